	.target	sm_90a

	.elftype	@"ET_EXEC"


//--------------------- .note.nv.tkinfo           --------------------------
	.section	.note.nv.tkinfo,"",@"SHT_NOTE"
	.sectionflags	@"SHF_NOTE_NV_TKINFO"
	.tkinfo
        /*0018*/ 	.word	0x00000002
        /*0030*/ 	.string	""
        /*0030*/ 	.string	"ptxas"
        /*0030*/ 	.string	"Cuda compilation tools, release 13.0, V13.0.88"
        /*0030*/ 	.string	"Build cuda_13.0.r13.0/compiler.36424714_0"
        /*0030*/ 	.string	"-arch sm_90a -m 64 "



//--------------------- .note.nv.cuinfo           --------------------------
	.section	.note.nv.cuinfo,"",@"SHT_NOTE"
	.sectionflags	@"SHF_NOTE_NV_CUINFO"
        /*0018*/ 	.short	0x0002
        /*001a*/ 	.short	0x005a
        /*001c*/ 	.short	0x0082
	.zero		2


//--------------------- .nv.info                  --------------------------
	.section	.nv.info,"",@"SHT_CUDA_INFO"
	.align	4


	//----- nvinfo : EIATTR_REGCOUNT
	.align		4
        /*0000*/ 	.byte	0x04, 0x2f
        /*0002*/ 	.short	(.L_23 - .L_22)
	.align		4
.L_22:
        /*0004*/ 	.word	index@(_ZN7cutlass13device_kernelIN5flash11enable_sm90INS1_16FlashAttnFwdSm90INS1_25CollectiveMainloopFwdSm90ILi2EN4cute5tupleIJNS5_1CILi1EEES8_S8_EEENS6_IJNS7_ILi128EEENS7_ILi80EEENS7_ILi256EEEEEELi256ENS_10bfloat16_tEfNS_4arch4Sm90ELb1ELb0ELb0ELb1ELb0ELb1ELb0ELb1ELb1ELb1ELb1ELb0EEENS1_21CollectiveEpilogueFwdINS6_IJSA_SC_SB_EEES9_SE_SG_Li256ELb1ELb1ELb1ELb0EEENS1_36VarlenDynamicPersistentTileSchedulerILi128ELi80ELi256ELi128ELb1ELb1ELb1ELb1ELb1ELb1EEEEEEEEEvNT_6ParamsE)
        /*0008*/ 	.word	0x000000a8


	//----- nvinfo : EIATTR_FRAME_SIZE
	.align		4
.L_23:
        /*000c*/ 	.byte	0x04, 0x11
        /*000e*/ 	.short	(.L_25 - .L_24)
	.align		4
.L_24:
        /*0010*/ 	.word	index@(_ZN7cutlass13device_kernelIN5flash11enable_sm90INS1_16FlashAttnFwdSm90INS1_25CollectiveMainloopFwdSm90ILi2EN4cute5tupleIJNS5_1CILi1EEES8_S8_EEENS6_IJNS7_ILi128EEENS7_ILi80EEENS7_ILi256EEEEEELi256ENS_10bfloat16_tEfNS_4arch4Sm90ELb1ELb0ELb0ELb1ELb0ELb1ELb0ELb1ELb1ELb1ELb1ELb0EEENS1_21CollectiveEpilogueFwdINS6_IJSA_SC_SB_EEES9_SE_SG_Li256ELb1ELb1ELb1ELb0EEENS1_36VarlenDynamicPersistentTileSchedulerILi128ELi80ELi256ELi128ELb1ELb1ELb1ELb1ELb1ELb1EEEEEEEEEvNT_6ParamsE)
        /*0014*/ 	.word	0x000000c8


	//----- nvinfo : EIATTR_REGCOUNT
	.align		4
.L_25:
        /*0018*/ 	.byte	0x04, 0x2f
        /*001a*/ 	.short	(.L_27 - .L_26)
	.align		4
.L_26:
        /*001c*/ 	.word	index@(_ZN7cutlass13device_kernelIN5flash11enable_sm90INS1_16FlashAttnFwdSm90INS1_25CollectiveMainloopFwdSm90ILi2EN4cute5tupleIJNS5_1CILi1EEES8_S8_EEENS6_IJNS7_ILi128EEENS7_ILi80EEENS7_ILi256EEEEEELi256ENS_10bfloat16_tEfNS_4arch4Sm90ELb1ELb0ELb0ELb1ELb0ELb0ELb0ELb1ELb1ELb1ELb1ELb0EEENS1_21CollectiveEpilogueFwdINS6_IJSA_SC_SB_EEES9_SE_SG_Li256ELb1ELb1ELb1ELb0EEENS1_36VarlenDynamicPersistentTileSchedulerILi128ELi80ELi256ELi128ELb1ELb1ELb1ELb1ELb1ELb1EEEEEEEEEvNT_6ParamsE)
        /*0020*/ 	.word	0x000000a8


	//----- nvinfo : EIATTR_FRAME_SIZE
	.align		4
.L_27:
        /*0024*/ 	.byte	0x04, 0x11
        /*0026*/ 	.short	(.L_29 - .L_28)
	.align		4
.L_28:
        /*0028*/ 	.word	index@(_ZN7cutlass13device_kernelIN5flash11enable_sm90INS1_16FlashAttnFwdSm90INS1_25CollectiveMainloopFwdSm90ILi2EN4cute5tupleIJNS5_1CILi1EEES8_S8_EEENS6_IJNS7_ILi128EEENS7_ILi80EEENS7_ILi256EEEEEELi256ENS_10bfloat16_tEfNS_4arch4Sm90ELb1ELb0ELb0ELb1ELb0ELb0ELb0ELb1ELb1ELb1ELb1ELb0EEENS1_21CollectiveEpilogueFwdINS6_IJSA_SC_SB_EEES9_SE_SG_Li256ELb1ELb1ELb1ELb0EEENS1_36VarlenDynamicPersistentTileSchedulerILi128ELi80ELi256ELi128ELb1ELb1ELb1ELb1ELb1ELb1EEEEEEEEEvNT_6ParamsE)
        /*002c*/ 	.word	0x00000070


	//----- nvinfo : EIATTR_REGCOUNT
	.align		4
.L_29:
        /*0030*/ 	.byte	0x04, 0x2f
        /*0032*/ 	.short	(.L_31 - .L_30)
	.align		4
.L_30:
        /*0034*/ 	.word	index@(_ZN7cutlass13device_kernelIN5flash11enable_sm90INS1_16FlashAttnFwdSm90INS1_25CollectiveMainloopFwdSm90ILi2EN4cute5tupleIJNS5_1CILi1EEES8_S8_EEENS6_IJNS7_ILi128EEENS7_ILi80EEENS7_ILi256EEEEEELi256ENS_10bfloat16_tEfNS_4arch4Sm90ELb1ELb0ELb0ELb0ELb0ELb0ELb0ELb1ELb1ELb1ELb1ELb0EEENS1_21CollectiveEpilogueFwdINS6_IJSA_SC_SB_EEES9_SE_SG_Li256ELb0ELb1ELb1ELb0EEENS1_19SingleTileSchedulerILb0ELb1ELb1ELi128EEEEEEEEEvNT_6ParamsE)
        /*0038*/ 	.word	0x000000a8


	//----- nvinfo : EIATTR_FRAME_SIZE
	.align		4
.L_31:
        /*003c*/ 	.byte	0x04, 0x11
        /*003e*/ 	.short	(.L_33 - .L_32)
	.align		4
.L_32:
        /*0040*/ 	.word	index@(_ZN7cutlass13device_kernelIN5flash11enable_sm90INS1_16FlashAttnFwdSm90INS1_25CollectiveMainloopFwdSm90ILi2EN4cute5tupleIJNS5_1CILi1EEES8_S8_EEENS6_IJNS7_ILi128EEENS7_ILi80EEENS7_ILi256EEEEEELi256ENS_10bfloat16_tEfNS_4arch4Sm90ELb1ELb0ELb0ELb0ELb0ELb0ELb0ELb1ELb1ELb1ELb1ELb0EEENS1_21CollectiveEpilogueFwdINS6_IJSA_SC_SB_EEES9_SE_SG_Li256ELb0ELb1ELb1ELb0EEENS1_19SingleTileSchedulerILb0ELb1ELb1ELi128EEEEEEEEEvNT_6ParamsE)
        /*0044*/ 	.word	0x00000018


	//----- nvinfo : EIATTR_REGCOUNT
	.align		4
.L_33:
        /*0048*/ 	.byte	0x04, 0x2f
        /*004a*/ 	.short	(.L_35 - .L_34)
	.align		4
.L_34:
        /*004c*/ 	.word	index@(_ZN7cutlass13device_kernelIN5flash11enable_sm90INS1_16FlashAttnFwdSm90INS1_25CollectiveMainloopFwdSm90ILi2EN4cute5tupleIJNS5_1CILi1EEES8_S8_EEENS6_IJNS7_ILi128EEENS7_ILi64EEENS7_ILi256EEEEEELi256ENS_10bfloat16_tEfNS_4arch4Sm90ELb0ELb1ELb0ELb1ELb0ELb1ELb0ELb1ELb1ELb1ELb1ELb0EEENS1_21CollectiveEpilogueFwdINS6_IJSA_SC_SB_EEES9_SE_SG_Li256ELb1ELb1ELb1ELb0EEENS1_36VarlenDynamicPersistentTileSchedulerILi128ELi64ELi256ELi128ELb1ELb1ELb1ELb1ELb0ELb1EEEEEEEEEvNT_6ParamsE)
        /*0050*/ 	.word	0x000000a8


	//----- nvinfo : EIATTR_FRAME_SIZE
	.align		4
.L_35:
        /*0054*/ 	.byte	0x04, 0x11
        /*0056*/ 	.short	(.L_37 - .L_36)
	.align		4
.L_36:
        /*0058*/ 	.word	index@(_ZN7cutlass13device_kernelIN5flash11enable_sm90INS1_16FlashAttnFwdSm90INS1_25CollectiveMainloopFwdSm90ILi2EN4cute5tupleIJNS5_1CILi1EEES8_S8_EEENS6_IJNS7_ILi128EEENS7_ILi64EEENS7_ILi256EEEEEELi256ENS_10bfloat16_tEfNS_4arch4Sm90ELb0ELb1ELb0ELb1ELb0ELb1ELb0ELb1ELb1ELb1ELb1ELb0EEENS1_21CollectiveEpilogueFwdINS6_IJSA_SC_SB_EEES9_SE_SG_Li256ELb1ELb1ELb1ELb0EEENS1_36VarlenDynamicPersistentTileSchedulerILi128ELi64ELi256ELi128ELb1ELb1ELb1ELb1ELb0ELb1EEEEEEEEEvNT_6ParamsE)
        /*005c*/ 	.word	0x000000a8


	//----- nvinfo : EIATTR_REGCOUNT
	.align		4
.L_37:
        /*0060*/ 	.byte	0x04, 0x2f
        /*0062*/ 	.short	(.L_39 - .L_38)
	.align		4
.L_38:
        /*0064*/ 	.word	index@(_ZN7cutlass13device_kernelIN5flash11enable_sm90INS1_16FlashAttnFwdSm90INS1_25CollectiveMainloopFwdSm90ILi2EN4cute5tupleIJNS5_1CILi1EEES8_S8_EEENS6_IJNS7_ILi128EEENS7_ILi64EEENS7_ILi256EEEEEELi256ENS_10bfloat16_tEfNS_4arch4Sm90ELb0ELb1ELb0ELb1ELb0ELb0ELb0ELb1ELb1ELb1ELb1ELb0EEENS1_21CollectiveEpilogueFwdINS6_IJSA_SC_SB_EEES9_SE_SG_Li256ELb1ELb1ELb1ELb0EEENS1_36VarlenDynamicPersistentTileSchedulerILi128ELi64ELi256ELi128ELb1ELb1ELb1ELb1ELb0ELb1EEEEEEEEEvNT_6ParamsE)
        /*0068*/ 	.word	0x000000a8


	//----- nvinfo : EIATTR_FRAME_SIZE
	.align		4
.L_39:
        /*006c*/ 	.byte	0x04, 0x11
        /*006e*/ 	.short	(.L_41 - .L_40)
	.align		4
.L_40:
        /*0070*/ 	.word	index@(_ZN7cutlass13device_kernelIN5flash11enable_sm90INS1_16FlashAttnFwdSm90INS1_25CollectiveMainloopFwdSm90ILi2EN4cute5tupleIJNS5_1CILi1EEES8_S8_EEENS6_IJNS7_ILi128EEENS7_ILi64EEENS7_ILi256EEEEEELi256ENS_10bfloat16_tEfNS_4arch4Sm90ELb0ELb1ELb0ELb1ELb0ELb0ELb0ELb1ELb1ELb1ELb1ELb0EEENS1_21CollectiveEpilogueFwdINS6_IJSA_SC_SB_EEES9_SE_SG_Li256ELb1ELb1ELb1ELb0EEENS1_36VarlenDynamicPersistentTileSchedulerILi128ELi64ELi256ELi128ELb1ELb1ELb1ELb1ELb0ELb1EEEEEEEEEvNT_6ParamsE)
        /*0074*/ 	.word	0x00000070


	//----- nvinfo : EIATTR_REGCOUNT
	.align		4
.L_41:
        /*0078*/ 	.byte	0x04, 0x2f
        /*007a*/ 	.short	(.L_43 - .L_42)
	.align		4
.L_42:
        /*007c*/ 	.word	index@(_ZN7cutlass13device_kernelIN5flash11enable_sm90INS1_16FlashAttnFwdSm90INS1_25CollectiveMainloopFwdSm90ILi2EN4cute5tupleIJNS5_1CILi1EEES8_S8_EEENS6_IJNS7_ILi128EEENS7_ILi64EEENS7_ILi256EEEEEELi256ENS_10bfloat16_tEfNS_4arch4Sm90ELb0ELb1ELb0ELb0ELb0ELb0ELb0ELb1ELb1ELb1ELb1ELb0EEENS1_21CollectiveEpilogueFwdINS6_IJSA_SC_SB_EEES9_SE_SG_Li256ELb0ELb1ELb1ELb0EEENS1_19SingleTileSchedulerILb0ELb1ELb1ELi128EEEEEEEEEvNT_6ParamsE)
        /*0080*/ 	.word	0x000000a8


	//----- nvinfo : EIATTR_FRAME_SIZE
	.align		4
.L_43:
        /*0084*/ 	.byte	0x04, 0x11
        /*0086*/ 	.short	(.L_45 - .L_44)
	.align		4
.L_44:
        /*0088*/ 	.word	index@(_ZN7cutlass13device_kernelIN5flash11enable_sm90INS1_16FlashAttnFwdSm90INS1_25CollectiveMainloopFwdSm90ILi2EN4cute5tupleIJNS5_1CILi1EEES8_S8_EEENS6_IJNS7_ILi128EEENS7_ILi64EEENS7_ILi256EEEEEELi256ENS_10bfloat16_tEfNS_4arch4Sm90ELb0ELb1ELb0ELb0ELb0ELb0ELb0ELb1ELb1ELb1ELb1ELb0EEENS1_21CollectiveEpilogueFwdINS6_IJSA_SC_SB_EEES9_SE_SG_Li256ELb0ELb1ELb1ELb0EEENS1_19SingleTileSchedulerILb0ELb1ELb1ELi128EEEEEEEEEvNT_6ParamsE)
        /*008c*/ 	.word	0x00000010


	//----- nvinfo : EIATTR_REGCOUNT
	.align		4
.L_45:
        /*0090*/ 	.byte	0x04, 0x2f
        /*0092*/ 	.short	(.L_47 - .L_46)
	.align		4
.L_46:
        /*0094*/ 	.word	index@(_ZN7cutlass13device_kernelIN5flash11enable_sm90INS1_16FlashAttnFwdSm90INS1_25CollectiveMainloopFwdSm90ILi2EN4cute5tupleIJNS5_1CILi1EEES8_S8_EEENS6_IJNS7_ILi128EEENS7_ILi80EEENS7_ILi256EEEEEELi256ENS_10bfloat16_tEfNS_4arch4Sm90ELb0ELb0ELb0ELb1ELb0ELb1ELb0ELb1ELb1ELb1ELb1ELb0EEENS1_21CollectiveEpilogueFwdINS6_IJSA_SC_SB_EEES9_SE_SG_Li256ELb1ELb1ELb1ELb0EEENS1_36VarlenDynamicPersistentTileSchedulerILi128ELi80ELi256ELi128ELb1ELb1ELb1ELb0ELb1ELb1EEEEEEEEEvNT_6ParamsE)
        /*0098*/ 	.word	0x000000a8


	//----- nvinfo : EIATTR_FRAME_SIZE
	.align		4
.L_47:
        /*009c*/ 	.byte	0x04, 0x11
        /*009e*/ 	.short	(.L_49 - .L_48)
	.align		4
.L_48:
        /*00a0*/ 	.word	index@(_ZN7cutlass13device_kernelIN5flash11enable_sm90INS1_16FlashAttnFwdSm90INS1_25CollectiveMainloopFwdSm90ILi2EN4cute5tupleIJNS5_1CILi1EEES8_S8_EEENS6_IJNS7_ILi128EEENS7_ILi80EEENS7_ILi256EEEEEELi256ENS_10bfloat16_tEfNS_4arch4Sm90ELb0ELb0ELb0ELb1ELb0ELb1ELb0ELb1ELb1ELb1ELb1ELb0EEENS1_21CollectiveEpilogueFwdINS6_IJSA_SC_SB_EEES9_SE_SG_Li256ELb1ELb1ELb1ELb0EEENS1_36VarlenDynamicPersistentTileSchedulerILi128ELi80ELi256ELi128ELb1ELb1ELb1ELb0ELb1ELb1EEEEEEEEEvNT_6ParamsE)
        /*00a4*/ 	.word	0x00000190


	//----- nvinfo : EIATTR_REGCOUNT
	.align		4
.L_49:
        /*00a8*/ 	.byte	0x04, 0x2f
        /*00aa*/ 	.short	(.L_51 - .L_50)
	.align		4
.L_50:
        /*00ac*/ 	.word	index@(_ZN7cutlass13device_kernelIN5flash11enable_sm90INS1_16FlashAttnFwdSm90INS1_25CollectiveMainloopFwdSm90ILi2EN4cute5tupleIJNS5_1CILi1EEES8_S8_EEENS6_IJNS7_ILi128EEENS7_ILi80EEENS7_ILi256EEEEEELi256ENS_10bfloat16_tEfNS_4arch4Sm90ELb0ELb0ELb0ELb1ELb0ELb0ELb0ELb1ELb1ELb1ELb1ELb0EEENS1_21CollectiveEpilogueFwdINS6_IJSA_SC_SB_EEES9_SE_SG_Li256ELb1ELb1ELb1ELb0EEENS1_36VarlenDynamicPersistentTileSchedulerILi128ELi80ELi256ELi128ELb1ELb1ELb1ELb0ELb1ELb1EEEEEEEEEvNT_6ParamsE)
        /*00b0*/ 	.word	0x000000a8


	//----- nvinfo : EIATTR_FRAME_SIZE
	.align		4
.L_51:
        /*00b4*/ 	.byte	0x04, 0x11
        /*00b6*/ 	.short	(.L_53 - .L_52)
	.align		4
.L_52:
        /*00b8*/ 	.word	index@(_ZN7cutlass13device_kernelIN5flash11enable_sm90INS1_16FlashAttnFwdSm90INS1_25CollectiveMainloopFwdSm90ILi2EN4cute5tupleIJNS5_1CILi1EEES8_S8_EEENS6_IJNS7_ILi128EEENS7_ILi80EEENS7_ILi256EEEEEELi256ENS_10bfloat16_tEfNS_4arch4Sm90ELb0ELb0ELb0ELb1ELb0ELb0ELb0ELb1ELb1ELb1ELb1ELb0EEENS1_21CollectiveEpilogueFwdINS6_IJSA_SC_SB_EEES9_SE_SG_Li256ELb1ELb1ELb1ELb0EEENS1_36VarlenDynamicPersistentTileSchedulerILi128ELi80ELi256ELi128ELb1ELb1ELb1ELb0ELb1ELb1EEEEEEEEEvNT_6ParamsE)
        /*00bc*/ 	.word	0x00000078


	//----- nvinfo : EIATTR_REGCOUNT
	.align		4
.L_53:
        /*00c0*/ 	.byte	0x04, 0x2f
        /*00c2*/ 	.short	(.L_55 - .L_54)
	.align		4
.L_54:
        /*00c4*/ 	.word	index@(_ZN7cutlass13device_kernelIN5flash11enable_sm90INS1_16FlashAttnFwdSm90INS1_25CollectiveMainloopFwdSm90ILi2EN4cute5tupleIJNS5_1CILi1EEES8_S8_EEENS6_IJNS7_ILi128EEENS7_ILi80EEENS7_ILi256EEEEEELi256ENS_10bfloat16_tEfNS_4arch4Sm90ELb0ELb0ELb0ELb0ELb0ELb0ELb0ELb1ELb1ELb1ELb1ELb0EEENS1_21CollectiveEpilogueFwdINS6_IJSA_SC_SB_EEES9_SE_SG_Li256ELb0ELb1ELb1ELb0EEENS1_19SingleTileSchedulerILb0ELb1ELb1ELi128EEEEEEEEEvNT_6ParamsE)
        /*00c8*/ 	.word	0x000000a8


	//----- nvinfo : EIATTR_FRAME_SIZE
	.align		4
.L_55:
        /*00cc*/ 	.byte	0x04, 0x11
        /*00ce*/ 	.short	(.L_57 - .L_56)
	.align		4
.L_56:
        /*00d0*/ 	.word	index@(_ZN7cutlass13device_kernelIN5flash11enable_sm90INS1_16FlashAttnFwdSm90INS1_25CollectiveMainloopFwdSm90ILi2EN4cute5tupleIJNS5_1CILi1EEES8_S8_EEENS6_IJNS7_ILi128EEENS7_ILi80EEENS7_ILi256EEEEEELi256ENS_10bfloat16_tEfNS_4arch4Sm90ELb0ELb0ELb0ELb0ELb0ELb0ELb0ELb1ELb1ELb1ELb1ELb0EEENS1_21CollectiveEpilogueFwdINS6_IJSA_SC_SB_EEES9_SE_SG_Li256ELb0ELb1ELb1ELb0EEENS1_19SingleTileSchedulerILb0ELb1ELb1ELi128EEEEEEEEEvNT_6ParamsE)
        /*00d4*/ 	.word	0x00000018


	//----- nvinfo : EIATTR_MIN_STACK_SIZE
	.align		4
.L_57:
        /*00d8*/ 	.byte	0x04, 0x12
        /*00da*/ 	.short	(.L_59 - .L_58)
	.align		4
.L_58:
        /*00dc*/ 	.word	index@(_ZN7cutlass13device_kernelIN5flash11enable_sm90INS1_16FlashAttnFwdSm90INS1_25CollectiveMainloopFwdSm90ILi2EN4cute5tupleIJNS5_1CILi1EEES8_S8_EEENS6_IJNS7_ILi128EEENS7_ILi80EEENS7_ILi256EEEEEELi256ENS_10bfloat16_tEfNS_4arch4Sm90ELb0ELb0ELb0ELb0ELb0ELb0ELb0ELb1ELb1ELb1ELb1ELb0EEENS1_21CollectiveEpilogueFwdINS6_IJSA_SC_SB_EEES9_SE_SG_Li256ELb0ELb1ELb1ELb0EEENS1_19SingleTileSchedulerILb0ELb1ELb1ELi128EEEEEEEEEvNT_6ParamsE)
        /*00e0*/ 	.word	0x00000018


	//----- nvinfo : EIATTR_MIN_STACK_SIZE
	.align		4
.L_59:
        /*00e4*/ 	.byte	0x04, 0x12
        /*00e6*/ 	.short	(.L_61 - .L_60)
	.align		4
.L_60:
        /*00e8*/ 	.word	index@(_ZN7cutlass13device_kernelIN5flash11enable_sm90INS1_16FlashAttnFwdSm90INS1_25CollectiveMainloopFwdSm90ILi2EN4cute5tupleIJNS5_1CILi1EEES8_S8_EEENS6_IJNS7_ILi128EEENS7_ILi80EEENS7_ILi256EEEEEELi256ENS_10bfloat16_tEfNS_4arch4Sm90ELb0ELb0ELb0ELb1ELb0ELb0ELb0ELb1ELb1ELb1ELb1ELb0EEENS1_21CollectiveEpilogueFwdINS6_IJSA_SC_SB_EEES9_SE_SG_Li256ELb1ELb1ELb1ELb0EEENS1_36VarlenDynamicPersistentTileSchedulerILi128ELi80ELi256ELi128ELb1ELb1ELb1ELb0ELb1ELb1EEEEEEEEEvNT_6ParamsE)
        /*00ec*/ 	.word	0x00000078


	//----- nvinfo : EIATTR_MIN_STACK_SIZE
	.align		4
.L_61:
        /*00f0*/ 	.byte	0x04, 0x12
        /*00f2*/ 	.short	(.L_63 - .L_62)
	.align		4
.L_62:
        /*00f4*/ 	.word	index@(_ZN7cutlass13device_kernelIN5flash11enable_sm90INS1_16FlashAttnFwdSm90INS1_25CollectiveMainloopFwdSm90ILi2EN4cute5tupleIJNS5_1CILi1EEES8_S8_EEENS6_IJNS7_ILi128EEENS7_ILi80EEENS7_ILi256EEEEEELi256ENS_10bfloat16_tEfNS_4arch4Sm90ELb0ELb0ELb0ELb1ELb0ELb1ELb0ELb1ELb1ELb1ELb1ELb0EEENS1_21CollectiveEpilogueFwdINS6_IJSA_SC_SB_EEES9_SE_SG_Li256ELb1ELb1ELb1ELb0EEENS1_36VarlenDynamicPersistentTileSchedulerILi128ELi80ELi256ELi128ELb1ELb1ELb1ELb0ELb1ELb1EEEEEEEEEvNT_6ParamsE)
        /*00f8*/ 	.word	0x00000190


	//----- nvinfo : EIATTR_MIN_STACK_SIZE
	.align		4
.L_63:
        /*00fc*/ 	.byte	0x04, 0x12
        /*00fe*/ 	.short	(.L_65 - .L_64)
	.align		4
.L_64:
        /*0100*/ 	.word	index@(_ZN7cutlass13device_kernelIN5flash11enable_sm90INS1_16FlashAttnFwdSm90INS1_25CollectiveMainloopFwdSm90ILi2EN4cute5tupleIJNS5_1CILi1EEES8_S8_EEENS6_IJNS7_ILi128EEENS7_ILi64EEENS7_ILi256EEEEEELi256ENS_10bfloat16_tEfNS_4arch4Sm90ELb0ELb1ELb0ELb0ELb0ELb0ELb0ELb1ELb1ELb1ELb1ELb0EEENS1_21CollectiveEpilogueFwdINS6_IJSA_SC_SB_EEES9_SE_SG_Li256ELb0ELb1ELb1ELb0EEENS1_19SingleTileSchedulerILb0ELb1ELb1ELi128EEEEEEEEEvNT_6ParamsE)
        /*0104*/ 	.word	0x00000010


	//----- nvinfo : EIATTR_MIN_STACK_SIZE
	.align		4
.L_65:
        /*0108*/ 	.byte	0x04, 0x12
        /*010a*/ 	.short	(.L_67 - .L_66)
	.align		4
.L_66:
        /*010c*/ 	.word	index@(_ZN7cutlass13device_kernelIN5flash11enable_sm90INS1_16FlashAttnFwdSm90INS1_25CollectiveMainloopFwdSm90ILi2EN4cute5tupleIJNS5_1CILi1EEES8_S8_EEENS6_IJNS7_ILi128EEENS7_ILi64EEENS7_ILi256EEEEEELi256ENS_10bfloat16_tEfNS_4arch4Sm90ELb0ELb1ELb0ELb1ELb0ELb0ELb0ELb1ELb1ELb1ELb1ELb0EEENS1_21CollectiveEpilogueFwdINS6_IJSA_SC_SB_EEES9_SE_SG_Li256ELb1ELb1ELb1ELb0EEENS1_36VarlenDynamicPersistentTileSchedulerILi128ELi64ELi256ELi128ELb1ELb1ELb1ELb1ELb0ELb1EEEEEEEEEvNT_6ParamsE)
        /*0110*/ 	.word	0x00000070


	//----- nvinfo : EIATTR_MIN_STACK_SIZE
	.align		4
.L_67:
        /*0114*/ 	.byte	0x04, 0x12
        /*0116*/ 	.short	(.L_69 - .L_68)
	.align		4
.L_68:
        /*0118*/ 	.word	index@(_ZN7cutlass13device_kernelIN5flash11enable_sm90INS1_16FlashAttnFwdSm90INS1_25CollectiveMainloopFwdSm90ILi2EN4cute5tupleIJNS5_1CILi1EEES8_S8_EEENS6_IJNS7_ILi128EEENS7_ILi64EEENS7_ILi256EEEEEELi256ENS_10bfloat16_tEfNS_4arch4Sm90ELb0ELb1ELb0ELb1ELb0ELb1ELb0ELb1ELb1ELb1ELb1ELb0EEENS1_21CollectiveEpilogueFwdINS6_IJSA_SC_SB_EEES9_SE_SG_Li256ELb1ELb1ELb1ELb0EEENS1_36VarlenDynamicPersistentTileSchedulerILi128ELi64ELi256ELi128ELb1ELb1ELb1ELb1ELb0ELb1EEEEEEEEEvNT_6ParamsE)
        /*011c*/ 	.word	0x000000a8


	//----- nvinfo : EIATTR_MIN_STACK_SIZE
	.align		4
.L_69:
        /*0120*/ 	.byte	0x04, 0x12
        /*0122*/ 	.short	(.L_71 - .L_70)
	.align		4
.L_70:
        /*0124*/ 	.word	index@(_ZN7cutlass13device_kernelIN5flash11enable_sm90INS1_16FlashAttnFwdSm90INS1_25CollectiveMainloopFwdSm90ILi2EN4cute5tupleIJNS5_1CILi1EEES8_S8_EEENS6_IJNS7_ILi128EEENS7_ILi80EEENS7_ILi256EEEEEELi256ENS_10bfloat16_tEfNS_4arch4Sm90ELb1ELb0ELb0ELb0ELb0ELb0ELb0ELb1ELb1ELb1ELb1ELb0EEENS1_21CollectiveEpilogueFwdINS6_IJSA_SC_SB_EEES9_SE_SG_Li256ELb0ELb1ELb1ELb0EEENS1_19SingleTileSchedulerILb0ELb1ELb1ELi128EEEEEEEEEvNT_6ParamsE)
        /*0128*/ 	.word	0x00000018


	//----- nvinfo : EIATTR_MIN_STACK_SIZE
	.align		4
.L_71:
        /*012c*/ 	.byte	0x04, 0x12
        /*012e*/ 	.short	(.L_73 - .L_72)
	.align		4
.L_72:
        /*0130*/ 	.word	index@(_ZN7cutlass13device_kernelIN5flash11enable_sm90INS1_16FlashAttnFwdSm90INS1_25CollectiveMainloopFwdSm90ILi2EN4cute5tupleIJNS5_1CILi1EEES8_S8_EEENS6_IJNS7_ILi128EEENS7_ILi80EEENS7_ILi256EEEEEELi256ENS_10bfloat16_tEfNS_4arch4Sm90ELb1ELb0ELb0ELb1ELb0ELb0ELb0ELb1ELb1ELb1ELb1ELb0EEENS1_21CollectiveEpilogueFwdINS6_IJSA_SC_SB_EEES9_SE_SG_Li256ELb1ELb1ELb1ELb0EEENS1_36VarlenDynamicPersistentTileSchedulerILi128ELi80ELi256ELi128ELb1ELb1ELb1ELb1ELb1ELb1EEEEEEEEEvNT_6ParamsE)
        /*0134*/ 	.word	0x00000070


	//----- nvinfo : EIATTR_MIN_STACK_SIZE
	.align		4
.L_73:
        /*0138*/ 	.byte	0x04, 0x12
        /*013a*/ 	.short	(.L_75 - .L_74)
	.align		4
.L_74:
        /*013c*/ 	.word	index@(_ZN7cutlass13device_kernelIN5flash11enable_sm90INS1_16FlashAttnFwdSm90INS1_25CollectiveMainloopFwdSm90ILi2EN4cute5tupleIJNS5_1CILi1EEES8_S8_EEENS6_IJNS7_ILi128EEENS7_ILi80EEENS7_ILi256EEEEEELi256ENS_10bfloat16_tEfNS_4arch4Sm90ELb1ELb0ELb0ELb1ELb0ELb1ELb0ELb1ELb1ELb1ELb1ELb0EEENS1_21CollectiveEpilogueFwdINS6_IJSA_SC_SB_EEES9_SE_SG_Li256ELb1ELb1ELb1ELb0EEENS1_36VarlenDynamicPersistentTileSchedulerILi128ELi80ELi256ELi128ELb1ELb1ELb1ELb1ELb1ELb1EEEEEEEEEvNT_6ParamsE)
        /*0140*/ 	.word	0x000000c8
.L_75:


//--------------------- .nv.compat                --------------------------
	.section	.nv.compat,"",@"SHT_CUDA_COMPAT_INFO"
	.align	4
        /*0000*/ 	.byte	0x02, 0x09, 0x01, 0x00, 0x02, 0x02, 0x04, 0x00, 0x02, 0x05, 0x05, 0x00, 0x03, 0x07, 0x01, 0x01
        /*0010*/ 	.byte	0x02, 0x03, 0x01, 0x00, 0x02, 0x06, 0x01, 0x00, 0x04, 0x0b, 0x08, 0x00, 0x00, 0x00, 0x00, 0x00
        /*0020*/ 	.byte	0x00, 0x00, 0x00, 0x00


//--------------------- .nv.info._ZN7cutlass13device_kernelIN5flash11enable_sm90INS1_16FlashAttnFwdSm90INS1_25CollectiveMainloopFwdSm90ILi2EN4cute5tupleIJNS5_1CILi1EEES8_S8_EEENS6_IJNS7_ILi128EEENS7_ILi80EEENS7_ILi256EEEEEELi256ENS_10bfloat16_tEfNS_4arch4Sm90ELb0ELb0ELb0ELb0ELb0ELb0ELb0ELb1ELb1ELb1ELb1ELb0EEENS1_21CollectiveEpilogueFwdINS6_IJSA_SC_SB_EEES9_SE_SG_Li256ELb0ELb1ELb1ELb0EEENS1_19SingleTileSchedulerILb0ELb1ELb1ELi128EEEEEEEEEvNT_6ParamsE --------------------------
	.section	.nv.info._ZN7cutlass13device_kernelIN5flash11enable_sm90INS1_16FlashAttnFwdSm90INS1_25CollectiveMainloopFwdSm90ILi2EN4cute5tupleIJNS5_1CILi1EEES8_S8_EEENS6_IJNS7_ILi128EEENS7_ILi80EEENS7_ILi256EEEEEELi256ENS_10bfloat16_tEfNS_4arch4Sm90ELb0ELb0ELb0ELb0ELb0ELb0ELb0ELb1ELb1ELb1ELb1ELb0EEENS1_21CollectiveEpilogueFwdINS6_IJSA_SC_SB_EEES9_SE_SG_Li256ELb0ELb1ELb1ELb0EEENS1_19SingleTileSchedulerILb0ELb1ELb1ELi128EEEEEEEEEvNT_6ParamsE,"",@"SHT_CUDA_INFO"
	.sectionflags	@""
	.align	4


	//----- nvinfo : EIATTR_CUDA_API_VERSION
	.align		4
        /*0000*/ 	.byte	0x04, 0x37
        /*0002*/ 	.short	(.L_77 - .L_76)
.L_76:
        /*0004*/ 	.word	0x00000082


	//----- nvinfo : EIATTR_KPARAM_INFO
	.align		4
.L_77:
        /*0008*/ 	.byte	0x04, 0x17
        /*000a*/ 	.short	(.L_79 - .L_78)
.L_78:
        /*000c*/ 	.word	0x00000000
        /*0010*/ 	.short	0x0000
        /*0012*/ 	.short	0x0070
        /*0014*/ 	.byte	0x00, 0xf0, 0x01, 0x28


	//----- nvinfo : EIATTR_SPARSE_MMA_MASK
	.align		4
.L_79:
        /*0018*/ 	.byte	0x03, 0x50
        /*001a*/ 	.short	0x0000


	//----- nvinfo : EIATTR_MAXREG_COUNT
	.align		4
        /*001c*/ 	.byte	0x03, 0x1b
        /*001e*/ 	.short	0x00a8


	//----- nvinfo : EIATTR_NUM_BARRIERS
	.align		4
        /*0020*/ 	.byte	0x02, 0x4c
        /*0022*/ 	.byte	0x09
	.zero		1


	//----- nvinfo : EIATTR_EXTERNS
	.align		4
        /*0024*/ 	.byte	0x04, 0x0f
        /*0026*/ 	.short	(.L_81 - .L_80)


	//   ....[0]....
	.align		4
.L_80:
        /*0028*/ 	.word	index@(__assertfail)


	//----- nvinfo : EIATTR_ANNOTATIONS
	.align		4
.L_81:
        /*002c*/ 	.byte	0x04, 0x55
        /*002e*/ 	.short	(.L_83 - .L_82)


	//   ....[0]....
.L_82:
        /*0030*/ 	.word	0x00000001
        /*0034*/ 	.byte	0x30, 0x09, 0x00, 0x00, 0x01, 0x00, 0x00, 0x00, 0x10, 0x14, 0x00, 0x00, 0x01, 0x00, 0x00, 0x00
        /* <DEDUP_REMOVED lines=9> */
        /*00d4*/ 	.byte	0x50, 0x05, 0x01, 0x00, 0x01, 0x00, 0x00, 0x00, 0x00, 0x0c, 0x01, 0x00


	//----- nvinfo : EIATTR_MERCURY_ISA_VERSION
	.align		4
.L_83:
        /*00e0*/ 	.byte	0x03, 0x5f
        /*00e2*/ 	.short	0x0101


	//----- nvinfo : EIATTR_INT_WARP_WIDE_INSTR_OFFSETS
	.align		4
        /*00e4*/ 	.byte	0x04, 0x31
        /*00e6*/ 	.short	(.L_85 - .L_84)


	//   ....[0]....
.L_84:
        /*00e8*/ 	.word	0x00000120


	//   ....[1]....
        /*00ec*/ 	.word	0x00000160


	//   ....[2]....
        /*00f0*/ 	.word	0x00000220


	//----- nvinfo : EIATTR_COOP_GROUP_MASK_REGIDS
	.align		4
.L_85:
        /*00f4*/ 	.byte	0x04, 0x29
        /*00f6*/ 	.short	(.L_87 - .L_86)


	//   ....[0]....
.L_86:
        /*00f8*/ 	.word	0xffffffff


	//   ....[1]....
        /*00fc*/ 	.word	0xffffffff


	//   ....[2]....
        /*0100*/ 	.word	0xffffffff


	//   ....[3]....
        /*0104*/ 	.word	0xffffffff


	//   ....[4]....
        /*0108*/ 	.word	0xffffffff


	//   ....[5]....
        /*010c*/ 	.word	0xffffffff


	//   ....[6]....
        /*0110*/ 	.word	0xffffffff


	//   ....[7]....
        /*0114*/ 	.word	0xffffffff


	//   ....[8]....
        /*0118*/ 	.word	0xffffffff


	//   ....[9]....
        /*011c*/ 	.word	0xffffffff


	//   ....[10]....
        /*0120*/ 	.word	0xffffffff


	//   ....[11]....
        /*0124*/ 	.word	0xffffffff


	//   ....[12]....
        /*0128*/ 	.word	0xffffffff


	//   ....[13]....
        /*012c*/ 	.word	0xffffffff


	//   ....[14]....
        /*0130*/ 	.word	0xffffffff


	//   ....[15]....
        /*0134*/ 	.word	0xffffffff


	//   ....[16]....
        /*0138*/ 	.word	0xffffffff


	//   ....[17]....
        /*013c*/ 	.word	0xffffffff


	//   ....[18]....
        /*0140*/ 	.word	0xffffffff


	//   ....[19]....
        /*0144*/ 	.word	0xffffffff


	//   ....[20]....
        /*0148*/ 	.word	0xffffffff


	//   ....[21]....
        /*014c*/ 	.word	0xffffffff


	//   ....[22]....
        /*0150*/ 	.word	0xffffffff


	//   ....[23]....
        /*0154*/ 	.word	0xffffffff


	//   ....[24]....
        /*0158*/ 	.word	0xffffffff


	//   ....[25]....
        /*015c*/ 	.word	0xffffffff


	//   ....[26]....
        /*0160*/ 	.word	0xffffffff


	//   ....[27]....
        /*0164*/ 	.word	0xffffffff


	//   ....[28]....
        /*0168*/ 	.word	0xffffffff


	//   ....[29]....
        /*016c*/ 	.word	0xffffffff


	//   ....[30]....
        /*0170*/ 	.word	0xffffffff


	//   ....[31]....
        /*0174*/ 	.word	0xffffffff


	//   ....[32]....
        /*0178*/ 	.word	0xffffffff


	//   ....[33]....
        /*017c*/ 	.word	0xffffffff


	//   ....[34]....
        /*0180*/ 	.word	0xffffffff


	//   ....[35]....
        /*0184*/ 	.word	0xffffffff


	//   ....[36]....
        /*0188*/ 	.word	0xffffffff


	//   ....[37]....
        /*018c*/ 	.word	0xffffffff


	//   ....[38]....
        /*0190*/ 	.word	0xffffffff


	//   ....[39]....
        /*0194*/ 	.word	0xffffffff


	//   ....[40]....
        /*0198*/ 	.word	0xffffffff


	//   ....[41]....
        /*019c*/ 	.word	0xffffffff


	//   ....[42]....
        /*01a0*/ 	.word	0xffffffff


	//   ....[43]....
        /*01a4*/ 	.word	0xffffffff


	//   ....[44]....
        /*01a8*/ 	.word	0xffffffff


	//   ....[45]....
        /*01ac*/ 	.word	0xffffffff


	//   ....[46]....
        /*01b0*/ 	.word	0xffffffff


	//   ....[47]....
        /*01b4*/ 	.word	0x0500000f


	//   ....[48]....
        /*01b8*/ 	.word	0x0500000f


	//   ....[49]....
        /*01bc*/ 	.word	0x0500000f


	//   ....[50]....
        /*01c0*/ 	.word	0x0500000f


	//   ....[51]....
        /*01c4*/ 	.word	0x0500000f


	//   ....[52]....
        /*01c8*/ 	.word	0x0500000f


	//   ....[53]....
        /*01cc*/ 	.word	0x0500000f


	//   ....[54]....
        /*01d0*/ 	.word	0x0500000f


	//   ....[55]....
        /*01d4*/ 	.word	0x0500000f


	//   ....[56]....
        /*01d8*/ 	.word	0x0500000f


	//   ....[57]....
        /*01dc*/ 	.word	0x0500000f


	//   ....[58]....
        /*01e0*/ 	.word	0x0500000f


	//   ....[59]....
        /*01e4*/ 	.word	0x0500000f


	//   ....[60]....
        /*01e8*/ 	.word	0x0500000f


	//   ....[61]....
        /*01ec*/ 	.word	0x0500000f


	//   ....[62]....
        /*01f0*/ 	.word	0x0500000f


	//   ....[63]....
        /*01f4*/ 	.word	0x0500000f


	//   ....[64]....
        /*01f8*/ 	.word	0x0500000f


	//----- nvinfo : EIATTR_COOP_GROUP_INSTR_OFFSETS
	.align		4
.L_87:
        /*01fc*/ 	.byte	0x04, 0x28
        /*01fe*/ 	.short	(.L_89 - .L_88)


	//   ....[0]....
.L_88:
        /*0200*/ 	.word	0x00000060


	//   ....[1]....
        /*0204*/ 	.word	0x00000130


	//   ....[2]....
        /*0208*/ 	.word	0x00000230


	//   ....[3]....
        /*020c*/ 	.word	0x000003a0


	//   ....[4]....
        /*0210*/ 	.word	0x00000500


	//   ....[5]....
        /*0214*/ 	.word	0x00000620


	//   ....[6]....
        /*0218*/ 	.word	0x00000780


	//   ....[7]....
        /*021c*/ 	.word	0x00001230


	//   ....[8]....
        /*0220*/ 	.word	0x00004020


	//   ....[9]....
        /*0224*/ 	.word	0x00004040


	//   ....[10]....
        /*0228*/ 	.word	0x00004410


	//   ....[11]....
        /*022c*/ 	.word	0x000044a0


	//   ....[12]....
        /*0230*/ 	.word	0x00007f80


	//   ....[13]....
        /*0234*/ 	.word	0x00007fb0


	//   ....[14]....
        /*0238*/ 	.word	0x00008410


	//   ....[15]....
        /*023c*/ 	.word	0x00008460


	//   ....[16]....
        /*0240*/ 	.word	0x000095b0


	//   ....[17]....
        /*0244*/ 	.word	0x000095d0


	//   ....[18]....
        /*0248*/ 	.word	0x00009660


	//   ....[19]....
        /*024c*/ 	.word	0x000096a0


	//   ....[20]....
        /*0250*/ 	.word	0x0000a890


	//   ....[21]....
        /*0254*/ 	.word	0x0000a8e0


	//   ....[22]....
        /*0258*/ 	.word	0x0000a920


	//   ....[23]....
        /*025c*/ 	.word	0x0000a950


	//   ....[24]....
        /*0260*/ 	.word	0x0000a990


	//   ....[25]....
        /*0264*/ 	.word	0x0000a9b0


	//   ....[26]....
        /*0268*/ 	.word	0x0000b630


	//   ....[27]....
        /*026c*/ 	.word	0x0000b640


	//   ....[28]....
        /*0270*/ 	.word	0x0000c670


	//   ....[29]....
        /*0274*/ 	.word	0x0000d080


	//   ....[30]....
        /*0278*/ 	.word	0x0000db00


	//   ....[31]....
        /*027c*/ 	.word	0x0000db10


	//   ....[32]....
        /*0280*/ 	.word	0x0000db20


	//   ....[33]....
        /*0284*/ 	.word	0x0000db40


	//   ....[34]....
        /*0288*/ 	.word	0x0000dc10


	//   ....[35]....
        /*028c*/ 	.word	0x0000dc30


	//   ....[36]....
        /*0290*/ 	.word	0x0000dcb0


	//   ....[37]....
        /*0294*/ 	.word	0x0000dcd0


	//   ....[38]....
        /*0298*/ 	.word	0x0000dd50


	//   ....[39]....
        /*029c*/ 	.word	0x0000dd70


	//   ....[40]....
        /*02a0*/ 	.word	0x0000ddf0


	//   ....[41]....
        /*02a4*/ 	.word	0x0000de10


	//   ....[42]....
        /*02a8*/ 	.word	0x0000de90


	//   ....[43]....
        /*02ac*/ 	.word	0x0000deb0


	//   ....[44]....
        /*02b0*/ 	.word	0x0000df30


	//   ....[45]....
        /*02b4*/ 	.word	0x0000df40


	//   ....[46]....
        /*02b8*/ 	.word	0x00010b90


	//   ....[47]....
        /*02bc*/ 	.word	0x00011050


	//   ....[48]....
        /*02c0*/ 	.word	0x000111d0


	//   ....[49]....
        /*02c4*/ 	.word	0x00011220


	//   ....[50]....
        /*02c8*/ 	.word	0x00011390


	//   ....[51]....
        /*02cc*/ 	.word	0x00011400


	//   ....[52]....
        /*02d0*/ 	.word	0x00011500


	//   ....[53]....
        /*02d4*/ 	.word	0x00011570


	//   ....[54]....
        /*02d8*/ 	.word	0x00011670


	//   ....[55]....
        /*02dc*/ 	.word	0x000116e0


	//   ....[56]....
        /*02e0*/ 	.word	0x000117e0


	//   ....[57]....
        /*02e4*/ 	.word	0x00011850


	//   ....[58]....
        /*02e8*/ 	.word	0x00011950


	//   ....[59]....
        /*02ec*/ 	.word	0x000119c0


	//   ....[60]....
        /*02f0*/ 	.word	0x00011ac0


	//   ....[61]....
        /*02f4*/ 	.word	0x00011b20


	//   ....[62]....
        /*02f8*/ 	.word	0x00011c10


	//   ....[63]....
        /*02fc*/ 	.word	0x00011c60


	//   ....[64]....
        /*0300*/ 	.word	0x00012060


	//----- nvinfo : EIATTR_REG_RECONFIG
	.align		4
.L_89:
        /*0304*/ 	.byte	0x01, 0x54
	.zero		2


	//----- nvinfo : EIATTR_SYSCALL_OFFSETS
	.align		4
        /*0308*/ 	.byte	0x04, 0x46
        /*030a*/ 	.short	(.L_91 - .L_90)


	//   ....[0]....
.L_90:
        /*030c*/ 	.word	0x00001400


	//   ....[1]....
        /*0310*/ 	.word	0x0000cd00


	//   ....[2]....
        /*0314*/ 	.word	0x0000ce40


	//   ....[3]....
        /*0318*/ 	.word	0x0000cf30


	//   ....[4]....
        /*031c*/ 	.word	0x0000d6e0


	//----- nvinfo : EIATTR_MBARRIER_INSTR_OFFSETS
	.align		4
.L_91:
        /*0320*/ 	.byte	0x04, 0x39
        /*0322*/ 	.short	(.L_93 - .L_92)


	//   ....[0]....
.L_92:
        /*0324*/ 	.word	0x00000250
        /*0328*/ 	.word	0x000000ff
        /*032c*/ 	.word	0x00038800
        /*0330*/ 	.short	0x0100
        /*0332*/ 	.byte	0x08
	.zero		1


	//   ....[1]....
        /*0334*/ 	.word	0x00000260
        /*0338*/ 	.word	0x000000ff
        /*033c*/ 	.word	0x00038820
        /*0340*/ 	.short	0x0100
        /*0342*/ 	.byte	0x08
	.zero		1


	//   ....[2]....
        /*0344*/ 	.word	0x00000350
        /*0348*/ 	.word	0x000000ff
        /*034c*/ 	.word	0x00038830
        /*0350*/ 	.short	0x0100
        /*0352*/ 	.byte	0x08
	.zero		1


	//   ....[3]....
        /*0354*/ 	.word	0x00000360
        /*0358*/ 	.word	0x000000ff
        /*035c*/ 	.word	0x00038840
        /*0360*/ 	.short	0x0100
        /*0362*/ 	.byte	0x08
	.zero		1


	//   ....[4]....
        /*0364*/ 	.word	0x00000370
        /*0368*/ 	.word	0x000000ff
        /*036c*/ 	.word	0x00038838
        /*0370*/ 	.short	0x0100
        /*0372*/ 	.byte	0x08
	.zero		1


	//   ....[5]....
        /*0374*/ 	.word	0x00000380
        /*0378*/ 	.word	0x000000ff
        /*037c*/ 	.word	0x00038848
        /*0380*/ 	.short	0x0100
        /*0382*/ 	.byte	0x08
	.zero		1


	//   ....[6]....
        /*0384*/ 	.word	0x000004b0
        /*0388*/ 	.word	0x000000ff
        /*038c*/ 	.word	0x00038850
        /*0390*/ 	.short	0x0100
        /*0392*/ 	.byte	0x08
	.zero		1


	//   ....[7]....
        /*0394*/ 	.word	0x000004c0
        /*0398*/ 	.word	0x000000ff
        /*039c*/ 	.word	0x00038860
        /*03a0*/ 	.short	0x0100
        /*03a2*/ 	.byte	0x08
	.zero		1


	//   ....[8]....
        /*03a4*/ 	.word	0x000004d0
        /*03a8*/ 	.word	0x000000ff
        /*03ac*/ 	.word	0x00038858
        /*03b0*/ 	.short	0x0100
        /*03b2*/ 	.byte	0x08
	.zero		1


	//   ....[9]....
        /*03b4*/ 	.word	0x000004e0
        /*03b8*/ 	.word	0x000000ff
        /*03bc*/ 	.word	0x00038868
        /*03c0*/ 	.short	0x0100
        /*03c2*/ 	.byte	0x08
	.zero		1


	//   ....[10]....
        /*03c4*/ 	.word	0x000005d0
        /*03c8*/ 	.word	0x000000ff
        /*03cc*/ 	.word	0x00038870
        /*03d0*/ 	.short	0x0100
        /*03d2*/ 	.byte	0x06
	.zero		1


	//   ....[11]....
        /*03d4*/ 	.word	0x000005e0
        /*03d8*/ 	.word	0x000000ff
        /*03dc*/ 	.word	0x00038880
        /*03e0*/ 	.short	0x0100
        /*03e2*/ 	.byte	0x06
	.zero		1


	//   ....[12]....
        /*03e4*/ 	.word	0x000005f0
        /*03e8*/ 	.word	0x000000ff
        /*03ec*/ 	.word	0x00038878
        /*03f0*/ 	.short	0x0100
        /*03f2*/ 	.byte	0x06
	.zero		1


	//   ....[13]....
        /*03f4*/ 	.word	0x00000600
        /*03f8*/ 	.word	0x000000ff
        /*03fc*/ 	.word	0x00038888
        /*0400*/ 	.short	0x0100
        /*0402*/ 	.byte	0x06
	.zero		1


	//   ....[14]....
        /*0404*/ 	.word	0x00000730
        /*0408*/ 	.word	0x000000ff
        /*040c*/ 	.word	0x00038890
        /*0410*/ 	.short	0x0100
        /*0412*/ 	.byte	0x08
	.zero		1


	//   ....[15]....
        /*0414*/ 	.word	0x00000740
        /*0418*/ 	.word	0x000000ff
        /*041c*/ 	.word	0x000388a0
        /*0420*/ 	.short	0x0100
        /*0422*/ 	.byte	0x08
	.zero		1


	//   ....[16]....
        /*0424*/ 	.word	0x00000750
        /*0428*/ 	.word	0x000000ff
        /*042c*/ 	.word	0x00038898
        /*0430*/ 	.short	0x0100
        /*0432*/ 	.byte	0x08
	.zero		1


	//   ....[17]....
        /*0434*/ 	.word	0x00000760
        /*0438*/ 	.word	0x000000ff
        /*043c*/ 	.word	0x000388a8
        /*0440*/ 	.short	0x0100
        /*0442*/ 	.byte	0x08
	.zero		1


	//   ....[18]....
        /*0444*/ 	.word	0x00000890
        /*0448*/ 	.word	0x000000ff
        /*044c*/ 	.word	0x000388b0
        /*0450*/ 	.short	0x0100
        /*0452*/ 	.byte	0x08
	.zero		1


	//   ....[19]....
        /*0454*/ 	.word	0x000008a0
        /*0458*/ 	.word	0x000000ff
        /*045c*/ 	.word	0x000388c0
        /*0460*/ 	.short	0x0100
        /*0462*/ 	.byte	0x08
	.zero		1


	//   ....[20]....
        /*0464*/ 	.word	0x000008b0
        /*0468*/ 	.word	0x000000ff
        /*046c*/ 	.word	0x000388b8
        /*0470*/ 	.short	0x0100
        /*0472*/ 	.byte	0x08
	.zero		1


	//   ....[21]....
        /*0474*/ 	.word	0x000008c0
        /*0478*/ 	.word	0x000000ff
        /*047c*/ 	.word	0x000388c8
        /*0480*/ 	.short	0x0100
        /*0482*/ 	.byte	0x08
	.zero		1


	//   ....[22]....
        /*0484*/ 	.word	0x00001440
        /*0488*/ 	.word	0x000000ff
        /*048c*/ 	.word	0x00038800
        /*0490*/ 	.short	0x010a
        /*0492*/ 	.byte	0x04
	.zero		1


	//   ....[23]....
        /*0494*/ 	.word	0x000014b0
        /*0498*/ 	.word	0x000000ff
        /*049c*/ 	.word	0x00038830
        /*04a0*/ 	.short	0x010a
        /*04a2*/ 	.byte	0x04
	.zero		1


	//   ....[24]....
        /*04a4*/ 	.word	0x00001540
        /*04a8*/ 	.word	0x000000ff
        /*04ac*/ 	.word	0x00038830
        /*04b0*/ 	.short	0x010a
        /*04b2*/ 	.byte	0x04
	.zero		1


	//   ....[25]....
        /*04b4*/ 	.word	0x000048e0
        /*04b8*/ 	.word	0x00000000
        /*04bc*/ 	.word	0x00000000
        /*04c0*/ 	.short	0x0101
        /*04c2*/ 	.byte	0x3f
	.zero		1


	//   ....[26]....
        /*04c4*/ 	.word	0x00005380
        /*04c8*/ 	.word	0x000000ff
        /*04cc*/ 	.word	0x00038830
        /*04d0*/ 	.short	0x010a
        /*04d2*/ 	.byte	0x06
	.zero		1


	//   ....[27]....
        /*04d4*/ 	.word	0x000053d0
        /*04d8*/ 	.word	0x000000ff
        /*04dc*/ 	.word	0x00038830
        /*04e0*/ 	.short	0x010a
        /*04e2*/ 	.byte	0x06
	.zero		1


	//   ....[28]....
        /*04e4*/ 	.word	0x00007cc0
        /*04e8*/ 	.word	0x000000ff
        /*04ec*/ 	.word	0x00038850
        /*04f0*/ 	.short	0x010a
        /*04f2*/ 	.byte	0x07
	.zero		1


	//   ....[29]....
        /*04f4*/ 	.word	0x00007d00
        /*04f8*/ 	.word	0x000000ff
        /*04fc*/ 	.word	0x00038850
        /*0500*/ 	.short	0x010a
        /*0502*/ 	.byte	0x07
	.zero		1


	//   ....[30]....
        /*0504*/ 	.word	0x00008940
        /*0508*/ 	.word	0x000000ab
        /*050c*/ 	.word	0x00000000
        /*0510*/ 	.short	0x0101
        /*0512*/ 	.byte	0x3f
	.zero		1


	//   ....[31]....
        /*0514*/ 	.word	0x00008980
        /*0518*/ 	.word	0x000000af
        /*051c*/ 	.word	0x00000000
        /*0520*/ 	.short	0x0101
        /*0522*/ 	.byte	0x3f
	.zero		1


	//   ....[32]....
        /*0524*/ 	.word	0x00009510
        /*0528*/ 	.word	0x0000000b
        /*052c*/ 	.word	0x00038850
        /*0530*/ 	.short	0x010a
        /*0532*/ 	.byte	0x3f
	.zero		1


	//   ....[33]....
        /*0534*/ 	.word	0x00009550
        /*0538*/ 	.word	0x0000000b
        /*053c*/ 	.word	0x00038850
        /*0540*/ 	.short	0x010a
        /*0542*/ 	.byte	0x3f
	.zero		1


	//   ....[34]....
        /*0544*/ 	.word	0x00009950
        /*0548*/ 	.word	0x0000000c
        /*054c*/ 	.word	0x00000000
        /*0550*/ 	.short	0x0101
        /*0552*/ 	.byte	0x3f
	.zero		1


	//   ....[35]....
        /*0554*/ 	.word	0x0000a9c0
        /*0558*/ 	.word	0x000000ff
        /*055c*/ 	.word	0x00000000
        /*0560*/ 	.short	0x0101
        /*0562*/ 	.byte	0x04
	.zero		1


	//   ....[36]....
        /*0564*/ 	.word	0x0000d290
        /*0568*/ 	.word	0x000000ff
        /*056c*/ 	.word	0x00038840
        /*0570*/ 	.short	0x010a
        /*0572*/ 	.byte	0x26
	.zero		1


	//   ....[37]....
        /*0574*/ 	.word	0x0000e0c0
        /*0578*/ 	.word	0x000000ff
        /*057c*/ 	.word	0x00038800
        /*0580*/ 	.short	0x0107
        /*0582*/ 	.byte	0x26
	.zero		1


	//   ....[38]....
        /*0584*/ 	.word	0x0000e130
        /*0588*/ 	.word	0x000000ff
        /*058c*/ 	.word	0x00038800
        /*0590*/ 	.short	0x0101
        /*0592*/ 	.byte	0x26
	.zero		1


	//   ....[39]....
        /*0594*/ 	.word	0x0000e150
        /*0598*/ 	.word	0x000000ff
        /*059c*/ 	.word	0x00038820
        /*05a0*/ 	.short	0x010a
        /*05a2*/ 	.byte	0x26
	.zero		1


	//   ....[40]....
        /*05a4*/ 	.word	0x0000e540
        /*05a8*/ 	.word	0x000000ff
        /*05ac*/ 	.word	0x00038848
        /*05b0*/ 	.short	0x010a
        /*05b2*/ 	.byte	0x26
	.zero		1


	//   ....[41]....
        /*05b4*/ 	.word	0x0000e9e0
        /*05b8*/ 	.word	0x000000ff
        /*05bc*/ 	.word	0x00038860
        /*05c0*/ 	.short	0x010a
        /*05c2*/ 	.byte	0x26
	.zero		1


	//   ....[42]....
        /*05c4*/ 	.word	0x0000f090
        /*05c8*/ 	.word	0x000000ff
        /*05cc*/ 	.word	0x00038840
        /*05d0*/ 	.short	0x010a
        /*05d2*/ 	.byte	0x26
	.zero		1


	//   ....[43]....
        /*05d4*/ 	.word	0x0000f530
        /*05d8*/ 	.word	0x000000ff
        /*05dc*/ 	.word	0x00038868
        /*05e0*/ 	.short	0x010a
        /*05e2*/ 	.byte	0x26
	.zero		1


	//   ....[44]....
        /*05e4*/ 	.word	0x0000fc30
        /*05e8*/ 	.word	0x000000ff
        /*05ec*/ 	.word	0x00038848
        /*05f0*/ 	.short	0x010a
        /*05f2*/ 	.byte	0x26
	.zero		1


	//   ....[45]....
        /*05f4*/ 	.word	0x000100b0
        /*05f8*/ 	.word	0x000000ff
        /*05fc*/ 	.word	0x00038860
        /*0600*/ 	.short	0x010a
        /*0602*/ 	.byte	0x26
	.zero		1


	//   ....[46]....
        /*0604*/ 	.word	0x000105f0
        /*0608*/ 	.word	0x00000003
        /*060c*/ 	.word	0x00038860
        /*0610*/ 	.short	0x010a
        /*0612*/ 	.byte	0x3f
	.zero		1


	//   ....[47]....
        /*0614*/ 	.word	0x00010b20
        /*0618*/ 	.word	0x00000002
        /*061c*/ 	.word	0x00038820
        /*0620*/ 	.short	0x010a
        /*0622*/ 	.byte	0x3f
	.zero		1


	//   ....[48]....
        /*0624*/ 	.word	0x00010ca0
        /*0628*/ 	.word	0x00000006
        /*062c*/ 	.word	0x00000000
        /*0630*/ 	.short	0x010a
        /*0632*/ 	.byte	0x3f
	.zero		1


	//   ....[49]....
        /*0634*/ 	.word	0x00010d10
        /*0638*/ 	.word	0x00000003
        /*063c*/ 	.word	0x00000000
        /*0640*/ 	.short	0x010a
        /*0642*/ 	.byte	0x3f
	.zero		1


	//   ....[50]....
        /*0644*/ 	.word	0x00010d70
        /*0648*/ 	.word	0x00000000
        /*064c*/ 	.word	0x00000000
        /*0650*/ 	.short	0x010a
        /*0652*/ 	.byte	0x3f
	.zero		1


	//   ....[51]....
        /*0654*/ 	.word	0x00010da0
        /*0658*/ 	.word	0x00000003
        /*065c*/ 	.word	0x00000000
        /*0660*/ 	.short	0x010a
        /*0662*/ 	.byte	0x3f
	.zero		1


	//   ....[52]....
        /*0664*/ 	.word	0x00010e20
        /*0668*/ 	.word	0x00000003
        /*066c*/ 	.word	0x00038800
        /*0670*/ 	.short	0x010a
        /*0672*/ 	.byte	0x3f
	.zero		1


	//   ....[53]....
        /*0674*/ 	.word	0x00010e90
        /*0678*/ 	.word	0x00000003
        /*067c*/ 	.word	0x00038830
        /*0680*/ 	.short	0x010a
        /*0682*/ 	.byte	0x3f
	.zero		1


	//   ....[54]....
        /*0684*/ 	.word	0x00010f00
        /*0688*/ 	.word	0x00000007
        /*068c*/ 	.word	0x00038830
        /*0690*/ 	.short	0x010a
        /*0692*/ 	.byte	0x3f
	.zero		1


	//   ....[55]....
        /*0694*/ 	.word	0x00010f60
        /*0698*/ 	.word	0x00000003
        /*069c*/ 	.word	0x00038850
        /*06a0*/ 	.short	0x010a
        /*06a2*/ 	.byte	0x3f
	.zero		1


	//   ....[56]....
        /*06a4*/ 	.word	0x00010fb0
        /*06a8*/ 	.word	0x0000000b
        /*06ac*/ 	.word	0x00038850
        /*06b0*/ 	.short	0x010a
        /*06b2*/ 	.byte	0x3f
	.zero		1


	//   ....[57]....
        /*06b4*/ 	.word	0x00011110
        /*06b8*/ 	.word	0x00000003
        /*06bc*/ 	.word	0x00038840
        /*06c0*/ 	.short	0x010a
        /*06c2*/ 	.byte	0x3f
	.zero		1


	//   ....[58]....
        /*06c4*/ 	.word	0x00011ca0
        /*06c8*/ 	.word	0x00000003
        /*06cc*/ 	.word	0x00038820
        /*06d0*/ 	.short	0x010a
        /*06d2*/ 	.byte	0x3f
	.zero		1


	//   ....[59]....
        /*06d4*/ 	.word	0x00011d00
        /*06d8*/ 	.word	0x00000003
        /*06dc*/ 	.word	0x00038848
        /*06e0*/ 	.short	0x010a
        /*06e2*/ 	.byte	0x3f
	.zero		1


	//   ....[60]....
        /*06e4*/ 	.word	0x00011d60
        /*06e8*/ 	.word	0x00000003
        /*06ec*/ 	.word	0x00038860
        /*06f0*/ 	.short	0x010a
        /*06f2*/ 	.byte	0x3f
	.zero		1


	//   ....[61]....
        /*06f4*/ 	.word	0x00011dc0
        /*06f8*/ 	.word	0x00000003
        /*06fc*/ 	.word	0x00038840
        /*0700*/ 	.short	0x010a
        /*0702*/ 	.byte	0x3f
	.zero		1


	//   ....[62]....
        /*0704*/ 	.word	0x00011e20
        /*0708*/ 	.word	0x00000003
        /*070c*/ 	.word	0x00038868
        /*0710*/ 	.short	0x010a
        /*0712*/ 	.byte	0x3f
	.zero		1


	//   ....[63]....
        /*0714*/ 	.word	0x00011e80
        /*0718*/ 	.word	0x00000003
        /*071c*/ 	.word	0x00038848
        /*0720*/ 	.short	0x010a
        /*0722*/ 	.byte	0x3f
	.zero		1


	//   ....[64]....
        /*0724*/ 	.word	0x00011ee0
        /*0728*/ 	.word	0x00000003
        /*072c*/ 	.word	0x00038860
        /*0730*/ 	.short	0x010a
        /*0732*/ 	.byte	0x3f
	.zero		1


	//   ....[65]....
        /*0734*/ 	.word	0x00011f30
        /*0738*/ 	.word	0x00000003
        /*073c*/ 	.word	0x00038860
        /*0740*/ 	.short	0x010a
        /*0742*/ 	.byte	0x3f
	.zero		1


	//   ....[66]....
        /*0744*/ 	.word	0x00011f80
        /*0748*/ 	.word	0x00000002
        /*074c*/ 	.word	0x00038820
        /*0750*/ 	.short	0x010a
        /*0752*/ 	.byte	0x3f
	.zero		1


	//   ....[67]....
        /*0754*/ 	.word	0x00012120
        /*0758*/ 	.word	0x00000006
        /*075c*/ 	.word	0x00000000
        /*0760*/ 	.short	0x010a
        /*0762*/ 	.byte	0x3f
	.zero		1


	//   ....[68]....
        /*0764*/ 	.word	0x00012170
        /*0768*/ 	.word	0x00000003
        /*076c*/ 	.word	0x00000000
        /*0770*/ 	.short	0x010a
        /*0772*/ 	.byte	0x3f
	.zero		1


	//   ....[69]....
        /*0774*/ 	.word	0x000121c0
        /*0778*/ 	.word	0x00000000
        /*077c*/ 	.word	0x00000000
        /*0780*/ 	.short	0x010a
        /*0782*/ 	.byte	0x3f
	.zero		1


	//----- nvinfo : EIATTR_NUM_MBARRIERS
	.align		4
.L_93:
        /*0784*/ 	.byte	0x03, 0x38
        /*0786*/ 	.short	0x0016


	//----- nvinfo : EIATTR_EXIT_INSTR_OFFSETS
	.align		4
        /*0788*/ 	.byte	0x04, 0x1c
        /*078a*/ 	.short	(.L_95 - .L_94)


	//   ....[0]....
.L_94:
        /*078c*/ 	.word	0x00010df0


	//----- nvinfo : EIATTR_MAX_THREADS
	.align		4
.L_95:
        /*0790*/ 	.byte	0x04, 0x05
        /*0792*/ 	.short	(.L_97 - .L_96)
.L_96:
        /*0794*/ 	.word	0x00000180
        /*0798*/ 	.word	0x00000001
        /*079c*/ 	.word	0x00000001


	//----- nvinfo : EIATTR_CRS_STACK_SIZE
	.align		4
.L_97:
        /*07a0*/ 	.byte	0x04, 0x1e
        /*07a2*/ 	.short	(.L_99 - .L_98)
.L_98:
        /*07a4*/ 	.word	0x00000000


	//----- nvinfo : EIATTR_CBANK_PARAM_SIZE
	.align		4
.L_99:
        /*07a8*/ 	.byte	0x03, 0x19
        /*07aa*/ 	.short	0x0a70


	//----- nvinfo : EIATTR_PARAM_CBANK
	.align		4
        /*07ac*/ 	.byte	0x04, 0x0a
        /*07ae*/ 	.short	(.L_101 - .L_100)
	.align		4
.L_100:
        /*07b0*/ 	.word	index@(.nv.constant0._ZN7cutlass13device_kernelIN5flash11enable_sm90INS1_16FlashAttnFwdSm90INS1_25CollectiveMainloopFwdSm90ILi2EN4cute5tupleIJNS5_1CILi1EEES8_S8_EEENS6_IJNS7_ILi128EEENS7_ILi80EEENS7_ILi256EEEEEELi256ENS_10bfloat16_tEfNS_4arch4Sm90ELb0ELb0ELb0ELb0ELb0ELb0ELb0ELb1ELb1ELb1ELb1ELb0EEENS1_21CollectiveEpilogueFwdINS6_IJSA_SC_SB_EEES9_SE_SG_Li256ELb0ELb1ELb1ELb0EEENS1_19SingleTileSchedulerILb0ELb1ELb1ELi128EEEEEEEEEvNT_6ParamsE)
        /*07b4*/ 	.short	0x0210
        /*07b6*/ 	.short	0x0a70


	//----- nvinfo : EIATTR_SW_WAR
	.align		4
.L_101:
        /*07b8*/ 	.byte	0x04, 0x36
        /*07ba*/ 	.short	(.L_103 - .L_102)
.L_102:
        /*07bc*/ 	.word	0x00000008
.L_103:


//--------------------- .nv.info._ZN7cutlass13device_kernelIN5flash11enable_sm90INS1_16FlashAttnFwdSm90INS1_25CollectiveMainloopFwdSm90ILi2EN4cute5tupleIJNS5_1CILi1EEES8_S8_EEENS6_IJNS7_ILi128EEENS7_ILi80EEENS7_ILi256EEEEEELi256ENS_10bfloat16_tEfNS_4arch4Sm90ELb0ELb0ELb0ELb1ELb0ELb0ELb0ELb1ELb1ELb1ELb1ELb0EEENS1_21CollectiveEpilogueFwdINS6_IJSA_SC_SB_EEES9_SE_SG_Li256ELb1ELb1ELb1ELb0EEENS1_36VarlenDynamicPersistentTileSchedulerILi128ELi80ELi256ELi128ELb1ELb1ELb1ELb0ELb1ELb1EEEEEEEEEvNT_6ParamsE --------------------------
	.section	.nv.info._ZN7cutlass13device_kernelIN5flash11enable_sm90INS1_16FlashAttnFwdSm90INS1_25CollectiveMainloopFwdSm90ILi2EN4cute5tupleIJNS5_1CILi1EEES8_S8_EEENS6_IJNS7_ILi128EEENS7_ILi80EEENS7_ILi256EEEEEELi256ENS_10bfloat16_tEfNS_4arch4Sm90ELb0ELb0ELb0ELb1ELb0ELb0ELb0ELb1ELb1ELb1ELb1ELb0EEENS1_21CollectiveEpilogueFwdINS6_IJSA_SC_SB_EEES9_SE_SG_Li256ELb1ELb1ELb1ELb0EEENS1_36VarlenDynamicPersistentTileSchedulerILi128ELi80ELi256ELi128ELb1ELb1ELb1ELb0ELb1ELb1EEEEEEEEEvNT_6ParamsE,"",@"SHT_CUDA_INFO"
	.sectionflags	@""
	.align	4


	//----- nvinfo : EIATTR_CUDA_API_VERSION
	.align		4
        /*0000*/ 	.byte	0x04, 0x37
        /*0002*/ 	.short	(.L_105 - .L_104)
.L_104:
        /*0004*/ 	.word	0x00000082


	//----- nvinfo : EIATTR_KPARAM_INFO
	.align		4
.L_105:
        /*0008*/ 	.byte	0x04, 0x17
        /*000a*/ 	.short	(.L_107 - .L_106)
.L_106:
        /*000c*/ 	.word	0x00000000
        /*0010*/ 	.short	0x0000
        /*0012*/ 	.short	0x0070
        /*0014*/ 	.byte	0x00, 0xf0, 0x01, 0x2a


	//----- nvinfo : EIATTR_SPARSE_MMA_MASK
	.align		4
.L_107:
        /*0018*/ 	.byte	0x03, 0x50
        /*001a*/ 	.short	0x0000


	//----- nvinfo : EIATTR_MAXREG_COUNT
	.align		4
        /*001c*/ 	.byte	0x03, 0x1b
        /*001e*/ 	.short	0x00a8


	//----- nvinfo : EIATTR_NUM_BARRIERS
	.align		4
        /*0020*/ 	.byte	0x02, 0x4c
        /*0022*/ 	.byte	0x09
	.zero		1


	//----- nvinfo : EIATTR_EXTERNS
	.align		4
        /*0024*/ 	.byte	0x04, 0x0f
        /*0026*/ 	.short	(.L_109 - .L_108)


	//   ....[0]....
	.align		4
.L_108:
        /*0028*/ 	.word	index@(__assertfail)


	//----- nvinfo : EIATTR_ANNOTATIONS
	.align		4
.L_109:
        /*002c*/ 	.byte	0x04, 0x55
        /*002e*/ 	.short	(.L_111 - .L_110)


	//   ....[0]....
.L_110:
        /* <DEDUP_REMOVED lines=81> */


	//----- nvinfo : EIATTR_MERCURY_ISA_VERSION
	.align		4
.L_111:
        /*0530*/ 	.byte	0x03, 0x5f
        /*0532*/ 	.short	0x0101


	//----- nvinfo : EIATTR_UNUSED_LOAD_BYTE_OFFSET
	.align		4
        /*0534*/ 	.byte	0x04, 0x44
        /*0536*/ 	.short	(.L_113 - .L_112)


	//   ....[0]....
.L_112:
        /*0538*/ 	.word	0x00000a10
        /*053c*/ 	.word	0x0000fff0


	//   ....[1]....
        /*0540*/ 	.word	0x0000aea0
        /*0544*/ 	.word	0x0000fff0


	//----- nvinfo : EIATTR_INT_WARP_WIDE_INSTR_OFFSETS
	.align		4
.L_113:
        /*0548*/ 	.byte	0x04, 0x31
        /*054a*/ 	.short	(.L_115 - .L_114)


	//   ....[0]....
.L_114:
        /*054c*/ 	.word	0x00000130


	//   ....[1]....
        /*0550*/ 	.word	0x00000170


	//   ....[2]....
        /*0554*/ 	.word	0x000001e0


	//   ....[3]....
        /*0558*/ 	.word	0x00008960


	//   ....[4]....
        /*055c*/ 	.word	0x00011150


	//   ....[5]....
        /*0560*/ 	.word	0x000111f0


	//   ....[6]....
        /*0564*/ 	.word	0x00015640


	//   ....[7]....
        /*0568*/ 	.word	0x000156b0


	//----- nvinfo : EIATTR_COOP_GROUP_MASK_REGIDS
	.align		4
.L_115:
        /*056c*/ 	.byte	0x04, 0x29
        /*056e*/ 	.short	(.L_117 - .L_116)


	//   ....[0]....
.L_116:
        /*0570*/ 	.word	0xffffffff


	//   ....[1]....
        /*0574*/ 	.word	0xffffffff


	//   ....[2]....
        /*0578*/ 	.word	0xffffffff


	//   ....[3]....
        /*057c*/ 	.word	0xffffffff


	//   ....[4]....
        /*0580*/ 	.word	0xffffffff


	//   ....[5]....
        /*0584*/ 	.word	0xffffffff


	//   ....[6]....
        /*0588*/ 	.word	0xffffffff


	//   ....[7]....
        /*058c*/ 	.word	0xffffffff


	//   ....[8]....
        /*0590*/ 	.word	0xffffffff


	//   ....[9]....
        /*0594*/ 	.word	0xffffffff


	//   ....[10]....
        /*0598*/ 	.word	0xffffffff


	//   ....[11]....
        /*059c*/ 	.word	0xffffffff


	//   ....[12]....
        /*05a0*/ 	.word	0xffffffff


	//   ....[13]....
        /*05a4*/ 	.word	0xffffffff


	//   ....[14]....
        /*05a8*/ 	.word	0xffffffff


	//   ....[15]....
        /*05ac*/ 	.word	0xffffffff


	//   ....[16]....
        /*05b0*/ 	.word	0xffffffff


	//   ....[17]....
        /*05b4*/ 	.word	0xffffffff


	//   ....[18]....
        /*05b8*/ 	.word	0xffffffff


	//   ....[19]....
        /*05bc*/ 	.word	0xffffffff


	//   ....[20]....
        /*05c0*/ 	.word	0xffffffff


	//   ....[21]....
        /*05c4*/ 	.word	0xffffffff


	//   ....[22]....
        /*05c8*/ 	.word	0xffffffff


	//   ....[23]....
        /*05cc*/ 	.word	0xffffffff


	//   ....[24]....
        /*05d0*/ 	.word	0xffffffff


	//   ....[25]....
        /*05d4*/ 	.word	0xffffffff


	//   ....[26]....
        /*05d8*/ 	.word	0xffffffff


	//   ....[27]....
        /*05dc*/ 	.word	0xffffffff


	//   ....[28]....
        /*05e0*/ 	.word	0xffffffff


	//   ....[29]....
        /*05e4*/ 	.word	0xffffffff


	//   ....[30]....
        /*05e8*/ 	.word	0xffffffff


	//   ....[31]....
        /*05ec*/ 	.word	0xffffffff


	//   ....[32]....
        /*05f0*/ 	.word	0xffffffff


	//   ....[33]....
        /*05f4*/ 	.word	0xffffffff


	//   ....[34]....
        /*05f8*/ 	.word	0xffffffff


	//   ....[35]....
        /*05fc*/ 	.word	0xffffffff


	//   ....[36]....
        /*0600*/ 	.word	0xffffffff


	//   ....[37]....
        /*0604*/ 	.word	0xffffffff


	//   ....[38]....
        /*0608*/ 	.word	0xffffffff


	//   ....[39]....
        /*060c*/ 	.word	0xffffffff


	//   ....[40]....
        /*0610*/ 	.word	0xffffffff


	//   ....[41]....
        /*0614*/ 	.word	0xffffffff


	//   ....[42]....
        /*0618*/ 	.word	0xffffffff


	//   ....[43]....
        /*061c*/ 	.word	0xffffffff


	//   ....[44]....
        /*0620*/ 	.word	0xffffffff


	//   ....[45]....
        /*0624*/ 	.word	0xffffffff


	//   ....[46]....
        /*0628*/ 	.word	0xffffffff


	//   ....[47]....
        /*062c*/ 	.word	0xffffffff


	//   ....[48]....
        /*0630*/ 	.word	0xffffffff


	//   ....[49]....
        /*0634*/ 	.word	0xffffffff


	//   ....[50]....
        /*0638*/ 	.word	0xffffffff


	//   ....[51]....
        /*063c*/ 	.word	0xffffffff


	//   ....[52]....
        /*0640*/ 	.word	0xffffffff


	//   ....[53]....
        /*0644*/ 	.word	0xffffffff


	//   ....[54]....
        /*0648*/ 	.word	0xffffffff


	//   ....[55]....
        /*064c*/ 	.word	0xffffffff


	//   ....[56]....
        /*0650*/ 	.word	0xffffffff


	//   ....[57]....
        /*0654*/ 	.word	0xffffffff


	//   ....[58]....
        /*0658*/ 	.word	0xffffffff


	//   ....[59]....
        /*065c*/ 	.word	0xffffffff


	//   ....[60]....
        /*0660*/ 	.word	0xffffffff


	//   ....[61]....
        /*0664*/ 	.word	0xffffffff


	//   ....[62]....
        /*0668*/ 	.word	0xffffffff


	//   ....[63]....
        /*066c*/ 	.word	0xffffffff


	//   ....[64]....
        /*0670*/ 	.word	0xffffffff


	//   ....[65]....
        /*0674*/ 	.word	0xffffffff


	//   ....[66]....
        /*0678*/ 	.word	0xffffffff


	//   ....[67]....
        /*067c*/ 	.word	0xffffffff


	//   ....[68]....
        /*0680*/ 	.word	0xffffffff


	//   ....[69]....
        /*0684*/ 	.word	0xffffffff


	//   ....[70]....
        /*0688*/ 	.word	0xffffffff


	//   ....[71]....
        /*068c*/ 	.word	0xffffffff


	//   ....[72]....
        /*0690*/ 	.word	0xffffffff


	//   ....[73]....
        /*0694*/ 	.word	0xffffffff


	//   ....[74]....
        /*0698*/ 	.word	0xffffffff


	//   ....[75]....
        /*069c*/ 	.word	0xffffffff


	//   ....[76]....
        /*06a0*/ 	.word	0xffffffff


	//   ....[77]....
        /*06a4*/ 	.word	0xffffffff


	//   ....[78]....
        /*06a8*/ 	.word	0xffffffff


	//   ....[79]....
        /*06ac*/ 	.word	0xffffffff


	//   ....[80]....
        /*06b0*/ 	.word	0xffffffff


	//   ....[81]....
        /*06b4*/ 	.word	0xffffffff


	//   ....[82]....
        /*06b8*/ 	.word	0xffffffff


	//   ....[83]....
        /*06bc*/ 	.word	0xffffffff


	//   ....[84]....
        /*06c0*/ 	.word	0xffffffff


	//   ....[85]....
        /*06c4*/ 	.word	0xffffffff


	//   ....[86]....
        /*06c8*/ 	.word	0xffffffff


	//   ....[87]....
        /*06cc*/ 	.word	0xffffffff


	//   ....[88]....
        /*06d0*/ 	.word	0xffffffff


	//   ....[89]....
        /*06d4*/ 	.word	0xffffffff


	//   ....[90]....
        /*06d8*/ 	.word	0xffffffff


	//   ....[91]....
        /*06dc*/ 	.word	0xffffffff


	//   ....[92]....
        /*06e0*/ 	.word	0xffffffff


	//   ....[93]....
        /*06e4*/ 	.word	0xffffffff


	//   ....[94]....
        /*06e8*/ 	.word	0xffffffff


	//   ....[95]....
        /*06ec*/ 	.word	0xffffffff


	//   ....[96]....
        /*06f0*/ 	.word	0xffffffff


	//   ....[97]....
        /*06f4*/ 	.word	0x0500000f


	//   ....[98]....
        /*06f8*/ 	.word	0x0500000f


	//   ....[99]....
        /*06fc*/ 	.word	0x0500000f


	//   ....[100]....
        /*0700*/ 	.word	0x0500000f


	//   ....[101]....
        /*0704*/ 	.word	0x0500000f


	//   ....[102]....
        /*0708*/ 	.word	0x0500000f


	//   ....[103]....
        /*070c*/ 	.word	0x0500000f


	//   ....[104]....
        /*0710*/ 	.word	0x0500000f


	//   ....[105]....
        /*0714*/ 	.word	0x0500000f


	//   ....[106]....
        /*0718*/ 	.word	0x0500000f


	//   ....[107]....
        /*071c*/ 	.word	0x0500000f


	//   ....[108]....
        /*0720*/ 	.word	0x0500000f


	//   ....[109]....
        /*0724*/ 	.word	0x0500000f


	//   ....[110]....
        /*0728*/ 	.word	0x0500000f


	//   ....[111]....
        /*072c*/ 	.word	0x0500000f


	//   ....[112]....
        /*0730*/ 	.word	0x0500000f


	//   ....[113]....
        /*0734*/ 	.word	0x0500000f


	//   ....[114]....
        /*0738*/ 	.word	0x0500000f


	//   ....[115]....
        /*073c*/ 	.word	0x0500000f


	//   ....[116]....
        /*0740*/ 	.word	0x0500000f


	//   ....[117]....
        /*0744*/ 	.word	0x0500000f


	//   ....[118]....
        /*0748*/ 	.word	0x0500000f


	//   ....[119]....
        /*074c*/ 	.word	0x0500000f


	//   ....[120]....
        /*0750*/ 	.word	0x0500000f


	//   ....[121]....
        /*0754*/ 	.word	0x0500000f


	//   ....[122]....
        /*0758*/ 	.word	0x0500000f


	//   ....[123]....
        /*075c*/ 	.word	0x0500000f


	//   ....[124]....
        /*0760*/ 	.word	0x0500000f


	//   ....[125]....
        /*0764*/ 	.word	0x0500000f


	//   ....[126]....
        /*0768*/ 	.word	0x0500000f


	//   ....[127]....
        /*076c*/ 	.word	0x0500000f


	//   ....[128]....
        /*0770*/ 	.word	0x0500000f


	//   ....[129]....
        /*0774*/ 	.word	0x0500000f


	//   ....[130]....
        /*0778*/ 	.word	0x0500000f


	//   ....[131]....
        /*077c*/ 	.word	0x0500000f


	//   ....[132]....
        /*0780*/ 	.word	0x0500000f


	//----- nvinfo : EIATTR_COOP_GROUP_INSTR_OFFSETS
	.align		4
.L_117:
        /*0784*/ 	.byte	0x04, 0x28
        /*0786*/ 	.short	(.L_119 - .L_118)


	//   ....[0]....
.L_118:
        /*0788*/ 	.word	0x00000060


	//   ....[1]....
        /*078c*/ 	.word	0x00000140


	//   ....[2]....
        /*0790*/ 	.word	0x00000190


	//   ....[3]....
        /*0794*/ 	.word	0x000003c0


	//   ....[4]....
        /*0798*/ 	.word	0x00000520


	//   ....[5]....
        /*079c*/ 	.word	0x00000640


	//   ....[6]....
        /*07a0*/ 	.word	0x000007a0


	//   ....[7]....
        /*07a4*/ 	.word	0x00001df0


	//   ....[8]....
        /*07a8*/ 	.word	0x00004ca0


	//   ....[9]....
        /*07ac*/ 	.word	0x00004ce0


	//   ....[10]....
        /*07b0*/ 	.word	0x00005080


	//   ....[11]....
        /*07b4*/ 	.word	0x00005100


	//   ....[12]....
        /*07b8*/ 	.word	0x00008b60


	//   ....[13]....
        /*07bc*/ 	.word	0x00008b90


	//   ....[14]....
        /*07c0*/ 	.word	0x00008ea0


	//   ....[15]....
        /*07c4*/ 	.word	0x00009000


	//   ....[16]....
        /*07c8*/ 	.word	0x0000a1b0


	//   ....[17]....
        /*07cc*/ 	.word	0x0000a240


	//   ....[18]....
        /*07d0*/ 	.word	0x0000a490


	//   ....[19]....
        /*07d4*/ 	.word	0x0000a4a0


	//   ....[20]....
        /*07d8*/ 	.word	0x0000c0c0


	//   ....[21]....
        /*07dc*/ 	.word	0x0000c0e0


	//   ....[22]....
        /*07e0*/ 	.word	0x0000c0f0


	//   ....[23]....
        /*07e4*/ 	.word	0x0000c110


	//   ....[24]....
        /*07e8*/ 	.word	0x0000cc20


	//   ....[25]....
        /*07ec*/ 	.word	0x0000cc50


	//   ....[26]....
        /*07f0*/ 	.word	0x0000cdf0


	//   ....[27]....
        /*07f4*/ 	.word	0x0000ce10


	//   ....[28]....
        /*07f8*/ 	.word	0x0000cf60


	//   ....[29]....
        /*07fc*/ 	.word	0x0000cf80


	//   ....[30]....
        /*0800*/ 	.word	0x0000d0e0


	//   ....[31]....
        /*0804*/ 	.word	0x0000d100


	//   ....[32]....
        /*0808*/ 	.word	0x0000d6d0


	//   ....[33]....
        /*080c*/ 	.word	0x0000d700


	//   ....[34]....
        /*0810*/ 	.word	0x0000e060


	//   ....[35]....
        /*0814*/ 	.word	0x0000e070


	//   ....[36]....
        /*0818*/ 	.word	0x0000f420


	//   ....[37]....
        /*081c*/ 	.word	0x0000f450


	//   ....[38]....
        /*0820*/ 	.word	0x0000f5d0


	//   ....[39]....
        /*0824*/ 	.word	0x0000f5f0


	//   ....[40]....
        /*0828*/ 	.word	0x0000f740


	//   ....[41]....
        /*082c*/ 	.word	0x0000f760


	//   ....[42]....
        /*0830*/ 	.word	0x0000f8c0


	//   ....[43]....
        /*0834*/ 	.word	0x0000f8e0


	//   ....[44]....
        /*0838*/ 	.word	0x0000fac0


	//   ....[45]....
        /*083c*/ 	.word	0x0000fcf0


	//   ....[46]....
        /*0840*/ 	.word	0x0000fd20


	//   ....[47]....
        /*0844*/ 	.word	0x0000fd50


	//   ....[48]....
        /*0848*/ 	.word	0x0000fd80


	//   ....[49]....
        /*084c*/ 	.word	0x0000fdb0


	//   ....[50]....
        /*0850*/ 	.word	0x0000fde0


	//   ....[51]....
        /*0854*/ 	.word	0x0000ff90


	//   ....[52]....
        /*0858*/ 	.word	0x0000ffc0


	//   ....[53]....
        /*085c*/ 	.word	0x0000fff0


	//   ....[54]....
        /*0860*/ 	.word	0x00010020


	//   ....[55]....
        /*0864*/ 	.word	0x00010050


	//   ....[56]....
        /*0868*/ 	.word	0x00010080


	//   ....[57]....
        /*086c*/ 	.word	0x00010110


	//   ....[58]....
        /*0870*/ 	.word	0x00010140


	//   ....[59]....
        /*0874*/ 	.word	0x00010150


	//   ....[60]....
        /*0878*/ 	.word	0x00010200


	//   ....[61]....
        /*087c*/ 	.word	0x00011750


	//   ....[62]....
        /*0880*/ 	.word	0x00012390


	//   ....[63]....
        /*0884*/ 	.word	0x000123e0


	//   ....[64]....
        /*0888*/ 	.word	0x000124b0


	//   ....[65]....
        /*088c*/ 	.word	0x000124c0


	//   ....[66]....
        /*0890*/ 	.word	0x00012570


	//   ....[67]....
        /*0894*/ 	.word	0x00012580


	//   ....[68]....
        /*0898*/ 	.word	0x00012630


	//   ....[69]....
        /*089c*/ 	.word	0x00012640


	//   ....[70]....
        /*08a0*/ 	.word	0x000126f0


	//   ....[71]....
        /*08a4*/ 	.word	0x00012700


	//   ....[72]....
        /*08a8*/ 	.word	0x000127b0


	//   ....[73]....
        /*08ac*/ 	.word	0x000127c0


	//   ....[74]....
        /*08b0*/ 	.word	0x00012870


	//   ....[75]....
        /*08b4*/ 	.word	0x00012880


	//   ....[76]....
        /*08b8*/ 	.word	0x000128d0


	//   ....[77]....
        /*08bc*/ 	.word	0x00012920


	//   ....[78]....
        /*08c0*/ 	.word	0x00015f80


	//   ....[79]....
        /*08c4*/ 	.word	0x00015fb0


	//   ....[80]....
        /*08c8*/ 	.word	0x00016010


	//   ....[81]....
        /*08cc*/ 	.word	0x00016040


	//   ....[82]....
        /*08d0*/ 	.word	0x00016070


	//   ....[83]....
        /*08d4*/ 	.word	0x000160a0


	//   ....[84]....
        /*08d8*/ 	.word	0x000160d0


	//   ....[85]....
        /*08dc*/ 	.word	0x00016100


	//   ....[86]....
        /*08e0*/ 	.word	0x000162d0


	//   ....[87]....
        /*08e4*/ 	.word	0x00016300


	//   ....[88]....
        /*08e8*/ 	.word	0x00016330


	//   ....[89]....
        /*08ec*/ 	.word	0x00016360


	//   ....[90]....
        /*08f0*/ 	.word	0x00016390


	//   ....[91]....
        /*08f4*/ 	.word	0x000163c0


	//   ....[92]....
        /*08f8*/ 	.word	0x00016480


	//   ....[93]....
        /*08fc*/ 	.word	0x000164a0


	//   ....[94]....
        /*0900*/ 	.word	0x000164b0


	//   ....[95]....
        /*0904*/ 	.word	0x00016510


	//   ....[96]....
        /*0908*/ 	.word	0x00016c30


	//   ....[97]....
        /*090c*/ 	.word	0x00017110


	//   ....[98]....
        /*0910*/ 	.word	0x000172f0


	//   ....[99]....
        /*0914*/ 	.word	0x00017340


	//   ....[100]....
        /*0918*/ 	.word	0x00017480


	//   ....[101]....
        /*091c*/ 	.word	0x000174d0


	//   ....[102]....
        /*0920*/ 	.word	0x00017610


	//   ....[103]....
        /*0924*/ 	.word	0x00017660


	//   ....[104]....
        /*0928*/ 	.word	0x000177a0


	//   ....[105]....
        /*092c*/ 	.word	0x000177f0


	//   ....[106]....
        /*0930*/ 	.word	0x00017930


	//   ....[107]....
        /*0934*/ 	.word	0x00017980


	//   ....[108]....
        /*0938*/ 	.word	0x00017ac0


	//   ....[109]....
        /*093c*/ 	.word	0x00017b10


	//   ....[110]....
        /*0940*/ 	.word	0x00017c30


	//   ....[111]....
        /*0944*/ 	.word	0x00017ca0


	//   ....[112]....
        /*0948*/ 	.word	0x00017dc0


	//   ....[113]....
        /*094c*/ 	.word	0x00017e10


	//   ....[114]....
        /*0950*/ 	.word	0x00018140


	//   ....[115]....
        /*0954*/ 	.word	0x000181e0


	//   ....[116]....
        /*0958*/ 	.word	0x00018390


	//   ....[117]....
        /*095c*/ 	.word	0x00018410


	//   ....[118]....
        /*0960*/ 	.word	0x00018490


	//   ....[119]....
        /*0964*/ 	.word	0x00018510


	//   ....[120]....
        /*0968*/ 	.word	0x00018590


	//   ....[121]....
        /*096c*/ 	.word	0x00018620


	//   ....[122]....
        /*0970*/ 	.word	0x000186c0


	//   ....[123]....
        /*0974*/ 	.word	0x00018770


	//   ....[124]....
        /*0978*/ 	.word	0x000187f0


	//   ....[125]....
        /*097c*/ 	.word	0x00018870


	//   ....[126]....
        /*0980*/ 	.word	0x000188f0


	//   ....[127]....
        /*0984*/ 	.word	0x00018980


	//   ....[128]....
        /*0988*/ 	.word	0x00018a00


	//   ....[129]....
        /*098c*/ 	.word	0x00018aa0


	//   ....[130]....
        /*0990*/ 	.word	0x00018af0


	//   ....[131]....
        /*0994*/ 	.word	0x00018b80


	//   ....[132]....
        /*0998*/ 	.word	0x00018cb0


	//----- nvinfo : EIATTR_REG_RECONFIG
	.align		4
.L_119:
        /*099c*/ 	.byte	0x01, 0x54
	.zero		2


	//----- nvinfo : EIATTR_SYSCALL_OFFSETS
	.align		4
        /*09a0*/ 	.byte	0x04, 0x46
        /*09a2*/ 	.short	(.L_121 - .L_120)


	//   ....[0]....
.L_120:
        /*09a4*/ 	.word	0x00001f70


	//   ....[1]....
        /*09a8*/ 	.word	0x00011360


	//   ....[2]....
        /*09ac*/ 	.word	0x000114b0


	//   ....[3]....
        /*09b0*/ 	.word	0x000115b0


	//   ....[4]....
        /*09b4*/ 	.word	0x00011f40


	//----- nvinfo : EIATTR_MBARRIER_INSTR_OFFSETS
	.align		4
.L_121:
        /*09b8*/ 	.byte	0x04, 0x39
        /*09ba*/ 	.short	(.L_123 - .L_122)


	//   ....[0]....
.L_122:
        /*09bc*/ 	.word	0x00000270
        /*09c0*/ 	.word	0x000000ff
        /*09c4*/ 	.word	0x00038800
        /*09c8*/ 	.short	0x0100
        /*09ca*/ 	.byte	0x08
	.zero		1


	//   ....[1]....
        /*09cc*/ 	.word	0x00000280
        /*09d0*/ 	.word	0x000000ff
        /*09d4*/ 	.word	0x00038820
        /*09d8*/ 	.short	0x0100
        /*09da*/ 	.byte	0x08
	.zero		1


	//   ....[2]....
        /*09dc*/ 	.word	0x00000370
        /*09e0*/ 	.word	0x000000ff
        /*09e4*/ 	.word	0x00038830
        /*09e8*/ 	.short	0x0100
        /*09ea*/ 	.byte	0x08
	.zero		1


	//   ....[3]....
        /*09ec*/ 	.word	0x00000380
        /*09f0*/ 	.word	0x000000ff
        /*09f4*/ 	.word	0x00038840
        /*09f8*/ 	.short	0x0100
        /*09fa*/ 	.byte	0x08
	.zero		1


	//   ....[4]....
        /*09fc*/ 	.word	0x00000390
        /*0a00*/ 	.word	0x000000ff
        /*0a04*/ 	.word	0x00038838
        /*0a08*/ 	.short	0x0100
        /*0a0a*/ 	.byte	0x08
	.zero		1


	//   ....[5]....
        /*0a0c*/ 	.word	0x000003a0
        /*0a10*/ 	.word	0x000000ff
        /*0a14*/ 	.word	0x00038848
        /*0a18*/ 	.short	0x0100
        /*0a1a*/ 	.byte	0x08
	.zero		1


	//   ....[6]....
        /*0a1c*/ 	.word	0x000004d0
        /*0a20*/ 	.word	0x000000ff
        /*0a24*/ 	.word	0x00038850
        /*0a28*/ 	.short	0x0100
        /*0a2a*/ 	.byte	0x08
	.zero		1


	//   ....[7]....
        /*0a2c*/ 	.word	0x000004e0
        /*0a30*/ 	.word	0x000000ff
        /*0a34*/ 	.word	0x00038860
        /*0a38*/ 	.short	0x0100
        /*0a3a*/ 	.byte	0x08
	.zero		1


	//   ....[8]....
        /*0a3c*/ 	.word	0x000004f0
        /*0a40*/ 	.word	0x000000ff
        /*0a44*/ 	.word	0x00038858
        /*0a48*/ 	.short	0x0100
        /*0a4a*/ 	.byte	0x08
	.zero		1


	//   ....[9]....
        /*0a4c*/ 	.word	0x00000500
        /*0a50*/ 	.word	0x000000ff
        /*0a54*/ 	.word	0x00038868
        /*0a58*/ 	.short	0x0100
        /*0a5a*/ 	.byte	0x08
	.zero		1


	//   ....[10]....
        /*0a5c*/ 	.word	0x000005f0
        /*0a60*/ 	.word	0x000000ff
        /*0a64*/ 	.word	0x00038870
        /*0a68*/ 	.short	0x0100
        /*0a6a*/ 	.byte	0x06
	.zero		1


	//   ....[11]....
        /*0a6c*/ 	.word	0x00000600
        /*0a70*/ 	.word	0x000000ff
        /*0a74*/ 	.word	0x00038880
        /*0a78*/ 	.short	0x0100
        /*0a7a*/ 	.byte	0x06
	.zero		1


	//   ....[12]....
        /*0a7c*/ 	.word	0x00000610
        /*0a80*/ 	.word	0x000000ff
        /*0a84*/ 	.word	0x00038878
        /*0a88*/ 	.short	0x0100
        /*0a8a*/ 	.byte	0x06
	.zero		1


	//   ....[13]....
        /*0a8c*/ 	.word	0x00000620
        /*0a90*/ 	.word	0x000000ff
        /*0a94*/ 	.word	0x00038888
        /*0a98*/ 	.short	0x0100
        /*0a9a*/ 	.byte	0x06
	.zero		1


	//   ....[14]....
        /*0a9c*/ 	.word	0x00000750
        /*0aa0*/ 	.word	0x000000ff
        /*0aa4*/ 	.word	0x00038890
        /*0aa8*/ 	.short	0x0100
        /*0aaa*/ 	.byte	0x08
	.zero		1


	//   ....[15]....
        /*0aac*/ 	.word	0x00000760
        /*0ab0*/ 	.word	0x000000ff
        /*0ab4*/ 	.word	0x000388a0
        /*0ab8*/ 	.short	0x0100
        /*0aba*/ 	.byte	0x08
	.zero		1


	//   ....[16]....
        /*0abc*/ 	.word	0x00000770
        /*0ac0*/ 	.word	0x000000ff
        /*0ac4*/ 	.word	0x00038898
        /*0ac8*/ 	.short	0x0100
        /*0aca*/ 	.byte	0x08
	.zero		1


	//   ....[17]....
        /*0acc*/ 	.word	0x00000780
        /*0ad0*/ 	.word	0x000000ff
        /*0ad4*/ 	.word	0x000388a8
        /*0ad8*/ 	.short	0x0100
        /*0ada*/ 	.byte	0x08
	.zero		1


	//   ....[18]....
        /*0adc*/ 	.word	0x000008b0
        /*0ae0*/ 	.word	0x000000ff
        /*0ae4*/ 	.word	0x000388b0
        /*0ae8*/ 	.short	0x0100
        /*0aea*/ 	.byte	0x08
	.zero		1


	//   ....[19]....
        /*0aec*/ 	.word	0x000008c0
        /*0af0*/ 	.word	0x000000ff
        /*0af4*/ 	.word	0x000388c0
        /*0af8*/ 	.short	0x0100
        /*0afa*/ 	.byte	0x08
	.zero		1


	//   ....[20]....
        /*0afc*/ 	.word	0x000008d0
        /*0b00*/ 	.word	0x000000ff
        /*0b04*/ 	.word	0x000388b8
        /*0b08*/ 	.short	0x0100
        /*0b0a*/ 	.byte	0x08
	.zero		1


	//   ....[21]....
        /*0b0c*/ 	.word	0x000008e0
        /*0b10*/ 	.word	0x000000ff
        /*0b14*/ 	.word	0x000388c8
        /*0b18*/ 	.short	0x0100
        /*0b1a*/ 	.byte	0x08
	.zero		1


	//   ....[22]....
        /*0b1c*/ 	.word	0x00002030
        /*0b20*/ 	.word	0x00000005
        /*0b24*/ 	.word	0x00038800
        /*0b28*/ 	.short	0x010a
        /*0b2a*/ 	.byte	0x3f
	.zero		1


	//   ....[23]....
        /*0b2c*/ 	.word	0x000020d0
        /*0b30*/ 	.word	0x00000000
        /*0b34*/ 	.word	0x00038830
        /*0b38*/ 	.short	0x010a
        /*0b3a*/ 	.byte	0x3f
	.zero		1


	//   ....[24]....
        /*0b3c*/ 	.word	0x00002150
        /*0b40*/ 	.word	0x00000000
        /*0b44*/ 	.word	0x00038830
        /*0b48*/ 	.short	0x010a
        /*0b4a*/ 	.byte	0x3f
	.zero		1


	//   ....[25]....
        /*0b4c*/ 	.word	0x00004bf0
        /*0b50*/ 	.word	0x00000000
        /*0b54*/ 	.word	0x00000000
        /*0b58*/ 	.short	0x0101
        /*0b5a*/ 	.byte	0x3f
	.zero		1


	//   ....[26]....
        /*0b5c*/ 	.word	0x00005f70
        /*0b60*/ 	.word	0x000000ff
        /*0b64*/ 	.word	0x00038830
        /*0b68*/ 	.short	0x010a
        /*0b6a*/ 	.byte	0x3c
	.zero		1


	//   ....[27]....
        /*0b6c*/ 	.word	0x00005fb0
        /*0b70*/ 	.word	0x000000ff
        /*0b74*/ 	.word	0x00038830
        /*0b78*/ 	.short	0x010a
        /*0b7a*/ 	.byte	0x3c
	.zero		1


	//   ....[28]....
        /*0b7c*/ 	.word	0x000088b0
        /*0b80*/ 	.word	0x00000015
        /*0b84*/ 	.word	0x00038850
        /*0b88*/ 	.short	0x010a
        /*0b8a*/ 	.byte	0x3f
	.zero		1


	//   ....[29]....
        /*0b8c*/ 	.word	0x000088f0
        /*0b90*/ 	.word	0x00000015
        /*0b94*/ 	.word	0x00038850
        /*0b98*/ 	.short	0x010a
        /*0b9a*/ 	.byte	0x3f
	.zero		1


	//   ....[30]....
        /*0b9c*/ 	.word	0x000091b0
        /*0ba0*/ 	.word	0x000000ff
        /*0ba4*/ 	.word	0x00000000
        /*0ba8*/ 	.short	0x0101
        /*0baa*/ 	.byte	0x3c
	.zero		1


	//   ....[31]....
        /*0bac*/ 	.word	0x000093e0
        /*0bb0*/ 	.word	0x000000aa
        /*0bb4*/ 	.word	0x00000000
        /*0bb8*/ 	.short	0x0101
        /*0bba*/ 	.byte	0x3f
	.zero		1


	//   ....[32]....
        /*0bbc*/ 	.word	0x0000a0e0
        /*0bc0*/ 	.word	0x00000000
        /*0bc4*/ 	.word	0x00038850
        /*0bc8*/ 	.short	0x010a
        /*0bca*/ 	.byte	0x3f
	.zero		1


	//   ....[33]....
        /*0bcc*/ 	.word	0x0000a120
        /*0bd0*/ 	.word	0x00000000
        /*0bd4*/ 	.word	0x00038850
        /*0bd8*/ 	.short	0x010a
        /*0bda*/ 	.byte	0x3f
	.zero		1


	//   ....[34]....
        /*0bdc*/ 	.word	0x0000a640
        /*0be0*/ 	.word	0x0000000b
        /*0be4*/ 	.word	0x00000000
        /*0be8*/ 	.short	0x0101
        /*0bea*/ 	.byte	0x3f
	.zero		1


	//   ....[35]....
        /*0bec*/ 	.word	0x0000cc30
        /*0bf0*/ 	.word	0x000000ff
        /*0bf4*/ 	.word	0x00000000
        /*0bf8*/ 	.short	0x0101
        /*0bfa*/ 	.byte	0x08
	.zero		1


	//   ....[36]....
        /*0bfc*/ 	.word	0x0000d510
        /*0c00*/ 	.word	0x000000ff
        /*0c04*/ 	.word	0x00000000
        /*0c08*/ 	.short	0x0101
        /*0c0a*/ 	.byte	0x08
	.zero		1


	//   ....[37]....
        /*0c0c*/ 	.word	0x000119b0
        /*0c10*/ 	.word	0x00000000
        /*0c14*/ 	.word	0x00038840
        /*0c18*/ 	.short	0x010a
        /*0c1a*/ 	.byte	0x3f
	.zero		1


	//   ....[38]....
        /*0c1c*/ 	.word	0x00012a20
        /*0c20*/ 	.word	0x00000012
        /*0c24*/ 	.word	0x00038800
        /*0c28*/ 	.short	0x0107
        /*0c2a*/ 	.byte	0x3f
	.zero		1


	//   ....[39]....
        /*0c2c*/ 	.word	0x00012b30
        /*0c30*/ 	.word	0x00000012
        /*0c34*/ 	.word	0x00038800
        /*0c38*/ 	.short	0x0101
        /*0c3a*/ 	.byte	0x3f
	.zero		1


	//   ....[40]....
        /*0c3c*/ 	.word	0x00012b50
        /*0c40*/ 	.word	0x00000012
        /*0c44*/ 	.word	0x00038820
        /*0c48*/ 	.short	0x010a
        /*0c4a*/ 	.byte	0x3f
	.zero		1


	//   ....[41]....
        /*0c4c*/ 	.word	0x00012f20
        /*0c50*/ 	.word	0x00000003
        /*0c54*/ 	.word	0x00038840
        /*0c58*/ 	.short	0x010a
        /*0c5a*/ 	.byte	0x3f
	.zero		1


	//   ....[42]....
        /*0c5c*/ 	.word	0x000134c0
        /*0c60*/ 	.word	0x00000003
        /*0c64*/ 	.word	0x00000060
        /*0c68*/ 	.short	0x010a
        /*0c6a*/ 	.byte	0x3f
	.zero		1


	//   ....[43]....
        /*0c6c*/ 	.word	0x00013d40
        /*0c70*/ 	.word	0x00000003
        /*0c74*/ 	.word	0x00038840
        /*0c78*/ 	.short	0x010a
        /*0c7a*/ 	.byte	0x3f
	.zero		1


	//   ....[44]....
        /*0c7c*/ 	.word	0x000142e0
        /*0c80*/ 	.word	0x00000002
        /*0c84*/ 	.word	0x00000060
        /*0c88*/ 	.short	0x010a
        /*0c8a*/ 	.byte	0x3f
	.zero		1


	//   ....[45]....
        /*0c8c*/ 	.word	0x00014aa0
        /*0c90*/ 	.word	0x00000002
        /*0c94*/ 	.word	0x00038840
        /*0c98*/ 	.short	0x010a
        /*0c9a*/ 	.byte	0x3f
	.zero		1


	//   ....[46]....
        /*0c9c*/ 	.word	0x00015040
        /*0ca0*/ 	.word	0x00000002
        /*0ca4*/ 	.word	0x00000060
        /*0ca8*/ 	.short	0x010a
        /*0caa*/ 	.byte	0x3f
	.zero		1


	//   ....[47]....
        /*0cac*/ 	.word	0x000157b0
        /*0cb0*/ 	.word	0x00000000
        /*0cb4*/ 	.word	0x00038860
        /*0cb8*/ 	.short	0x010a
        /*0cba*/ 	.byte	0x3f
	.zero		1


	//   ....[48]....
        /*0cbc*/ 	.word	0x00016bb0
        /*0cc0*/ 	.word	0x00000000
        /*0cc4*/ 	.word	0x00038820
        /*0cc8*/ 	.short	0x010a
        /*0cca*/ 	.byte	0x3f
	.zero		1


	//   ....[49]....
        /*0ccc*/ 	.word	0x00016dc0
        /*0cd0*/ 	.word	0x00000006
        /*0cd4*/ 	.word	0x00000000
        /*0cd8*/ 	.short	0x010a
        /*0cda*/ 	.byte	0x3f
	.zero		1


	//   ....[50]....
        /*0cdc*/ 	.word	0x00016df0
        /*0ce0*/ 	.word	0x00000007
        /*0ce4*/ 	.word	0x00000000
        /*0ce8*/ 	.short	0x010a
        /*0cea*/ 	.byte	0x3f
	.zero		1


	//   ....[51]....
        /*0cec*/ 	.word	0x00016e50
        /*0cf0*/ 	.word	0x00000004
        /*0cf4*/ 	.word	0x00000000
        /*0cf8*/ 	.short	0x010a
        /*0cfa*/ 	.byte	0x3f
	.zero		1


	//   ....[52]....
        /*0cfc*/ 	.word	0x00016e80
        /*0d00*/ 	.word	0x00000003
        /*0d04*/ 	.word	0x00000000
        /*0d08*/ 	.short	0x010a
        /*0d0a*/ 	.byte	0x3f
	.zero		1


	//   ....[53]....
        /*0d0c*/ 	.word	0x00016ee0
        /*0d10*/ 	.word	0x00000005
        /*0d14*/ 	.word	0x00038800
        /*0d18*/ 	.short	0x010a
        /*0d1a*/ 	.byte	0x3f
	.zero		1


	//   ....[54]....
        /*0d1c*/ 	.word	0x00016f30
        /*0d20*/ 	.word	0x00000000
        /*0d24*/ 	.word	0x00038830
        /*0d28*/ 	.short	0x010a
        /*0d2a*/ 	.byte	0x3f
	.zero		1


	//   ....[55]....
        /*0d2c*/ 	.word	0x00016f90
        /*0d30*/ 	.word	0x00000004
        /*0d34*/ 	.word	0x00038830
        /*0d38*/ 	.short	0x010a
        /*0d3a*/ 	.byte	0x3f
	.zero		1


	//   ....[56]....
        /*0d3c*/ 	.word	0x00016fe0
        /*0d40*/ 	.word	0x00000015
        /*0d44*/ 	.word	0x00038850
        /*0d48*/ 	.short	0x010a
        /*0d4a*/ 	.byte	0x3f
	.zero		1


	//   ....[57]....
        /*0d4c*/ 	.word	0x00017030
        /*0d50*/ 	.word	0x00000000
        /*0d54*/ 	.word	0x00038850
        /*0d58*/ 	.short	0x010a
        /*0d5a*/ 	.byte	0x3f
	.zero		1


	//   ....[58]....
        /*0d5c*/ 	.word	0x000171d0
        /*0d60*/ 	.word	0x00000000
        /*0d64*/ 	.word	0x00038840
        /*0d68*/ 	.short	0x010a
        /*0d6a*/ 	.byte	0x3f
	.zero		1


	//   ....[59]....
        /*0d6c*/ 	.word	0x00017e50
        /*0d70*/ 	.word	0x00000012
        /*0d74*/ 	.word	0x00038820
        /*0d78*/ 	.short	0x010a
        /*0d7a*/ 	.byte	0x3f
	.zero		1


	//   ....[60]....
        /*0d7c*/ 	.word	0x00017ea0
        /*0d80*/ 	.word	0x00000003
        /*0d84*/ 	.word	0x00038840
        /*0d88*/ 	.short	0x010a
        /*0d8a*/ 	.byte	0x3f
	.zero		1


	//   ....[61]....
        /*0d8c*/ 	.word	0x00017ef0
        /*0d90*/ 	.word	0x00000003
        /*0d94*/ 	.word	0x00000060
        /*0d98*/ 	.short	0x010a
        /*0d9a*/ 	.byte	0x3f
	.zero		1


	//   ....[62]....
        /*0d9c*/ 	.word	0x00017f40
        /*0da0*/ 	.word	0x00000003
        /*0da4*/ 	.word	0x00038840
        /*0da8*/ 	.short	0x010a
        /*0daa*/ 	.byte	0x3f
	.zero		1


	//   ....[63]....
        /*0dac*/ 	.word	0x00017f90
        /*0db0*/ 	.word	0x00000002
        /*0db4*/ 	.word	0x00000060
        /*0db8*/ 	.short	0x010a
        /*0dba*/ 	.byte	0x3f
	.zero		1


	//   ....[64]....
        /*0dbc*/ 	.word	0x00017fe0
        /*0dc0*/ 	.word	0x00000002
        /*0dc4*/ 	.word	0x00038840
        /*0dc8*/ 	.short	0x010a
        /*0dca*/ 	.byte	0x3f
	.zero		1


	//   ....[65]....
        /*0dcc*/ 	.word	0x00018030
        /*0dd0*/ 	.word	0x00000002
        /*0dd4*/ 	.word	0x00000060
        /*0dd8*/ 	.short	0x010a
        /*0dda*/ 	.byte	0x3f
	.zero		1


	//   ....[66]....
        /*0ddc*/ 	.word	0x00018080
        /*0de0*/ 	.word	0x00000000
        /*0de4*/ 	.word	0x00038860
        /*0de8*/ 	.short	0x010a
        /*0dea*/ 	.byte	0x3f
	.zero		1


	//   ....[67]....
        /*0dec*/ 	.word	0x00018bd0
        /*0df0*/ 	.word	0x00000000
        /*0df4*/ 	.word	0x00038820
        /*0df8*/ 	.short	0x010a
        /*0dfa*/ 	.byte	0x3f
	.zero		1


	//   ....[68]....
        /*0dfc*/ 	.word	0x00018d70
        /*0e00*/ 	.word	0x00000006
        /*0e04*/ 	.word	0x00000000
        /*0e08*/ 	.short	0x010a
        /*0e0a*/ 	.byte	0x3f
	.zero		1


	//   ....[69]....
        /*0e0c*/ 	.word	0x00018dc0
        /*0e10*/ 	.word	0x00000007
        /*0e14*/ 	.word	0x00000000
        /*0e18*/ 	.short	0x010a
        /*0e1a*/ 	.byte	0x3f
	.zero		1


	//   ....[70]....
        /*0e1c*/ 	.word	0x00018e10
        /*0e20*/ 	.word	0x00000004
        /*0e24*/ 	.word	0x00000000
        /*0e28*/ 	.short	0x010a
        /*0e2a*/ 	.byte	0x3f
	.zero		1


	//----- nvinfo : EIATTR_NUM_MBARRIERS
	.align		4
.L_123:
        /*0e2c*/ 	.byte	0x03, 0x38
        /*0e2e*/ 	.short	0x0016


	//----- nvinfo : EIATTR_EXIT_INSTR_OFFSETS
	.align		4
        /*0e30*/ 	.byte	0x04, 0x1c
        /*0e32*/ 	.short	(.L_125 - .L_124)


	//   ....[0]....
.L_124:
        /*0e34*/ 	.word	0x00000a50


	//   ....[1]....
        /*0e38*/ 	.word	0x0000fa70


	//   ....[2]....
        /*0e3c*/ 	.word	0x00016ed0


	//----- nvinfo : EIATTR_MAX_THREADS
	.align		4
.L_125:
        /*0e40*/ 	.byte	0x04, 0x05
        /*0e42*/ 	.short	(.L_127 - .L_126)
.L_126:
        /*0e44*/ 	.word	0x00000180
        /*0e48*/ 	.word	0x00000001
        /*0e4c*/ 	.word	0x00000001


	//----- nvinfo : EIATTR_CRS_STACK_SIZE
	.align		4
.L_127:
        /*0e50*/ 	.byte	0x04, 0x1e
        /*0e52*/ 	.short	(.L_129 - .L_128)
.L_128:
        /*0e54*/ 	.word	0x00000000


	//----- nvinfo : EIATTR_CBANK_PARAM_SIZE
	.align		4
.L_129:
        /*0e58*/ 	.byte	0x03, 0x19
        /*0e5a*/ 	.short	0x0af0


	//----- nvinfo : EIATTR_PARAM_CBANK
	.align		4
        /*0e5c*/ 	.byte	0x04, 0x0a
        /*0e5e*/ 	.short	(.L_131 - .L_130)
	.align		4
.L_130:
        /*0e60*/ 	.word	index@(.nv.constant0._ZN7cutlass13device_kernelIN5flash11enable_sm90INS1_16FlashAttnFwdSm90INS1_25CollectiveMainloopFwdSm90ILi2EN4cute5tupleIJNS5_1CILi1EEES8_S8_EEENS6_IJNS7_ILi128EEENS7_ILi80EEENS7_ILi256EEEEEELi256ENS_10bfloat16_tEfNS_4arch4Sm90ELb0ELb0ELb0ELb1ELb0ELb0ELb0ELb1ELb1ELb1ELb1ELb0EEENS1_21CollectiveEpilogueFwdINS6_IJSA_SC_SB_EEES9_SE_SG_Li256ELb1ELb1ELb1ELb0EEENS1_36VarlenDynamicPersistentTileSchedulerILi128ELi80ELi256ELi128ELb1ELb1ELb1ELb0ELb1ELb1EEEEEEEEEvNT_6ParamsE)
        /*0e64*/ 	.short	0x0210
        /*0e66*/ 	.short	0x0af0


	//----- nvinfo : EIATTR_SW_WAR
	.align		4
.L_131:
        /*0e68*/ 	.byte	0x04, 0x36
        /*0e6a*/ 	.short	(.L_133 - .L_132)
.L_132:
        /*0e6c*/ 	.word	0x00000008
.L_133:


//--------------------- .nv.info._ZN7cutlass13device_kernelIN5flash11enable_sm90INS1_16FlashAttnFwdSm90INS1_25CollectiveMainloopFwdSm90ILi2EN4cute5tupleIJNS5_1CILi1EEES8_S8_EEENS6_IJNS7_ILi128EEENS7_ILi80EEENS7_ILi256EEEEEELi256ENS_10bfloat16_tEfNS_4arch4Sm90ELb0ELb0ELb0ELb1ELb0ELb1ELb0ELb1ELb1ELb1ELb1ELb0EEENS1_21CollectiveEpilogueFwdINS6_IJSA_SC_SB_EEES9_SE_SG_Li256ELb1ELb1ELb1ELb0EEENS1_36VarlenDynamicPersistentTileSchedulerILi128ELi80ELi256ELi128ELb1ELb1ELb1ELb0ELb1ELb1EEEEEEEEEvNT_6ParamsE --------------------------
	.section	.nv.info._ZN7cutlass13device_kernelIN5flash11enable_sm90INS1_16FlashAttnFwdSm90INS1_25CollectiveMainloopFwdSm90ILi2EN4cute5tupleIJNS5_1CILi1EEES8_S8_EEENS6_IJNS7_ILi128EEENS7_ILi80EEENS7_ILi256EEEEEELi256ENS_10bfloat16_tEfNS_4arch4Sm90ELb0ELb0ELb0ELb1ELb0ELb1ELb0ELb1ELb1ELb1ELb1ELb0EEENS1_21CollectiveEpilogueFwdINS6_IJSA_SC_SB_EEES9_SE_SG_Li256ELb1ELb1ELb1ELb0EEENS1_36VarlenDynamicPersistentTileSchedulerILi128ELi80ELi256ELi128ELb1ELb1ELb1ELb0ELb1ELb1EEEEEEEEEvNT_6ParamsE,"",@"SHT_CUDA_INFO"
	.sectionflags	@""
	.align	4


	//----- nvinfo : EIATTR_CUDA_API_VERSION
	.align		4
        /*0000*/ 	.byte	0x04, 0x37
        /*0002*/ 	.short	(.L_135 - .L_134)
.L_134:
        /*0004*/ 	.word	0x00000082


	//----- nvinfo : EIATTR_KPARAM_INFO
	.align		4
.L_135:
        /*0008*/ 	.byte	0x04, 0x17
        /*000a*/ 	.short	(.L_137 - .L_136)
.L_136:
        /*000c*/ 	.word	0x00000000
        /*0010*/ 	.short	0x0000
        /*0012*/ 	.short	0x0070
        /*0014*/ 	.byte	0x00, 0xf0, 0x01, 0x2a


	//----- nvinfo : EIATTR_SPARSE_MMA_MASK
	.align		4
.L_137:
        /*0018*/ 	.byte	0x03, 0x50
        /*001a*/ 	.short	0x0000


	//----- nvinfo : EIATTR_MAXREG_COUNT
	.align		4
        /*001c*/ 	.byte	0x03, 0x1b
        /*001e*/ 	.short	0x00a8


	//----- nvinfo : EIATTR_NUM_BARRIERS
	.align		4
        /*0020*/ 	.byte	0x02, 0x4c
        /*0022*/ 	.byte	0x10
	.zero		1


	//----- nvinfo : EIATTR_EXTERNS
	.align		4
        /*0024*/ 	.byte	0x04, 0x0f
        /*0026*/ 	.short	(.L_139 - .L_138)


	//   ....[0]....
	.align		4
.L_138:
        /*0028*/ 	.word	index@(__assertfail)


	//----- nvinfo : EIATTR_ANNOTATIONS
	.align		4
.L_139:
        /*002c*/ 	.byte	0x04, 0x55
        /*002e*/ 	.short	(.L_141 - .L_140)


	//   ....[0]....
.L_140:
        /* <DEDUP_REMOVED lines=179> */


	//----- nvinfo : EIATTR_MERCURY_ISA_VERSION
	.align		4
.L_141:
        /*0b50*/ 	.byte	0x03, 0x5f
        /*0b52*/ 	.short	0x0101


	//----- nvinfo : EIATTR_UNUSED_LOAD_BYTE_OFFSET
	.align		4
        /*0b54*/ 	.byte	0x04, 0x44
        /*0b56*/ 	.short	(.L_143 - .L_142)


	//   ....[0]....
.L_142:
        /*0b58*/ 	.word	0x00000a80
        /*0b5c*/ 	.word	0x0000fff0


	//   ....[1]....
        /*0b60*/ 	.word	0x0001df50
        /*0b64*/ 	.word	0x0000fff0


	//----- nvinfo : EIATTR_INT_WARP_WIDE_INSTR_OFFSETS
	.align		4
.L_143:
        /*0b68*/ 	.byte	0x04, 0x31
        /*0b6a*/ 	.short	(.L_145 - .L_144)


	//   ....[0]....
.L_144:
        /*0b6c*/ 	.word	0x00000190


	//   ....[1]....
        /*0b70*/ 	.word	0x000001d0


	//   ....[2]....
        /*0b74*/ 	.word	0x00000240


	//   ....[3]....
        /*0b78*/ 	.word	0x00025b80


	//   ....[4]....
        /*0b7c*/ 	.word	0x00025c20


	//   ....[5]....
        /*0b80*/ 	.word	0x0002a0b0


	//   ....[6]....
        /*0b84*/ 	.word	0x0002a120


	//----- nvinfo : EIATTR_COOP_GROUP_MASK_REGIDS
	.align		4
.L_145:
        /*0b88*/ 	.byte	0x04, 0x29
        /*0b8a*/ 	.short	(.L_147 - .L_146)


	//   ....[0]....
.L_146:
        /*0b8c*/ 	.word	0xffffffff


	//   ....[1]....
        /*0b90*/ 	.word	0xffffffff


	//   ....[2]....
        /*0b94*/ 	.word	0xffffffff


	//   ....[3]....
        /*0b98*/ 	.word	0xffffffff


	//   ....[4]....
        /*0b9c*/ 	.word	0xffffffff


	//   ....[5]....
        /*0ba0*/ 	.word	0xffffffff


	//   ....[6]....
        /*0ba4*/ 	.word	0xffffffff


	//   ....[7]....
        /*0ba8*/ 	.word	0xffffffff


	//   ....[8]....
        /*0bac*/ 	.word	0xffffffff


	//   ....[9]....
        /*0bb0*/ 	.word	0xffffffff


	//   ....[10]....
        /*0bb4*/ 	.word	0xffffffff


	//   ....[11]....
        /*0bb8*/ 	.word	0xffffffff


	//   ....[12]....
        /*0bbc*/ 	.word	0xffffffff


	//   ....[13]....
        /*0bc0*/ 	.word	0xffffffff


	//   ....[14]....
        /*0bc4*/ 	.word	0xffffffff


	//   ....[15]....
        /*0bc8*/ 	.word	0xffffffff


	//   ....[16]....
        /*0bcc*/ 	.word	0xffffffff


	//   ....[17]....
        /*0bd0*/ 	.word	0xffffffff


	//   ....[18]....
        /*0bd4*/ 	.word	0xffffffff


	//   ....[19]....
        /*0bd8*/ 	.word	0xffffffff


	//   ....[20]....
        /*0bdc*/ 	.word	0xffffffff


	//   ....[21]....
        /*0be0*/ 	.word	0xffffffff


	//   ....[22]....
        /*0be4*/ 	.word	0xffffffff


	//   ....[23]....
        /*0be8*/ 	.word	0xffffffff


	//   ....[24]....
        /*0bec*/ 	.word	0xffffffff


	//   ....[25]....
        /*0bf0*/ 	.word	0xffffffff


	//   ....[26]....
        /*0bf4*/ 	.word	0xffffffff


	//   ....[27]....
        /*0bf8*/ 	.word	0xffffffff


	//   ....[28]....
        /*0bfc*/ 	.word	0xffffffff


	//   ....[29]....
        /*0c00*/ 	.word	0xffffffff


	//   ....[30]....
        /*0c04*/ 	.word	0xffffffff


	//   ....[31]....
        /*0c08*/ 	.word	0xffffffff


	//   ....[32]....
        /*0c0c*/ 	.word	0xffffffff


	//   ....[33]....
        /*0c10*/ 	.word	0xffffffff


	//   ....[34]....
        /*0c14*/ 	.word	0xffffffff


	//   ....[35]....
        /*0c18*/ 	.word	0xffffffff


	//   ....[36]....
        /*0c1c*/ 	.word	0xffffffff


	//   ....[37]....
        /*0c20*/ 	.word	0xffffffff


	//   ....[38]....
        /*0c24*/ 	.word	0xffffffff


	//   ....[39]....
        /*0c28*/ 	.word	0xffffffff


	//   ....[40]....
        /*0c2c*/ 	.word	0xffffffff


	//   ....[41]....
        /*0c30*/ 	.word	0xffffffff


	//   ....[42]....
        /*0c34*/ 	.word	0xffffffff


	//   ....[43]....
        /*0c38*/ 	.word	0xffffffff


	//   ....[44]....
        /*0c3c*/ 	.word	0xffffffff


	//   ....[45]....
        /*0c40*/ 	.word	0xffffffff


	//   ....[46]....
        /*0c44*/ 	.word	0xffffffff


	//   ....[47]....
        /*0c48*/ 	.word	0xffffffff


	//   ....[48]....
        /*0c4c*/ 	.word	0xffffffff


	//   ....[49]....
        /*0c50*/ 	.word	0xffffffff


	//   ....[50]....
        /*0c54*/ 	.word	0xffffffff


	//   ....[51]....
        /*0c58*/ 	.word	0xffffffff


	//   ....[52]....
        /*0c5c*/ 	.word	0xffffffff


	//   ....[53]....
        /*0c60*/ 	.word	0xffffffff


	//   ....[54]....
        /*0c64*/ 	.word	0xffffffff


	//   ....[55]....
        /*0c68*/ 	.word	0xffffffff


	//   ....[56]....
        /*0c6c*/ 	.word	0xffffffff


	//   ....[57]....
        /*0c70*/ 	.word	0xffffffff


	//   ....[58]....
        /*0c74*/ 	.word	0xffffffff


	//   ....[59]....
        /*0c78*/ 	.word	0xffffffff


	//   ....[60]....
        /*0c7c*/ 	.word	0xffffffff


	//   ....[61]....
        /*0c80*/ 	.word	0xffffffff


	//   ....[62]....
        /*0c84*/ 	.word	0xffffffff


	//   ....[63]....
        /*0c88*/ 	.word	0xffffffff


	//   ....[64]....
        /*0c8c*/ 	.word	0xffffffff


	//   ....[65]....
        /*0c90*/ 	.word	0xffffffff


	//   ....[66]....
        /*0c94*/ 	.word	0xffffffff


	//   ....[67]....
        /*0c98*/ 	.word	0xffffffff


	//   ....[68]....
        /*0c9c*/ 	.word	0xffffffff


	//   ....[69]....
        /*0ca0*/ 	.word	0xffffffff


	//   ....[70]....
        /*0ca4*/ 	.word	0xffffffff


	//   ....[71]....
        /*0ca8*/ 	.word	0xffffffff


	//   ....[72]....
        /*0cac*/ 	.word	0xffffffff


	//   ....[73]....
        /*0cb0*/ 	.word	0xffffffff


	//   ....[74]....
        /*0cb4*/ 	.word	0xffffffff


	//   ....[75]....
        /*0cb8*/ 	.word	0xffffffff


	//   ....[76]....
        /*0cbc*/ 	.word	0xffffffff


	//   ....[77]....
        /*0cc0*/ 	.word	0xffffffff


	//   ....[78]....
        /*0cc4*/ 	.word	0xffffffff


	//   ....[79]....
        /*0cc8*/ 	.word	0xffffffff


	//   ....[80]....
        /*0ccc*/ 	.word	0xffffffff


	//   ....[81]....
        /*0cd0*/ 	.word	0xffffffff


	//   ....[82]....
        /*0cd4*/ 	.word	0xffffffff


	//   ....[83]....
        /*0cd8*/ 	.word	0xffffffff


	//   ....[84]....
        /*0cdc*/ 	.word	0xffffffff


	//   ....[85]....
        /*0ce0*/ 	.word	0xffffffff


	//   ....[86]....
        /*0ce4*/ 	.word	0xffffffff


	//   ....[87]....
        /*0ce8*/ 	.word	0xffffffff


	//   ....[88]....
        /*0cec*/ 	.word	0xffffffff


	//   ....[89]....
        /*0cf0*/ 	.word	0xffffffff


	//   ....[90]....
        /*0cf4*/ 	.word	0xffffffff


	//   ....[91]....
        /*0cf8*/ 	.word	0xffffffff


	//   ....[92]....
        /*0cfc*/ 	.word	0xffffffff


	//   ....[93]....
        /*0d00*/ 	.word	0xffffffff


	//   ....[94]....
        /*0d04*/ 	.word	0xffffffff


	//   ....[95]....
        /*0d08*/ 	.word	0xffffffff


	//   ....[96]....
        /*0d0c*/ 	.word	0xffffffff


	//   ....[97]....
        /*0d10*/ 	.word	0xffffffff


	//   ....[98]....
        /*0d14*/ 	.word	0xffffffff


	//   ....[99]....
        /*0d18*/ 	.word	0xffffffff


	//   ....[100]....
        /*0d1c*/ 	.word	0xffffffff


	//   ....[101]....
        /*0d20*/ 	.word	0xffffffff


	//   ....[102]....
        /*0d24*/ 	.word	0xffffffff


	//   ....[103]....
        /*0d28*/ 	.word	0xffffffff


	//   ....[104]....
        /*0d2c*/ 	.word	0xffffffff


	//   ....[105]....
        /*0d30*/ 	.word	0xffffffff


	//   ....[106]....
        /*0d34*/ 	.word	0x0500000f


	//   ....[107]....
        /*0d38*/ 	.word	0x0500000f


	//   ....[108]....
        /*0d3c*/ 	.word	0x0500000f


	//   ....[109]....
        /*0d40*/ 	.word	0x0500000f


	//   ....[110]....
        /*0d44*/ 	.word	0x0500000f


	//   ....[111]....
        /*0d48*/ 	.word	0x0500000f


	//   ....[112]....
        /*0d4c*/ 	.word	0x0500000f


	//   ....[113]....
        /*0d50*/ 	.word	0x0500000f


	//   ....[114]....
        /*0d54*/ 	.word	0x0500000f


	//   ....[115]....
        /*0d58*/ 	.word	0x0500000f


	//   ....[116]....
        /*0d5c*/ 	.word	0x0500000f


	//   ....[117]....
        /*0d60*/ 	.word	0x0500000f


	//   ....[118]....
        /*0d64*/ 	.word	0x0500000f


	//   ....[119]....
        /*0d68*/ 	.word	0x0500000f


	//   ....[120]....
        /*0d6c*/ 	.word	0x0500000f


	//   ....[121]....
        /*0d70*/ 	.word	0x0500000f


	//   ....[122]....
        /*0d74*/ 	.word	0x0500000f


	//   ....[123]....
        /*0d78*/ 	.word	0x0500000f


	//   ....[124]....
        /*0d7c*/ 	.word	0x0500000f


	//   ....[125]....
        /*0d80*/ 	.word	0x0500000f


	//   ....[126]....
        /*0d84*/ 	.word	0x0500000f


	//   ....[127]....
        /*0d88*/ 	.word	0x0500000f


	//   ....[128]....
        /*0d8c*/ 	.word	0x0500000f


	//   ....[129]....
        /*0d90*/ 	.word	0x0500000f


	//   ....[130]....
        /*0d94*/ 	.word	0x0500000f


	//   ....[131]....
        /*0d98*/ 	.word	0x0500000f


	//   ....[132]....
        /*0d9c*/ 	.word	0x0500000f


	//   ....[133]....
        /*0da0*/ 	.word	0x0500000f


	//   ....[134]....
        /*0da4*/ 	.word	0x0500000f


	//   ....[135]....
        /*0da8*/ 	.word	0x0500000f


	//   ....[136]....
        /*0dac*/ 	.word	0x0500000f


	//   ....[137]....
        /*0db0*/ 	.word	0x0500000f


	//   ....[138]....
        /*0db4*/ 	.word	0x0500000f


	//   ....[139]....
        /*0db8*/ 	.word	0x0500000f


	//   ....[140]....
        /*0dbc*/ 	.word	0x0500000f


	//   ....[141]....
        /*0dc0*/ 	.word	0x0500000f


	//   ....[142]....
        /*0dc4*/ 	.word	0x0500000f


	//   ....[143]....
        /*0dc8*/ 	.word	0x0500000f


	//   ....[144]....
        /*0dcc*/ 	.word	0x0500000f


	//   ....[145]....
        /*0dd0*/ 	.word	0x0500000f


	//   ....[146]....
        /*0dd4*/ 	.word	0x0500000f


	//   ....[147]....
        /*0dd8*/ 	.word	0x0500000f


	//   ....[148]....
        /*0ddc*/ 	.word	0x0500000f


	//   ....[149]....
        /*0de0*/ 	.word	0x0500000f


	//   ....[150]....
        /*0de4*/ 	.word	0x0500000f


	//----- nvinfo : EIATTR_COOP_GROUP_INSTR_OFFSETS
	.align		4
.L_147:
        /*0de8*/ 	.byte	0x04, 0x28
        /*0dea*/ 	.short	(.L_149 - .L_148)


	//   ....[0]....
.L_148:
        /*0dec*/ 	.word	0x00000060


	//   ....[1]....
        /*0df0*/ 	.word	0x000001a0


	//   ....[2]....
        /*0df4*/ 	.word	0x000001f0


	//   ....[3]....
        /*0df8*/ 	.word	0x00000420


	//   ....[4]....
        /*0dfc*/ 	.word	0x00000580


	//   ....[5]....
        /*0e00*/ 	.word	0x000006a0


	//   ....[6]....
        /*0e04*/ 	.word	0x00000800


	//   ....[7]....
        /*0e08*/ 	.word	0x0000be20


	//   ....[8]....
        /*0e0c*/ 	.word	0x0000c3b0


	//   ....[9]....
        /*0e10*/ 	.word	0x0000c3c0


	//   ....[10]....
        /*0e14*/ 	.word	0x0000c3d0


	//   ....[11]....
        /*0e18*/ 	.word	0x0000c3e0


	//   ....[12]....
        /*0e1c*/ 	.word	0x0000f850


	//   ....[13]....
        /*0e20*/ 	.word	0x0000f860


	//   ....[14]....
        /*0e24*/ 	.word	0x0000f870


	//   ....[15]....
        /*0e28*/ 	.word	0x0000f880


	//   ....[16]....
        /*0e2c*/ 	.word	0x00016910


	//   ....[17]....
        /*0e30*/ 	.word	0x00016970


	//   ....[18]....
        /*0e34*/ 	.word	0x00016b70


	//   ....[19]....
        /*0e38*/ 	.word	0x00016b90


	//   ....[20]....
        /*0e3c*/ 	.word	0x0001bd30


	//   ....[21]....
        /*0e40*/ 	.word	0x0001bd50


	//   ....[22]....
        /*0e44*/ 	.word	0x0001beb0


	//   ....[23]....
        /*0e48*/ 	.word	0x0001bed0


	//   ....[24]....
        /*0e4c*/ 	.word	0x0001d260


	//   ....[25]....
        /*0e50*/ 	.word	0x0001d4c0


	//   ....[26]....
        /*0e54*/ 	.word	0x0001d540


	//   ....[27]....
        /*0e58*/ 	.word	0x0001d550


	//   ....[28]....
        /*0e5c*/ 	.word	0x0001efe0


	//   ....[29]....
        /*0e60*/ 	.word	0x0001f000


	//   ....[30]....
        /*0e64*/ 	.word	0x0001f010


	//   ....[31]....
        /*0e68*/ 	.word	0x0001f020


	//   ....[32]....
        /*0e6c*/ 	.word	0x0001fac0


	//   ....[33]....
        /*0e70*/ 	.word	0x0001fae0


	//   ....[34]....
        /*0e74*/ 	.word	0x0001fc40


	//   ....[35]....
        /*0e78*/ 	.word	0x0001fc60


	//   ....[36]....
        /*0e7c*/ 	.word	0x0001fdb0


	//   ....[37]....
        /*0e80*/ 	.word	0x0001fdd0


	//   ....[38]....
        /*0e84*/ 	.word	0x0001ff30


	//   ....[39]....
        /*0e88*/ 	.word	0x0001ff50


	//   ....[40]....
        /*0e8c*/ 	.word	0x00020750


	//   ....[41]....
        /*0e90*/ 	.word	0x00020780


	//   ....[42]....
        /*0e94*/ 	.word	0x00020fd0


	//   ....[43]....
        /*0e98*/ 	.word	0x00020fe0


	//   ....[44]....
        /*0e9c*/ 	.word	0x00022150


	//   ....[45]....
        /*0ea0*/ 	.word	0x00022160


	//   ....[46]....
        /*0ea4*/ 	.word	0x000222d0


	//   ....[47]....
        /*0ea8*/ 	.word	0x000222f0


	//   ....[48]....
        /*0eac*/ 	.word	0x00022440


	//   ....[49]....
        /*0eb0*/ 	.word	0x00022460


	//   ....[50]....
        /*0eb4*/ 	.word	0x000225c0


	//   ....[51]....
        /*0eb8*/ 	.word	0x000225e0


	//   ....[52]....
        /*0ebc*/ 	.word	0x000227c0


	//   ....[53]....
        /*0ec0*/ 	.word	0x00022a00


	//   ....[54]....
        /*0ec4*/ 	.word	0x00022a30


	//   ....[55]....
        /*0ec8*/ 	.word	0x00022a60


	//   ....[56]....
        /*0ecc*/ 	.word	0x00022a90


	//   ....[57]....
        /*0ed0*/ 	.word	0x00022ac0


	//   ....[58]....
        /*0ed4*/ 	.word	0x00022af0


	//   ....[59]....
        /*0ed8*/ 	.word	0x00022ca0


	//   ....[60]....
        /*0edc*/ 	.word	0x00022cd0


	//   ....[61]....
        /*0ee0*/ 	.word	0x00022d00


	//   ....[62]....
        /*0ee4*/ 	.word	0x00022d30


	//   ....[63]....
        /*0ee8*/ 	.word	0x00022d60


	//   ....[64]....
        /*0eec*/ 	.word	0x00022d90


	//   ....[65]....
        /*0ef0*/ 	.word	0x00022e20


	//   ....[66]....
        /*0ef4*/ 	.word	0x00022e50


	//   ....[67]....
        /*0ef8*/ 	.word	0x00022e60


	//   ....[68]....
        /*0efc*/ 	.word	0x00022f10


	//   ....[69]....
        /*0f00*/ 	.word	0x00023ff0


	//   ....[70]....
        /*0f04*/ 	.word	0x00026180


	//   ....[71]....
        /*0f08*/ 	.word	0x00026e00


	//   ....[72]....
        /*0f0c*/ 	.word	0x00026e50


	//   ....[73]....
        /*0f10*/ 	.word	0x00026f20


	//   ....[74]....
        /*0f14*/ 	.word	0x00026f30


	//   ....[75]....
        /*0f18*/ 	.word	0x00026fe0


	//   ....[76]....
        /*0f1c*/ 	.word	0x00026ff0


	//   ....[77]....
        /*0f20*/ 	.word	0x000270a0


	//   ....[78]....
        /*0f24*/ 	.word	0x000270b0


	//   ....[79]....
        /*0f28*/ 	.word	0x00027160


	//   ....[80]....
        /*0f2c*/ 	.word	0x00027170


	//   ....[81]....
        /*0f30*/ 	.word	0x00027220


	//   ....[82]....
        /*0f34*/ 	.word	0x00027230


	//   ....[83]....
        /*0f38*/ 	.word	0x000272e0


	//   ....[84]....
        /*0f3c*/ 	.word	0x000272f0


	//   ....[85]....
        /*0f40*/ 	.word	0x00027340


	//   ....[86]....
        /*0f44*/ 	.word	0x00027390


	//   ....[87]....
        /*0f48*/ 	.word	0x0002a9f0


	//   ....[88]....
        /*0f4c*/ 	.word	0x0002aa20


	//   ....[89]....
        /*0f50*/ 	.word	0x0002aa80


	//   ....[90]....
        /*0f54*/ 	.word	0x0002aab0


	//   ....[91]....
        /*0f58*/ 	.word	0x0002aae0


	//   ....[92]....
        /*0f5c*/ 	.word	0x0002ab10


	//   ....[93]....
        /*0f60*/ 	.word	0x0002ab40


	//   ....[94]....
        /*0f64*/ 	.word	0x0002ab70


	//   ....[95]....
        /*0f68*/ 	.word	0x0002ad40


	//   ....[96]....
        /*0f6c*/ 	.word	0x0002ad70


	//   ....[97]....
        /*0f70*/ 	.word	0x0002ada0


	//   ....[98]....
        /*0f74*/ 	.word	0x0002add0


	//   ....[99]....
        /*0f78*/ 	.word	0x0002ae00


	//   ....[100]....
        /*0f7c*/ 	.word	0x0002ae30


	//   ....[101]....
        /*0f80*/ 	.word	0x0002aef0


	//   ....[102]....
        /*0f84*/ 	.word	0x0002af10


	//   ....[103]....
        /*0f88*/ 	.word	0x0002af20


	//   ....[104]....
        /*0f8c*/ 	.word	0x0002af80


	//   ....[105]....
        /*0f90*/ 	.word	0x0002b6a0


	//   ....[106]....
        /*0f94*/ 	.word	0x0002bac0


	//   ....[107]....
        /*0f98*/ 	.word	0x0002bb50


	//   ....[108]....
        /*0f9c*/ 	.word	0x0002bba0


	//   ....[109]....
        /*0fa0*/ 	.word	0x0002bbf0


	//   ....[110]....
        /*0fa4*/ 	.word	0x0002bce0


	//   ....[111]....
        /*0fa8*/ 	.word	0x0002bd70


	//   ....[112]....
        /*0fac*/ 	.word	0x0002bdc0


	//   ....[113]....
        /*0fb0*/ 	.word	0x0002be10


	//   ....[114]....
        /*0fb4*/ 	.word	0x0002c070


	//   ....[115]....
        /*0fb8*/ 	.word	0x0002c350


	//   ....[116]....
        /*0fbc*/ 	.word	0x0002c530


	//   ....[117]....
        /*0fc0*/ 	.word	0x0002c580


	//   ....[118]....
        /*0fc4*/ 	.word	0x0002c6c0


	//   ....[119]....
        /*0fc8*/ 	.word	0x0002c710


	//   ....[120]....
        /*0fcc*/ 	.word	0x0002c850


	//   ....[121]....
        /*0fd0*/ 	.word	0x0002c8a0


	//   ....[122]....
        /*0fd4*/ 	.word	0x0002c9e0


	//   ....[123]....
        /*0fd8*/ 	.word	0x0002ca30


	//   ....[124]....
        /*0fdc*/ 	.word	0x0002cb70


	//   ....[125]....
        /*0fe0*/ 	.word	0x0002cbc0


	//   ....[126]....
        /*0fe4*/ 	.word	0x0002cd00


	//   ....[127]....
        /*0fe8*/ 	.word	0x0002cd50


	//   ....[128]....
        /*0fec*/ 	.word	0x0002ce70


	//   ....[129]....
        /*0ff0*/ 	.word	0x0002cee0


	//   ....[130]....
        /*0ff4*/ 	.word	0x0002d000


	//   ....[131]....
        /*0ff8*/ 	.word	0x0002d050


	//   ....[132]....
        /*0ffc*/ 	.word	0x0002d380


	//   ....[133]....
        /*1000*/ 	.word	0x0002d420


	//   ....[134]....
        /*1004*/ 	.word	0x0002d5d0


	//   ....[135]....
        /*1008*/ 	.word	0x0002d650


	//   ....[136]....
        /*100c*/ 	.word	0x0002d6d0


	//   ....[137]....
        /*1010*/ 	.word	0x0002d750


	//   ....[138]....
        /*1014*/ 	.word	0x0002d7d0


	//   ....[139]....
        /*1018*/ 	.word	0x0002d860


	//   ....[140]....
        /*101c*/ 	.word	0x0002d900


	//   ....[141]....
        /*1020*/ 	.word	0x0002d9b0


	//   ....[142]....
        /*1024*/ 	.word	0x0002da30


	//   ....[143]....
        /*1028*/ 	.word	0x0002dab0


	//   ....[144]....
        /*102c*/ 	.word	0x0002db30


	//   ....[145]....
        /*1030*/ 	.word	0x0002dbc0


	//   ....[146]....
        /*1034*/ 	.word	0x0002dc40


	//   ....[147]....
        /*1038*/ 	.word	0x0002dce0


	//   ....[148]....
        /*103c*/ 	.word	0x0002dd30


	//   ....[149]....
        /*1040*/ 	.word	0x0002ddc0


	//   ....[150]....
        /*1044*/ 	.word	0x0002def0


	//----- nvinfo : EIATTR_REG_RECONFIG
	.align		4
.L_149:
        /*1048*/ 	.byte	0x01, 0x54
	.zero		2


	//----- nvinfo : EIATTR_SYSCALL_OFFSETS
	.align		4
        /*104c*/ 	.byte	0x04, 0x46
        /*104e*/ 	.short	(.L_151 - .L_150)


	//   ....[0]....
.L_150:
        /*1050*/ 	.word	0x000023b0


	//   ....[1]....
        /*1054*/ 	.word	0x00002500


	//   ....[2]....
        /*1058*/ 	.word	0x0000bfb0


	//   ....[3]....
        /*105c*/ 	.word	0x0000c330


	//   ....[4]....
        /*1060*/ 	.word	0x00025d90


	//   ....[5]....
        /*1064*/ 	.word	0x00025ee0


	//   ....[6]....
        /*1068*/ 	.word	0x00025fd0


	//   ....[7]....
        /*106c*/ 	.word	0x000269b0


	//----- nvinfo : EIATTR_MBARRIER_INSTR_OFFSETS
	.align		4
.L_151:
        /*1070*/ 	.byte	0x04, 0x39
        /*1072*/ 	.short	(.L_153 - .L_152)


	//   ....[0]....
.L_152:
        /*1074*/ 	.word	0x000002d0
        /*1078*/ 	.word	0x000000ff
        /*107c*/ 	.word	0x00038800
        /*1080*/ 	.short	0x0100
        /*1082*/ 	.byte	0x08
	.zero		1


	//   ....[1]....
        /*1084*/ 	.word	0x000002e0
        /*1088*/ 	.word	0x000000ff
        /*108c*/ 	.word	0x00038820
        /*1090*/ 	.short	0x0100
        /*1092*/ 	.byte	0x08
	.zero		1


	//   ....[2]....
        /*1094*/ 	.word	0x000003d0
        /*1098*/ 	.word	0x000000ff
        /*109c*/ 	.word	0x00038830
        /*10a0*/ 	.short	0x0100
        /*10a2*/ 	.byte	0x08
	.zero		1


	//   ....[3]....
        /*10a4*/ 	.word	0x000003e0
        /*10a8*/ 	.word	0x000000ff
        /*10ac*/ 	.word	0x00038840
        /*10b0*/ 	.short	0x0100
        /*10b2*/ 	.byte	0x08
	.zero		1


	//   ....[4]....
        /*10b4*/ 	.word	0x000003f0
        /*10b8*/ 	.word	0x000000ff
        /*10bc*/ 	.word	0x00038838
        /*10c0*/ 	.short	0x0100
        /*10c2*/ 	.byte	0x08
	.zero		1


	//   ....[5]....
        /*10c4*/ 	.word	0x00000400
        /*10c8*/ 	.word	0x000000ff
        /*10cc*/ 	.word	0x00038848
        /*10d0*/ 	.short	0x0100
        /*10d2*/ 	.byte	0x08
	.zero		1


	//   ....[6]....
        /*10d4*/ 	.word	0x00000530
        /*10d8*/ 	.word	0x000000ff
        /*10dc*/ 	.word	0x00038850
        /*10e0*/ 	.short	0x0100
        /*10e2*/ 	.byte	0x08
	.zero		1


	//   ....[7]....
        /*10e4*/ 	.word	0x00000540
        /*10e8*/ 	.word	0x000000ff
        /*10ec*/ 	.word	0x00038860
        /*10f0*/ 	.short	0x0100
        /*10f2*/ 	.byte	0x08
	.zero		1


	//   ....[8]....
        /*10f4*/ 	.word	0x00000550
        /*10f8*/ 	.word	0x000000ff
        /*10fc*/ 	.word	0x00038858
        /*1100*/ 	.short	0x0100
        /*1102*/ 	.byte	0x08
	.zero		1


	//   ....[9]....
        /*1104*/ 	.word	0x00000560
        /*1108*/ 	.word	0x000000ff
        /*110c*/ 	.word	0x00038868
        /*1110*/ 	.short	0x0100
        /*1112*/ 	.byte	0x08
	.zero		1


	//   ....[10]....
        /*1114*/ 	.word	0x00000650
        /*1118*/ 	.word	0x000000ff
        /*111c*/ 	.word	0x00038870
        /*1120*/ 	.short	0x0100
        /*1122*/ 	.byte	0x06
	.zero		1


	//   ....[11]....
        /*1124*/ 	.word	0x00000660
        /*1128*/ 	.word	0x000000ff
        /*112c*/ 	.word	0x00038880
        /*1130*/ 	.short	0x0100
        /*1132*/ 	.byte	0x06
	.zero		1


	//   ....[12]....
        /*1134*/ 	.word	0x00000670
        /*1138*/ 	.word	0x000000ff
        /*113c*/ 	.word	0x00038878
        /*1140*/ 	.short	0x0100
        /*1142*/ 	.byte	0x06
	.zero		1


	//   ....[13]....
        /*1144*/ 	.word	0x00000680
        /*1148*/ 	.word	0x000000ff
        /*114c*/ 	.word	0x00038888
        /*1150*/ 	.short	0x0100
        /*1152*/ 	.byte	0x06
	.zero		1


	//   ....[14]....
        /*1154*/ 	.word	0x000007b0
        /*1158*/ 	.word	0x000000ff
        /*115c*/ 	.word	0x00038890
        /*1160*/ 	.short	0x0100
        /*1162*/ 	.byte	0x08
	.zero		1


	//   ....[15]....
        /*1164*/ 	.word	0x000007c0
        /*1168*/ 	.word	0x000000ff
        /*116c*/ 	.word	0x000388a0
        /*1170*/ 	.short	0x0100
        /*1172*/ 	.byte	0x08
	.zero		1


	//   ....[16]....
        /*1174*/ 	.word	0x000007d0
        /*1178*/ 	.word	0x000000ff
        /*117c*/ 	.word	0x00038898
        /*1180*/ 	.short	0x0100
        /*1182*/ 	.byte	0x08
	.zero		1


	//   ....[17]....
        /*1184*/ 	.word	0x000007e0
        /*1188*/ 	.word	0x000000ff
        /*118c*/ 	.word	0x000388a8
        /*1190*/ 	.short	0x0100
        /*1192*/ 	.byte	0x08
	.zero		1


	//   ....[18]....
        /*1194*/ 	.word	0x00000910
        /*1198*/ 	.word	0x000000ff
        /*119c*/ 	.word	0x000388b0
        /*11a0*/ 	.short	0x0100
        /*11a2*/ 	.byte	0x08
	.zero		1


	//   ....[19]....
        /*11a4*/ 	.word	0x00000920
        /*11a8*/ 	.word	0x000000ff
        /*11ac*/ 	.word	0x000388c0
        /*11b0*/ 	.short	0x0100
        /*11b2*/ 	.byte	0x08
	.zero		1


	//   ....[20]....
        /*11b4*/ 	.word	0x00000930
        /*11b8*/ 	.word	0x000000ff
        /*11bc*/ 	.word	0x000388b8
        /*11c0*/ 	.short	0x0100
        /*11c2*/ 	.byte	0x08
	.zero		1


	//   ....[21]....
        /*11c4*/ 	.word	0x00000940
        /*11c8*/ 	.word	0x000000ff
        /*11cc*/ 	.word	0x000388c8
        /*11d0*/ 	.short	0x0100
        /*11d2*/ 	.byte	0x08
	.zero		1


	//   ....[22]....
        /*11d4*/ 	.word	0x00004000
        /*11d8*/ 	.word	0x00000003
        /*11dc*/ 	.word	0x00038890
        /*11e0*/ 	.short	0x010a
        /*11e2*/ 	.byte	0x3f
	.zero		1


	//   ....[23]....
        /*11e4*/ 	.word	0x000077a0
        /*11e8*/ 	.word	0x00000003
        /*11ec*/ 	.word	0x00038890
        /*11f0*/ 	.short	0x010a
        /*11f2*/ 	.byte	0x3f
	.zero		1


	//   ....[24]....
        /*11f4*/ 	.word	0x0000ab80
        /*11f8*/ 	.word	0x00000003
        /*11fc*/ 	.word	0x00038890
        /*1200*/ 	.short	0x010a
        /*1202*/ 	.byte	0x3f
	.zero		1


	//   ....[25]....
        /*1204*/ 	.word	0x0000afd0
        /*1208*/ 	.word	0x00000024
        /*120c*/ 	.word	0x00000000
        /*1210*/ 	.short	0x0101
        /*1212*/ 	.byte	0x3f
	.zero		1


	//   ....[26]....
        /*1214*/ 	.word	0x0000b010
        /*1218*/ 	.word	0x00000003
        /*121c*/ 	.word	0x000388b0
        /*1220*/ 	.short	0x010a
        /*1222*/ 	.byte	0x3f
	.zero		1


	//   ....[27]....
        /*1224*/ 	.word	0x0000b650
        /*1228*/ 	.word	0x00000003
        /*122c*/ 	.word	0x00000000
        /*1230*/ 	.short	0x0101
        /*1232*/ 	.byte	0x3f
	.zero		1


	//   ....[28]....
        /*1234*/ 	.word	0x0000c030
        /*1238*/ 	.word	0x00000012
        /*123c*/ 	.word	0x00038800
        /*1240*/ 	.short	0x010a
        /*1242*/ 	.byte	0x3f
	.zero		1


	//   ....[29]....
        /*1244*/ 	.word	0x0000c080
        /*1248*/ 	.word	0x00000012
        /*124c*/ 	.word	0x00038800
        /*1250*/ 	.short	0x010a
        /*1252*/ 	.byte	0x3f
	.zero		1


	//   ....[30]....
        /*1254*/ 	.word	0x0000c860
        /*1258*/ 	.word	0x00000012
        /*125c*/ 	.word	0x00038800
        /*1260*/ 	.short	0x010a
        /*1262*/ 	.byte	0x3f
	.zero		1


	//   ....[31]....
        /*1264*/ 	.word	0x0000fbd0
        /*1268*/ 	.word	0x00000012
        /*126c*/ 	.word	0x00038800
        /*1270*/ 	.short	0x010a
        /*1272*/ 	.byte	0x3f
	.zero		1


	//   ....[32]....
        /*1274*/ 	.word	0x00013320
        /*1278*/ 	.word	0x00000000
        /*127c*/ 	.word	0x00038830
        /*1280*/ 	.short	0x010a
        /*1282*/ 	.byte	0x3f
	.zero		1


	//   ....[33]....
        /*1284*/ 	.word	0x000133a0
        /*1288*/ 	.word	0x00000000
        /*128c*/ 	.word	0x00038830
        /*1290*/ 	.short	0x010a
        /*1292*/ 	.byte	0x3f
	.zero		1


	//   ....[34]....
        /*1294*/ 	.word	0x00017120
        /*1298*/ 	.word	0x00000000
        /*129c*/ 	.word	0x00000000
        /*12a0*/ 	.short	0x0101
        /*12a2*/ 	.byte	0x3f
	.zero		1


	//   ....[35]....
        /*12a4*/ 	.word	0x00018190
        /*12a8*/ 	.word	0x0000000b
        /*12ac*/ 	.word	0x00038830
        /*12b0*/ 	.short	0x010a
        /*12b2*/ 	.byte	0x3f
	.zero		1


	//   ....[36]....
        /*12b4*/ 	.word	0x00018210
        /*12b8*/ 	.word	0x0000000b
        /*12bc*/ 	.word	0x00038830
        /*12c0*/ 	.short	0x010a
        /*12c2*/ 	.byte	0x3f
	.zero		1


	//   ....[37]....
        /*12c4*/ 	.word	0x0001b930
        /*12c8*/ 	.word	0x00000009
        /*12cc*/ 	.word	0x00038850
        /*12d0*/ 	.short	0x010a
        /*12d2*/ 	.byte	0x3f
	.zero		1


	//   ....[38]....
        /*12d4*/ 	.word	0x0001b980
        /*12d8*/ 	.word	0x00000009
        /*12dc*/ 	.word	0x00038850
        /*12e0*/ 	.short	0x010a
        /*12e2*/ 	.byte	0x3f
	.zero		1


	//   ....[39]....
        /*12e4*/ 	.word	0x0001c2c0
        /*12e8*/ 	.word	0x000000a5
        /*12ec*/ 	.word	0x00000000
        /*12f0*/ 	.short	0x0101
        /*12f2*/ 	.byte	0x3f
	.zero		1


	//   ....[40]....
        /*12f4*/ 	.word	0x0001c3d0
        /*12f8*/ 	.word	0x00000009
        /*12fc*/ 	.word	0x00000000
        /*1300*/ 	.short	0x0101
        /*1302*/ 	.byte	0x3f
	.zero		1


	//   ....[41]....
        /*1304*/ 	.word	0x0001d1b0
        /*1308*/ 	.word	0x00000000
        /*130c*/ 	.word	0x00038850
        /*1310*/ 	.short	0x010a
        /*1312*/ 	.byte	0x3f
	.zero		1


	//   ....[42]....
        /*1314*/ 	.word	0x0001d200
        /*1318*/ 	.word	0x00000000
        /*131c*/ 	.word	0x00038850
        /*1320*/ 	.short	0x010a
        /*1322*/ 	.byte	0x3f
	.zero		1


	//   ....[43]....
        /*1324*/ 	.word	0x0001d700
        /*1328*/ 	.word	0x00000007
        /*132c*/ 	.word	0x00000000
        /*1330*/ 	.short	0x0101
        /*1332*/ 	.byte	0x3f
	.zero		1


	//   ....[44]....
        /*1334*/ 	.word	0x0001fab0
        /*1338*/ 	.word	0x00000000
        /*133c*/ 	.word	0x00000000
        /*1340*/ 	.short	0x0101
        /*1342*/ 	.byte	0x3f
	.zero		1


	//   ....[45]....
        /*1344*/ 	.word	0x00020770
        /*1348*/ 	.word	0x0000005e
        /*134c*/ 	.word	0x00000000
        /*1350*/ 	.short	0x0101
        /*1352*/ 	.byte	0x3f
	.zero		1


	//   ....[46]....
        /*1354*/ 	.word	0x000240d0
        /*1358*/ 	.word	0x00000012
        /*135c*/ 	.word	0x00038820
        /*1360*/ 	.short	0x010a
        /*1362*/ 	.byte	0x3f
	.zero		1


	//   ....[47]....
        /*1364*/ 	.word	0x000241a0
        /*1368*/ 	.word	0x00000006
        /*136c*/ 	.word	0x000388a0
        /*1370*/ 	.short	0x010a
        /*1372*/ 	.byte	0x3f
	.zero		1


	//   ....[48]....
        /*1374*/ 	.word	0x000246e0
        /*1378*/ 	.word	0x00000006
        /*137c*/ 	.word	0x000388c0
        /*1380*/ 	.short	0x010a
        /*1382*/ 	.byte	0x3f
	.zero		1


	//   ....[49]....
        /*1384*/ 	.word	0x00024d60
        /*1388*/ 	.word	0x00000006
        /*138c*/ 	.word	0x000388a0
        /*1390*/ 	.short	0x010a
        /*1392*/ 	.byte	0x3f
	.zero		1


	//   ....[50]....
        /*1394*/ 	.word	0x00025290
        /*1398*/ 	.word	0x00000006
        /*139c*/ 	.word	0x000388c0
        /*13a0*/ 	.short	0x010a
        /*13a2*/ 	.byte	0x3f
	.zero		1


	//   ....[51]....
        /*13a4*/ 	.word	0x00026400
        /*13a8*/ 	.word	0x00000000
        /*13ac*/ 	.word	0x00038840
        /*13b0*/ 	.short	0x010a
        /*13b2*/ 	.byte	0x3f
	.zero		1


	//   ....[52]....
        /*13b4*/ 	.word	0x00027490
        /*13b8*/ 	.word	0x00000012
        /*13bc*/ 	.word	0x00038800
        /*13c0*/ 	.short	0x0107
        /*13c2*/ 	.byte	0x3f
	.zero		1


	//   ....[53]....
        /*13c4*/ 	.word	0x000275a0
        /*13c8*/ 	.word	0x00000012
        /*13cc*/ 	.word	0x00038800
        /*13d0*/ 	.short	0x0101
        /*13d2*/ 	.byte	0x3f
	.zero		1


	//   ....[54]....
        /*13d4*/ 	.word	0x000275c0
        /*13d8*/ 	.word	0x00000012
        /*13dc*/ 	.word	0x00038820
        /*13e0*/ 	.short	0x010a
        /*13e2*/ 	.byte	0x3f
	.zero		1


	//   ....[55]....
        /*13e4*/ 	.word	0x00027990
        /*13e8*/ 	.word	0x00000003
        /*13ec*/ 	.word	0x00038840
        /*13f0*/ 	.short	0x010a
        /*13f2*/ 	.byte	0x3f
	.zero		1


	//   ....[56]....
        /*13f4*/ 	.word	0x00027f30
        /*13f8*/ 	.word	0x00000003
        /*13fc*/ 	.word	0x00000060
        /*1400*/ 	.short	0x010a
        /*1402*/ 	.byte	0x3f
	.zero		1


	//   ....[57]....
        /*1404*/ 	.word	0x000287b0
        /*1408*/ 	.word	0x00000003
        /*140c*/ 	.word	0x00038840
        /*1410*/ 	.short	0x010a
        /*1412*/ 	.byte	0x3f
	.zero		1


	//   ....[58]....
        /*1414*/ 	.word	0x00028d50
        /*1418*/ 	.word	0x00000002
        /*141c*/ 	.word	0x00000060
        /*1420*/ 	.short	0x010a
        /*1422*/ 	.byte	0x3f
	.zero		1


	//   ....[59]....
        /*1424*/ 	.word	0x00029510
        /*1428*/ 	.word	0x00000002
        /*142c*/ 	.word	0x00038840
        /*1430*/ 	.short	0x010a
        /*1432*/ 	.byte	0x3f
	.zero		1


	//   ....[60]....
        /*1434*/ 	.word	0x00029ab0
        /*1438*/ 	.word	0x00000002
        /*143c*/ 	.word	0x00000060
        /*1440*/ 	.short	0x010a
        /*1442*/ 	.byte	0x3f
	.zero		1


	//   ....[61]....
        /*1444*/ 	.word	0x0002a220
        /*1448*/ 	.word	0x00000000
        /*144c*/ 	.word	0x00038860
        /*1450*/ 	.short	0x010a
        /*1452*/ 	.byte	0x3f
	.zero		1


	//   ....[62]....
        /*1454*/ 	.word	0x0002b620
        /*1458*/ 	.word	0x00000000
        /*145c*/ 	.word	0x00038820
        /*1460*/ 	.short	0x010a
        /*1462*/ 	.byte	0x3f
	.zero		1


	//   ....[63]....
        /*1464*/ 	.word	0x0002b800
        /*1468*/ 	.word	0x00000006
        /*146c*/ 	.word	0x00000000
        /*1470*/ 	.short	0x010a
        /*1472*/ 	.byte	0x3f
	.zero		1


	//   ....[64]....
        /*1474*/ 	.word	0x0002b830
        /*1478*/ 	.word	0x00000007
        /*147c*/ 	.word	0x00000000
        /*1480*/ 	.short	0x010a
        /*1482*/ 	.byte	0x3f
	.zero		1


	//   ....[65]....
        /*1484*/ 	.word	0x0002b890
        /*1488*/ 	.word	0x00000004
        /*148c*/ 	.word	0x00000000
        /*1490*/ 	.short	0x010a
        /*1492*/ 	.byte	0x3f
	.zero		1


	//   ....[66]....
        /*1494*/ 	.word	0x0002b8c0
        /*1498*/ 	.word	0x00000003
        /*149c*/ 	.word	0x00000000
        /*14a0*/ 	.short	0x010a
        /*14a2*/ 	.byte	0x3f
	.zero		1


	//   ....[67]....
        /*14a4*/ 	.word	0x0002b920
        /*14a8*/ 	.word	0x00000003
        /*14ac*/ 	.word	0x00038890
        /*14b0*/ 	.short	0x010a
        /*14b2*/ 	.byte	0x3f
	.zero		1


	//   ....[68]....
        /*14b4*/ 	.word	0x0002b970
        /*14b8*/ 	.word	0x00000003
        /*14bc*/ 	.word	0x00038890
        /*14c0*/ 	.short	0x010a
        /*14c2*/ 	.byte	0x3f
	.zero		1


	//   ....[69]....
        /*14c4*/ 	.word	0x0002b9c0
        /*14c8*/ 	.word	0x00000003
        /*14cc*/ 	.word	0x00038890
        /*14d0*/ 	.short	0x010a
        /*14d2*/ 	.byte	0x3f
	.zero		1


	//   ....[70]....
        /*14d4*/ 	.word	0x0002ba10
        /*14d8*/ 	.word	0x00000003
        /*14dc*/ 	.word	0x000388b0
        /*14e0*/ 	.short	0x010a
        /*14e2*/ 	.byte	0x3f
	.zero		1


	//   ....[71]....
        /*14e4*/ 	.word	0x0002bc30
        /*14e8*/ 	.word	0x00000012
        /*14ec*/ 	.word	0x00038800
        /*14f0*/ 	.short	0x010a
        /*14f2*/ 	.byte	0x3f
	.zero		1


	//   ....[72]....
        /*14f4*/ 	.word	0x0002be50
        /*14f8*/ 	.word	0x00000012
        /*14fc*/ 	.word	0x00038800
        /*1500*/ 	.short	0x010a
        /*1502*/ 	.byte	0x3f
	.zero		1


	//   ....[73]....
        /*1504*/ 	.word	0x0002bea0
        /*1508*/ 	.word	0x00000000
        /*150c*/ 	.word	0x00038830
        /*1510*/ 	.short	0x010a
        /*1512*/ 	.byte	0x3f
	.zero		1


	//   ....[74]....
        /*1514*/ 	.word	0x0002bef0
        /*1518*/ 	.word	0x0000000b
        /*151c*/ 	.word	0x00038830
        /*1520*/ 	.short	0x010a
        /*1522*/ 	.byte	0x3f
	.zero		1


	//   ....[75]....
        /*1524*/ 	.word	0x0002bf40
        /*1528*/ 	.word	0x00000009
        /*152c*/ 	.word	0x00038850
        /*1530*/ 	.short	0x010a
        /*1532*/ 	.byte	0x3f
	.zero		1


	//   ....[76]....
        /*1534*/ 	.word	0x0002bf90
        /*1538*/ 	.word	0x00000000
        /*153c*/ 	.word	0x00038850
        /*1540*/ 	.short	0x010a
        /*1542*/ 	.byte	0x3f
	.zero		1


	//   ....[77]....
        /*1544*/ 	.word	0x0002c130
        /*1548*/ 	.word	0x00000012
        /*154c*/ 	.word	0x00038820
        /*1550*/ 	.short	0x010a
        /*1552*/ 	.byte	0x3f
	.zero		1


	//   ....[78]....
        /*1554*/ 	.word	0x0002c180
        /*1558*/ 	.word	0x00000006
        /*155c*/ 	.word	0x000388a0
        /*1560*/ 	.short	0x010a
        /*1562*/ 	.byte	0x3f
	.zero		1


	//   ....[79]....
        /*1564*/ 	.word	0x0002c1d0
        /*1568*/ 	.word	0x00000006
        /*156c*/ 	.word	0x000388c0
        /*1570*/ 	.short	0x010a
        /*1572*/ 	.byte	0x3f
	.zero		1


	//   ....[80]....
        /*1574*/ 	.word	0x0002c220
        /*1578*/ 	.word	0x00000006
        /*157c*/ 	.word	0x000388a0
        /*1580*/ 	.short	0x010a
        /*1582*/ 	.byte	0x3f
	.zero		1


	//   ....[81]....
        /*1584*/ 	.word	0x0002c270
        /*1588*/ 	.word	0x00000006
        /*158c*/ 	.word	0x000388c0
        /*1590*/ 	.short	0x010a
        /*1592*/ 	.byte	0x3f
	.zero		1


	//   ....[82]....
        /*1594*/ 	.word	0x0002c410
        /*1598*/ 	.word	0x00000000
        /*159c*/ 	.word	0x00038840
        /*15a0*/ 	.short	0x010a
        /*15a2*/ 	.byte	0x3f
	.zero		1


	//   ....[83]....
        /*15a4*/ 	.word	0x0002d090
        /*15a8*/ 	.word	0x00000012
        /*15ac*/ 	.word	0x00038820
        /*15b0*/ 	.short	0x010a
        /*15b2*/ 	.byte	0x3f
	.zero		1


	//   ....[84]....
        /*15b4*/ 	.word	0x0002d0e0
        /*15b8*/ 	.word	0x00000003
        /*15bc*/ 	.word	0x00038840
        /*15c0*/ 	.short	0x010a
        /*15c2*/ 	.byte	0x3f
	.zero		1


	//   ....[85]....
        /*15c4*/ 	.word	0x0002d130
        /*15c8*/ 	.word	0x00000003
        /*15cc*/ 	.word	0x00000060
        /*15d0*/ 	.short	0x010a
        /*15d2*/ 	.byte	0x3f
	.zero		1


	//   ....[86]....
        /*15d4*/ 	.word	0x0002d180
        /*15d8*/ 	.word	0x00000003
        /*15dc*/ 	.word	0x00038840
        /*15e0*/ 	.short	0x010a
        /*15e2*/ 	.byte	0x3f
	.zero		1


	//   ....[87]....
        /*15e4*/ 	.word	0x0002d1d0
        /*15e8*/ 	.word	0x00000002
        /*15ec*/ 	.word	0x00000060
        /*15f0*/ 	.short	0x010a
        /*15f2*/ 	.byte	0x3f
	.zero		1


	//   ....[88]....
        /*15f4*/ 	.word	0x0002d220
        /*15f8*/ 	.word	0x00000002
        /*15fc*/ 	.word	0x00038840
        /*1600*/ 	.short	0x010a
        /*1602*/ 	.byte	0x3f
	.zero		1


	//   ....[89]....
        /*1604*/ 	.word	0x0002d270
        /*1608*/ 	.word	0x00000002
        /*160c*/ 	.word	0x00000060
        /*1610*/ 	.short	0x010a
        /*1612*/ 	.byte	0x3f
	.zero		1


	//   ....[90]....
        /*1614*/ 	.word	0x0002d2c0
        /*1618*/ 	.word	0x00000000
        /*161c*/ 	.word	0x00038860
        /*1620*/ 	.short	0x010a
        /*1622*/ 	.byte	0x3f
	.zero		1


	//   ....[91]....
        /*1624*/ 	.word	0x0002de10
        /*1628*/ 	.word	0x00000000
        /*162c*/ 	.word	0x00038820
        /*1630*/ 	.short	0x010a
        /*1632*/ 	.byte	0x3f
	.zero		1


	//   ....[92]....
        /*1634*/ 	.word	0x0002dfb0
        /*1638*/ 	.word	0x00000006
        /*163c*/ 	.word	0x00000000
        /*1640*/ 	.short	0x010a
        /*1642*/ 	.byte	0x3f
	.zero		1


	//   ....[93]....
        /*1644*/ 	.word	0x0002e000
        /*1648*/ 	.word	0x00000007
        /*164c*/ 	.word	0x00000000
        /*1650*/ 	.short	0x010a
        /*1652*/ 	.byte	0x3f
	.zero		1


	//   ....[94]....
        /*1654*/ 	.word	0x0002e050
        /*1658*/ 	.word	0x00000004
        /*165c*/ 	.word	0x00000000
        /*1660*/ 	.short	0x010a
        /*1662*/ 	.byte	0x3f
	.zero		1


	//----- nvinfo : EIATTR_NUM_MBARRIERS
	.align		4
.L_153:
        /*1664*/ 	.byte	0x03, 0x38
        /*1666*/ 	.short	0x0016


	//----- nvinfo : EIATTR_EXIT_INSTR_OFFSETS
	.align		4
        /*1668*/ 	.byte	0x04, 0x1c
        /*166a*/ 	.short	(.L_155 - .L_154)


	//   ....[0]....
.L_154:
        /*166c*/ 	.word	0x0002b910


	//----- nvinfo : EIATTR_MAX_THREADS
	.align		4
.L_155:
        /*1670*/ 	.byte	0x04, 0x05
        /*1672*/ 	.short	(.L_157 - .L_156)
.L_156:
        /*1674*/ 	.word	0x00000180
        /*1678*/ 	.word	0x00000001
        /*167c*/ 	.word	0x00000001


	//----- nvinfo : EIATTR_CRS_STACK_SIZE
	.align		4
.L_157:
        /*1680*/ 	.byte	0x04, 0x1e
        /*1682*/ 	.short	(.L_159 - .L_158)
.L_158:
        /*1684*/ 	.word	0x00000000


	//----- nvinfo : EIATTR_CBANK_PARAM_SIZE
	.align		4
.L_159:
        /*1688*/ 	.byte	0x03, 0x19
        /*168a*/ 	.short	0x0af0


	//----- nvinfo : EIATTR_PARAM_CBANK
	.align		4
        /*168c*/ 	.byte	0x04, 0x0a
        /*168e*/ 	.short	(.L_161 - .L_160)
	.align		4
.L_160:
        /*1690*/ 	.word	index@(.nv.constant0._ZN7cutlass13device_kernelIN5flash11enable_sm90INS1_16FlashAttnFwdSm90INS1_25CollectiveMainloopFwdSm90ILi2EN4cute5tupleIJNS5_1CILi1EEES8_S8_EEENS6_IJNS7_ILi128EEENS7_ILi80EEENS7_ILi256EEEEEELi256ENS_10bfloat16_tEfNS_4arch4Sm90ELb0ELb0ELb0ELb1ELb0ELb1ELb0ELb1ELb1ELb1ELb1ELb0EEENS1_21CollectiveEpilogueFwdINS6_IJSA_SC_SB_EEES9_SE_SG_Li256ELb1ELb1ELb1ELb0EEENS1_36VarlenDynamicPersistentTileSchedulerILi128ELi80ELi256ELi128ELb1ELb1ELb1ELb0ELb1ELb1EEEEEEEEEvNT_6ParamsE)
        /*1694*/ 	.short	0x0210
        /*1696*/ 	.short	0x0af0


	//----- nvinfo : EIATTR_SW_WAR
	.align		4
.L_161:
        /*1698*/ 	.byte	0x04, 0x36
        /*169a*/ 	.short	(.L_163 - .L_162)
.L_162:
        /*169c*/ 	.word	0x00000008
.L_163:


//--------------------- .nv.info._ZN7cutlass13device_kernelIN5flash11enable_sm90INS1_16FlashAttnFwdSm90INS1_25CollectiveMainloopFwdSm90ILi2EN4cute5tupleIJNS5_1CILi1EEES8_S8_EEENS6_IJNS7_ILi128EEENS7_ILi64EEENS7_ILi256EEEEEELi256ENS_10bfloat16_tEfNS_4arch4Sm90ELb0ELb1ELb0ELb0ELb0ELb0ELb0ELb1ELb1ELb1ELb1ELb0EEENS1_21CollectiveEpilogueFwdINS6_IJSA_SC_SB_EEES9_SE_SG_Li256ELb0ELb1ELb1ELb0EEENS1_19SingleTileSchedulerILb0ELb1ELb1ELi128EEEEEEEEEvNT_6ParamsE --------------------------
	.section	.nv.info._ZN7cutlass13device_kernelIN5flash11enable_sm90INS1_16FlashAttnFwdSm90INS1_25CollectiveMainloopFwdSm90ILi2EN4cute5tupleIJNS5_1CILi1EEES8_S8_EEENS6_IJNS7_ILi128EEENS7_ILi64EEENS7_ILi256EEEEEELi256ENS_10bfloat16_tEfNS_4arch4Sm90ELb0ELb1ELb0ELb0ELb0ELb0ELb0ELb1ELb1ELb1ELb1ELb0EEENS1_21CollectiveEpilogueFwdINS6_IJSA_SC_SB_EEES9_SE_SG_Li256ELb0ELb1ELb1ELb0EEENS1_19SingleTileSchedulerILb0ELb1ELb1ELi128EEEEEEEEEvNT_6ParamsE,"",@"SHT_CUDA_INFO"
	.sectionflags	@""
	.align	4


	//----- nvinfo : EIATTR_CUDA_API_VERSION
	.align		4
        /*0000*/ 	.byte	0x04, 0x37
        /*0002*/ 	.short	(.L_165 - .L_164)
.L_164:
        /*0004*/ 	.word	0x00000082


	//----- nvinfo : EIATTR_KPARAM_INFO
	.align		4
.L_165:
        /*0008*/ 	.byte	0x04, 0x17
        /*000a*/ 	.short	(.L_167 - .L_166)
.L_166:
        /*000c*/ 	.word	0x00000000
        /*0010*/ 	.short	0x0000
        /*0012*/ 	.short	0x0070
        /*0014*/ 	.byte	0x00, 0xf0, 0x01, 0x28


	//----- nvinfo : EIATTR_SPARSE_MMA_MASK
	.align		4
.L_167:
        /*0018*/ 	.byte	0x03, 0x50
        /*001a*/ 	.short	0x0000


	//----- nvinfo : EIATTR_MAXREG_COUNT
	.align		4
        /*001c*/ 	.byte	0x03, 0x1b
        /*001e*/ 	.short	0x00a8


	//----- nvinfo : EIATTR_NUM_BARRIERS
	.align		4
        /*0020*/ 	.byte	0x02, 0x4c
        /*0022*/ 	.byte	0x09
	.zero		1


	//----- nvinfo : EIATTR_EXTERNS
	.align		4
        /*0024*/ 	.byte	0x04, 0x0f
        /*0026*/ 	.short	(.L_169 - .L_168)


	//   ....[0]....
	.align		4
.L_168:
        /*0028*/ 	.word	index@(__assertfail)


	//----- nvinfo : EIATTR_ANNOTATIONS
	.align		4
.L_169:
        /*002c*/ 	.byte	0x04, 0x55
        /*002e*/ 	.short	(.L_171 - .L_170)


	//   ....[0]....
.L_170:
        /* <DEDUP_REMOVED lines=10> */


	//----- nvinfo : EIATTR_MERCURY_ISA_VERSION
	.align		4
.L_171:
        /*00c0*/ 	.byte	0x03, 0x5f
        /*00c2*/ 	.short	0x0101


	//----- nvinfo : EIATTR_INT_WARP_WIDE_INSTR_OFFSETS
	.align		4
        /*00c4*/ 	.byte	0x04, 0x31
        /*00c6*/ 	.short	(.L_173 - .L_172)


	//   ....[0]....
.L_172:
        /*00c8*/ 	.word	0x00000130


	//   ....[1]....
        /*00cc*/ 	.word	0x00000170


	//   ....[2]....
        /*00d0*/ 	.word	0x000001e0


	//----- nvinfo : EIATTR_COOP_GROUP_MASK_REGIDS
	.align		4
.L_173:
        /*00d4*/ 	.byte	0x04, 0x29
        /*00d6*/ 	.short	(.L_175 - .L_174)


	//   ....[0]....
.L_174:
        /*00d8*/ 	.word	0xffffffff


	//   ....[1]....
        /*00dc*/ 	.word	0xffffffff


	//   ....[2]....
        /*00e0*/ 	.word	0xffffffff


	//   ....[3]....
        /*00e4*/ 	.word	0xffffffff


	//   ....[4]....
        /*00e8*/ 	.word	0xffffffff


	//   ....[5]....
        /*00ec*/ 	.word	0xffffffff


	//   ....[6]....
        /*00f0*/ 	.word	0xffffffff


	//   ....[7]....
        /*00f4*/ 	.word	0xffffffff


	//   ....[8]....
        /*00f8*/ 	.word	0xffffffff


	//   ....[9]....
        /*00fc*/ 	.word	0xffffffff


	//   ....[10]....
        /*0100*/ 	.word	0xffffffff


	//   ....[11]....
        /*0104*/ 	.word	0xffffffff


	//   ....[12]....
        /*0108*/ 	.word	0xffffffff


	//   ....[13]....
        /*010c*/ 	.word	0xffffffff


	//   ....[14]....
        /*0110*/ 	.word	0xffffffff


	//   ....[15]....
        /*0114*/ 	.word	0xffffffff


	//   ....[16]....
        /*0118*/ 	.word	0xffffffff


	//   ....[17]....
        /*011c*/ 	.word	0xffffffff


	//   ....[18]....
        /*0120*/ 	.word	0xffffffff


	//   ....[19]....
        /*0124*/ 	.word	0xffffffff


	//   ....[20]....
        /*0128*/ 	.word	0xffffffff


	//   ....[21]....
        /*012c*/ 	.word	0xffffffff


	//   ....[22]....
        /*0130*/ 	.word	0xffffffff


	//   ....[23]....
        /*0134*/ 	.word	0xffffffff


	//   ....[24]....
        /*0138*/ 	.word	0xffffffff


	//   ....[25]....
        /*013c*/ 	.word	0xffffffff


	//   ....[26]....
        /*0140*/ 	.word	0xffffffff


	//   ....[27]....
        /*0144*/ 	.word	0xffffffff


	//   ....[28]....
        /*0148*/ 	.word	0xffffffff


	//   ....[29]....
        /*014c*/ 	.word	0xffffffff


	//   ....[30]....
        /*0150*/ 	.word	0xffffffff


	//   ....[31]....
        /*0154*/ 	.word	0xffffffff


	//   ....[32]....
        /*0158*/ 	.word	0xffffffff


	//   ....[33]....
        /*015c*/ 	.word	0xffffffff


	//   ....[34]....
        /*0160*/ 	.word	0xffffffff


	//   ....[35]....
        /*0164*/ 	.word	0xffffffff


	//   ....[36]....
        /*0168*/ 	.word	0xffffffff


	//   ....[37]....
        /*016c*/ 	.word	0xffffffff


	//   ....[38]....
        /*0170*/ 	.word	0xffffffff


	//   ....[39]....
        /*0174*/ 	.word	0xffffffff


	//   ....[40]....
        /*0178*/ 	.word	0xffffffff


	//   ....[41]....
        /*017c*/ 	.word	0xffffffff


	//   ....[42]....
        /*0180*/ 	.word	0xffffffff


	//   ....[43]....
        /*0184*/ 	.word	0xffffffff


	//   ....[44]....
        /*0188*/ 	.word	0xffffffff


	//   ....[45]....
        /*018c*/ 	.word	0xffffffff


	//   ....[46]....
        /*0190*/ 	.word	0xffffffff


	//   ....[47]....
        /*0194*/ 	.word	0xffffffff


	//   ....[48]....
        /*0198*/ 	.word	0xffffffff


	//   ....[49]....
        /*019c*/ 	.word	0xffffffff


	//   ....[50]....
        /*01a0*/ 	.word	0xffffffff


	//   ....[51]....
        /*01a4*/ 	.word	0xffffffff


	//   ....[52]....
        /*01a8*/ 	.word	0xffffffff


	//   ....[53]....
        /*01ac*/ 	.word	0xffffffff


	//   ....[54]....
        /*01b0*/ 	.word	0xffffffff


	//   ....[55]....
        /*01b4*/ 	.word	0xffffffff


	//   ....[56]....
        /*01b8*/ 	.word	0xffffffff


	//   ....[57]....
        /*01bc*/ 	.word	0xffffffff


	//   ....[58]....
        /*01c0*/ 	.word	0xffffffff


	//   ....[59]....
        /*01c4*/ 	.word	0xffffffff


	//   ....[60]....
        /*01c8*/ 	.word	0xffffffff


	//   ....[61]....
        /*01cc*/ 	.word	0x0500000f


	//   ....[62]....
        /*01d0*/ 	.word	0x0500000f


	//   ....[63]....
        /*01d4*/ 	.word	0x0500000f


	//   ....[64]....
        /*01d8*/ 	.word	0x0500000f


	//   ....[65]....
        /*01dc*/ 	.word	0x0500000f


	//   ....[66]....
        /*01e0*/ 	.word	0x0500000f


	//   ....[67]....
        /*01e4*/ 	.word	0x0500000f


	//   ....[68]....
        /*01e8*/ 	.word	0x0500000f


	//   ....[69]....
        /*01ec*/ 	.word	0x0500000f


	//   ....[70]....
        /*01f0*/ 	.word	0x0500000f


	//   ....[71]....
        /*01f4*/ 	.word	0x0500000f


	//   ....[72]....
        /*01f8*/ 	.word	0x0500000f


	//   ....[73]....
        /*01fc*/ 	.word	0x0500000f


	//   ....[74]....
        /*0200*/ 	.word	0x0500000f


	//   ....[75]....
        /*0204*/ 	.word	0x0500000f


	//   ....[76]....
        /*0208*/ 	.word	0x0500000f


	//   ....[77]....
        /*020c*/ 	.word	0x0500000f


	//   ....[78]....
        /*0210*/ 	.word	0x0500000f


	//----- nvinfo : EIATTR_COOP_GROUP_INSTR_OFFSETS
	.align		4
.L_175:
        /*0214*/ 	.byte	0x04, 0x28
        /*0216*/ 	.short	(.L_177 - .L_176)


	//   ....[0]....
.L_176:
        /*0218*/ 	.word	0x00000060


	//   ....[1]....
        /*021c*/ 	.word	0x00000140


	//   ....[2]....
        /*0220*/ 	.word	0x00000190


	//   ....[3]....
        /*0224*/ 	.word	0x000003c0


	//   ....[4]....
        /*0228*/ 	.word	0x00000520


	//   ....[5]....
        /*022c*/ 	.word	0x00000640


	//   ....[6]....
        /*0230*/ 	.word	0x000007a0


	//   ....[7]....
        /*0234*/ 	.word	0x00001800


	//   ....[8]....
        /*0238*/ 	.word	0x00002830


	//   ....[9]....
        /*023c*/ 	.word	0x00002ac0


	//   ....[10]....
        /*0240*/ 	.word	0x000034d0


	//   ....[11]....
        /*0244*/ 	.word	0x00003600


	//   ....[12]....
        /*0248*/ 	.word	0x00003b80


	//   ....[13]....
        /*024c*/ 	.word	0x00003c00


	//   ....[14]....
        /*0250*/ 	.word	0x00005a90


	//   ....[15]....
        /*0254*/ 	.word	0x00005d70


	//   ....[16]....
        /*0258*/ 	.word	0x00006440


	//   ....[17]....
        /*025c*/ 	.word	0x00006540


	//   ....[18]....
        /*0260*/ 	.word	0x000068f0


	//   ....[19]....
        /*0264*/ 	.word	0x00006950


	//   ....[20]....
        /*0268*/ 	.word	0x00008540


	//   ....[21]....
        /*026c*/ 	.word	0x00008680


	//   ....[22]....
        /*0270*/ 	.word	0x000088a0


	//   ....[23]....
        /*0274*/ 	.word	0x00008990


	//   ....[24]....
        /*0278*/ 	.word	0x0000a340


	//   ....[25]....
        /*027c*/ 	.word	0x0000a570


	//   ....[26]....
        /*0280*/ 	.word	0x0000aca0


	//   ....[27]....
        /*0284*/ 	.word	0x0000ada0


	//   ....[28]....
        /*0288*/ 	.word	0x0000b1d0


	//   ....[29]....
        /*028c*/ 	.word	0x0000b230


	//   ....[30]....
        /*0290*/ 	.word	0x0000c1b0


	//   ....[31]....
        /*0294*/ 	.word	0x0000c1e0


	//   ....[32]....
        /*0298*/ 	.word	0x0000c2a0


	//   ....[33]....
        /*029c*/ 	.word	0x0000c300


	//   ....[34]....
        /*02a0*/ 	.word	0x0000d520


	//   ....[35]....
        /*02a4*/ 	.word	0x0000d570


	//   ....[36]....
        /*02a8*/ 	.word	0x0000d5b0


	//   ....[37]....
        /*02ac*/ 	.word	0x0000d5f0


	//   ....[38]....
        /*02b0*/ 	.word	0x0000d630


	//   ....[39]....
        /*02b4*/ 	.word	0x0000d650


	//   ....[40]....
        /*02b8*/ 	.word	0x0000e2b0


	//   ....[41]....
        /*02bc*/ 	.word	0x0000e2c0


	//   ....[42]....
        /*02c0*/ 	.word	0x0000f340


	//   ....[43]....
        /*02c4*/ 	.word	0x00010220


	//   ....[44]....
        /*02c8*/ 	.word	0x00010c60


	//   ....[45]....
        /*02cc*/ 	.word	0x00010ca0


	//   ....[46]....
        /*02d0*/ 	.word	0x00010cd0


	//   ....[47]....
        /*02d4*/ 	.word	0x00010cf0


	//   ....[48]....
        /*02d8*/ 	.word	0x00010d30


	//   ....[49]....
        /*02dc*/ 	.word	0x00010db0


	//   ....[50]....
        /*02e0*/ 	.word	0x00010de0


	//   ....[51]....
        /*02e4*/ 	.word	0x00010e50


	//   ....[52]....
        /*02e8*/ 	.word	0x00010e80


	//   ....[53]....
        /*02ec*/ 	.word	0x00010ef0


	//   ....[54]....
        /*02f0*/ 	.word	0x00010f20


	//   ....[55]....
        /*02f4*/ 	.word	0x00010f90


	//   ....[56]....
        /*02f8*/ 	.word	0x00010fc0


	//   ....[57]....
        /*02fc*/ 	.word	0x00011030


	//   ....[58]....
        /*0300*/ 	.word	0x00011060


	//   ....[59]....
        /*0304*/ 	.word	0x000110c0


	//   ....[60]....
        /*0308*/ 	.word	0x00013d30


	//   ....[61]....
        /*030c*/ 	.word	0x00014390


	//   ....[62]....
        /*0310*/ 	.word	0x00014500


	//   ....[63]....
        /*0314*/ 	.word	0x00014560


	//   ....[64]....
        /*0318*/ 	.word	0x000146b0


	//   ....[65]....
        /*031c*/ 	.word	0x00014720


	//   ....[66]....
        /*0320*/ 	.word	0x00014820


	//   ....[67]....
        /*0324*/ 	.word	0x00014890


	//   ....[68]....
        /*0328*/ 	.word	0x00014990


	//   ....[69]....
        /*032c*/ 	.word	0x00014a00


	//   ....[70]....
        /*0330*/ 	.word	0x00014b00


	//   ....[71]....
        /*0334*/ 	.word	0x00014b70


	//   ....[72]....
        /*0338*/ 	.word	0x00014c70


	//   ....[73]....
        /*033c*/ 	.word	0x00014ce0


	//   ....[74]....
        /*0340*/ 	.word	0x00014de0


	//   ....[75]....
        /*0344*/ 	.word	0x00014e40


	//   ....[76]....
        /*0348*/ 	.word	0x00014f30


	//   ....[77]....
        /*034c*/ 	.word	0x00014f80


	//   ....[78]....
        /*0350*/ 	.word	0x00015380


	//----- nvinfo : EIATTR_REG_RECONFIG
	.align		4
.L_177:
        /*0354*/ 	.byte	0x01, 0x54
	.zero		2


	//----- nvinfo : EIATTR_SYSCALL_OFFSETS
	.align		4
        /*0358*/ 	.byte	0x04, 0x46
        /*035a*/ 	.short	(.L_179 - .L_178)


	//   ....[0]....
.L_178:
        /*035c*/ 	.word	0x000019d0


	//   ....[1]....
        /*0360*/ 	.word	0x0000fea0


	//   ....[2]....
        /*0364*/ 	.word	0x0000ffe0


	//   ....[3]....
        /*0368*/ 	.word	0x000100d0


	//   ....[4]....
        /*036c*/ 	.word	0x00010890


	//----- nvinfo : EIATTR_MBARRIER_INSTR_OFFSETS
	.align		4
.L_179:
        /*0370*/ 	.byte	0x04, 0x39
        /*0372*/ 	.short	(.L_181 - .L_180)


	//   ....[0]....
.L_180:
        /*0374*/ 	.word	0x00000270
        /*0378*/ 	.word	0x000000ff
        /*037c*/ 	.word	0x00030800
        /*0380*/ 	.short	0x0100
        /*0382*/ 	.byte	0x08
	.zero		1


	//   ....[1]....
        /*0384*/ 	.word	0x00000280
        /*0388*/ 	.word	0x000000ff
        /*038c*/ 	.word	0x00030820
        /*0390*/ 	.short	0x0100
        /*0392*/ 	.byte	0x08
	.zero		1


	//   ....[2]....
        /*0394*/ 	.word	0x00000370
        /*0398*/ 	.word	0x000000ff
        /*039c*/ 	.word	0x00030830
        /*03a0*/ 	.short	0x0100
        /*03a2*/ 	.byte	0x08
	.zero		1


	//   ....[3]....
        /*03a4*/ 	.word	0x00000380
        /*03a8*/ 	.word	0x000000ff
        /*03ac*/ 	.word	0x00030840
        /*03b0*/ 	.short	0x0100
        /*03b2*/ 	.byte	0x08
	.zero		1


	//   ....[4]....
        /*03b4*/ 	.word	0x00000390
        /*03b8*/ 	.word	0x000000ff
        /*03bc*/ 	.word	0x00030838
        /*03c0*/ 	.short	0x0100
        /*03c2*/ 	.byte	0x08
	.zero		1


	//   ....[5]....
        /*03c4*/ 	.word	0x000003a0
        /*03c8*/ 	.word	0x000000ff
        /*03cc*/ 	.word	0x00030848
        /*03d0*/ 	.short	0x0100
        /*03d2*/ 	.byte	0x08
	.zero		1


	//   ....[6]....
        /*03d4*/ 	.word	0x000004d0
        /*03d8*/ 	.word	0x000000ff
        /*03dc*/ 	.word	0x00030850
        /*03e0*/ 	.short	0x0100
        /*03e2*/ 	.byte	0x08
	.zero		1


	//   ....[7]....
        /*03e4*/ 	.word	0x000004e0
        /*03e8*/ 	.word	0x000000ff
        /*03ec*/ 	.word	0x00030860
        /*03f0*/ 	.short	0x0100
        /*03f2*/ 	.byte	0x08
	.zero		1


	//   ....[8]....
        /*03f4*/ 	.word	0x000004f0
        /*03f8*/ 	.word	0x000000ff
        /*03fc*/ 	.word	0x00030858
        /*0400*/ 	.short	0x0100
        /*0402*/ 	.byte	0x08
	.zero		1


	//   ....[9]....
        /*0404*/ 	.word	0x00000500
        /*0408*/ 	.word	0x000000ff
        /*040c*/ 	.word	0x00030868
        /*0410*/ 	.short	0x0100
        /*0412*/ 	.byte	0x08
	.zero		1


	//   ....[10]....
        /*0414*/ 	.word	0x000005f0
        /*0418*/ 	.word	0x000000ff
        /*041c*/ 	.word	0x00030870
        /*0420*/ 	.short	0x0100
        /*0422*/ 	.byte	0x06
	.zero		1


	//   ....[11]....
        /*0424*/ 	.word	0x00000600
        /*0428*/ 	.word	0x000000ff
        /*042c*/ 	.word	0x00030880
        /*0430*/ 	.short	0x0100
        /*0432*/ 	.byte	0x06
	.zero		1


	//   ....[12]....
        /*0434*/ 	.word	0x00000610
        /*0438*/ 	.word	0x000000ff
        /*043c*/ 	.word	0x00030878
        /*0440*/ 	.short	0x0100
        /*0442*/ 	.byte	0x06
	.zero		1


	//   ....[13]....
        /*0444*/ 	.word	0x00000620
        /*0448*/ 	.word	0x000000ff
        /*044c*/ 	.word	0x00030888
        /*0450*/ 	.short	0x0100
        /*0452*/ 	.byte	0x06
	.zero		1


	//   ....[14]....
        /*0454*/ 	.word	0x00000750
        /*0458*/ 	.word	0x000000ff
        /*045c*/ 	.word	0x00030890
        /*0460*/ 	.short	0x0100
        /*0462*/ 	.byte	0x08
	.zero		1


	//   ....[15]....
        /*0464*/ 	.word	0x00000760
        /*0468*/ 	.word	0x000000ff
        /*046c*/ 	.word	0x000308a0
        /*0470*/ 	.short	0x0100
        /*0472*/ 	.byte	0x08
	.zero		1


	//   ....[16]....
        /*0474*/ 	.word	0x00000770
        /*0478*/ 	.word	0x000000ff
        /*047c*/ 	.word	0x00030898
        /*0480*/ 	.short	0x0100
        /*0482*/ 	.byte	0x08
	.zero		1


	//   ....[17]....
        /*0484*/ 	.word	0x00000780
        /*0488*/ 	.word	0x000000ff
        /*048c*/ 	.word	0x000308a8
        /*0490*/ 	.short	0x0100
        /*0492*/ 	.byte	0x08
	.zero		1


	//   ....[18]....
        /*0494*/ 	.word	0x000008b0
        /*0498*/ 	.word	0x000000ff
        /*049c*/ 	.word	0x000308b0
        /*04a0*/ 	.short	0x0100
        /*04a2*/ 	.byte	0x08
	.zero		1


	//   ....[19]....
        /*04a4*/ 	.word	0x000008c0
        /*04a8*/ 	.word	0x000000ff
        /*04ac*/ 	.word	0x000308c0
        /*04b0*/ 	.short	0x0100
        /*04b2*/ 	.byte	0x08
	.zero		1


	//   ....[20]....
        /*04b4*/ 	.word	0x000008d0
        /*04b8*/ 	.word	0x000000ff
        /*04bc*/ 	.word	0x000308b8
        /*04c0*/ 	.short	0x0100
        /*04c2*/ 	.byte	0x08
	.zero		1


	//   ....[21]....
        /*04c4*/ 	.word	0x000008e0
        /*04c8*/ 	.word	0x000000ff
        /*04cc*/ 	.word	0x000308c8
        /*04d0*/ 	.short	0x0100
        /*04d2*/ 	.byte	0x08
	.zero		1


	//   ....[22]....
        /*04d4*/ 	.word	0x00001a00
        /*04d8*/ 	.word	0x000000ff
        /*04dc*/ 	.word	0x00030800
        /*04e0*/ 	.short	0x010a
        /*04e2*/ 	.byte	0x04
	.zero		1


	//   ....[23]....
        /*04e4*/ 	.word	0x00001aa0
        /*04e8*/ 	.word	0x000000ff
        /*04ec*/ 	.word	0x00030830
        /*04f0*/ 	.short	0x010a
        /*04f2*/ 	.byte	0x04
	.zero		1


	//   ....[24]....
        /*04f4*/ 	.word	0x00001b40
        /*04f8*/ 	.word	0x000000ff
        /*04fc*/ 	.word	0x00030830
        /*0500*/ 	.short	0x010a
        /*0502*/ 	.byte	0x04
	.zero		1


	//   ....[25]....
        /*0504*/ 	.word	0x000028f0
        /*0508*/ 	.word	0x00000000
        /*050c*/ 	.word	0x00000000
        /*0510*/ 	.short	0x0101
        /*0512*/ 	.byte	0x3f
	.zero		1


	//   ....[26]....
        /*0514*/ 	.word	0x00004850
        /*0518*/ 	.word	0x000000ff
        /*051c*/ 	.word	0x00030830
        /*0520*/ 	.short	0x010a
        /*0522*/ 	.byte	0x3c
	.zero		1


	//   ....[27]....
        /*0524*/ 	.word	0x00004890
        /*0528*/ 	.word	0x000000ff
        /*052c*/ 	.word	0x00030830
        /*0530*/ 	.short	0x010a
        /*0532*/ 	.byte	0x3c
	.zero		1


	//   ....[28]....
        /*0534*/ 	.word	0x00005730
        /*0538*/ 	.word	0x000000ff
        /*053c*/ 	.word	0x00030850
        /*0540*/ 	.short	0x010a
        /*0542*/ 	.byte	0x0e
	.zero		1


	//   ....[29]....
        /*0544*/ 	.word	0x00005770
        /*0548*/ 	.word	0x000000ff
        /*054c*/ 	.word	0x00030850
        /*0550*/ 	.short	0x010a
        /*0552*/ 	.byte	0x0e
	.zero		1


	//   ....[30]....
        /*0554*/ 	.word	0x00005ab0
        /*0558*/ 	.word	0x00000000
        /*055c*/ 	.word	0x00000000
        /*0560*/ 	.short	0x0101
        /*0562*/ 	.byte	0x3f
	.zero		1


	//   ....[31]....
        /*0564*/ 	.word	0x00006c90
        /*0568*/ 	.word	0x0000009b
        /*056c*/ 	.word	0x00000000
        /*0570*/ 	.short	0x0101
        /*0572*/ 	.byte	0x3f
	.zero		1


	//   ....[32]....
        /*0574*/ 	.word	0x00007440
        /*0578*/ 	.word	0x000000ff
        /*057c*/ 	.word	0x00030830
        /*0580*/ 	.short	0x010a
        /*0582*/ 	.byte	0x07
	.zero		1


	//   ....[33]....
        /*0584*/ 	.word	0x00007480
        /*0588*/ 	.word	0x000000ff
        /*058c*/ 	.word	0x00030830
        /*0590*/ 	.short	0x010a
        /*0592*/ 	.byte	0x07
	.zero		1


	//   ....[34]....
        /*0594*/ 	.word	0x000082a0
        /*0598*/ 	.word	0x000000ff
        /*059c*/ 	.word	0x00030850
        /*05a0*/ 	.short	0x010a
        /*05a2*/ 	.byte	0x0e
	.zero		1


	//   ....[35]....
        /*05a4*/ 	.word	0x000082e0
        /*05a8*/ 	.word	0x000000ff
        /*05ac*/ 	.word	0x00030850
        /*05b0*/ 	.short	0x010a
        /*05b2*/ 	.byte	0x0e
	.zero		1


	//   ....[36]....
        /*05b4*/ 	.word	0x00008d50
        /*05b8*/ 	.word	0x00000098
        /*05bc*/ 	.word	0x00000000
        /*05c0*/ 	.short	0x0101
        /*05c2*/ 	.byte	0x3f
	.zero		1


	//   ....[37]....
        /*05c4*/ 	.word	0x00008da0
        /*05c8*/ 	.word	0x0000009a
        /*05cc*/ 	.word	0x00000000
        /*05d0*/ 	.short	0x0101
        /*05d2*/ 	.byte	0x3f
	.zero		1


	//   ....[38]....
        /*05d4*/ 	.word	0x00009160
        /*05d8*/ 	.word	0x000000ff
        /*05dc*/ 	.word	0x00030830
        /*05e0*/ 	.short	0x010a
        /*05e2*/ 	.byte	0x3c
	.zero		1


	//   ....[39]....
        /*05e4*/ 	.word	0x000091a0
        /*05e8*/ 	.word	0x000000ff
        /*05ec*/ 	.word	0x00030830
        /*05f0*/ 	.short	0x010a
        /*05f2*/ 	.byte	0x3c
	.zero		1


	//   ....[40]....
        /*05f4*/ 	.word	0x00009fd0
        /*05f8*/ 	.word	0x000000ff
        /*05fc*/ 	.word	0x00030850
        /*0600*/ 	.short	0x010a
        /*0602*/ 	.byte	0x0e
	.zero		1


	//   ....[41]....
        /*0604*/ 	.word	0x0000a010
        /*0608*/ 	.word	0x000000ff
        /*060c*/ 	.word	0x00030850
        /*0610*/ 	.short	0x010a
        /*0612*/ 	.byte	0x0e
	.zero		1


	//   ....[42]....
        /*0614*/ 	.word	0x0000a360
        /*0618*/ 	.word	0x00000000
        /*061c*/ 	.word	0x00000000
        /*0620*/ 	.short	0x0101
        /*0622*/ 	.byte	0x3f
	.zero		1


	//   ....[43]....
        /*0624*/ 	.word	0x0000b470
        /*0628*/ 	.word	0x0000009b
        /*062c*/ 	.word	0x00000000
        /*0630*/ 	.short	0x0101
        /*0632*/ 	.byte	0x3f
	.zero		1


	//   ....[44]....
        /*0634*/ 	.word	0x0000c120
        /*0638*/ 	.word	0x000000ff
        /*063c*/ 	.word	0x00030850
        /*0640*/ 	.short	0x010a
        /*0642*/ 	.byte	0x07
	.zero		1


	//   ....[45]....
        /*0644*/ 	.word	0x0000c160
        /*0648*/ 	.word	0x000000ff
        /*064c*/ 	.word	0x00030850
        /*0650*/ 	.short	0x010a
        /*0652*/ 	.byte	0x07
	.zero		1


	//   ....[46]....
        /*0654*/ 	.word	0x0000c550
        /*0658*/ 	.word	0x0000000b
        /*065c*/ 	.word	0x00000000
        /*0660*/ 	.short	0x0101
        /*0662*/ 	.byte	0x3f
	.zero		1


	//   ....[47]....
        /*0664*/ 	.word	0x0000d660
        /*0668*/ 	.word	0x000000ff
        /*066c*/ 	.word	0x00000000
        /*0670*/ 	.short	0x0101
        /*0672*/ 	.byte	0x04
	.zero		1


	//   ....[48]....
        /*0674*/ 	.word	0x00010440
        /*0678*/ 	.word	0x000000ff
        /*067c*/ 	.word	0x00030840
        /*0680*/ 	.short	0x010a
        /*0682*/ 	.byte	0x26
	.zero		1


	//   ....[49]....
        /*0684*/ 	.word	0x00011240
        /*0688*/ 	.word	0x000000ff
        /*068c*/ 	.word	0x00030800
        /*0690*/ 	.short	0x0107
        /*0692*/ 	.byte	0x26
	.zero		1


	//   ....[50]....
        /*0694*/ 	.word	0x000112b0
        /*0698*/ 	.word	0x000000ff
        /*069c*/ 	.word	0x00030800
        /*06a0*/ 	.short	0x0101
        /*06a2*/ 	.byte	0x26
	.zero		1


	//   ....[51]....
        /*06a4*/ 	.word	0x000112c0
        /*06a8*/ 	.word	0x000000ff
        /*06ac*/ 	.word	0x00030820
        /*06b0*/ 	.short	0x010a
        /*06b2*/ 	.byte	0x26
	.zero		1


	//   ....[52]....
        /*06b4*/ 	.word	0x000116e0
        /*06b8*/ 	.word	0x000000ff
        /*06bc*/ 	.word	0x00030848
        /*06c0*/ 	.short	0x010a
        /*06c2*/ 	.byte	0x26
	.zero		1


	//   ....[53]....
        /*06c4*/ 	.word	0x00011b80
        /*06c8*/ 	.word	0x000000ff
        /*06cc*/ 	.word	0x00030860
        /*06d0*/ 	.short	0x010a
        /*06d2*/ 	.byte	0x26
	.zero		1


	//   ....[54]....
        /*06d4*/ 	.word	0x00012230
        /*06d8*/ 	.word	0x000000ff
        /*06dc*/ 	.word	0x00030840
        /*06e0*/ 	.short	0x010a
        /*06e2*/ 	.byte	0x26
	.zero		1


	//   ....[55]....
        /*06e4*/ 	.word	0x000126d0
        /*06e8*/ 	.word	0x000000ff
        /*06ec*/ 	.word	0x00030868
        /*06f0*/ 	.short	0x010a
        /*06f2*/ 	.byte	0x26
	.zero		1


	//   ....[56]....
        /*06f4*/ 	.word	0x00012dd0
        /*06f8*/ 	.word	0x000000ff
        /*06fc*/ 	.word	0x00030848
        /*0700*/ 	.short	0x010a
        /*0702*/ 	.byte	0x26
	.zero		1


	//   ....[57]....
        /*0704*/ 	.word	0x00013250
        /*0708*/ 	.word	0x000000ff
        /*070c*/ 	.word	0x00030860
        /*0710*/ 	.short	0x010a
        /*0712*/ 	.byte	0x26
	.zero		1


	//   ....[58]....
        /*0714*/ 	.word	0x00013790
        /*0718*/ 	.word	0x00000003
        /*071c*/ 	.word	0x00030860
        /*0720*/ 	.short	0x010a
        /*0722*/ 	.byte	0x3f
	.zero		1


	//   ....[59]....
        /*0724*/ 	.word	0x00013cc0
        /*0728*/ 	.word	0x00000002
        /*072c*/ 	.word	0x00030820
        /*0730*/ 	.short	0x010a
        /*0732*/ 	.byte	0x3f
	.zero		1


	//   ....[60]....
        /*0734*/ 	.word	0x00013e60
        /*0738*/ 	.word	0x00000006
        /*073c*/ 	.word	0x00000000
        /*0740*/ 	.short	0x010a
        /*0742*/ 	.byte	0x3f
	.zero		1


	//   ....[61]....
        /*0744*/ 	.word	0x00013ed0
        /*0748*/ 	.word	0x00000003
        /*074c*/ 	.word	0x00000000
        /*0750*/ 	.short	0x010a
        /*0752*/ 	.byte	0x3f
	.zero		1


	//   ....[62]....
        /*0754*/ 	.word	0x00013f30
        /*0758*/ 	.word	0x00000000
        /*075c*/ 	.word	0x00000000
        /*0760*/ 	.short	0x010a
        /*0762*/ 	.byte	0x3f
	.zero		1


	//   ....[63]....
        /*0764*/ 	.word	0x00013f60
        /*0768*/ 	.word	0x00000003
        /*076c*/ 	.word	0x00000000
        /*0770*/ 	.short	0x010a
        /*0772*/ 	.byte	0x3f
	.zero		1


	//   ....[64]....
        /*0774*/ 	.word	0x00013fe0
        /*0778*/ 	.word	0x00000003
        /*077c*/ 	.word	0x00030800
        /*0780*/ 	.short	0x010a
        /*0782*/ 	.byte	0x3f
	.zero		1


	//   ....[65]....
        /*0784*/ 	.word	0x00014050
        /*0788*/ 	.word	0x00000003
        /*078c*/ 	.word	0x00030830
        /*0790*/ 	.short	0x010a
        /*0792*/ 	.byte	0x3f
	.zero		1


	//   ....[66]....
        /*0794*/ 	.word	0x000140b0
        /*0798*/ 	.word	0x00000098
        /*079c*/ 	.word	0x00030830
        /*07a0*/ 	.short	0x010a
        /*07a2*/ 	.byte	0x3f
	.zero		1


	//   ....[67]....
        /*07a4*/ 	.word	0x00014110
        /*07a8*/ 	.word	0x00000017
        /*07ac*/ 	.word	0x00030850
        /*07b0*/ 	.short	0x010a
        /*07b2*/ 	.byte	0x3f
	.zero		1


	//   ....[68]....
        /*07b4*/ 	.word	0x00014170
        /*07b8*/ 	.word	0x00000004
        /*07bc*/ 	.word	0x00030830
        /*07c0*/ 	.short	0x010a
        /*07c2*/ 	.byte	0x3f
	.zero		1


	//   ....[69]....
        /*07c4*/ 	.word	0x000141d0
        /*07c8*/ 	.word	0x00000003
        /*07cc*/ 	.word	0x00030850
        /*07d0*/ 	.short	0x010a
        /*07d2*/ 	.byte	0x3f
	.zero		1


	//   ....[70]....
        /*07d4*/ 	.word	0x00014230
        /*07d8*/ 	.word	0x00000004
        /*07dc*/ 	.word	0x00030830
        /*07e0*/ 	.short	0x010a
        /*07e2*/ 	.byte	0x3f
	.zero		1


	//   ....[71]....
        /*07e4*/ 	.word	0x00014290
        /*07e8*/ 	.word	0x00000003
        /*07ec*/ 	.word	0x00030850
        /*07f0*/ 	.short	0x010a
        /*07f2*/ 	.byte	0x3f
	.zero		1


	//   ....[72]....
        /*07f4*/ 	.word	0x000142f0
        /*07f8*/ 	.word	0x00000005
        /*07fc*/ 	.word	0x00030850
        /*0800*/ 	.short	0x010a
        /*0802*/ 	.byte	0x3f
	.zero		1


	//   ....[73]....
        /*0804*/ 	.word	0x00014450
        /*0808*/ 	.word	0x00000003
        /*080c*/ 	.word	0x00030840
        /*0810*/ 	.short	0x010a
        /*0812*/ 	.byte	0x3f
	.zero		1


	//   ....[74]....
        /*0814*/ 	.word	0x00014fc0
        /*0818*/ 	.word	0x00000003
        /*081c*/ 	.word	0x00030820
        /*0820*/ 	.short	0x010a
        /*0822*/ 	.byte	0x3f
	.zero		1


	//   ....[75]....
        /*0824*/ 	.word	0x00015020
        /*0828*/ 	.word	0x00000003
        /*082c*/ 	.word	0x00030848
        /*0830*/ 	.short	0x010a
        /*0832*/ 	.byte	0x3f
	.zero		1


	//   ....[76]....
        /*0834*/ 	.word	0x00015080
        /*0838*/ 	.word	0x00000003
        /*083c*/ 	.word	0x00030860
        /*0840*/ 	.short	0x010a
        /*0842*/ 	.byte	0x3f
	.zero		1


	//   ....[77]....
        /*0844*/ 	.word	0x000150e0
        /*0848*/ 	.word	0x00000003
        /*084c*/ 	.word	0x00030840
        /*0850*/ 	.short	0x010a
        /*0852*/ 	.byte	0x3f
	.zero		1


	//   ....[78]....
        /*0854*/ 	.word	0x00015140
        /*0858*/ 	.word	0x00000003
        /*085c*/ 	.word	0x00030868
        /*0860*/ 	.short	0x010a
        /*0862*/ 	.byte	0x3f
	.zero		1


	//   ....[79]....
        /*0864*/ 	.word	0x000151a0
        /*0868*/ 	.word	0x00000003
        /*086c*/ 	.word	0x00030848
        /*0870*/ 	.short	0x010a
        /*0872*/ 	.byte	0x3f
	.zero		1


	//   ....[80]....
        /*0874*/ 	.word	0x00015200
        /*0878*/ 	.word	0x00000003
        /*087c*/ 	.word	0x00030860
        /*0880*/ 	.short	0x010a
        /*0882*/ 	.byte	0x3f
	.zero		1


	//   ....[81]....
        /*0884*/ 	.word	0x00015250
        /*0888*/ 	.word	0x00000003
        /*088c*/ 	.word	0x00030860
        /*0890*/ 	.short	0x010a
        /*0892*/ 	.byte	0x3f
	.zero		1


	//   ....[82]....
        /*0894*/ 	.word	0x000152a0
        /*0898*/ 	.word	0x00000002
        /*089c*/ 	.word	0x00030820
        /*08a0*/ 	.short	0x010a
        /*08a2*/ 	.byte	0x3f
	.zero		1


	//   ....[83]....
        /*08a4*/ 	.word	0x00015440
        /*08a8*/ 	.word	0x00000006
        /*08ac*/ 	.word	0x00000000
        /*08b0*/ 	.short	0x010a
        /*08b2*/ 	.byte	0x3f
	.zero		1


	//   ....[84]....
        /*08b4*/ 	.word	0x00015490
        /*08b8*/ 	.word	0x00000003
        /*08bc*/ 	.word	0x00000000
        /*08c0*/ 	.short	0x010a
        /*08c2*/ 	.byte	0x3f
	.zero		1


	//   ....[85]....
        /*08c4*/ 	.word	0x000154e0
        /*08c8*/ 	.word	0x00000000
        /*08cc*/ 	.word	0x00000000
        /*08d0*/ 	.short	0x010a
        /*08d2*/ 	.byte	0x3f
	.zero		1


	//----- nvinfo : EIATTR_NUM_MBARRIERS
	.align		4
.L_181:
        /*08d4*/ 	.byte	0x03, 0x38
        /*08d6*/ 	.short	0x0016


	//----- nvinfo : EIATTR_EXIT_INSTR_OFFSETS
	.align		4
        /*08d8*/ 	.byte	0x04, 0x1c
        /*08da*/ 	.short	(.L_183 - .L_182)


	//   ....[0]....
.L_182:
        /*08dc*/ 	.word	0x00013fb0


	//----- nvinfo : EIATTR_MAX_THREADS
	.align		4
.L_183:
        /*08e0*/ 	.byte	0x04, 0x05
        /*08e2*/ 	.short	(.L_185 - .L_184)
.L_184:
        /*08e4*/ 	.word	0x00000180
        /*08e8*/ 	.word	0x00000001
        /*08ec*/ 	.word	0x00000001


	//----- nvinfo : EIATTR_CRS_STACK_SIZE
	.align		4
.L_185:
        /*08f0*/ 	.byte	0x04, 0x1e
        /*08f2*/ 	.short	(.L_187 - .L_186)
.L_186:
        /*08f4*/ 	.word	0x00000000


	//----- nvinfo : EIATTR_CBANK_PARAM_SIZE
	.align		4
.L_187:
        /*08f8*/ 	.byte	0x03, 0x19
        /*08fa*/ 	.short	0x0a70


	//----- nvinfo : EIATTR_PARAM_CBANK
	.align		4
        /*08fc*/ 	.byte	0x04, 0x0a
        /*08fe*/ 	.short	(.L_189 - .L_188)
	.align		4
.L_188:
        /*0900*/ 	.word	index@(.nv.constant0._ZN7cutlass13device_kernelIN5flash11enable_sm90INS1_16FlashAttnFwdSm90INS1_25CollectiveMainloopFwdSm90ILi2EN4cute5tupleIJNS5_1CILi1EEES8_S8_EEENS6_IJNS7_ILi128EEENS7_ILi64EEENS7_ILi256EEEEEELi256ENS_10bfloat16_tEfNS_4arch4Sm90ELb0ELb1ELb0ELb0ELb0ELb0ELb0ELb1ELb1ELb1ELb1ELb0EEENS1_21CollectiveEpilogueFwdINS6_IJSA_SC_SB_EEES9_SE_SG_Li256ELb0ELb1ELb1ELb0EEENS1_19SingleTileSchedulerILb0ELb1ELb1ELi128EEEEEEEEEvNT_6ParamsE)
        /*0904*/ 	.short	0x0210
        /*0906*/ 	.short	0x0a70


	//----- nvinfo : EIATTR_SW_WAR
	.align		4
.L_189:
        /*0908*/ 	.byte	0x04, 0x36
        /*090a*/ 	.short	(.L_191 - .L_190)
.L_190:
        /*090c*/ 	.word	0x00000008
.L_191:


//--------------------- .nv.info._ZN7cutlass13device_kernelIN5flash11enable_sm90INS1_16FlashAttnFwdSm90INS1_25CollectiveMainloopFwdSm90ILi2EN4cute5tupleIJNS5_1CILi1EEES8_S8_EEENS6_IJNS7_ILi128EEENS7_ILi64EEENS7_ILi256EEEEEELi256ENS_10bfloat16_tEfNS_4arch4Sm90ELb0ELb1ELb0ELb1ELb0ELb0ELb0ELb1ELb1ELb1ELb1ELb0EEENS1_21CollectiveEpilogueFwdINS6_IJSA_SC_SB_EEES9_SE_SG_Li256ELb1ELb1ELb1ELb0EEENS1_36VarlenDynamicPersistentTileSchedulerILi128ELi64ELi256ELi128ELb1ELb1ELb1ELb1ELb0ELb1EEEEEEEEEvNT_6ParamsE --------------------------
	.section	.nv.info._ZN7cutlass13device_kernelIN5flash11enable_sm90INS1_16FlashAttnFwdSm90INS1_25CollectiveMainloopFwdSm90ILi2EN4cute5tupleIJNS5_1CILi1EEES8_S8_EEENS6_IJNS7_ILi128EEENS7_ILi64EEENS7_ILi256EEEEEELi256ENS_10bfloat16_tEfNS_4arch4Sm90ELb0ELb1ELb0ELb1ELb0ELb0ELb0ELb1ELb1ELb1ELb1ELb0EEENS1_21CollectiveEpilogueFwdINS6_IJSA_SC_SB_EEES9_SE_SG_Li256ELb1ELb1ELb1ELb0EEENS1_36VarlenDynamicPersistentTileSchedulerILi128ELi64ELi256ELi128ELb1ELb1ELb1ELb1ELb0ELb1EEEEEEEEEvNT_6ParamsE,"",@"SHT_CUDA_INFO"
	.sectionflags	@""
	.align	4


	//----- nvinfo : EIATTR_CUDA_API_VERSION
	.align		4
        /*0000*/ 	.byte	0x04, 0x37
        /*0002*/ 	.short	(.L_193 - .L_192)
.L_192:
        /*0004*/ 	.word	0x00000082


	//----- nvinfo : EIATTR_KPARAM_INFO
	.align		4
.L_193:
        /*0008*/ 	.byte	0x04, 0x17
        /*000a*/ 	.short	(.L_195 - .L_194)
.L_194:
        /*000c*/ 	.word	0x00000000
        /*0010*/ 	.short	0x0000
        /*0012*/ 	.short	0x0070
        /*0014*/ 	.byte	0x00, 0xf0, 0x01, 0x2a


	//----- nvinfo : EIATTR_SPARSE_MMA_MASK
	.align		4
.L_195:
        /*0018*/ 	.byte	0x03, 0x50
        /*001a*/ 	.short	0x0000


	//----- nvinfo : EIATTR_MAXREG_COUNT
	.align		4
        /*001c*/ 	.byte	0x03, 0x1b
        /*001e*/ 	.short	0x00a8


	//----- nvinfo : EIATTR_NUM_BARRIERS
	.align		4
        /*0020*/ 	.byte	0x02, 0x4c
        /*0022*/ 	.byte	0x09
	.zero		1


	//----- nvinfo : EIATTR_EXTERNS
	.align		4
        /*0024*/ 	.byte	0x04, 0x0f
        /*0026*/ 	.short	(.L_197 - .L_196)


	//   ....[0]....
	.align		4
.L_196:
        /*0028*/ 	.word	index@(__assertfail)


	//----- nvinfo : EIATTR_ANNOTATIONS
	.align		4
.L_197:
        /*002c*/ 	.byte	0x04, 0x55
        /*002e*/ 	.short	(.L_199 - .L_198)


	//   ....[0]....
.L_198:
        /* <DEDUP_REMOVED lines=74> */
        /*04c4*/ 	.byte	0x10, 0xba, 0x01, 0x00


	//----- nvinfo : EIATTR_MERCURY_ISA_VERSION
	.align		4
.L_199:
        /*04c8*/ 	.byte	0x03, 0x5f
        /*04ca*/ 	.short	0x0101


	//----- nvinfo : EIATTR_UNUSED_LOAD_BYTE_OFFSET
	.align		4
        /*04cc*/ 	.byte	0x04, 0x44
        /*04ce*/ 	.short	(.L_201 - .L_200)


	//   ....[0]....
.L_200:
        /*04d0*/ 	.word	0x00000a10
        /*04d4*/ 	.word	0x0000fff0


	//   ....[1]....
        /*04d8*/ 	.word	0x0000d0c0
        /*04dc*/ 	.word	0x0000fff0


	//----- nvinfo : EIATTR_INT_WARP_WIDE_INSTR_OFFSETS
	.align		4
.L_201:
        /*04e0*/ 	.byte	0x04, 0x31
        /*04e2*/ 	.short	(.L_203 - .L_202)


	//   ....[0]....
.L_202:
        /*04e4*/ 	.word	0x00000130


	//   ....[1]....
        /*04e8*/ 	.word	0x00000170


	//   ....[2]....
        /*04ec*/ 	.word	0x000001e0


	//   ....[3]....
        /*04f0*/ 	.word	0x000139f0


	//   ....[4]....
        /*04f4*/ 	.word	0x00013a90


	//   ....[5]....
        /*04f8*/ 	.word	0x00017f20


	//   ....[6]....
        /*04fc*/ 	.word	0x00017f90


	//----- nvinfo : EIATTR_COOP_GROUP_MASK_REGIDS
	.align		4
.L_203:
        /*0500*/ 	.byte	0x04, 0x29
        /*0502*/ 	.short	(.L_205 - .L_204)


	//   ....[0]....
.L_204:
        /*0504*/ 	.word	0xffffffff


	//   ....[1]....
        /*0508*/ 	.word	0xffffffff


	//   ....[2]....
        /*050c*/ 	.word	0xffffffff


	//   ....[3]....
        /*0510*/ 	.word	0xffffffff


	//   ....[4]....
        /*0514*/ 	.word	0xffffffff


	//   ....[5]....
        /*0518*/ 	.word	0xffffffff


	//   ....[6]....
        /*051c*/ 	.word	0xffffffff


	//   ....[7]....
        /*0520*/ 	.word	0xffffffff


	//   ....[8]....
        /*0524*/ 	.word	0xffffffff


	//   ....[9]....
        /*0528*/ 	.word	0xffffffff


	//   ....[10]....
        /*052c*/ 	.word	0xffffffff


	//   ....[11]....
        /*0530*/ 	.word	0xffffffff


	//   ....[12]....
        /*0534*/ 	.word	0xffffffff


	//   ....[13]....
        /*0538*/ 	.word	0xffffffff


	//   ....[14]....
        /*053c*/ 	.word	0xffffffff


	//   ....[15]....
        /*0540*/ 	.word	0xffffffff


	//   ....[16]....
        /*0544*/ 	.word	0xffffffff


	//   ....[17]....
        /*0548*/ 	.word	0xffffffff


	//   ....[18]....
        /*054c*/ 	.word	0xffffffff


	//   ....[19]....
        /*0550*/ 	.word	0xffffffff


	//   ....[20]....
        /*0554*/ 	.word	0xffffffff


	//   ....[21]....
        /*0558*/ 	.word	0xffffffff


	//   ....[22]....
        /*055c*/ 	.word	0xffffffff


	//   ....[23]....
        /*0560*/ 	.word	0xffffffff


	//   ....[24]....
        /*0564*/ 	.word	0xffffffff


	//   ....[25]....
        /*0568*/ 	.word	0xffffffff


	//   ....[26]....
        /*056c*/ 	.word	0xffffffff


	//   ....[27]....
        /*0570*/ 	.word	0xffffffff


	//   ....[28]....
        /*0574*/ 	.word	0xffffffff


	//   ....[29]....
        /*0578*/ 	.word	0xffffffff


	//   ....[30]....
        /*057c*/ 	.word	0xffffffff


	//   ....[31]....
        /*0580*/ 	.word	0xffffffff


	//   ....[32]....
        /*0584*/ 	.word	0xffffffff


	//   ....[33]....
        /*0588*/ 	.word	0xffffffff


	//   ....[34]....
        /*058c*/ 	.word	0xffffffff


	//   ....[35]....
        /*0590*/ 	.word	0xffffffff


	//   ....[36]....
        /*0594*/ 	.word	0xffffffff


	//   ....[37]....
        /*0598*/ 	.word	0xffffffff


	//   ....[38]....
        /*059c*/ 	.word	0xffffffff


	//   ....[39]....
        /*05a0*/ 	.word	0xffffffff


	//   ....[40]....
        /*05a4*/ 	.word	0xffffffff


	//   ....[41]....
        /*05a8*/ 	.word	0xffffffff


	//   ....[42]....
        /*05ac*/ 	.word	0xffffffff


	//   ....[43]....
        /*05b0*/ 	.word	0xffffffff


	//   ....[44]....
        /*05b4*/ 	.word	0xffffffff


	//   ....[45]....
        /*05b8*/ 	.word	0xffffffff


	//   ....[46]....
        /*05bc*/ 	.word	0xffffffff


	//   ....[47]....
        /*05c0*/ 	.word	0xffffffff


	//   ....[48]....
        /*05c4*/ 	.word	0xffffffff


	//   ....[49]....
        /*05c8*/ 	.word	0xffffffff


	//   ....[50]....
        /*05cc*/ 	.word	0xffffffff


	//   ....[51]....
        /*05d0*/ 	.word	0xffffffff


	//   ....[52]....
        /*05d4*/ 	.word	0xffffffff


	//   ....[53]....
        /*05d8*/ 	.word	0xffffffff


	//   ....[54]....
        /*05dc*/ 	.word	0xffffffff


	//   ....[55]....
        /*05e0*/ 	.word	0xffffffff


	//   ....[56]....
        /*05e4*/ 	.word	0xffffffff


	//   ....[57]....
        /*05e8*/ 	.word	0xffffffff


	//   ....[58]....
        /*05ec*/ 	.word	0xffffffff


	//   ....[59]....
        /*05f0*/ 	.word	0xffffffff


	//   ....[60]....
        /*05f4*/ 	.word	0xffffffff


	//   ....[61]....
        /*05f8*/ 	.word	0xffffffff


	//   ....[62]....
        /*05fc*/ 	.word	0xffffffff


	//   ....[63]....
        /*0600*/ 	.word	0xffffffff


	//   ....[64]....
        /*0604*/ 	.word	0xffffffff


	//   ....[65]....
        /*0608*/ 	.word	0xffffffff


	//   ....[66]....
        /*060c*/ 	.word	0xffffffff


	//   ....[67]....
        /*0610*/ 	.word	0xffffffff


	//   ....[68]....
        /*0614*/ 	.word	0xffffffff


	//   ....[69]....
        /*0618*/ 	.word	0xffffffff


	//   ....[70]....
        /*061c*/ 	.word	0xffffffff


	//   ....[71]....
        /*0620*/ 	.word	0xffffffff


	//   ....[72]....
        /*0624*/ 	.word	0xffffffff


	//   ....[73]....
        /*0628*/ 	.word	0xffffffff


	//   ....[74]....
        /*062c*/ 	.word	0xffffffff


	//   ....[75]....
        /*0630*/ 	.word	0xffffffff


	//   ....[76]....
        /*0634*/ 	.word	0xffffffff


	//   ....[77]....
        /*0638*/ 	.word	0xffffffff


	//   ....[78]....
        /*063c*/ 	.word	0xffffffff


	//   ....[79]....
        /*0640*/ 	.word	0xffffffff


	//   ....[80]....
        /*0644*/ 	.word	0xffffffff


	//   ....[81]....
        /*0648*/ 	.word	0xffffffff


	//   ....[82]....
        /*064c*/ 	.word	0xffffffff


	//   ....[83]....
        /*0650*/ 	.word	0xffffffff


	//   ....[84]....
        /*0654*/ 	.word	0xffffffff


	//   ....[85]....
        /*0658*/ 	.word	0xffffffff


	//   ....[86]....
        /*065c*/ 	.word	0xffffffff


	//   ....[87]....
        /*0660*/ 	.word	0xffffffff


	//   ....[88]....
        /*0664*/ 	.word	0xffffffff


	//   ....[89]....
        /*0668*/ 	.word	0xffffffff


	//   ....[90]....
        /*066c*/ 	.word	0xffffffff


	//   ....[91]....
        /*0670*/ 	.word	0xffffffff


	//   ....[92]....
        /*0674*/ 	.word	0xffffffff


	//   ....[93]....
        /*0678*/ 	.word	0xffffffff


	//   ....[94]....
        /*067c*/ 	.word	0xffffffff


	//   ....[95]....
        /*0680*/ 	.word	0xffffffff


	//   ....[96]....
        /*0684*/ 	.word	0xffffffff


	//   ....[97]....
        /*0688*/ 	.word	0xffffffff


	//   ....[98]....
        /*068c*/ 	.word	0xffffffff


	//   ....[99]....
        /*0690*/ 	.word	0xffffffff


	//   ....[100]....
        /*0694*/ 	.word	0xffffffff


	//   ....[101]....
        /*0698*/ 	.word	0xffffffff


	//   ....[102]....
        /*069c*/ 	.word	0xffffffff


	//   ....[103]....
        /*06a0*/ 	.word	0xffffffff


	//   ....[104]....
        /*06a4*/ 	.word	0xffffffff


	//   ....[105]....
        /*06a8*/ 	.word	0xffffffff


	//   ....[106]....
        /*06ac*/ 	.word	0xffffffff


	//   ....[107]....
        /*06b0*/ 	.word	0xffffffff


	//   ....[108]....
        /*06b4*/ 	.word	0xffffffff


	//   ....[109]....
        /*06b8*/ 	.word	0xffffffff


	//   ....[110]....
        /*06bc*/ 	.word	0xffffffff


	//   ....[111]....
        /*06c0*/ 	.word	0x0500000f


	//   ....[112]....
        /*06c4*/ 	.word	0x0500000f


	//   ....[113]....
        /*06c8*/ 	.word	0x0500000f


	//   ....[114]....
        /*06cc*/ 	.word	0x0500000f


	//   ....[115]....
        /*06d0*/ 	.word	0x0500000f


	//   ....[116]....
        /*06d4*/ 	.word	0x0500000f


	//   ....[117]....
        /*06d8*/ 	.word	0x0500000f


	//   ....[118]....
        /*06dc*/ 	.word	0x0500000f


	//   ....[119]....
        /*06e0*/ 	.word	0x0500000f


	//   ....[120]....
        /*06e4*/ 	.word	0x0500000f


	//   ....[121]....
        /*06e8*/ 	.word	0x0500000f


	//   ....[122]....
        /*06ec*/ 	.word	0x0500000f


	//   ....[123]....
        /*06f0*/ 	.word	0x0500000f


	//   ....[124]....
        /*06f4*/ 	.word	0x0500000f


	//   ....[125]....
        /*06f8*/ 	.word	0x0500000f


	//   ....[126]....
        /*06fc*/ 	.word	0x0500000f


	//   ....[127]....
        /*0700*/ 	.word	0x0500000f


	//   ....[128]....
        /*0704*/ 	.word	0x0500000f


	//   ....[129]....
        /*0708*/ 	.word	0x0500000f


	//   ....[130]....
        /*070c*/ 	.word	0x0500000f


	//   ....[131]....
        /*0710*/ 	.word	0x0500000f


	//   ....[132]....
        /*0714*/ 	.word	0x0500000f


	//   ....[133]....
        /*0718*/ 	.word	0x0500000f


	//   ....[134]....
        /*071c*/ 	.word	0x0500000f


	//   ....[135]....
        /*0720*/ 	.word	0x0500000f


	//   ....[136]....
        /*0724*/ 	.word	0x0500000f


	//   ....[137]....
        /*0728*/ 	.word	0x0500000f


	//   ....[138]....
        /*072c*/ 	.word	0x0500000f


	//   ....[139]....
        /*0730*/ 	.word	0x0500000f


	//   ....[140]....
        /*0734*/ 	.word	0x0500000f


	//   ....[141]....
        /*0738*/ 	.word	0x0500000f


	//   ....[142]....
        /*073c*/ 	.word	0x0500000f


	//   ....[143]....
        /*0740*/ 	.word	0x0500000f


	//   ....[144]....
        /*0744*/ 	.word	0x0500000f


	//   ....[145]....
        /*0748*/ 	.word	0x0500000f


	//   ....[146]....
        /*074c*/ 	.word	0x0500000f


	//----- nvinfo : EIATTR_COOP_GROUP_INSTR_OFFSETS
	.align		4
.L_205:
        /*0750*/ 	.byte	0x04, 0x28
        /*0752*/ 	.short	(.L_207 - .L_206)


	//   ....[0]....
.L_206:
        /*0754*/ 	.word	0x00000060


	//   ....[1]....
        /*0758*/ 	.word	0x00000140


	//   ....[2]....
        /*075c*/ 	.word	0x00000190


	//   ....[3]....
        /*0760*/ 	.word	0x000003c0


	//   ....[4]....
        /*0764*/ 	.word	0x00000520


	//   ....[5]....
        /*0768*/ 	.word	0x00000640


	//   ....[6]....
        /*076c*/ 	.word	0x000007a0


	//   ....[7]....
        /*0770*/ 	.word	0x00002330


	//   ....[8]....
        /*0774*/ 	.word	0x00002e00


	//   ....[9]....
        /*0778*/ 	.word	0x00003280


	//   ....[10]....
        /*077c*/ 	.word	0x00003c20


	//   ....[11]....
        /*0780*/ 	.word	0x00003d80


	//   ....[12]....
        /*0784*/ 	.word	0x000040a0


	//   ....[13]....
        /*0788*/ 	.word	0x00004120


	//   ....[14]....
        /*078c*/ 	.word	0x00005f40


	//   ....[15]....
        /*0790*/ 	.word	0x00006170


	//   ....[16]....
        /*0794*/ 	.word	0x00006aa0


	//   ....[17]....
        /*0798*/ 	.word	0x00006b80


	//   ....[18]....
        /*079c*/ 	.word	0x00006b90


	//   ....[19]....
        /*07a0*/ 	.word	0x00006be0


	//   ....[20]....
        /*07a4*/ 	.word	0x00008900


	//   ....[21]....
        /*07a8*/ 	.word	0x00008930


	//   ....[22]....
        /*07ac*/ 	.word	0x00008b00


	//   ....[23]....
        /*07b0*/ 	.word	0x00008bd0


	//   ....[24]....
        /*07b4*/ 	.word	0x0000a690


	//   ....[25]....
        /*07b8*/ 	.word	0x0000a890


	//   ....[26]....
        /*07bc*/ 	.word	0x0000b170


	//   ....[27]....
        /*07c0*/ 	.word	0x0000b2a0


	//   ....[28]....
        /*07c4*/ 	.word	0x0000b2b0


	//   ....[29]....
        /*07c8*/ 	.word	0x0000b300


	//   ....[30]....
        /*07cc*/ 	.word	0x0000c470


	//   ....[31]....
        /*07d0*/ 	.word	0x0000c4b0


	//   ....[32]....
        /*07d4*/ 	.word	0x0000c5e0


	//   ....[33]....
        /*07d8*/ 	.word	0x0000c600


	//   ....[34]....
        /*07dc*/ 	.word	0x0000e2a0


	//   ....[35]....
        /*07e0*/ 	.word	0x0000e2b0


	//   ....[36]....
        /*07e4*/ 	.word	0x0000e2c0


	//   ....[37]....
        /*07e8*/ 	.word	0x0000e2d0


	//   ....[38]....
        /*07ec*/ 	.word	0x0000eda0


	//   ....[39]....
        /*07f0*/ 	.word	0x0000edd0


	//   ....[40]....
        /*07f4*/ 	.word	0x0000ef70


	//   ....[41]....
        /*07f8*/ 	.word	0x0000ef90


	//   ....[42]....
        /*07fc*/ 	.word	0x0000f0e0


	//   ....[43]....
        /*0800*/ 	.word	0x0000f100


	//   ....[44]....
        /*0804*/ 	.word	0x0000f260


	//   ....[45]....
        /*0808*/ 	.word	0x0000f280


	//   ....[46]....
        /*080c*/ 	.word	0x0000f820


	//   ....[47]....
        /*0810*/ 	.word	0x0000f850


	//   ....[48]....
        /*0814*/ 	.word	0x00010160


	//   ....[49]....
        /*0818*/ 	.word	0x00010170


	//   ....[50]....
        /*081c*/ 	.word	0x000114a0


	//   ....[51]....
        /*0820*/ 	.word	0x000114d0


	//   ....[52]....
        /*0824*/ 	.word	0x00011650


	//   ....[53]....
        /*0828*/ 	.word	0x00011670


	//   ....[54]....
        /*082c*/ 	.word	0x000117c0


	//   ....[55]....
        /*0830*/ 	.word	0x000117e0


	//   ....[56]....
        /*0834*/ 	.word	0x00011940


	//   ....[57]....
        /*0838*/ 	.word	0x00011960


	//   ....[58]....
        /*083c*/ 	.word	0x00011b50


	//   ....[59]....
        /*0840*/ 	.word	0x00011d90


	//   ....[60]....
        /*0844*/ 	.word	0x00011dc0


	//   ....[61]....
        /*0848*/ 	.word	0x00011df0


	//   ....[62]....
        /*084c*/ 	.word	0x00011e20


	//   ....[63]....
        /*0850*/ 	.word	0x00011e50


	//   ....[64]....
        /*0854*/ 	.word	0x00011e80


	//   ....[65]....
        /*0858*/ 	.word	0x00012030


	//   ....[66]....
        /*085c*/ 	.word	0x00012060


	//   ....[67]....
        /*0860*/ 	.word	0x00012090


	//   ....[68]....
        /*0864*/ 	.word	0x000120c0


	//   ....[69]....
        /*0868*/ 	.word	0x000120f0


	//   ....[70]....
        /*086c*/ 	.word	0x00012120


	//   ....[71]....
        /*0870*/ 	.word	0x000121c0


	//   ....[72]....
        /*0874*/ 	.word	0x000121f0


	//   ....[73]....
        /*0878*/ 	.word	0x00012200


	//   ....[74]....
        /*087c*/ 	.word	0x00012230


	//   ....[75]....
        /*0880*/ 	.word	0x00013fe0


	//   ....[76]....
        /*0884*/ 	.word	0x00014c40


	//   ....[77]....
        /*0888*/ 	.word	0x00014c60


	//   ....[78]....
        /*088c*/ 	.word	0x00014d40


	//   ....[79]....
        /*0890*/ 	.word	0x00014d50


	//   ....[80]....
        /*0894*/ 	.word	0x00014e00


	//   ....[81]....
        /*0898*/ 	.word	0x00014e10


	//   ....[82]....
        /*089c*/ 	.word	0x00014ec0


	//   ....[83]....
        /*08a0*/ 	.word	0x00014ed0


	//   ....[84]....
        /*08a4*/ 	.word	0x00014f80


	//   ....[85]....
        /*08a8*/ 	.word	0x00014f90


	//   ....[86]....
        /*08ac*/ 	.word	0x00015040


	//   ....[87]....
        /*08b0*/ 	.word	0x00015050


	//   ....[88]....
        /*08b4*/ 	.word	0x00015100


	//   ....[89]....
        /*08b8*/ 	.word	0x00015110


	//   ....[90]....
        /*08bc*/ 	.word	0x00015160


	//   ....[91]....
        /*08c0*/ 	.word	0x000151b0


	//   ....[92]....
        /*08c4*/ 	.word	0x00018850


	//   ....[93]....
        /*08c8*/ 	.word	0x00018880


	//   ....[94]....
        /*08cc*/ 	.word	0x000188e0


	//   ....[95]....
        /*08d0*/ 	.word	0x00018910


	//   ....[96]....
        /*08d4*/ 	.word	0x00018940


	//   ....[97]....
        /*08d8*/ 	.word	0x00018970


	//   ....[98]....
        /*08dc*/ 	.word	0x000189a0


	//   ....[99]....
        /*08e0*/ 	.word	0x000189d0


	//   ....[100]....
        /*08e4*/ 	.word	0x00018ba0


	//   ....[101]....
        /*08e8*/ 	.word	0x00018bd0


	//   ....[102]....
        /*08ec*/ 	.word	0x00018c00


	//   ....[103]....
        /*08f0*/ 	.word	0x00018c30


	//   ....[104]....
        /*08f4*/ 	.word	0x00018c60


	//   ....[105]....
        /*08f8*/ 	.word	0x00018c90


	//   ....[106]....
        /*08fc*/ 	.word	0x00018d60


	//   ....[107]....
        /*0900*/ 	.word	0x00018d80


	//   ....[108]....
        /*0904*/ 	.word	0x00018d90


	//   ....[109]....
        /*0908*/ 	.word	0x00018e10


	//   ....[110]....
        /*090c*/ 	.word	0x00019960


	//   ....[111]....
        /*0910*/ 	.word	0x00019ff0


	//   ....[112]....
        /*0914*/ 	.word	0x0001a1d0


	//   ....[113]....
        /*0918*/ 	.word	0x0001a220


	//   ....[114]....
        /*091c*/ 	.word	0x0001a360


	//   ....[115]....
        /*0920*/ 	.word	0x0001a3b0


	//   ....[116]....
        /*0924*/ 	.word	0x0001a4f0


	//   ....[117]....
        /*0928*/ 	.word	0x0001a540


	//   ....[118]....
        /*092c*/ 	.word	0x0001a680


	//   ....[119]....
        /*0930*/ 	.word	0x0001a6d0


	//   ....[120]....
        /*0934*/ 	.word	0x0001a810


	//   ....[121]....
        /*0938*/ 	.word	0x0001a860


	//   ....[122]....
        /*093c*/ 	.word	0x0001a9a0


	//   ....[123]....
        /*0940*/ 	.word	0x0001a9f0


	//   ....[124]....
        /*0944*/ 	.word	0x0001ab10


	//   ....[125]....
        /*0948*/ 	.word	0x0001ab80


	//   ....[126]....
        /*094c*/ 	.word	0x0001aca0


	//   ....[127]....
        /*0950*/ 	.word	0x0001acf0


	//   ....[128]....
        /*0954*/ 	.word	0x0001b020


	//   ....[129]....
        /*0958*/ 	.word	0x0001b0c0


	//   ....[130]....
        /*095c*/ 	.word	0x0001b260


	//   ....[131]....
        /*0960*/ 	.word	0x0001b2e0


	//   ....[132]....
        /*0964*/ 	.word	0x0001b360


	//   ....[133]....
        /*0968*/ 	.word	0x0001b3e0


	//   ....[134]....
        /*096c*/ 	.word	0x0001b460


	//   ....[135]....
        /*0970*/ 	.word	0x0001b4f0


	//   ....[136]....
        /*0974*/ 	.word	0x0001b590


	//   ....[137]....
        /*0978*/ 	.word	0x0001b640


	//   ....[138]....
        /*097c*/ 	.word	0x0001b6c0


	//   ....[139]....
        /*0980*/ 	.word	0x0001b740


	//   ....[140]....
        /*0984*/ 	.word	0x0001b7c0


	//   ....[141]....
        /*0988*/ 	.word	0x0001b850


	//   ....[142]....
        /*098c*/ 	.word	0x0001b8d0


	//   ....[143]....
        /*0990*/ 	.word	0x0001b980


	//   ....[144]....
        /*0994*/ 	.word	0x0001b9d0


	//   ....[145]....
        /*0998*/ 	.word	0x0001ba90


	//   ....[146]....
        /*099c*/ 	.word	0x0001bbc0


	//----- nvinfo : EIATTR_REG_RECONFIG
	.align		4
.L_207:
        /*09a0*/ 	.byte	0x01, 0x54
	.zero		2


	//----- nvinfo : EIATTR_SYSCALL_OFFSETS
	.align		4
        /*09a4*/ 	.byte	0x04, 0x46
        /*09a6*/ 	.short	(.L_209 - .L_208)


	//   ....[0]....
.L_208:
        /*09a8*/ 	.word	0x000024b0


	//   ....[1]....
        /*09ac*/ 	.word	0x00013c00


	//   ....[2]....
        /*09b0*/ 	.word	0x00013d50


	//   ....[3]....
        /*09b4*/ 	.word	0x00013e40


	//   ....[4]....
        /*09b8*/ 	.word	0x00014780


	//----- nvinfo : EIATTR_MBARRIER_INSTR_OFFSETS
	.align		4
.L_209:
        /*09bc*/ 	.byte	0x04, 0x39
        /*09be*/ 	.short	(.L_211 - .L_210)


	//   ....[0]....
.L_210:
        /*09c0*/ 	.word	0x00000270
        /*09c4*/ 	.word	0x000000ff
        /*09c8*/ 	.word	0x00030800
        /*09cc*/ 	.short	0x0100
        /*09ce*/ 	.byte	0x08
	.zero		1


	//   ....[1]....
        /*09d0*/ 	.word	0x00000280
        /*09d4*/ 	.word	0x000000ff
        /*09d8*/ 	.word	0x00030820
        /*09dc*/ 	.short	0x0100
        /*09de*/ 	.byte	0x08
	.zero		1


	//   ....[2]....
        /*09e0*/ 	.word	0x00000370
        /*09e4*/ 	.word	0x000000ff
        /*09e8*/ 	.word	0x00030830
        /*09ec*/ 	.short	0x0100
        /*09ee*/ 	.byte	0x08
	.zero		1


	//   ....[3]....
        /*09f0*/ 	.word	0x00000380
        /*09f4*/ 	.word	0x000000ff
        /*09f8*/ 	.word	0x00030840
        /*09fc*/ 	.short	0x0100
        /*09fe*/ 	.byte	0x08
	.zero		1


	//   ....[4]....
        /*0a00*/ 	.word	0x00000390
        /*0a04*/ 	.word	0x000000ff
        /*0a08*/ 	.word	0x00030838
        /*0a0c*/ 	.short	0x0100
        /*0a0e*/ 	.byte	0x08
	.zero		1


	//   ....[5]....
        /*0a10*/ 	.word	0x000003a0
        /*0a14*/ 	.word	0x000000ff
        /*0a18*/ 	.word	0x00030848
        /*0a1c*/ 	.short	0x0100
        /*0a1e*/ 	.byte	0x08
	.zero		1


	//   ....[6]....
        /*0a20*/ 	.word	0x000004d0
        /*0a24*/ 	.word	0x000000ff
        /*0a28*/ 	.word	0x00030850
        /*0a2c*/ 	.short	0x0100
        /*0a2e*/ 	.byte	0x08
	.zero		1


	//   ....[7]....
        /*0a30*/ 	.word	0x000004e0
        /*0a34*/ 	.word	0x000000ff
        /*0a38*/ 	.word	0x00030860
        /*0a3c*/ 	.short	0x0100
        /*0a3e*/ 	.byte	0x08
	.zero		1


	//   ....[8]....
        /*0a40*/ 	.word	0x000004f0
        /*0a44*/ 	.word	0x000000ff
        /*0a48*/ 	.word	0x00030858
        /*0a4c*/ 	.short	0x0100
        /*0a4e*/ 	.byte	0x08
	.zero		1


	//   ....[9]....
        /*0a50*/ 	.word	0x00000500
        /*0a54*/ 	.word	0x000000ff
        /*0a58*/ 	.word	0x00030868
        /*0a5c*/ 	.short	0x0100
        /*0a5e*/ 	.byte	0x08
	.zero		1


	//   ....[10]....
        /*0a60*/ 	.word	0x000005f0
        /*0a64*/ 	.word	0x000000ff
        /*0a68*/ 	.word	0x00030870
        /*0a6c*/ 	.short	0x0100
        /*0a6e*/ 	.byte	0x06
	.zero		1


	//   ....[11]....
        /*0a70*/ 	.word	0x00000600
        /*0a74*/ 	.word	0x000000ff
        /*0a78*/ 	.word	0x00030880
        /*0a7c*/ 	.short	0x0100
        /*0a7e*/ 	.byte	0x06
	.zero		1


	//   ....[12]....
        /*0a80*/ 	.word	0x00000610
        /*0a84*/ 	.word	0x000000ff
        /*0a88*/ 	.word	0x00030878
        /*0a8c*/ 	.short	0x0100
        /*0a8e*/ 	.byte	0x06
	.zero		1


	//   ....[13]....
        /*0a90*/ 	.word	0x00000620
        /*0a94*/ 	.word	0x000000ff
        /*0a98*/ 	.word	0x00030888
        /*0a9c*/ 	.short	0x0100
        /*0a9e*/ 	.byte	0x06
	.zero		1


	//   ....[14]....
        /*0aa0*/ 	.word	0x00000750
        /*0aa4*/ 	.word	0x000000ff
        /*0aa8*/ 	.word	0x00030890
        /*0aac*/ 	.short	0x0100
        /*0aae*/ 	.byte	0x08
	.zero		1


	//   ....[15]....
        /*0ab0*/ 	.word	0x00000760
        /*0ab4*/ 	.word	0x000000ff
        /*0ab8*/ 	.word	0x000308a0
        /*0abc*/ 	.short	0x0100
        /*0abe*/ 	.byte	0x08
	.zero		1


	//   ....[16]....
        /*0ac0*/ 	.word	0x00000770
        /*0ac4*/ 	.word	0x000000ff
        /*0ac8*/ 	.word	0x00030898
        /*0acc*/ 	.short	0x0100
        /*0ace*/ 	.byte	0x08
	.zero		1


	//   ....[17]....
        /*0ad0*/ 	.word	0x00000780
        /*0ad4*/ 	.word	0x000000ff
        /*0ad8*/ 	.word	0x000308a8
        /*0adc*/ 	.short	0x0100
        /*0ade*/ 	.byte	0x08
	.zero		1


	//   ....[18]....
        /*0ae0*/ 	.word	0x000008b0
        /*0ae4*/ 	.word	0x000000ff
        /*0ae8*/ 	.word	0x000308b0
        /*0aec*/ 	.short	0x0100
        /*0aee*/ 	.byte	0x08
	.zero		1


	//   ....[19]....
        /*0af0*/ 	.word	0x000008c0
        /*0af4*/ 	.word	0x000000ff
        /*0af8*/ 	.word	0x000308c0
        /*0afc*/ 	.short	0x0100
        /*0afe*/ 	.byte	0x08
	.zero		1


	//   ....[20]....
        /*0b00*/ 	.word	0x000008d0
        /*0b04*/ 	.word	0x000000ff
        /*0b08*/ 	.word	0x000308b8
        /*0b0c*/ 	.short	0x0100
        /*0b0e*/ 	.byte	0x08
	.zero		1


	//   ....[21]....
        /*0b10*/ 	.word	0x000008e0
        /*0b14*/ 	.word	0x000000ff
        /*0b18*/ 	.word	0x000308c8
        /*0b1c*/ 	.short	0x0100
        /*0b1e*/ 	.byte	0x08
	.zero		1


	//   ....[22]....
        /*0b20*/ 	.word	0x00002530
        /*0b24*/ 	.word	0x000000ff
        /*0b28*/ 	.word	0x00030800
        /*0b2c*/ 	.short	0x010a
        /*0b2e*/ 	.byte	0x25
	.zero		1


	//   ....[23]....
        /*0b30*/ 	.word	0x000025e0
        /*0b34*/ 	.word	0x00000003
        /*0b38*/ 	.word	0x00030830
        /*0b3c*/ 	.short	0x010a
        /*0b3e*/ 	.byte	0x3f
	.zero		1


	//   ....[24]....
        /*0b40*/ 	.word	0x00002650
        /*0b44*/ 	.word	0x00000003
        /*0b48*/ 	.word	0x00030830
        /*0b4c*/ 	.short	0x010a
        /*0b4e*/ 	.byte	0x3f
	.zero		1


	//   ....[25]....
        /*0b50*/ 	.word	0x00003080
        /*0b54*/ 	.word	0x00000000
        /*0b58*/ 	.word	0x00000000
        /*0b5c*/ 	.short	0x0101
        /*0b5e*/ 	.byte	0x3f
	.zero		1


	//   ....[26]....
        /*0b60*/ 	.word	0x00004da0
        /*0b64*/ 	.word	0x000000ff
        /*0b68*/ 	.word	0x00030830
        /*0b6c*/ 	.short	0x010a
        /*0b6e*/ 	.byte	0x06
	.zero		1


	//   ....[27]....
        /*0b70*/ 	.word	0x00004e00
        /*0b74*/ 	.word	0x000000ff
        /*0b78*/ 	.word	0x00030830
        /*0b7c*/ 	.short	0x010a
        /*0b7e*/ 	.byte	0x06
	.zero		1


	//   ....[28]....
        /*0b80*/ 	.word	0x00005c30
        /*0b84*/ 	.word	0x000000ff
        /*0b88*/ 	.word	0x00030850
        /*0b8c*/ 	.short	0x010a
        /*0b8e*/ 	.byte	0x0a
	.zero		1


	//   ....[29]....
        /*0b90*/ 	.word	0x00005c70
        /*0b94*/ 	.word	0x000000ff
        /*0b98*/ 	.word	0x00030850
        /*0b9c*/ 	.short	0x010a
        /*0b9e*/ 	.byte	0x0a
	.zero		1


	//   ....[30]....
        /*0ba0*/ 	.word	0x00005f60
        /*0ba4*/ 	.word	0x00000000
        /*0ba8*/ 	.word	0x00000000
        /*0bac*/ 	.short	0x0101
        /*0bae*/ 	.byte	0x3f
	.zero		1


	//   ....[31]....
        /*0bb0*/ 	.word	0x00006fa0
        /*0bb4*/ 	.word	0x0000009e
        /*0bb8*/ 	.word	0x00000000
        /*0bbc*/ 	.short	0x0101
        /*0bbe*/ 	.byte	0x3f
	.zero		1


	//   ....[32]....
        /*0bc0*/ 	.word	0x00007820
        /*0bc4*/ 	.word	0x000000ff
        /*0bc8*/ 	.word	0x00030830
        /*0bcc*/ 	.short	0x010a
        /*0bce*/ 	.byte	0x05
	.zero		1


	//   ....[33]....
        /*0bd0*/ 	.word	0x00007880
        /*0bd4*/ 	.word	0x000000ff
        /*0bd8*/ 	.word	0x00030830
        /*0bdc*/ 	.short	0x010a
        /*0bde*/ 	.byte	0x05
	.zero		1


	//   ....[34]....
        /*0be0*/ 	.word	0x000086b0
        /*0be4*/ 	.word	0x000000ff
        /*0be8*/ 	.word	0x00030850
        /*0bec*/ 	.short	0x010a
        /*0bee*/ 	.byte	0x0e
	.zero		1


	//   ....[35]....
        /*0bf0*/ 	.word	0x000086f0
        /*0bf4*/ 	.word	0x000000ff
        /*0bf8*/ 	.word	0x00030850
        /*0bfc*/ 	.short	0x010a
        /*0bfe*/ 	.byte	0x0e
	.zero		1


	//   ....[36]....
        /*0c00*/ 	.word	0x00008fe0
        /*0c04*/ 	.word	0x0000009b
        /*0c08*/ 	.word	0x00000000
        /*0c0c*/ 	.short	0x0101
        /*0c0e*/ 	.byte	0x3f
	.zero		1


	//   ....[37]....
        /*0c10*/ 	.word	0x00009080
        /*0c14*/ 	.word	0x0000009f
        /*0c18*/ 	.word	0x00000000
        /*0c1c*/ 	.short	0x0101
        /*0c1e*/ 	.byte	0x3f
	.zero		1


	//   ....[38]....
        /*0c20*/ 	.word	0x000094f0
        /*0c24*/ 	.word	0x000000ff
        /*0c28*/ 	.word	0x00030830
        /*0c2c*/ 	.short	0x010a
        /*0c2e*/ 	.byte	0x05
	.zero		1


	//   ....[39]....
        /*0c30*/ 	.word	0x00009550
        /*0c34*/ 	.word	0x000000ff
        /*0c38*/ 	.word	0x00030830
        /*0c3c*/ 	.short	0x010a
        /*0c3e*/ 	.byte	0x05
	.zero		1


	//   ....[40]....
        /*0c40*/ 	.word	0x0000a380
        /*0c44*/ 	.word	0x000000ff
        /*0c48*/ 	.word	0x00030850
        /*0c4c*/ 	.short	0x010a
        /*0c4e*/ 	.byte	0x0e
	.zero		1


	//   ....[41]....
        /*0c50*/ 	.word	0x0000a3c0
        /*0c54*/ 	.word	0x000000ff
        /*0c58*/ 	.word	0x00030850
        /*0c5c*/ 	.short	0x010a
        /*0c5e*/ 	.byte	0x0e
	.zero		1


	//   ....[42]....
        /*0c60*/ 	.word	0x0000a620
        /*0c64*/ 	.word	0x00000000
        /*0c68*/ 	.word	0x00000000
        /*0c6c*/ 	.short	0x0101
        /*0c6e*/ 	.byte	0x3f
	.zero		1


	//   ....[43]....
        /*0c70*/ 	.word	0x0000b670
        /*0c74*/ 	.word	0x0000009e
        /*0c78*/ 	.word	0x00000000
        /*0c7c*/ 	.short	0x0101
        /*0c7e*/ 	.byte	0x3f
	.zero		1


	//   ....[44]....
        /*0c80*/ 	.word	0x0000c3e0
        /*0c84*/ 	.word	0x000000ff
        /*0c88*/ 	.word	0x00030850
        /*0c8c*/ 	.short	0x010a
        /*0c8e*/ 	.byte	0x08
	.zero		1


	//   ....[45]....
        /*0c90*/ 	.word	0x0000c420
        /*0c94*/ 	.word	0x000000ff
        /*0c98*/ 	.word	0x00030850
        /*0c9c*/ 	.short	0x010a
        /*0c9e*/ 	.byte	0x08
	.zero		1


	//   ....[46]....
        /*0ca0*/ 	.word	0x0000c860
        /*0ca4*/ 	.word	0x0000000b
        /*0ca8*/ 	.word	0x00000000
        /*0cac*/ 	.short	0x0101
        /*0cae*/ 	.byte	0x3f
	.zero		1


	//   ....[47]....
        /*0cb0*/ 	.word	0x0000edb0
        /*0cb4*/ 	.word	0x000000ff
        /*0cb8*/ 	.word	0x00000000
        /*0cbc*/ 	.short	0x0101
        /*0cbe*/ 	.byte	0x08
	.zero		1


	//   ....[48]....
        /*0cc0*/ 	.word	0x0000f690
        /*0cc4*/ 	.word	0x000000ff
        /*0cc8*/ 	.word	0x00000000
        /*0ccc*/ 	.short	0x0101
        /*0cce*/ 	.byte	0x08
	.zero		1


	//   ....[49]....
        /*0cd0*/ 	.word	0x00014260
        /*0cd4*/ 	.word	0x00000000
        /*0cd8*/ 	.word	0x00030840
        /*0cdc*/ 	.short	0x010a
        /*0cde*/ 	.byte	0x3f
	.zero		1


	//   ....[50]....
        /*0ce0*/ 	.word	0x000152b0
        /*0ce4*/ 	.word	0x00000012
        /*0ce8*/ 	.word	0x00030800
        /*0cec*/ 	.short	0x0107
        /*0cee*/ 	.byte	0x3f
	.zero		1


	//   ....[51]....
        /*0cf0*/ 	.word	0x000153c0
        /*0cf4*/ 	.word	0x00000012
        /*0cf8*/ 	.word	0x00030800
        /*0cfc*/ 	.short	0x0101
        /*0cfe*/ 	.byte	0x3f
	.zero		1


	//   ....[52]....
        /*0d00*/ 	.word	0x000153e0
        /*0d04*/ 	.word	0x00000012
        /*0d08*/ 	.word	0x00030820
        /*0d0c*/ 	.short	0x010a
        /*0d0e*/ 	.byte	0x3f
	.zero		1


	//   ....[53]....
        /*0d10*/ 	.word	0x00015810
        /*0d14*/ 	.word	0x00000003
        /*0d18*/ 	.word	0x00030840
        /*0d1c*/ 	.short	0x010a
        /*0d1e*/ 	.byte	0x3f
	.zero		1


	//   ....[54]....
        /*0d20*/ 	.word	0x00015db0
        /*0d24*/ 	.word	0x00000003
        /*0d28*/ 	.word	0x00000060
        /*0d2c*/ 	.short	0x010a
        /*0d2e*/ 	.byte	0x3f
	.zero		1


	//   ....[55]....
        /*0d30*/ 	.word	0x00016620
        /*0d34*/ 	.word	0x00000003
        /*0d38*/ 	.word	0x00030840
        /*0d3c*/ 	.short	0x010a
        /*0d3e*/ 	.byte	0x3f
	.zero		1


	//   ....[56]....
        /*0d40*/ 	.word	0x00016bc0
        /*0d44*/ 	.word	0x00000002
        /*0d48*/ 	.word	0x00000060
        /*0d4c*/ 	.short	0x010a
        /*0d4e*/ 	.byte	0x3f
	.zero		1


	//   ....[57]....
        /*0d50*/ 	.word	0x00017380
        /*0d54*/ 	.word	0x00000002
        /*0d58*/ 	.word	0x00030840
        /*0d5c*/ 	.short	0x010a
        /*0d5e*/ 	.byte	0x3f
	.zero		1


	//   ....[58]....
        /*0d60*/ 	.word	0x00017920
        /*0d64*/ 	.word	0x00000002
        /*0d68*/ 	.word	0x00000060
        /*0d6c*/ 	.short	0x010a
        /*0d6e*/ 	.byte	0x3f
	.zero		1


	//   ....[59]....
        /*0d70*/ 	.word	0x00018090
        /*0d74*/ 	.word	0x00000000
        /*0d78*/ 	.word	0x00030860
        /*0d7c*/ 	.short	0x010a
        /*0d7e*/ 	.byte	0x3f
	.zero		1


	//   ....[60]....
        /*0d80*/ 	.word	0x000198e0
        /*0d84*/ 	.word	0x00000000
        /*0d88*/ 	.word	0x00030820
        /*0d8c*/ 	.short	0x010a
        /*0d8e*/ 	.byte	0x3f
	.zero		1


	//   ....[61]....
        /*0d90*/ 	.word	0x00019af0
        /*0d94*/ 	.word	0x00000006
        /*0d98*/ 	.word	0x00000000
        /*0d9c*/ 	.short	0x010a
        /*0d9e*/ 	.byte	0x3f
	.zero		1


	//   ....[62]....
        /*0da0*/ 	.word	0x00019b20
        /*0da4*/ 	.word	0x00000007
        /*0da8*/ 	.word	0x00000000
        /*0dac*/ 	.short	0x010a
        /*0dae*/ 	.byte	0x3f
	.zero		1


	//   ....[63]....
        /*0db0*/ 	.word	0x00019b80
        /*0db4*/ 	.word	0x00000004
        /*0db8*/ 	.word	0x00000000
        /*0dbc*/ 	.short	0x010a
        /*0dbe*/ 	.byte	0x3f
	.zero		1


	//   ....[64]....
        /*0dc0*/ 	.word	0x00019bb0
        /*0dc4*/ 	.word	0x00000003
        /*0dc8*/ 	.word	0x00000000
        /*0dcc*/ 	.short	0x010a
        /*0dce*/ 	.byte	0x3f
	.zero		1


	//   ....[65]....
        /*0dd0*/ 	.word	0x00019c20
        /*0dd4*/ 	.word	0x00000003
        /*0dd8*/ 	.word	0x00030800
        /*0ddc*/ 	.short	0x010a
        /*0dde*/ 	.byte	0x3f
	.zero		1


	//   ....[66]....
        /*0de0*/ 	.word	0x00019c70
        /*0de4*/ 	.word	0x00000003
        /*0de8*/ 	.word	0x00030830
        /*0dec*/ 	.short	0x010a
        /*0dee*/ 	.byte	0x3f
	.zero		1


	//   ....[67]....
        /*0df0*/ 	.word	0x00019cd0
        /*0df4*/ 	.word	0x00000098
        /*0df8*/ 	.word	0x00030830
        /*0dfc*/ 	.short	0x010a
        /*0dfe*/ 	.byte	0x3f
	.zero		1


	//   ....[68]....
        /*0e00*/ 	.word	0x00019d30
        /*0e04*/ 	.word	0x00000002
        /*0e08*/ 	.word	0x00030850
        /*0e0c*/ 	.short	0x010a
        /*0e0e*/ 	.byte	0x3f
	.zero		1


	//   ....[69]....
        /*0e10*/ 	.word	0x00019d90
        /*0e14*/ 	.word	0x00000004
        /*0e18*/ 	.word	0x00030830
        /*0e1c*/ 	.short	0x010a
        /*0e1e*/ 	.byte	0x3f
	.zero		1


	//   ....[70]....
        /*0e20*/ 	.word	0x00019df0
        /*0e24*/ 	.word	0x00000002
        /*0e28*/ 	.word	0x00030850
        /*0e2c*/ 	.short	0x010a
        /*0e2e*/ 	.byte	0x3f
	.zero		1


	//   ....[71]....
        /*0e30*/ 	.word	0x00019e50
        /*0e34*/ 	.word	0x00000004
        /*0e38*/ 	.word	0x00030830
        /*0e3c*/ 	.short	0x010a
        /*0e3e*/ 	.byte	0x3f
	.zero		1


	//   ....[72]....
        /*0e40*/ 	.word	0x00019eb0
        /*0e44*/ 	.word	0x00000002
        /*0e48*/ 	.word	0x00030850
        /*0e4c*/ 	.short	0x010a
        /*0e4e*/ 	.byte	0x3f
	.zero		1


	//   ....[73]....
        /*0e50*/ 	.word	0x00019f10
        /*0e54*/ 	.word	0x00000007
        /*0e58*/ 	.word	0x00030850
        /*0e5c*/ 	.short	0x010a
        /*0e5e*/ 	.byte	0x3f
	.zero		1


	//   ....[74]....
        /*0e60*/ 	.word	0x0001a0b0
        /*0e64*/ 	.word	0x00000000
        /*0e68*/ 	.word	0x00030840
        /*0e6c*/ 	.short	0x010a
        /*0e6e*/ 	.byte	0x3f
	.zero		1


	//   ....[75]....
        /*0e70*/ 	.word	0x0001ad30
        /*0e74*/ 	.word	0x00000012
        /*0e78*/ 	.word	0x00030820
        /*0e7c*/ 	.short	0x010a
        /*0e7e*/ 	.byte	0x3f
	.zero		1


	//   ....[76]....
        /*0e80*/ 	.word	0x0001ad80
        /*0e84*/ 	.word	0x00000003
        /*0e88*/ 	.word	0x00030840
        /*0e8c*/ 	.short	0x010a
        /*0e8e*/ 	.byte	0x3f
	.zero		1


	//   ....[77]....
        /*0e90*/ 	.word	0x0001add0
        /*0e94*/ 	.word	0x00000003
        /*0e98*/ 	.word	0x00000060
        /*0e9c*/ 	.short	0x010a
        /*0e9e*/ 	.byte	0x3f
	.zero		1


	//   ....[78]....
        /*0ea0*/ 	.word	0x0001ae20
        /*0ea4*/ 	.word	0x00000003
        /*0ea8*/ 	.word	0x00030840
        /*0eac*/ 	.short	0x010a
        /*0eae*/ 	.byte	0x3f
	.zero		1


	//   ....[79]....
        /*0eb0*/ 	.word	0x0001ae70
        /*0eb4*/ 	.word	0x00000002
        /*0eb8*/ 	.word	0x00000060
        /*0ebc*/ 	.short	0x010a
        /*0ebe*/ 	.byte	0x3f
	.zero		1


	//   ....[80]....
        /*0ec0*/ 	.word	0x0001aec0
        /*0ec4*/ 	.word	0x00000002
        /*0ec8*/ 	.word	0x00030840
        /*0ecc*/ 	.short	0x010a
        /*0ece*/ 	.byte	0x3f
	.zero		1


	//   ....[81]....
        /*0ed0*/ 	.word	0x0001af10
        /*0ed4*/ 	.word	0x00000002
        /*0ed8*/ 	.word	0x00000060
        /*0edc*/ 	.short	0x010a
        /*0ede*/ 	.byte	0x3f
	.zero		1


	//   ....[82]....
        /*0ee0*/ 	.word	0x0001af60
        /*0ee4*/ 	.word	0x00000000
        /*0ee8*/ 	.word	0x00030860
        /*0eec*/ 	.short	0x010a
        /*0eee*/ 	.byte	0x3f
	.zero		1


	//   ....[83]....
        /*0ef0*/ 	.word	0x0001bae0
        /*0ef4*/ 	.word	0x00000000
        /*0ef8*/ 	.word	0x00030820
        /*0efc*/ 	.short	0x010a
        /*0efe*/ 	.byte	0x3f
	.zero		1


	//   ....[84]....
        /*0f00*/ 	.word	0x0001bc80
        /*0f04*/ 	.word	0x00000006
        /*0f08*/ 	.word	0x00000000
        /*0f0c*/ 	.short	0x010a
        /*0f0e*/ 	.byte	0x3f
	.zero		1


	//   ....[85]....
        /*0f10*/ 	.word	0x0001bcd0
        /*0f14*/ 	.word	0x00000007
        /*0f18*/ 	.word	0x00000000
        /*0f1c*/ 	.short	0x010a
        /*0f1e*/ 	.byte	0x3f
	.zero		1


	//   ....[86]....
        /*0f20*/ 	.word	0x0001bd20
        /*0f24*/ 	.word	0x00000004
        /*0f28*/ 	.word	0x00000000
        /*0f2c*/ 	.short	0x010a
        /*0f2e*/ 	.byte	0x3f
	.zero		1


	//----- nvinfo : EIATTR_NUM_MBARRIERS
	.align		4
.L_211:
        /*0f30*/ 	.byte	0x03, 0x38
        /*0f32*/ 	.short	0x0016


	//----- nvinfo : EIATTR_EXIT_INSTR_OFFSETS
	.align		4
        /*0f34*/ 	.byte	0x04, 0x1c
        /*0f36*/ 	.short	(.L_213 - .L_212)


	//   ....[0]....
.L_212:
        /*0f38*/ 	.word	0x00000a50


	//   ....[1]....
        /*0f3c*/ 	.word	0x00011af0


	//   ....[2]....
        /*0f40*/ 	.word	0x00019c00


	//----- nvinfo : EIATTR_MAX_THREADS
	.align		4
.L_213:
        /*0f44*/ 	.byte	0x04, 0x05
        /*0f46*/ 	.short	(.L_215 - .L_214)
.L_214:
        /*0f48*/ 	.word	0x00000180
        /*0f4c*/ 	.word	0x00000001
        /*0f50*/ 	.word	0x00000001


	//----- nvinfo : EIATTR_CRS_STACK_SIZE
	.align		4
.L_215:
        /*0f54*/ 	.byte	0x04, 0x1e
        /*0f56*/ 	.short	(.L_217 - .L_216)
.L_216:
        /*0f58*/ 	.word	0x00000000


	//----- nvinfo : EIATTR_CBANK_PARAM_SIZE
	.align		4
.L_217:
        /*0f5c*/ 	.byte	0x03, 0x19
        /*0f5e*/ 	.short	0x0af0


	//----- nvinfo : EIATTR_PARAM_CBANK
	.align		4
        /*0f60*/ 	.byte	0x04, 0x0a
        /*0f62*/ 	.short	(.L_219 - .L_218)
	.align		4
.L_218:
        /*0f64*/ 	.word	index@(.nv.constant0._ZN7cutlass13device_kernelIN5flash11enable_sm90INS1_16FlashAttnFwdSm90INS1_25CollectiveMainloopFwdSm90ILi2EN4cute5tupleIJNS5_1CILi1EEES8_S8_EEENS6_IJNS7_ILi128EEENS7_ILi64EEENS7_ILi256EEEEEELi256ENS_10bfloat16_tEfNS_4arch4Sm90ELb0ELb1ELb0ELb1ELb0ELb0ELb0ELb1ELb1ELb1ELb1ELb0EEENS1_21CollectiveEpilogueFwdINS6_IJSA_SC_SB_EEES9_SE_SG_Li256ELb1ELb1ELb1ELb0EEENS1_36VarlenDynamicPersistentTileSchedulerILi128ELi64ELi256ELi128ELb1ELb1ELb1ELb1ELb0ELb1EEEEEEEEEvNT_6ParamsE)
        /*0f68*/ 	.short	0x0210
        /*0f6a*/ 	.short	0x0af0


	//----- nvinfo : EIATTR_SW_WAR
	.align		4
.L_219:
        /*0f6c*/ 	.byte	0x04, 0x36
        /*0f6e*/ 	.short	(.L_221 - .L_220)
.L_220:
        /*0f70*/ 	.word	0x00000008
.L_221:


//--------------------- .nv.info._ZN7cutlass13device_kernelIN5flash11enable_sm90INS1_16FlashAttnFwdSm90INS1_25CollectiveMainloopFwdSm90ILi2EN4cute5tupleIJNS5_1CILi1EEES8_S8_EEENS6_IJNS7_ILi128EEENS7_ILi64EEENS7_ILi256EEEEEELi256ENS_10bfloat16_tEfNS_4arch4Sm90ELb0ELb1ELb0ELb1ELb0ELb1ELb0ELb1ELb1ELb1ELb1ELb0EEENS1_21CollectiveEpilogueFwdINS6_IJSA_SC_SB_EEES9_SE_SG_Li256ELb1ELb1ELb1ELb0EEENS1_36VarlenDynamicPersistentTileSchedulerILi128ELi64ELi256ELi128ELb1ELb1ELb1ELb1ELb0ELb1EEEEEEEEEvNT_6ParamsE --------------------------
	.section	.nv.info._ZN7cutlass13device_kernelIN5flash11enable_sm90INS1_16FlashAttnFwdSm90INS1_25CollectiveMainloopFwdSm90ILi2EN4cute5tupleIJNS5_1CILi1EEES8_S8_EEENS6_IJNS7_ILi128EEENS7_ILi64EEENS7_ILi256EEEEEELi256ENS_10bfloat16_tEfNS_4arch4Sm90ELb0ELb1ELb0ELb1ELb0ELb1ELb0ELb1ELb1ELb1ELb1ELb0EEENS1_21CollectiveEpilogueFwdINS6_IJSA_SC_SB_EEES9_SE_SG_Li256ELb1ELb1ELb1ELb0EEENS1_36VarlenDynamicPersistentTileSchedulerILi128ELi64ELi256ELi128ELb1ELb1ELb1ELb1ELb0ELb1EEEEEEEEEvNT_6ParamsE,"",@"SHT_CUDA_INFO"
	.sectionflags	@""
	.align	4


	//----- nvinfo : EIATTR_CUDA_API_VERSION
	.align		4
        /*0000*/ 	.byte	0x04, 0x37
        /*0002*/ 	.short	(.L_223 - .L_222)
.L_222:
        /*0004*/ 	.word	0x00000082


	//----- nvinfo : EIATTR_KPARAM_INFO
	.align		4
.L_223:
        /*0008*/ 	.byte	0x04, 0x17
        /*000a*/ 	.short	(.L_225 - .L_224)
.L_224:
        /*000c*/ 	.word	0x00000000
        /*0010*/ 	.short	0x0000
        /*0012*/ 	.short	0x0070
        /*0014*/ 	.byte	0x00, 0xf0, 0x01, 0x2a


	//----- nvinfo : EIATTR_SPARSE_MMA_MASK
	.align		4
.L_225:
        /*0018*/ 	.byte	0x03, 0x50
        /*001a*/ 	.short	0x0000


	//----- nvinfo : EIATTR_MAXREG_COUNT
	.align		4
        /*001c*/ 	.byte	0x03, 0x1b
        /*001e*/ 	.short	0x00a8


	//----- nvinfo : EIATTR_NUM_BARRIERS
	.align		4
        /*0020*/ 	.byte	0x02, 0x4c
        /*0022*/ 	.byte	0x10
	.zero		1


	//----- nvinfo : EIATTR_EXTERNS
	.align		4
        /*0024*/ 	.byte	0x04, 0x0f
        /*0026*/ 	.short	(.L_227 - .L_226)


	//   ....[0]....
	.align		4
.L_226:
        /*0028*/ 	.word	index@(__assertfail)


	//----- nvinfo : EIATTR_ANNOTATIONS
	.align		4
.L_227:
        /*002c*/ 	.byte	0x04, 0x55
        /*002e*/ 	.short	(.L_229 - .L_228)


	//   ....[0]....
.L_228:
        /* <DEDUP_REMOVED lines=160> */


	//----- nvinfo : EIATTR_MERCURY_ISA_VERSION
	.align		4
.L_229:
        /*0a20*/ 	.byte	0x03, 0x5f
        /*0a22*/ 	.short	0x0101


	//----- nvinfo : EIATTR_UNUSED_LOAD_BYTE_OFFSET
	.align		4
        /*0a24*/ 	.byte	0x04, 0x44
        /*0a26*/ 	.short	(.L_231 - .L_230)


	//   ....[0]....
.L_230:
        /*0a28*/ 	.word	0x00000aa0
        /*0a2c*/ 	.word	0x0000fff0


	//   ....[1]....
        /*0a30*/ 	.word	0x0001f740
        /*0a34*/ 	.word	0x0000fff0


	//----- nvinfo : EIATTR_INT_WARP_WIDE_INSTR_OFFSETS
	.align		4
.L_231:
        /*0a38*/ 	.byte	0x04, 0x31
        /*0a3a*/ 	.short	(.L_233 - .L_232)


	//   ....[0]....
.L_232:
        /*0a3c*/ 	.word	0x00000190


	//   ....[1]....
        /*0a40*/ 	.word	0x000001d0


	//   ....[2]....
        /*0a44*/ 	.word	0x00000240


	//   ....[3]....
        /*0a48*/ 	.word	0x00028210


	//   ....[4]....
        /*0a4c*/ 	.word	0x000282b0


	//   ....[5]....
        /*0a50*/ 	.word	0x0002c740


	//   ....[6]....
        /*0a54*/ 	.word	0x0002c7b0


	//----- nvinfo : EIATTR_COOP_GROUP_MASK_REGIDS
	.align		4
.L_233:
        /*0a58*/ 	.byte	0x04, 0x29
        /*0a5a*/ 	.short	(.L_235 - .L_234)


	//   ....[0]....
.L_234:
        /*0a5c*/ 	.word	0xffffffff


	//   ....[1]....
        /*0a60*/ 	.word	0xffffffff


	//   ....[2]....
        /*0a64*/ 	.word	0xffffffff


	//   ....[3]....
        /*0a68*/ 	.word	0xffffffff


	//   ....[4]....
        /*0a6c*/ 	.word	0xffffffff


	//   ....[5]....
        /*0a70*/ 	.word	0xffffffff


	//   ....[6]....
        /*0a74*/ 	.word	0xffffffff


	//   ....[7]....
        /*0a78*/ 	.word	0xffffffff


	//   ....[8]....
        /*0a7c*/ 	.word	0xffffffff


	//   ....[9]....
        /*0a80*/ 	.word	0xffffffff


	//   ....[10]....
        /*0a84*/ 	.word	0xffffffff


	//   ....[11]....
        /*0a88*/ 	.word	0xffffffff


	//   ....[12]....
        /*0a8c*/ 	.word	0xffffffff


	//   ....[13]....
        /*0a90*/ 	.word	0xffffffff


	//   ....[14]....
        /*0a94*/ 	.word	0xffffffff


	//   ....[15]....
        /*0a98*/ 	.word	0xffffffff


	//   ....[16]....
        /*0a9c*/ 	.word	0xffffffff


	//   ....[17]....
        /*0aa0*/ 	.word	0xffffffff


	//   ....[18]....
        /*0aa4*/ 	.word	0xffffffff


	//   ....[19]....
        /*0aa8*/ 	.word	0xffffffff


	//   ....[20]....
        /*0aac*/ 	.word	0xffffffff


	//   ....[21]....
        /*0ab0*/ 	.word	0xffffffff


	//   ....[22]....
        /*0ab4*/ 	.word	0xffffffff


	//   ....[23]....
        /*0ab8*/ 	.word	0xffffffff


	//   ....[24]....
        /*0abc*/ 	.word	0xffffffff


	//   ....[25]....
        /*0ac0*/ 	.word	0xffffffff


	//   ....[26]....
        /*0ac4*/ 	.word	0xffffffff


	//   ....[27]....
        /*0ac8*/ 	.word	0xffffffff


	//   ....[28]....
        /*0acc*/ 	.word	0xffffffff


	//   ....[29]....
        /*0ad0*/ 	.word	0xffffffff


	//   ....[30]....
        /*0ad4*/ 	.word	0xffffffff


	//   ....[31]....
        /*0ad8*/ 	.word	0xffffffff


	//   ....[32]....
        /*0adc*/ 	.word	0xffffffff


	//   ....[33]....
        /*0ae0*/ 	.word	0xffffffff


	//   ....[34]....
        /*0ae4*/ 	.word	0xffffffff


	//   ....[35]....
        /*0ae8*/ 	.word	0xffffffff


	//   ....[36]....
        /*0aec*/ 	.word	0xffffffff


	//   ....[37]....
        /*0af0*/ 	.word	0xffffffff


	//   ....[38]....
        /*0af4*/ 	.word	0xffffffff


	//   ....[39]....
        /*0af8*/ 	.word	0xffffffff


	//   ....[40]....
        /*0afc*/ 	.word	0xffffffff


	//   ....[41]....
        /*0b00*/ 	.word	0xffffffff


	//   ....[42]....
        /*0b04*/ 	.word	0xffffffff


	//   ....[43]....
        /*0b08*/ 	.word	0xffffffff


	//   ....[44]....
        /*0b0c*/ 	.word	0xffffffff


	//   ....[45]....
        /*0b10*/ 	.word	0xffffffff


	//   ....[46]....
        /*0b14*/ 	.word	0xffffffff


	//   ....[47]....
        /*0b18*/ 	.word	0xffffffff


	//   ....[48]....
        /*0b1c*/ 	.word	0xffffffff


	//   ....[49]....
        /*0b20*/ 	.word	0xffffffff


	//   ....[50]....
        /*0b24*/ 	.word	0xffffffff


	//   ....[51]....
        /*0b28*/ 	.word	0xffffffff


	//   ....[52]....
        /*0b2c*/ 	.word	0xffffffff


	//   ....[53]....
        /*0b30*/ 	.word	0xffffffff


	//   ....[54]....
        /*0b34*/ 	.word	0xffffffff


	//   ....[55]....
        /*0b38*/ 	.word	0xffffffff


	//   ....[56]....
        /*0b3c*/ 	.word	0xffffffff


	//   ....[57]....
        /*0b40*/ 	.word	0xffffffff


	//   ....[58]....
        /*0b44*/ 	.word	0xffffffff


	//   ....[59]....
        /*0b48*/ 	.word	0xffffffff


	//   ....[60]....
        /*0b4c*/ 	.word	0xffffffff


	//   ....[61]....
        /*0b50*/ 	.word	0xffffffff


	//   ....[62]....
        /*0b54*/ 	.word	0xffffffff


	//   ....[63]....
        /*0b58*/ 	.word	0xffffffff


	//   ....[64]....
        /*0b5c*/ 	.word	0xffffffff


	//   ....[65]....
        /*0b60*/ 	.word	0xffffffff


	//   ....[66]....
        /*0b64*/ 	.word	0xffffffff


	//   ....[67]....
        /*0b68*/ 	.word	0xffffffff


	//   ....[68]....
        /*0b6c*/ 	.word	0xffffffff


	//   ....[69]....
        /*0b70*/ 	.word	0xffffffff


	//   ....[70]....
        /*0b74*/ 	.word	0xffffffff


	//   ....[71]....
        /*0b78*/ 	.word	0xffffffff


	//   ....[72]....
        /*0b7c*/ 	.word	0xffffffff


	//   ....[73]....
        /*0b80*/ 	.word	0xffffffff


	//   ....[74]....
        /*0b84*/ 	.word	0xffffffff


	//   ....[75]....
        /*0b88*/ 	.word	0xffffffff


	//   ....[76]....
        /*0b8c*/ 	.word	0xffffffff


	//   ....[77]....
        /*0b90*/ 	.word	0xffffffff


	//   ....[78]....
        /*0b94*/ 	.word	0xffffffff


	//   ....[79]....
        /*0b98*/ 	.word	0xffffffff


	//   ....[80]....
        /*0b9c*/ 	.word	0xffffffff


	//   ....[81]....
        /*0ba0*/ 	.word	0xffffffff


	//   ....[82]....
        /*0ba4*/ 	.word	0xffffffff


	//   ....[83]....
        /*0ba8*/ 	.word	0xffffffff


	//   ....[84]....
        /*0bac*/ 	.word	0xffffffff


	//   ....[85]....
        /*0bb0*/ 	.word	0xffffffff


	//   ....[86]....
        /*0bb4*/ 	.word	0xffffffff


	//   ....[87]....
        /*0bb8*/ 	.word	0xffffffff


	//   ....[88]....
        /*0bbc*/ 	.word	0xffffffff


	//   ....[89]....
        /*0bc0*/ 	.word	0xffffffff


	//   ....[90]....
        /*0bc4*/ 	.word	0xffffffff


	//   ....[91]....
        /*0bc8*/ 	.word	0xffffffff


	//   ....[92]....
        /*0bcc*/ 	.word	0xffffffff


	//   ....[93]....
        /*0bd0*/ 	.word	0xffffffff


	//   ....[94]....
        /*0bd4*/ 	.word	0xffffffff


	//   ....[95]....
        /*0bd8*/ 	.word	0xffffffff


	//   ....[96]....
        /*0bdc*/ 	.word	0xffffffff


	//   ....[97]....
        /*0be0*/ 	.word	0xffffffff


	//   ....[98]....
        /*0be4*/ 	.word	0xffffffff


	//   ....[99]....
        /*0be8*/ 	.word	0xffffffff


	//   ....[100]....
        /*0bec*/ 	.word	0xffffffff


	//   ....[101]....
        /*0bf0*/ 	.word	0xffffffff


	//   ....[102]....
        /*0bf4*/ 	.word	0xffffffff


	//   ....[103]....
        /*0bf8*/ 	.word	0xffffffff


	//   ....[104]....
        /*0bfc*/ 	.word	0xffffffff


	//   ....[105]....
        /*0c00*/ 	.word	0xffffffff


	//   ....[106]....
        /*0c04*/ 	.word	0xffffffff


	//   ....[107]....
        /*0c08*/ 	.word	0xffffffff


	//   ....[108]....
        /*0c0c*/ 	.word	0xffffffff


	//   ....[109]....
        /*0c10*/ 	.word	0xffffffff


	//   ....[110]....
        /*0c14*/ 	.word	0xffffffff


	//   ....[111]....
        /*0c18*/ 	.word	0xffffffff


	//   ....[112]....
        /*0c1c*/ 	.word	0xffffffff


	//   ....[113]....
        /*0c20*/ 	.word	0xffffffff


	//   ....[114]....
        /*0c24*/ 	.word	0xffffffff


	//   ....[115]....
        /*0c28*/ 	.word	0xffffffff


	//   ....[116]....
        /*0c2c*/ 	.word	0xffffffff


	//   ....[117]....
        /*0c30*/ 	.word	0xffffffff


	//   ....[118]....
        /*0c34*/ 	.word	0xffffffff


	//   ....[119]....
        /*0c38*/ 	.word	0xffffffff


	//   ....[120]....
        /*0c3c*/ 	.word	0xffffffff


	//   ....[121]....
        /*0c40*/ 	.word	0xffffffff


	//   ....[122]....
        /*0c44*/ 	.word	0xffffffff


	//   ....[123]....
        /*0c48*/ 	.word	0xffffffff


	//   ....[124]....
        /*0c4c*/ 	.word	0xffffffff


	//   ....[125]....
        /*0c50*/ 	.word	0xffffffff


	//   ....[126]....
        /*0c54*/ 	.word	0xffffffff


	//   ....[127]....
        /*0c58*/ 	.word	0xffffffff


	//   ....[128]....
        /*0c5c*/ 	.word	0xffffffff


	//   ....[129]....
        /*0c60*/ 	.word	0xffffffff


	//   ....[130]....
        /*0c64*/ 	.word	0xffffffff


	//   ....[131]....
        /*0c68*/ 	.word	0xffffffff


	//   ....[132]....
        /*0c6c*/ 	.word	0xffffffff


	//   ....[133]....
        /*0c70*/ 	.word	0xffffffff


	//   ....[134]....
        /*0c74*/ 	.word	0xffffffff


	//   ....[135]....
        /*0c78*/ 	.word	0xffffffff


	//   ....[136]....
        /*0c7c*/ 	.word	0xffffffff


	//   ....[137]....
        /*0c80*/ 	.word	0xffffffff


	//   ....[138]....
        /*0c84*/ 	.word	0xffffffff


	//   ....[139]....
        /*0c88*/ 	.word	0xffffffff


	//   ....[140]....
        /*0c8c*/ 	.word	0xffffffff


	//   ....[141]....
        /*0c90*/ 	.word	0xffffffff


	//   ....[142]....
        /*0c94*/ 	.word	0xffffffff


	//   ....[143]....
        /*0c98*/ 	.word	0xffffffff


	//   ....[144]....
        /*0c9c*/ 	.word	0x0500000f


	//   ....[145]....
        /*0ca0*/ 	.word	0x0500000f


	//   ....[146]....
        /*0ca4*/ 	.word	0x0500000f


	//   ....[147]....
        /*0ca8*/ 	.word	0x0500000f


	//   ....[148]....
        /*0cac*/ 	.word	0x0500000f


	//   ....[149]....
        /*0cb0*/ 	.word	0x0500000f


	//   ....[150]....
        /*0cb4*/ 	.word	0x0500000f


	//   ....[151]....
        /*0cb8*/ 	.word	0x0500000f


	//   ....[152]....
        /*0cbc*/ 	.word	0x0500000f


	//   ....[153]....
        /*0cc0*/ 	.word	0x0500000f


	//   ....[154]....
        /*0cc4*/ 	.word	0x0500000f


	//   ....[155]....
        /*0cc8*/ 	.word	0x0500000f


	//   ....[156]....
        /*0ccc*/ 	.word	0x0500000f


	//   ....[157]....
        /*0cd0*/ 	.word	0x0500000f


	//   ....[158]....
        /*0cd4*/ 	.word	0x0500000f


	//   ....[159]....
        /*0cd8*/ 	.word	0x0500000f


	//   ....[160]....
        /*0cdc*/ 	.word	0x0500000f


	//   ....[161]....
        /*0ce0*/ 	.word	0x0500000f


	//   ....[162]....
        /*0ce4*/ 	.word	0x0500000f


	//   ....[163]....
        /*0ce8*/ 	.word	0x0500000f


	//   ....[164]....
        /*0cec*/ 	.word	0x0500000f


	//   ....[165]....
        /*0cf0*/ 	.word	0x0500000f


	//   ....[166]....
        /*0cf4*/ 	.word	0x0500000f


	//   ....[167]....
        /*0cf8*/ 	.word	0x0500000f


	//   ....[168]....
        /*0cfc*/ 	.word	0x0500000f


	//   ....[169]....
        /*0d00*/ 	.word	0x0500000f


	//   ....[170]....
        /*0d04*/ 	.word	0x0500000f


	//   ....[171]....
        /*0d08*/ 	.word	0x0500000f


	//   ....[172]....
        /*0d0c*/ 	.word	0x0500000f


	//   ....[173]....
        /*0d10*/ 	.word	0x0500000f


	//   ....[174]....
        /*0d14*/ 	.word	0x0500000f


	//   ....[175]....
        /*0d18*/ 	.word	0x0500000f


	//   ....[176]....
        /*0d1c*/ 	.word	0x0500000f


	//   ....[177]....
        /*0d20*/ 	.word	0x0500000f


	//   ....[178]....
        /*0d24*/ 	.word	0x0500000f


	//   ....[179]....
        /*0d28*/ 	.word	0x0500000f


	//   ....[180]....
        /*0d2c*/ 	.word	0x0500000f


	//   ....[181]....
        /*0d30*/ 	.word	0x0500000f


	//   ....[182]....
        /*0d34*/ 	.word	0x0500000f


	//   ....[183]....
        /*0d38*/ 	.word	0x0500000f


	//   ....[184]....
        /*0d3c*/ 	.word	0x0500000f


	//   ....[185]....
        /*0d40*/ 	.word	0x0500000f


	//   ....[186]....
        /*0d44*/ 	.word	0x0500000f


	//   ....[187]....
        /*0d48*/ 	.word	0x0500000f


	//   ....[188]....
        /*0d4c*/ 	.word	0x0500000f


	//   ....[189]....
        /*0d50*/ 	.word	0x0500000f


	//   ....[190]....
        /*0d54*/ 	.word	0x0500000f


	//   ....[191]....
        /*0d58*/ 	.word	0x0500000f


	//   ....[192]....
        /*0d5c*/ 	.word	0x0500000f


	//   ....[193]....
        /*0d60*/ 	.word	0x0500000f


	//   ....[194]....
        /*0d64*/ 	.word	0x0500000f


	//   ....[195]....
        /*0d68*/ 	.word	0x0500000f


	//   ....[196]....
        /*0d6c*/ 	.word	0x0500000f


	//   ....[197]....
        /*0d70*/ 	.word	0x0500000f


	//   ....[198]....
        /*0d74*/ 	.word	0x0500000f


	//   ....[199]....
        /*0d78*/ 	.word	0x0500000f


	//   ....[200]....
        /*0d7c*/ 	.word	0x0500000f


	//   ....[201]....
        /*0d80*/ 	.word	0x0500000f


	//   ....[202]....
        /*0d84*/ 	.word	0x0500000f


	//   ....[203]....
        /*0d88*/ 	.word	0x0500000f


	//   ....[204]....
        /*0d8c*/ 	.word	0x0500000f


	//   ....[205]....
        /*0d90*/ 	.word	0x0500000f


	//   ....[206]....
        /*0d94*/ 	.word	0x0500000f


	//   ....[207]....
        /*0d98*/ 	.word	0x0500000f


	//   ....[208]....
        /*0d9c*/ 	.word	0x0500000f


	//   ....[209]....
        /*0da0*/ 	.word	0x0500000f


	//   ....[210]....
        /*0da4*/ 	.word	0x0500000f


	//   ....[211]....
        /*0da8*/ 	.word	0x0500000f


	//   ....[212]....
        /*0dac*/ 	.word	0x0500000f


	//----- nvinfo : EIATTR_COOP_GROUP_INSTR_OFFSETS
	.align		4
.L_235:
        /*0db0*/ 	.byte	0x04, 0x28
        /*0db2*/ 	.short	(.L_237 - .L_236)


	//   ....[0]....
.L_236:
        /*0db4*/ 	.word	0x00000060


	//   ....[1]....
        /*0db8*/ 	.word	0x000001a0


	//   ....[2]....
        /*0dbc*/ 	.word	0x000001f0


	//   ....[3]....
        /*0dc0*/ 	.word	0x00000420


	//   ....[4]....
        /*0dc4*/ 	.word	0x00000580


	//   ....[5]....
        /*0dc8*/ 	.word	0x000006a0


	//   ....[6]....
        /*0dcc*/ 	.word	0x00000800


	//   ....[7]....
        /*0dd0*/ 	.word	0x00009d90


	//   ....[8]....
        /*0dd4*/ 	.word	0x0000a4b0


	//   ....[9]....
        /*0dd8*/ 	.word	0x0000a4c0


	//   ....[10]....
        /*0ddc*/ 	.word	0x0000a4d0


	//   ....[11]....
        /*0de0*/ 	.word	0x0000a4e0


	//   ....[12]....
        /*0de4*/ 	.word	0x0000aaa0


	//   ....[13]....
        /*0de8*/ 	.word	0x0000aab0


	//   ....[14]....
        /*0dec*/ 	.word	0x0000aac0


	//   ....[15]....
        /*0df0*/ 	.word	0x0000aad0


	//   ....[16]....
        /*0df4*/ 	.word	0x0000b050


	//   ....[17]....
        /*0df8*/ 	.word	0x0000b060


	//   ....[18]....
        /*0dfc*/ 	.word	0x0000b070


	//   ....[19]....
        /*0e00*/ 	.word	0x0000b080


	//   ....[20]....
        /*0e04*/ 	.word	0x0000b620


	//   ....[21]....
        /*0e08*/ 	.word	0x0000b630


	//   ....[22]....
        /*0e0c*/ 	.word	0x0000b640


	//   ....[23]....
        /*0e10*/ 	.word	0x0000b650


	//   ....[24]....
        /*0e14*/ 	.word	0x0000f130


	//   ....[25]....
        /*0e18*/ 	.word	0x0000f140


	//   ....[26]....
        /*0e1c*/ 	.word	0x0000f150


	//   ....[27]....
        /*0e20*/ 	.word	0x0000f160


	//   ....[28]....
        /*0e24*/ 	.word	0x0000f610


	//   ....[29]....
        /*0e28*/ 	.word	0x0000f620


	//   ....[30]....
        /*0e2c*/ 	.word	0x0000f630


	//   ....[31]....
        /*0e30*/ 	.word	0x0000f640


	//   ....[32]....
        /*0e34*/ 	.word	0x0000fa80


	//   ....[33]....
        /*0e38*/ 	.word	0x0000fa90


	//   ....[34]....
        /*0e3c*/ 	.word	0x0000faa0


	//   ....[35]....
        /*0e40*/ 	.word	0x0000fab0


	//   ....[36]....
        /*0e44*/ 	.word	0x0000ff10


	//   ....[37]....
        /*0e48*/ 	.word	0x0000ff20


	//   ....[38]....
        /*0e4c*/ 	.word	0x0000ff30


	//   ....[39]....
        /*0e50*/ 	.word	0x0000ff40


	//   ....[40]....
        /*0e54*/ 	.word	0x00014b40


	//   ....[41]....
        /*0e58*/ 	.word	0x00014dc0


	//   ....[42]....
        /*0e5c*/ 	.word	0x000156b0


	//   ....[43]....
        /*0e60*/ 	.word	0x00015780


	//   ....[44]....
        /*0e64*/ 	.word	0x00015bc0


	//   ....[45]....
        /*0e68*/ 	.word	0x00015c30


	//   ....[46]....
        /*0e6c*/ 	.word	0x00017e00


	//   ....[47]....
        /*0e70*/ 	.word	0x00018020


	//   ....[48]....
        /*0e74*/ 	.word	0x00018770


	//   ....[49]....
        /*0e78*/ 	.word	0x000187d0


	//   ....[50]....
        /*0e7c*/ 	.word	0x00018c50


	//   ....[51]....
        /*0e80*/ 	.word	0x00018cc0


	//   ....[52]....
        /*0e84*/ 	.word	0x0001abb0


	//   ....[53]....
        /*0e88*/ 	.word	0x0001abe0


	//   ....[54]....
        /*0e8c*/ 	.word	0x0001ad90


	//   ....[55]....
        /*0e90*/ 	.word	0x0001afe0


	//   ....[56]....
        /*0e94*/ 	.word	0x0001cc80


	//   ....[57]....
        /*0e98*/ 	.word	0x0001cec0


	//   ....[58]....
        /*0e9c*/ 	.word	0x0001d620


	//   ....[59]....
        /*0ea0*/ 	.word	0x0001d6a0


	//   ....[60]....
        /*0ea4*/ 	.word	0x0001db20


	//   ....[61]....
        /*0ea8*/ 	.word	0x0001db90


	//   ....[62]....
        /*0eac*/ 	.word	0x0001eaf0


	//   ....[63]....
        /*0eb0*/ 	.word	0x0001ed10


	//   ....[64]....
        /*0eb4*/ 	.word	0x0001ed40


	//   ....[65]....
        /*0eb8*/ 	.word	0x0001ed50


	//   ....[66]....
        /*0ebc*/ 	.word	0x00020800


	//   ....[67]....
        /*0ec0*/ 	.word	0x00020810


	//   ....[68]....
        /*0ec4*/ 	.word	0x00020820


	//   ....[69]....
        /*0ec8*/ 	.word	0x00020830


	//   ....[70]....
        /*0ecc*/ 	.word	0x000212c0


	//   ....[71]....
        /*0ed0*/ 	.word	0x000212e0


	//   ....[72]....
        /*0ed4*/ 	.word	0x00021430


	//   ....[73]....
        /*0ed8*/ 	.word	0x00021450


	//   ....[74]....
        /*0edc*/ 	.word	0x000215a0


	//   ....[75]....
        /*0ee0*/ 	.word	0x000215c0


	//   ....[76]....
        /*0ee4*/ 	.word	0x00021720


	//   ....[77]....
        /*0ee8*/ 	.word	0x00021740


	//   ....[78]....
        /*0eec*/ 	.word	0x00021d70


	//   ....[79]....
        /*0ef0*/ 	.word	0x00021db0


	//   ....[80]....
        /*0ef4*/ 	.word	0x000229c0


	//   ....[81]....
        /*0ef8*/ 	.word	0x000229d0


	//   ....[82]....
        /*0efc*/ 	.word	0x00023b70


	//   ....[83]....
        /*0f00*/ 	.word	0x00023b80


	//   ....[84]....
        /*0f04*/ 	.word	0x00023ce0


	//   ....[85]....
        /*0f08*/ 	.word	0x00023d00


	//   ....[86]....
        /*0f0c*/ 	.word	0x00023e50


	//   ....[87]....
        /*0f10*/ 	.word	0x00023e70


	//   ....[88]....
        /*0f14*/ 	.word	0x00023fd0


	//   ....[89]....
        /*0f18*/ 	.word	0x00023ff0


	//   ....[90]....
        /*0f1c*/ 	.word	0x000241d0


	//   ....[91]....
        /*0f20*/ 	.word	0x00024410


	//   ....[92]....
        /*0f24*/ 	.word	0x00024440


	//   ....[93]....
        /*0f28*/ 	.word	0x00024470


	//   ....[94]....
        /*0f2c*/ 	.word	0x000244a0


	//   ....[95]....
        /*0f30*/ 	.word	0x000244d0


	//   ....[96]....
        /*0f34*/ 	.word	0x00024500


	//   ....[97]....
        /*0f38*/ 	.word	0x000246b0


	//   ....[98]....
        /*0f3c*/ 	.word	0x000246e0


	//   ....[99]....
        /*0f40*/ 	.word	0x00024710


	//   ....[100]....
        /*0f44*/ 	.word	0x00024740


	//   ....[101]....
        /*0f48*/ 	.word	0x00024770


	//   ....[102]....
        /*0f4c*/ 	.word	0x000247a0


	//   ....[103]....
        /*0f50*/ 	.word	0x00024840


	//   ....[104]....
        /*0f54*/ 	.word	0x00024870


	//   ....[105]....
        /*0f58*/ 	.word	0x00024880


	//   ....[106]....
        /*0f5c*/ 	.word	0x000248b0


	//   ....[107]....
        /*0f60*/ 	.word	0x000261e0


	//   ....[108]....
        /*0f64*/ 	.word	0x00028800


	//   ....[109]....
        /*0f68*/ 	.word	0x00029460


	//   ....[110]....
        /*0f6c*/ 	.word	0x00029480


	//   ....[111]....
        /*0f70*/ 	.word	0x00029560


	//   ....[112]....
        /*0f74*/ 	.word	0x00029570


	//   ....[113]....
        /*0f78*/ 	.word	0x00029620


	//   ....[114]....
        /*0f7c*/ 	.word	0x00029630


	//   ....[115]....
        /*0f80*/ 	.word	0x000296e0


	//   ....[116]....
        /*0f84*/ 	.word	0x000296f0


	//   ....[117]....
        /*0f88*/ 	.word	0x000297a0


	//   ....[118]....
        /*0f8c*/ 	.word	0x000297b0


	//   ....[119]....
        /*0f90*/ 	.word	0x00029860


	//   ....[120]....
        /*0f94*/ 	.word	0x00029870


	//   ....[121]....
        /*0f98*/ 	.word	0x00029920


	//   ....[122]....
        /*0f9c*/ 	.word	0x00029930


	//   ....[123]....
        /*0fa0*/ 	.word	0x00029980


	//   ....[124]....
        /*0fa4*/ 	.word	0x000299d0


	//   ....[125]....
        /*0fa8*/ 	.word	0x0002d080


	//   ....[126]....
        /*0fac*/ 	.word	0x0002d0b0


	//   ....[127]....
        /*0fb0*/ 	.word	0x0002d110


	//   ....[128]....
        /*0fb4*/ 	.word	0x0002d140


	//   ....[129]....
        /*0fb8*/ 	.word	0x0002d170


	//   ....[130]....
        /*0fbc*/ 	.word	0x0002d1a0


	//   ....[131]....
        /*0fc0*/ 	.word	0x0002d1d0


	//   ....[132]....
        /*0fc4*/ 	.word	0x0002d200


	//   ....[133]....
        /*0fc8*/ 	.word	0x0002d3d0


	//   ....[134]....
        /*0fcc*/ 	.word	0x0002d400


	//   ....[135]....
        /*0fd0*/ 	.word	0x0002d430


	//   ....[136]....
        /*0fd4*/ 	.word	0x0002d460


	//   ....[137]....
        /*0fd8*/ 	.word	0x0002d490


	//   ....[138]....
        /*0fdc*/ 	.word	0x0002d4c0


	//   ....[139]....
        /*0fe0*/ 	.word	0x0002d590


	//   ....[140]....
        /*0fe4*/ 	.word	0x0002d5b0


	//   ....[141]....
        /*0fe8*/ 	.word	0x0002d5c0


	//   ....[142]....
        /*0fec*/ 	.word	0x0002d640


	//   ....[143]....
        /*0ff0*/ 	.word	0x0002e190


	//   ....[144]....
        /*0ff4*/ 	.word	0x0002e5d0


	//   ....[145]....
        /*0ff8*/ 	.word	0x0002e660


	//   ....[146]....
        /*0ffc*/ 	.word	0x0002e6b0


	//   ....[147]....
        /*1000*/ 	.word	0x0002e700


	//   ....[148]....
        /*1004*/ 	.word	0x0002e7a0


	//   ....[149]....
        /*1008*/ 	.word	0x0002e830


	//   ....[150]....
        /*100c*/ 	.word	0x0002e880


	//   ....[151]....
        /*1010*/ 	.word	0x0002e8d0


	//   ....[152]....
        /*1014*/ 	.word	0x0002e970


	//   ....[153]....
        /*1018*/ 	.word	0x0002ea00


	//   ....[154]....
        /*101c*/ 	.word	0x0002ea50


	//   ....[155]....
        /*1020*/ 	.word	0x0002eaa0


	//   ....[156]....
        /*1024*/ 	.word	0x0002eb40


	//   ....[157]....
        /*1028*/ 	.word	0x0002ebd0


	//   ....[158]....
        /*102c*/ 	.word	0x0002ec20


	//   ....[159]....
        /*1030*/ 	.word	0x0002ec70


	//   ....[160]....
        /*1034*/ 	.word	0x0002ed60


	//   ....[161]....
        /*1038*/ 	.word	0x0002edf0


	//   ....[162]....
        /*103c*/ 	.word	0x0002ee40


	//   ....[163]....
        /*1040*/ 	.word	0x0002ee90


	//   ....[164]....
        /*1044*/ 	.word	0x0002ef20


	//   ....[165]....
        /*1048*/ 	.word	0x0002efb0


	//   ....[166]....
        /*104c*/ 	.word	0x0002f000


	//   ....[167]....
        /*1050*/ 	.word	0x0002f050


	//   ....[168]....
        /*1054*/ 	.word	0x0002f0e0


	//   ....[169]....
        /*1058*/ 	.word	0x0002f170


	//   ....[170]....
        /*105c*/ 	.word	0x0002f1c0


	//   ....[171]....
        /*1060*/ 	.word	0x0002f210


	//   ....[172]....
        /*1064*/ 	.word	0x0002f2a0


	//   ....[173]....
        /*1068*/ 	.word	0x0002f330


	//   ....[174]....
        /*106c*/ 	.word	0x0002f380


	//   ....[175]....
        /*1070*/ 	.word	0x0002f3d0


	//   ....[176]....
        /*1074*/ 	.word	0x0002f770


	//   ....[177]....
        /*1078*/ 	.word	0x0002fa50


	//   ....[178]....
        /*107c*/ 	.word	0x0002fc30


	//   ....[179]....
        /*1080*/ 	.word	0x0002fc80


	//   ....[180]....
        /*1084*/ 	.word	0x0002fdc0


	//   ....[181]....
        /*1088*/ 	.word	0x0002fe10


	//   ....[182]....
        /*108c*/ 	.word	0x0002ff50


	//   ....[183]....
        /*1090*/ 	.word	0x0002ffa0


	//   ....[184]....
        /*1094*/ 	.word	0x000300e0


	//   ....[185]....
        /*1098*/ 	.word	0x00030130


	//   ....[186]....
        /*109c*/ 	.word	0x00030270


	//   ....[187]....
        /*10a0*/ 	.word	0x000302c0


	//   ....[188]....
        /*10a4*/ 	.word	0x00030400


	//   ....[189]....
        /*10a8*/ 	.word	0x00030450


	//   ....[190]....
        /*10ac*/ 	.word	0x00030570


	//   ....[191]....
        /*10b0*/ 	.word	0x000305e0


	//   ....[192]....
        /*10b4*/ 	.word	0x00030700


	//   ....[193]....
        /*10b8*/ 	.word	0x00030750


	//   ....[194]....
        /*10bc*/ 	.word	0x00030a80


	//   ....[195]....
        /*10c0*/ 	.word	0x00030b20


	//   ....[196]....
        /*10c4*/ 	.word	0x00030cd0


	//   ....[197]....
        /*10c8*/ 	.word	0x00030d50


	//   ....[198]....
        /*10cc*/ 	.word	0x00030dd0


	//   ....[199]....
        /*10d0*/ 	.word	0x00030e50


	//   ....[200]....
        /*10d4*/ 	.word	0x00030ed0


	//   ....[201]....
        /*10d8*/ 	.word	0x00030f60


	//   ....[202]....
        /*10dc*/ 	.word	0x00031000


	//   ....[203]....
        /*10e0*/ 	.word	0x000310b0


	//   ....[204]....
        /*10e4*/ 	.word	0x00031130


	//   ....[205]....
        /*10e8*/ 	.word	0x000311b0


	//   ....[206]....
        /*10ec*/ 	.word	0x00031230


	//   ....[207]....
        /*10f0*/ 	.word	0x000312c0


	//   ....[208]....
        /*10f4*/ 	.word	0x00031340


	//   ....[209]....
        /*10f8*/ 	.word	0x000313f0


	//   ....[210]....
        /*10fc*/ 	.word	0x00031440


	//   ....[211]....
        /*1100*/ 	.word	0x00031500


	//   ....[212]....
        /*1104*/ 	.word	0x00031630


	//----- nvinfo : EIATTR_REG_RECONFIG
	.align		4
.L_237:
        /*1108*/ 	.byte	0x01, 0x54
	.zero		2


	//----- nvinfo : EIATTR_SYSCALL_OFFSETS
	.align		4
        /*110c*/ 	.byte	0x04, 0x46
        /*110e*/ 	.short	(.L_239 - .L_238)


	//   ....[0]....
.L_238:
        /*1110*/ 	.word	0x000027a0


	//   ....[1]....
        /*1114*/ 	.word	0x000028f0


	//   ....[2]....
        /*1118*/ 	.word	0x00009f30


	//   ....[3]....
        /*111c*/ 	.word	0x0000a250


	//   ....[4]....
        /*1120*/ 	.word	0x00028420


	//   ....[5]....
        /*1124*/ 	.word	0x00028570


	//   ....[6]....
        /*1128*/ 	.word	0x00028660


	//   ....[7]....
        /*112c*/ 	.word	0x00028fa0


	//----- nvinfo : EIATTR_MBARRIER_INSTR_OFFSETS
	.align		4
.L_239:
        /*1130*/ 	.byte	0x04, 0x39
        /*1132*/ 	.short	(.L_241 - .L_240)


	//   ....[0]....
.L_240:
        /*1134*/ 	.word	0x000002d0
        /*1138*/ 	.word	0x000000ff
        /*113c*/ 	.word	0x00030800
        /*1140*/ 	.short	0x0100
        /*1142*/ 	.byte	0x08
	.zero		1


	//   ....[1]....
        /*1144*/ 	.word	0x000002e0
        /*1148*/ 	.word	0x000000ff
        /*114c*/ 	.word	0x00030820
        /*1150*/ 	.short	0x0100
        /*1152*/ 	.byte	0x08
	.zero		1


	//   ....[2]....
        /*1154*/ 	.word	0x000003d0
        /*1158*/ 	.word	0x000000ff
        /*115c*/ 	.word	0x00030830
        /*1160*/ 	.short	0x0100
        /*1162*/ 	.byte	0x08
	.zero		1


	//   ....[3]....
        /*1164*/ 	.word	0x000003e0
        /*1168*/ 	.word	0x000000ff
        /*116c*/ 	.word	0x00030840
        /*1170*/ 	.short	0x0100
        /*1172*/ 	.byte	0x08
	.zero		1


	//   ....[4]....
        /*1174*/ 	.word	0x000003f0
        /*1178*/ 	.word	0x000000ff
        /*117c*/ 	.word	0x00030838
        /*1180*/ 	.short	0x0100
        /*1182*/ 	.byte	0x08
	.zero		1


	//   ....[5]....
        /*1184*/ 	.word	0x00000400
        /*1188*/ 	.word	0x000000ff
        /*118c*/ 	.word	0x00030848
        /*1190*/ 	.short	0x0100
        /*1192*/ 	.byte	0x08
	.zero		1


	//   ....[6]....
        /*1194*/ 	.word	0x00000530
        /*1198*/ 	.word	0x000000ff
        /*119c*/ 	.word	0x00030850
        /*11a0*/ 	.short	0x0100
        /*11a2*/ 	.byte	0x08
	.zero		1


	//   ....[7]....
        /*11a4*/ 	.word	0x00000540
        /*11a8*/ 	.word	0x000000ff
        /*11ac*/ 	.word	0x00030860
        /*11b0*/ 	.short	0x0100
        /*11b2*/ 	.byte	0x08
	.zero		1


	//   ....[8]....
        /*11b4*/ 	.word	0x00000550
        /*11b8*/ 	.word	0x000000ff
        /*11bc*/ 	.word	0x00030858
        /*11c0*/ 	.short	0x0100
        /*11c2*/ 	.byte	0x08
	.zero		1


	//   ....[9]....
        /*11c4*/ 	.word	0x00000560
        /*11c8*/ 	.word	0x000000ff
        /*11cc*/ 	.word	0x00030868
        /*11d0*/ 	.short	0x0100
        /*11d2*/ 	.byte	0x08
	.zero		1


	//   ....[10]....
        /*11d4*/ 	.word	0x00000650
        /*11d8*/ 	.word	0x000000ff
        /*11dc*/ 	.word	0x00030870
        /*11e0*/ 	.short	0x0100
        /*11e2*/ 	.byte	0x06
	.zero		1


	//   ....[11]....
        /*11e4*/ 	.word	0x00000660
        /*11e8*/ 	.word	0x000000ff
        /*11ec*/ 	.word	0x00030880
        /*11f0*/ 	.short	0x0100
        /*11f2*/ 	.byte	0x06
	.zero		1


	//   ....[12]....
        /*11f4*/ 	.word	0x00000670
        /*11f8*/ 	.word	0x000000ff
        /*11fc*/ 	.word	0x00030878
        /*1200*/ 	.short	0x0100
        /*1202*/ 	.byte	0x06
	.zero		1


	//   ....[13]....
        /*1204*/ 	.word	0x00000680
        /*1208*/ 	.word	0x000000ff
        /*120c*/ 	.word	0x00030888
        /*1210*/ 	.short	0x0100
        /*1212*/ 	.byte	0x06
	.zero		1


	//   ....[14]....
        /*1214*/ 	.word	0x000007b0
        /*1218*/ 	.word	0x000000ff
        /*121c*/ 	.word	0x00030890
        /*1220*/ 	.short	0x0100
        /*1222*/ 	.byte	0x08
	.zero		1


	//   ....[15]....
        /*1224*/ 	.word	0x000007c0
        /*1228*/ 	.word	0x000000ff
        /*122c*/ 	.word	0x000308a0
        /*1230*/ 	.short	0x0100
        /*1232*/ 	.byte	0x08
	.zero		1


	//   ....[16]....
        /*1234*/ 	.word	0x000007d0
        /*1238*/ 	.word	0x000000ff
        /*123c*/ 	.word	0x00030898
        /*1240*/ 	.short	0x0100
        /*1242*/ 	.byte	0x08
	.zero		1


	//   ....[17]....
        /*1244*/ 	.word	0x000007e0
        /*1248*/ 	.word	0x000000ff
        /*124c*/ 	.word	0x000308a8
        /*1250*/ 	.short	0x0100
        /*1252*/ 	.byte	0x08
	.zero		1


	//   ....[18]....
        /*1254*/ 	.word	0x00000910
        /*1258*/ 	.word	0x000000ff
        /*125c*/ 	.word	0x000308b0
        /*1260*/ 	.short	0x0100
        /*1262*/ 	.byte	0x08
	.zero		1


	//   ....[19]....
        /*1264*/ 	.word	0x00000920
        /*1268*/ 	.word	0x000000ff
        /*126c*/ 	.word	0x000308c0
        /*1270*/ 	.short	0x0100
        /*1272*/ 	.byte	0x08
	.zero		1


	//   ....[20]....
        /*1274*/ 	.word	0x00000930
        /*1278*/ 	.word	0x000000ff
        /*127c*/ 	.word	0x000308b8
        /*1280*/ 	.short	0x0100
        /*1282*/ 	.byte	0x08
	.zero		1


	//   ....[21]....
        /*1284*/ 	.word	0x00000940
        /*1288*/ 	.word	0x000000ff
        /*128c*/ 	.word	0x000308c8
        /*1290*/ 	.short	0x0100
        /*1292*/ 	.byte	0x08
	.zero		1


	//   ....[22]....
        /*1294*/ 	.word	0x00003f40
        /*1298*/ 	.word	0x00000063
        /*129c*/ 	.word	0x00030890
        /*12a0*/ 	.short	0x010a
        /*12a2*/ 	.byte	0x3f
	.zero		1


	//   ....[23]....
        /*12a4*/ 	.word	0x000063f0
        /*12a8*/ 	.word	0x00000063
        /*12ac*/ 	.word	0x00030890
        /*12b0*/ 	.short	0x010a
        /*12b2*/ 	.byte	0x3f
	.zero		1


	//   ....[24]....
        /*12b4*/ 	.word	0x00008840
        /*12b8*/ 	.word	0x00000063
        /*12bc*/ 	.word	0x00030890
        /*12c0*/ 	.short	0x010a
        /*12c2*/ 	.byte	0x3f
	.zero		1


	//   ....[25]....
        /*12c4*/ 	.word	0x00008b80
        /*12c8*/ 	.word	0x00000024
        /*12cc*/ 	.word	0x00000000
        /*12d0*/ 	.short	0x0101
        /*12d2*/ 	.byte	0x3f
	.zero		1


	//   ....[26]....
        /*12d4*/ 	.word	0x00008bc0
        /*12d8*/ 	.word	0x00000063
        /*12dc*/ 	.word	0x000308b0
        /*12e0*/ 	.short	0x010a
        /*12e2*/ 	.byte	0x3f
	.zero		1


	//   ....[27]....
        /*12e4*/ 	.word	0x00009180
        /*12e8*/ 	.word	0x00000063
        /*12ec*/ 	.word	0x00000000
        /*12f0*/ 	.short	0x0101
        /*12f2*/ 	.byte	0x3f
	.zero		1


	//   ....[28]....
        /*12f4*/ 	.word	0x00009fd0
        /*12f8*/ 	.word	0x00000010
        /*12fc*/ 	.word	0x00030800
        /*1300*/ 	.short	0x010a
        /*1302*/ 	.byte	0x3f
	.zero		1


	//   ....[29]....
        /*1304*/ 	.word	0x0000a020
        /*1308*/ 	.word	0x00000010
        /*130c*/ 	.word	0x00030800
        /*1310*/ 	.short	0x010a
        /*1312*/ 	.byte	0x3f
	.zero		1


	//   ....[30]....
        /*1314*/ 	.word	0x0000ba80
        /*1318*/ 	.word	0x00000010
        /*131c*/ 	.word	0x00030800
        /*1320*/ 	.short	0x010a
        /*1322*/ 	.byte	0x3f
	.zero		1


	//   ....[31]....
        /*1324*/ 	.word	0x00010250
        /*1328*/ 	.word	0x00000010
        /*132c*/ 	.word	0x00030800
        /*1330*/ 	.short	0x010a
        /*1332*/ 	.byte	0x3f
	.zero		1


	//   ....[32]....
        /*1334*/ 	.word	0x00013eb0
        /*1338*/ 	.word	0x0000003b
        /*133c*/ 	.word	0x00030830
        /*1340*/ 	.short	0x010a
        /*1342*/ 	.byte	0x3f
	.zero		1


	//   ....[33]....
        /*1344*/ 	.word	0x00013f20
        /*1348*/ 	.word	0x0000003b
        /*134c*/ 	.word	0x00030830
        /*1350*/ 	.short	0x010a
        /*1352*/ 	.byte	0x3f
	.zero		1


	//   ....[34]....
        /*1354*/ 	.word	0x00014be0
        /*1358*/ 	.word	0x00000000
        /*135c*/ 	.word	0x00000000
        /*1360*/ 	.short	0x0101
        /*1362*/ 	.byte	0x3f
	.zero		1


	//   ....[35]....
        /*1364*/ 	.word	0x000168d0
        /*1368*/ 	.word	0x000000e8
        /*136c*/ 	.word	0x00030830
        /*1370*/ 	.short	0x010a
        /*1372*/ 	.byte	0x3f
	.zero		1


	//   ....[36]....
        /*1374*/ 	.word	0x00016960
        /*1378*/ 	.word	0x000000e8
        /*137c*/ 	.word	0x00030830
        /*1380*/ 	.short	0x010a
        /*1382*/ 	.byte	0x3f
	.zero		1


	//   ....[37]....
        /*1384*/ 	.word	0x00017a80
        /*1388*/ 	.word	0x00000000
        /*138c*/ 	.word	0x00030850
        /*1390*/ 	.short	0x010a
        /*1392*/ 	.byte	0x3f
	.zero		1


	//   ....[38]....
        /*1394*/ 	.word	0x00017ad0
        /*1398*/ 	.word	0x00000000
        /*139c*/ 	.word	0x00030850
        /*13a0*/ 	.short	0x010a
        /*13a2*/ 	.byte	0x3f
	.zero		1


	//   ....[39]....
        /*13a4*/ 	.word	0x00017e30
        /*13a8*/ 	.word	0x00000002
        /*13ac*/ 	.word	0x00000000
        /*13b0*/ 	.short	0x0101
        /*13b2*/ 	.byte	0x3f
	.zero		1


	//   ....[40]....
        /*13b4*/ 	.word	0x00018540
        /*13b8*/ 	.word	0x00000000
        /*13bc*/ 	.word	0x00000000
        /*13c0*/ 	.short	0x0101
        /*13c2*/ 	.byte	0x3f
	.zero		1


	//   ....[41]....
        /*13c4*/ 	.word	0x00019700
        /*13c8*/ 	.word	0x00000004
        /*13cc*/ 	.word	0x00030830
        /*13d0*/ 	.short	0x010a
        /*13d2*/ 	.byte	0x3f
	.zero		1


	//   ....[42]....
        /*13d4*/ 	.word	0x00019790
        /*13d8*/ 	.word	0x00000004
        /*13dc*/ 	.word	0x00030830
        /*13e0*/ 	.short	0x010a
        /*13e2*/ 	.byte	0x3f
	.zero		1


	//   ....[43]....
        /*13e4*/ 	.word	0x0001a8b0
        /*13e8*/ 	.word	0x000000cc
        /*13ec*/ 	.word	0x00030850
        /*13f0*/ 	.short	0x010a
        /*13f2*/ 	.byte	0x3f
	.zero		1


	//   ....[44]....
        /*13f4*/ 	.word	0x0001a900
        /*13f8*/ 	.word	0x000000cc
        /*13fc*/ 	.word	0x00030850
        /*1400*/ 	.short	0x010a
        /*1402*/ 	.byte	0x3f
	.zero		1


	//   ....[45]....
        /*1404*/ 	.word	0x0001b120
        /*1408*/ 	.word	0x0000009e
        /*140c*/ 	.word	0x00000000
        /*1410*/ 	.short	0x0101
        /*1412*/ 	.byte	0x3f
	.zero		1


	//   ....[46]....
        /*1414*/ 	.word	0x0001b2b0
        /*1418*/ 	.word	0x000000cc
        /*141c*/ 	.word	0x00000000
        /*1420*/ 	.short	0x0101
        /*1422*/ 	.byte	0x3f
	.zero		1


	//   ....[47]....
        /*1424*/ 	.word	0x0001b780
        /*1428*/ 	.word	0x00000004
        /*142c*/ 	.word	0x00030830
        /*1430*/ 	.short	0x010a
        /*1432*/ 	.byte	0x3f
	.zero		1


	//   ....[48]....
        /*1434*/ 	.word	0x0001b810
        /*1438*/ 	.word	0x00000004
        /*143c*/ 	.word	0x00030830
        /*1440*/ 	.short	0x010a
        /*1442*/ 	.byte	0x3f
	.zero		1


	//   ....[49]....
        /*1444*/ 	.word	0x0001c930
        /*1448*/ 	.word	0x00000000
        /*144c*/ 	.word	0x00030850
        /*1450*/ 	.short	0x010a
        /*1452*/ 	.byte	0x3f
	.zero		1


	//   ....[50]....
        /*1454*/ 	.word	0x0001c980
        /*1458*/ 	.word	0x00000000
        /*145c*/ 	.word	0x00030850
        /*1460*/ 	.short	0x010a
        /*1462*/ 	.byte	0x3f
	.zero		1


	//   ....[51]....
        /*1464*/ 	.word	0x0001ccc0
        /*1468*/ 	.word	0x00000002
        /*146c*/ 	.word	0x00000000
        /*1470*/ 	.short	0x0101
        /*1472*/ 	.byte	0x3f
	.zero		1


	//   ....[52]....
        /*1474*/ 	.word	0x0001d3f0
        /*1478*/ 	.word	0x00000000
        /*147c*/ 	.word	0x00000000
        /*1480*/ 	.short	0x0101
        /*1482*/ 	.byte	0x3f
	.zero		1


	//   ....[53]....
        /*1484*/ 	.word	0x0001ea10
        /*1488*/ 	.word	0x00000003
        /*148c*/ 	.word	0x00030850
        /*1490*/ 	.short	0x010a
        /*1492*/ 	.byte	0x3f
	.zero		1


	//   ....[54]....
        /*1494*/ 	.word	0x0001ea60
        /*1498*/ 	.word	0x00000003
        /*149c*/ 	.word	0x00030850
        /*14a0*/ 	.short	0x010a
        /*14a2*/ 	.byte	0x3f
	.zero		1


	//   ....[55]....
        /*14a4*/ 	.word	0x0001eed0
        /*14a8*/ 	.word	0x00000003
        /*14ac*/ 	.word	0x00000000
        /*14b0*/ 	.short	0x0101
        /*14b2*/ 	.byte	0x3f
	.zero		1


	//   ....[56]....
        /*14b4*/ 	.word	0x000212d0
        /*14b8*/ 	.word	0x00000000
        /*14bc*/ 	.word	0x00000000
        /*14c0*/ 	.short	0x0101
        /*14c2*/ 	.byte	0x3f
	.zero		1


	//   ....[57]....
        /*14c4*/ 	.word	0x00021dd0
        /*14c8*/ 	.word	0x00000006
        /*14cc*/ 	.word	0x00000000
        /*14d0*/ 	.short	0x0101
        /*14d2*/ 	.byte	0x3f
	.zero		1


	//   ....[58]....
        /*14d4*/ 	.word	0x000262c0
        /*14d8*/ 	.word	0x00000012
        /*14dc*/ 	.word	0x00030820
        /*14e0*/ 	.short	0x010a
        /*14e2*/ 	.byte	0x3f
	.zero		1


	//   ....[59]....
        /*14e4*/ 	.word	0x00026390
        /*14e8*/ 	.word	0x00000007
        /*14ec*/ 	.word	0x000308a0
        /*14f0*/ 	.short	0x010a
        /*14f2*/ 	.byte	0x3f
	.zero		1


	//   ....[60]....
        /*14f4*/ 	.word	0x000268e0
        /*14f8*/ 	.word	0x00000007
        /*14fc*/ 	.word	0x000308c0
        /*1500*/ 	.short	0x010a
        /*1502*/ 	.byte	0x3f
	.zero		1


	//   ....[61]....
        /*1504*/ 	.word	0x00026f90
        /*1508*/ 	.word	0x00000008
        /*150c*/ 	.word	0x000308a0
        /*1510*/ 	.short	0x010a
        /*1512*/ 	.byte	0x3f
	.zero		1


	//   ....[62]....
        /*1514*/ 	.word	0x000274c0
        /*1518*/ 	.word	0x00000008
        /*151c*/ 	.word	0x000308c0
        /*1520*/ 	.short	0x010a
        /*1522*/ 	.byte	0x3f
	.zero		1


	//   ....[63]....
        /*1524*/ 	.word	0x00028a80
        /*1528*/ 	.word	0x00000000
        /*152c*/ 	.word	0x00030840
        /*1530*/ 	.short	0x010a
        /*1532*/ 	.byte	0x3f
	.zero		1


	//   ....[64]....
        /*1534*/ 	.word	0x00029ad0
        /*1538*/ 	.word	0x00000012
        /*153c*/ 	.word	0x00030800
        /*1540*/ 	.short	0x0107
        /*1542*/ 	.byte	0x3f
	.zero		1


	//   ....[65]....
        /*1544*/ 	.word	0x00029be0
        /*1548*/ 	.word	0x00000012
        /*154c*/ 	.word	0x00030800
        /*1550*/ 	.short	0x0101
        /*1552*/ 	.byte	0x3f
	.zero		1


	//   ....[66]....
        /*1554*/ 	.word	0x00029c00
        /*1558*/ 	.word	0x00000012
        /*155c*/ 	.word	0x00030820
        /*1560*/ 	.short	0x010a
        /*1562*/ 	.byte	0x3f
	.zero		1


	//   ....[67]....
        /*1564*/ 	.word	0x0002a030
        /*1568*/ 	.word	0x00000003
        /*156c*/ 	.word	0x00030840
        /*1570*/ 	.short	0x010a
        /*1572*/ 	.byte	0x3f
	.zero		1


	//   ....[68]....
        /*1574*/ 	.word	0x0002a5d0
        /*1578*/ 	.word	0x00000003
        /*157c*/ 	.word	0x00000060
        /*1580*/ 	.short	0x010a
        /*1582*/ 	.byte	0x3f
	.zero		1


	//   ....[69]....
        /*1584*/ 	.word	0x0002ae40
        /*1588*/ 	.word	0x00000003
        /*158c*/ 	.word	0x00030840
        /*1590*/ 	.short	0x010a
        /*1592*/ 	.byte	0x3f
	.zero		1


	//   ....[70]....
        /*1594*/ 	.word	0x0002b3e0
        /*1598*/ 	.word	0x00000002
        /*159c*/ 	.word	0x00000060
        /*15a0*/ 	.short	0x010a
        /*15a2*/ 	.byte	0x3f
	.zero		1


	//   ....[71]....
        /*15a4*/ 	.word	0x0002bba0
        /*15a8*/ 	.word	0x00000002
        /*15ac*/ 	.word	0x00030840
        /*15b0*/ 	.short	0x010a
        /*15b2*/ 	.byte	0x3f
	.zero		1


	//   ....[72]....
        /*15b4*/ 	.word	0x0002c140
        /*15b8*/ 	.word	0x00000002
        /*15bc*/ 	.word	0x00000060
        /*15c0*/ 	.short	0x010a
        /*15c2*/ 	.byte	0x3f
	.zero		1


	//   ....[73]....
        /*15c4*/ 	.word	0x0002c8b0
        /*15c8*/ 	.word	0x00000000
        /*15cc*/ 	.word	0x00030860
        /*15d0*/ 	.short	0x010a
        /*15d2*/ 	.byte	0x3f
	.zero		1


	//   ....[74]....
        /*15d4*/ 	.word	0x0002e110
        /*15d8*/ 	.word	0x00000000
        /*15dc*/ 	.word	0x00030820
        /*15e0*/ 	.short	0x010a
        /*15e2*/ 	.byte	0x3f
	.zero		1


	//   ....[75]....
        /*15e4*/ 	.word	0x0002e310
        /*15e8*/ 	.word	0x00000006
        /*15ec*/ 	.word	0x00000000
        /*15f0*/ 	.short	0x010a
        /*15f2*/ 	.byte	0x3f
	.zero		1


	//   ....[76]....
        /*15f4*/ 	.word	0x0002e340
        /*15f8*/ 	.word	0x00000007
        /*15fc*/ 	.word	0x00000000
        /*1600*/ 	.short	0x010a
        /*1602*/ 	.byte	0x3f
	.zero		1


	//   ....[77]....
        /*1604*/ 	.word	0x0002e3a0
        /*1608*/ 	.word	0x00000004
        /*160c*/ 	.word	0x00000000
        /*1610*/ 	.short	0x010a
        /*1612*/ 	.byte	0x3f
	.zero		1


	//   ....[78]....
        /*1614*/ 	.word	0x0002e3d0
        /*1618*/ 	.word	0x00000003
        /*161c*/ 	.word	0x00000000
        /*1620*/ 	.short	0x010a
        /*1622*/ 	.byte	0x3f
	.zero		1


	//   ....[79]....
        /*1624*/ 	.word	0x0002e430
        /*1628*/ 	.word	0x00000063
        /*162c*/ 	.word	0x00030890
        /*1630*/ 	.short	0x010a
        /*1632*/ 	.byte	0x3f
	.zero		1


	//   ....[80]....
        /*1634*/ 	.word	0x0002e480
        /*1638*/ 	.word	0x00000063
        /*163c*/ 	.word	0x00030890
        /*1640*/ 	.short	0x010a
        /*1642*/ 	.byte	0x3f
	.zero		1


	//   ....[81]....
        /*1644*/ 	.word	0x0002e4d0
        /*1648*/ 	.word	0x00000063
        /*164c*/ 	.word	0x00030890
        /*1650*/ 	.short	0x010a
        /*1652*/ 	.byte	0x3f
	.zero		1


	//   ....[82]....
        /*1654*/ 	.word	0x0002e520
        /*1658*/ 	.word	0x00000063
        /*165c*/ 	.word	0x000308b0
        /*1660*/ 	.short	0x010a
        /*1662*/ 	.byte	0x3f
	.zero		1


	//   ....[83]....
        /*1664*/ 	.word	0x0002ecb0
        /*1668*/ 	.word	0x00000010
        /*166c*/ 	.word	0x00030800
        /*1670*/ 	.short	0x010a
        /*1672*/ 	.byte	0x3f
	.zero		1


	//   ....[84]....
        /*1674*/ 	.word	0x0002f410
        /*1678*/ 	.word	0x00000010
        /*167c*/ 	.word	0x00030800
        /*1680*/ 	.short	0x010a
        /*1682*/ 	.byte	0x3f
	.zero		1


	//   ....[85]....
        /*1684*/ 	.word	0x0002f460
        /*1688*/ 	.word	0x0000003b
        /*168c*/ 	.word	0x00030830
        /*1690*/ 	.short	0x010a
        /*1692*/ 	.byte	0x3f
	.zero		1


	//   ....[86]....
        /*1694*/ 	.word	0x0002f4b0
        /*1698*/ 	.word	0x000000e8
        /*169c*/ 	.word	0x00030830
        /*16a0*/ 	.short	0x010a
        /*16a2*/ 	.byte	0x3f
	.zero		1


	//   ....[87]....
        /*16a4*/ 	.word	0x0002f500
        /*16a8*/ 	.word	0x00000000
        /*16ac*/ 	.word	0x00030850
        /*16b0*/ 	.short	0x010a
        /*16b2*/ 	.byte	0x3f
	.zero		1


	//   ....[88]....
        /*16b4*/ 	.word	0x0002f550
        /*16b8*/ 	.word	0x00000004
        /*16bc*/ 	.word	0x00030830
        /*16c0*/ 	.short	0x010a
        /*16c2*/ 	.byte	0x3f
	.zero		1


	//   ....[89]....
        /*16c4*/ 	.word	0x0002f5a0
        /*16c8*/ 	.word	0x000000cc
        /*16cc*/ 	.word	0x00030850
        /*16d0*/ 	.short	0x010a
        /*16d2*/ 	.byte	0x3f
	.zero		1


	//   ....[90]....
        /*16d4*/ 	.word	0x0002f5f0
        /*16d8*/ 	.word	0x00000004
        /*16dc*/ 	.word	0x00030830
        /*16e0*/ 	.short	0x010a
        /*16e2*/ 	.byte	0x3f
	.zero		1


	//   ....[91]....
        /*16e4*/ 	.word	0x0002f640
        /*16e8*/ 	.word	0x00000000
        /*16ec*/ 	.word	0x00030850
        /*16f0*/ 	.short	0x010a
        /*16f2*/ 	.byte	0x3f
	.zero		1


	//   ....[92]....
        /*16f4*/ 	.word	0x0002f690
        /*16f8*/ 	.word	0x00000003
        /*16fc*/ 	.word	0x00030850
        /*1700*/ 	.short	0x010a
        /*1702*/ 	.byte	0x3f
	.zero		1


	//   ....[93]....
        /*1704*/ 	.word	0x0002f830
        /*1708*/ 	.word	0x00000012
        /*170c*/ 	.word	0x00030820
        /*1710*/ 	.short	0x010a
        /*1712*/ 	.byte	0x3f
	.zero		1


	//   ....[94]....
        /*1714*/ 	.word	0x0002f880
        /*1718*/ 	.word	0x00000007
        /*171c*/ 	.word	0x000308a0
        /*1720*/ 	.short	0x010a
        /*1722*/ 	.byte	0x3f
	.zero		1


	//   ....[95]....
        /*1724*/ 	.word	0x0002f8d0
        /*1728*/ 	.word	0x00000007
        /*172c*/ 	.word	0x000308c0
        /*1730*/ 	.short	0x010a
        /*1732*/ 	.byte	0x3f
	.zero		1


	//   ....[96]....
        /*1734*/ 	.word	0x0002f920
        /*1738*/ 	.word	0x00000008
        /*173c*/ 	.word	0x000308a0
        /*1740*/ 	.short	0x010a
        /*1742*/ 	.byte	0x3f
	.zero		1


	//   ....[97]....
        /*1744*/ 	.word	0x0002f970
        /*1748*/ 	.word	0x00000008
        /*174c*/ 	.word	0x000308c0
        /*1750*/ 	.short	0x010a
        /*1752*/ 	.byte	0x3f
	.zero		1


	//   ....[98]....
        /*1754*/ 	.word	0x0002fb10
        /*1758*/ 	.word	0x00000000
        /*175c*/ 	.word	0x00030840
        /*1760*/ 	.short	0x010a
        /*1762*/ 	.byte	0x3f
	.zero		1


	//   ....[99]....
        /*1764*/ 	.word	0x00030790
        /*1768*/ 	.word	0x00000012
        /*176c*/ 	.word	0x00030820
        /*1770*/ 	.short	0x010a
        /*1772*/ 	.byte	0x3f
	.zero		1


	//   ....[100]....
        /*1774*/ 	.word	0x000307e0
        /*1778*/ 	.word	0x00000003
        /*177c*/ 	.word	0x00030840
        /*1780*/ 	.short	0x010a
        /*1782*/ 	.byte	0x3f
	.zero		1


	//   ....[101]....
        /*1784*/ 	.word	0x00030830
        /*1788*/ 	.word	0x00000003
        /*178c*/ 	.word	0x00000060
        /*1790*/ 	.short	0x010a
        /*1792*/ 	.byte	0x3f
	.zero		1


	//   ....[102]....
        /*1794*/ 	.word	0x00030880
        /*1798*/ 	.word	0x00000003
        /*179c*/ 	.word	0x00030840
        /*17a0*/ 	.short	0x010a
        /*17a2*/ 	.byte	0x3f
	.zero		1


	//   ....[103]....
        /*17a4*/ 	.word	0x000308d0
        /*17a8*/ 	.word	0x00000002
        /*17ac*/ 	.word	0x00000060
        /*17b0*/ 	.short	0x010a
        /*17b2*/ 	.byte	0x3f
	.zero		1


	//   ....[104]....
        /*17b4*/ 	.word	0x00030920
        /*17b8*/ 	.word	0x00000002
        /*17bc*/ 	.word	0x00030840
        /*17c0*/ 	.short	0x010a
        /*17c2*/ 	.byte	0x3f
	.zero		1


	//   ....[105]....
        /*17c4*/ 	.word	0x00030970
        /*17c8*/ 	.word	0x00000002
        /*17cc*/ 	.word	0x00000060
        /*17d0*/ 	.short	0x010a
        /*17d2*/ 	.byte	0x3f
	.zero		1


	//   ....[106]....
        /*17d4*/ 	.word	0x000309c0
        /*17d8*/ 	.word	0x00000000
        /*17dc*/ 	.word	0x00030860
        /*17e0*/ 	.short	0x010a
        /*17e2*/ 	.byte	0x3f
	.zero		1


	//   ....[107]....
        /*17e4*/ 	.word	0x00031550
        /*17e8*/ 	.word	0x00000000
        /*17ec*/ 	.word	0x00030820
        /*17f0*/ 	.short	0x010a
        /*17f2*/ 	.byte	0x3f
	.zero		1


	//   ....[108]....
        /*17f4*/ 	.word	0x000316f0
        /*17f8*/ 	.word	0x00000006
        /*17fc*/ 	.word	0x00000000
        /*1800*/ 	.short	0x010a
        /*1802*/ 	.byte	0x3f
	.zero		1


	//   ....[109]....
        /*1804*/ 	.word	0x00031740
        /*1808*/ 	.word	0x00000007
        /*180c*/ 	.word	0x00000000
        /*1810*/ 	.short	0x010a
        /*1812*/ 	.byte	0x3f
	.zero		1


	//   ....[110]....
        /*1814*/ 	.word	0x00031790
        /*1818*/ 	.word	0x00000004
        /*181c*/ 	.word	0x00000000
        /*1820*/ 	.short	0x010a
        /*1822*/ 	.byte	0x3f
	.zero		1


	//----- nvinfo : EIATTR_NUM_MBARRIERS
	.align		4
.L_241:
        /*1824*/ 	.byte	0x03, 0x38
        /*1826*/ 	.short	0x0016


	//----- nvinfo : EIATTR_EXIT_INSTR_OFFSETS
	.align		4
        /*1828*/ 	.byte	0x04, 0x1c
        /*182a*/ 	.short	(.L_243 - .L_242)


	//   ....[0]....
.L_242:
        /*182c*/ 	.word	0x0002e420


	//----- nvinfo : EIATTR_MAX_THREADS
	.align		4
.L_243:
        /*1830*/ 	.byte	0x04, 0x05
        /*1832*/ 	.short	(.L_245 - .L_244)
.L_244:
        /*1834*/ 	.word	0x00000180
        /*1838*/ 	.word	0x00000001
        /*183c*/ 	.word	0x00000001


	//----- nvinfo : EIATTR_CRS_STACK_SIZE
	.align		4
.L_245:
        /*1840*/ 	.byte	0x04, 0x1e
        /*1842*/ 	.short	(.L_247 - .L_246)
.L_246:
        /*1844*/ 	.word	0x00000000


	//----- nvinfo : EIATTR_CBANK_PARAM_SIZE
	.align		4
.L_247:
        /*1848*/ 	.byte	0x03, 0x19
        /*184a*/ 	.short	0x0af0


	//----- nvinfo : EIATTR_PARAM_CBANK
	.align		4
        /*184c*/ 	.byte	0x04, 0x0a
        /*184e*/ 	.short	(.L_249 - .L_248)
	.align		4
.L_248:
        /*1850*/ 	.word	index@(.nv.constant0._ZN7cutlass13device_kernelIN5flash11enable_sm90INS1_16FlashAttnFwdSm90INS1_25CollectiveMainloopFwdSm90ILi2EN4cute5tupleIJNS5_1CILi1EEES8_S8_EEENS6_IJNS7_ILi128EEENS7_ILi64EEENS7_ILi256EEEEEELi256ENS_10bfloat16_tEfNS_4arch4Sm90ELb0ELb1ELb0ELb1ELb0ELb1ELb0ELb1ELb1ELb1ELb1ELb0EEENS1_21CollectiveEpilogueFwdINS6_IJSA_SC_SB_EEES9_SE_SG_Li256ELb1ELb1ELb1ELb0EEENS1_36VarlenDynamicPersistentTileSchedulerILi128ELi64ELi256ELi128ELb1ELb1ELb1ELb1ELb0ELb1EEEEEEEEEvNT_6ParamsE)
        /*1854*/ 	.short	0x0210
        /*1856*/ 	.short	0x0af0


	//----- nvinfo : EIATTR_SW_WAR
	.align		4
.L_249:
        /*1858*/ 	.byte	0x04, 0x36
        /*185a*/ 	.short	(.L_251 - .L_250)
.L_250:
        /*185c*/ 	.word	0x00000008
.L_251:


//--------------------- .nv.info._ZN7cutlass13device_kernelIN5flash11enable_sm90INS1_16FlashAttnFwdSm90INS1_25CollectiveMainloopFwdSm90ILi2EN4cute5tupleIJNS5_1CILi1EEES8_S8_EEENS6_IJNS7_ILi128EEENS7_ILi80EEENS7_ILi256EEEEEELi256ENS_10bfloat16_tEfNS_4arch4Sm90ELb1ELb0ELb0ELb0ELb0ELb0ELb0ELb1ELb1ELb1ELb1ELb0EEENS1_21CollectiveEpilogueFwdINS6_IJSA_SC_SB_EEES9_SE_SG_Li256ELb0ELb1ELb1ELb0EEENS1_19SingleTileSchedulerILb0ELb1ELb1ELi128EEEEEEEEEvNT_6ParamsE --------------------------
	.section	.nv.info._ZN7cutlass13device_kernelIN5flash11enable_sm90INS1_16FlashAttnFwdSm90INS1_25CollectiveMainloopFwdSm90ILi2EN4cute5tupleIJNS5_1CILi1EEES8_S8_EEENS6_IJNS7_ILi128EEENS7_ILi80EEENS7_ILi256EEEEEELi256ENS_10bfloat16_tEfNS_4arch4Sm90ELb1ELb0ELb0ELb0ELb0ELb0ELb0ELb1ELb1ELb1ELb1ELb0EEENS1_21CollectiveEpilogueFwdINS6_IJSA_SC_SB_EEES9_SE_SG_Li256ELb0ELb1ELb1ELb0EEENS1_19SingleTileSchedulerILb0ELb1ELb1ELi128EEEEEEEEEvNT_6ParamsE,"",@"SHT_CUDA_INFO"
	.sectionflags	@""
	.align	4


	//----- nvinfo : EIATTR_CUDA_API_VERSION
	.align		4
        /*0000*/ 	.byte	0x04, 0x37
        /*0002*/ 	.short	(.L_253 - .L_252)
.L_252:
        /*0004*/ 	.word	0x00000082


	//----- nvinfo : EIATTR_KPARAM_INFO
	.align		4
.L_253:
        /*0008*/ 	.byte	0x04, 0x17
        /*000a*/ 	.short	(.L_255 - .L_254)
.L_254:
        /*000c*/ 	.word	0x00000000
        /*0010*/ 	.short	0x0000
        /*0012*/ 	.short	0x0070
        /*0014*/ 	.byte	0x00, 0xf0, 0x01, 0x28


	//----- nvinfo : EIATTR_SPARSE_MMA_MASK
	.align		4
.L_255:
        /*0018*/ 	.byte	0x03, 0x50
        /*001a*/ 	.short	0x0000


	//----- nvinfo : EIATTR_MAXREG_COUNT
	.align		4
        /*001c*/ 	.byte	0x03, 0x1b
        /*001e*/ 	.short	0x00a8


	//----- nvinfo : EIATTR_NUM_BARRIERS
	.align		4
        /*0020*/ 	.byte	0x02, 0x4c
        /*0022*/ 	.byte	0x09
	.zero		1


	//----- nvinfo : EIATTR_EXTERNS
	.align		4
        /*0024*/ 	.byte	0x04, 0x0f
        /*0026*/ 	.short	(.L_257 - .L_256)


	//   ....[0]....
	.align		4
.L_256:
        /*0028*/ 	.word	index@(__assertfail)


	//----- nvinfo : EIATTR_ANNOTATIONS
	.align		4
.L_257:
        /*002c*/ 	.byte	0x04, 0x55
        /*002e*/ 	.short	(.L_259 - .L_258)


	//   ....[0]....
.L_258:
        /* <DEDUP_REMOVED lines=12> */


	//----- nvinfo : EIATTR_MERCURY_ISA_VERSION
	.align		4
.L_259:
        /*00e0*/ 	.byte	0x03, 0x5f
        /*00e2*/ 	.short	0x0101


	//----- nvinfo : EIATTR_INT_WARP_WIDE_INSTR_OFFSETS
	.align		4
        /*00e4*/ 	.byte	0x04, 0x31
        /*00e6*/ 	.short	(.L_261 - .L_260)


	//   ....[0]....
.L_260:
        /*00e8*/ 	.word	0x00000120


	//   ....[1]....
        /*00ec*/ 	.word	0x00000160


	//   ....[2]....
        /*00f0*/ 	.word	0x00000220


	//----- nvinfo : EIATTR_COOP_GROUP_MASK_REGIDS
	.align		4
.L_261:
        /*00f4*/ 	.byte	0x04, 0x29
        /*00f6*/ 	.short	(.L_263 - .L_262)


	//   ....[0]....
.L_262:
        /*00f8*/ 	.word	0xffffffff


	//   ....[1]....
        /*00fc*/ 	.word	0xffffffff


	//   ....[2]....
        /*0100*/ 	.word	0xffffffff


	//   ....[3]....
        /*0104*/ 	.word	0xffffffff


	//   ....[4]....
        /*0108*/ 	.word	0xffffffff


	//   ....[5]....
        /*010c*/ 	.word	0xffffffff


	//   ....[6]....
        /*0110*/ 	.word	0xffffffff


	//   ....[7]....
        /*0114*/ 	.word	0xffffffff


	//   ....[8]....
        /*0118*/ 	.word	0xffffffff


	//   ....[9]....
        /*011c*/ 	.word	0xffffffff


	//   ....[10]....
        /*0120*/ 	.word	0xffffffff


	//   ....[11]....
        /*0124*/ 	.word	0xffffffff


	//   ....[12]....
        /*0128*/ 	.word	0xffffffff


	//   ....[13]....
        /*012c*/ 	.word	0xffffffff


	//   ....[14]....
        /*0130*/ 	.word	0xffffffff


	//   ....[15]....
        /*0134*/ 	.word	0xffffffff


	//   ....[16]....
        /*0138*/ 	.word	0xffffffff


	//   ....[17]....
        /*013c*/ 	.word	0xffffffff


	//   ....[18]....
        /*0140*/ 	.word	0xffffffff


	//   ....[19]....
        /*0144*/ 	.word	0xffffffff


	//   ....[20]....
        /*0148*/ 	.word	0xffffffff


	//   ....[21]....
        /*014c*/ 	.word	0xffffffff


	//   ....[22]....
        /*0150*/ 	.word	0xffffffff


	//   ....[23]....
        /*0154*/ 	.word	0xffffffff


	//   ....[24]....
        /*0158*/ 	.word	0xffffffff


	//   ....[25]....
        /*015c*/ 	.word	0xffffffff


	//   ....[26]....
        /*0160*/ 	.word	0xffffffff


	//   ....[27]....
        /*0164*/ 	.word	0xffffffff


	//   ....[28]....
        /*0168*/ 	.word	0xffffffff


	//   ....[29]....
        /*016c*/ 	.word	0xffffffff


	//   ....[30]....
        /*0170*/ 	.word	0xffffffff


	//   ....[31]....
        /*0174*/ 	.word	0xffffffff


	//   ....[32]....
        /*0178*/ 	.word	0xffffffff


	//   ....[33]....
        /*017c*/ 	.word	0xffffffff


	//   ....[34]....
        /*0180*/ 	.word	0xffffffff


	//   ....[35]....
        /*0184*/ 	.word	0xffffffff


	//   ....[36]....
        /*0188*/ 	.word	0xffffffff


	//   ....[37]....
        /*018c*/ 	.word	0xffffffff


	//   ....[38]....
        /*0190*/ 	.word	0xffffffff


	//   ....[39]....
        /*0194*/ 	.word	0xffffffff


	//   ....[40]....
        /*0198*/ 	.word	0xffffffff


	//   ....[41]....
        /*019c*/ 	.word	0xffffffff


	//   ....[42]....
        /*01a0*/ 	.word	0xffffffff


	//   ....[43]....
        /*01a4*/ 	.word	0xffffffff


	//   ....[44]....
        /*01a8*/ 	.word	0xffffffff


	//   ....[45]....
        /*01ac*/ 	.word	0xffffffff


	//   ....[46]....
        /*01b0*/ 	.word	0xffffffff


	//   ....[47]....
        /*01b4*/ 	.word	0xffffffff


	//   ....[48]....
        /*01b8*/ 	.word	0xffffffff


	//   ....[49]....
        /*01bc*/ 	.word	0xffffffff


	//   ....[50]....
        /*01c0*/ 	.word	0xffffffff


	//   ....[51]....
        /*01c4*/ 	.word	0xffffffff


	//   ....[52]....
        /*01c8*/ 	.word	0xffffffff


	//   ....[53]....
        /*01cc*/ 	.word	0xffffffff


	//   ....[54]....
        /*01d0*/ 	.word	0xffffffff


	//   ....[55]....
        /*01d4*/ 	.word	0x0500000f


	//   ....[56]....
        /*01d8*/ 	.word	0x0500000f


	//   ....[57]....
        /*01dc*/ 	.word	0x0500000f


	//   ....[58]....
        /*01e0*/ 	.word	0x0500000f


	//   ....[59]....
        /*01e4*/ 	.word	0x0500000f


	//   ....[60]....
        /*01e8*/ 	.word	0x0500000f


	//   ....[61]....
        /*01ec*/ 	.word	0x0500000f


	//   ....[62]....
        /*01f0*/ 	.word	0x0500000f


	//   ....[63]....
        /*01f4*/ 	.word	0x0500000f


	//   ....[64]....
        /*01f8*/ 	.word	0x0500000f


	//   ....[65]....
        /*01fc*/ 	.word	0x0500000f


	//   ....[66]....
        /*0200*/ 	.word	0x0500000f


	//   ....[67]....
        /*0204*/ 	.word	0x0500000f


	//   ....[68]....
        /*0208*/ 	.word	0x0500000f


	//   ....[69]....
        /*020c*/ 	.word	0x0500000f


	//   ....[70]....
        /*0210*/ 	.word	0x0500000f


	//   ....[71]....
        /*0214*/ 	.word	0x0500000f


	//   ....[72]....
        /*0218*/ 	.word	0x0500000f


	//----- nvinfo : EIATTR_COOP_GROUP_INSTR_OFFSETS
	.align		4
.L_263:
        /*021c*/ 	.byte	0x04, 0x28
        /*021e*/ 	.short	(.L_265 - .L_264)


	//   ....[0]....
.L_264:
        /*0220*/ 	.word	0x00000060


	//   ....[1]....
        /*0224*/ 	.word	0x00000130


	//   ....[2]....
        /*0228*/ 	.word	0x00000230


	//   ....[3]....
        /*022c*/ 	.word	0x000003a0


	//   ....[4]....
        /*0230*/ 	.word	0x00000500


	//   ....[5]....
        /*0234*/ 	.word	0x00000620


	//   ....[6]....
        /*0238*/ 	.word	0x00000780


	//   ....[7]....
        /*023c*/ 	.word	0x00001350


	//   ....[8]....
        /*0240*/ 	.word	0x00001e70


	//   ....[9]....
        /*0244*/ 	.word	0x00001eb0


	//   ....[10]....
        /*0248*/ 	.word	0x00003f50


	//   ....[11]....
        /*024c*/ 	.word	0x00004030


	//   ....[12]....
        /*0250*/ 	.word	0x00004330


	//   ....[13]....
        /*0254*/ 	.word	0x000044b0


	//   ....[14]....
        /*0258*/ 	.word	0x00007b70


	//   ....[15]....
        /*025c*/ 	.word	0x00007bd0


	//   ....[16]....
        /*0260*/ 	.word	0x000080e0


	//   ....[17]....
        /*0264*/ 	.word	0x000081f0


	//   ....[18]....
        /*0268*/ 	.word	0x00008640


	//   ....[19]....
        /*026c*/ 	.word	0x00008740


	//   ....[20]....
        /*0270*/ 	.word	0x0000bce0


	//   ....[21]....
        /*0274*/ 	.word	0x0000bd10


	//   ....[22]....
        /*0278*/ 	.word	0x0000bfc0


	//   ....[23]....
        /*027c*/ 	.word	0x0000c220


	//   ....[24]....
        /*0280*/ 	.word	0x0000d2d0


	//   ....[25]....
        /*0284*/ 	.word	0x0000d300


	//   ....[26]....
        /*0288*/ 	.word	0x0000d390


	//   ....[27]....
        /*028c*/ 	.word	0x0000d3b0


	//   ....[28]....
        /*0290*/ 	.word	0x0000e5e0


	//   ....[29]....
        /*0294*/ 	.word	0x0000e640


	//   ....[30]....
        /*0298*/ 	.word	0x0000e680


	//   ....[31]....
        /*029c*/ 	.word	0x0000e6c0


	//   ....[32]....
        /*02a0*/ 	.word	0x0000e700


	//   ....[33]....
        /*02a4*/ 	.word	0x0000e710


	//   ....[34]....
        /*02a8*/ 	.word	0x0000f370


	//   ....[35]....
        /*02ac*/ 	.word	0x0000f380


	//   ....[36]....
        /*02b0*/ 	.word	0x000103b0


	//   ....[37]....
        /*02b4*/ 	.word	0x00010ed0


	//   ....[38]....
        /*02b8*/ 	.word	0x00011920


	//   ....[39]....
        /*02bc*/ 	.word	0x00011960


	//   ....[40]....
        /*02c0*/ 	.word	0x00011990


	//   ....[41]....
        /*02c4*/ 	.word	0x000119b0


	//   ....[42]....
        /*02c8*/ 	.word	0x00011a60


	//   ....[43]....
        /*02cc*/ 	.word	0x00011a80


	//   ....[44]....
        /*02d0*/ 	.word	0x00011b00


	//   ....[45]....
        /*02d4*/ 	.word	0x00011b20


	//   ....[46]....
        /*02d8*/ 	.word	0x00011ba0


	//   ....[47]....
        /*02dc*/ 	.word	0x00011bc0


	//   ....[48]....
        /*02e0*/ 	.word	0x00011c40


	//   ....[49]....
        /*02e4*/ 	.word	0x00011c60


	//   ....[50]....
        /*02e8*/ 	.word	0x00011ce0


	//   ....[51]....
        /*02ec*/ 	.word	0x00011d00


	//   ....[52]....
        /*02f0*/ 	.word	0x00011d80


	//   ....[53]....
        /*02f4*/ 	.word	0x00011d90


	//   ....[54]....
        /*02f8*/ 	.word	0x000149e0


	//   ....[55]....
        /*02fc*/ 	.word	0x00014f70


	//   ....[56]....
        /*0300*/ 	.word	0x000150f0


	//   ....[57]....
        /*0304*/ 	.word	0x00015140


	//   ....[58]....
        /*0308*/ 	.word	0x000152b0


	//   ....[59]....
        /*030c*/ 	.word	0x00015320


	//   ....[60]....
        /*0310*/ 	.word	0x00015420


	//   ....[61]....
        /*0314*/ 	.word	0x00015490


	//   ....[62]....
        /*0318*/ 	.word	0x00015590


	//   ....[63]....
        /*031c*/ 	.word	0x00015600


	//   ....[64]....
        /*0320*/ 	.word	0x00015700


	//   ....[65]....
        /*0324*/ 	.word	0x00015770


	//   ....[66]....
        /*0328*/ 	.word	0x00015870


	//   ....[67]....
        /*032c*/ 	.word	0x000158e0


	//   ....[68]....
        /*0330*/ 	.word	0x000159e0


	//   ....[69]....
        /*0334*/ 	.word	0x00015a40


	//   ....[70]....
        /*0338*/ 	.word	0x00015b30


	//   ....[71]....
        /*033c*/ 	.word	0x00015b80


	//   ....[72]....
        /*0340*/ 	.word	0x00015f80


	//----- nvinfo : EIATTR_REG_RECONFIG
	.align		4
.L_265:
        /*0344*/ 	.byte	0x01, 0x54
	.zero		2


	//----- nvinfo : EIATTR_SYSCALL_OFFSETS
	.align		4
        /*0348*/ 	.byte	0x04, 0x46
        /*034a*/ 	.short	(.L_267 - .L_266)


	//   ....[0]....
.L_266:
        /*034c*/ 	.word	0x00001520


	//   ....[1]....
        /*0350*/ 	.word	0x00010b50


	//   ....[2]....
        /*0354*/ 	.word	0x00010c90


	//   ....[3]....
        /*0358*/ 	.word	0x00010d80


	//   ....[4]....
        /*035c*/ 	.word	0x00011540


	//----- nvinfo : EIATTR_MBARRIER_INSTR_OFFSETS
	.align		4
.L_267:
        /*0360*/ 	.byte	0x04, 0x39
        /*0362*/ 	.short	(.L_269 - .L_268)


	//   ....[0]....
.L_268:
        /*0364*/ 	.word	0x00000250
        /*0368*/ 	.word	0x000000ff
        /*036c*/ 	.word	0x00038800
        /*0370*/ 	.short	0x0100
        /*0372*/ 	.byte	0x08
	.zero		1


	//   ....[1]....
        /*0374*/ 	.word	0x00000260
        /*0378*/ 	.word	0x000000ff
        /*037c*/ 	.word	0x00038820
        /*0380*/ 	.short	0x0100
        /*0382*/ 	.byte	0x08
	.zero		1


	//   ....[2]....
        /*0384*/ 	.word	0x00000350
        /*0388*/ 	.word	0x000000ff
        /*038c*/ 	.word	0x00038830
        /*0390*/ 	.short	0x0100
        /*0392*/ 	.byte	0x08
	.zero		1


	//   ....[3]....
        /*0394*/ 	.word	0x00000360
        /*0398*/ 	.word	0x000000ff
        /*039c*/ 	.word	0x00038840
        /*03a0*/ 	.short	0x0100
        /*03a2*/ 	.byte	0x08
	.zero		1


	//   ....[4]....
        /*03a4*/ 	.word	0x00000370
        /*03a8*/ 	.word	0x000000ff
        /*03ac*/ 	.word	0x00038838
        /*03b0*/ 	.short	0x0100
        /*03b2*/ 	.byte	0x08
	.zero		1


	//   ....[5]....
        /*03b4*/ 	.word	0x00000380
        /*03b8*/ 	.word	0x000000ff
        /*03bc*/ 	.word	0x00038848
        /*03c0*/ 	.short	0x0100
        /*03c2*/ 	.byte	0x08
	.zero		1


	//   ....[6]....
        /*03c4*/ 	.word	0x000004b0
        /*03c8*/ 	.word	0x000000ff
        /*03cc*/ 	.word	0x00038850
        /*03d0*/ 	.short	0x0100
        /*03d2*/ 	.byte	0x08
	.zero		1


	//   ....[7]....
        /*03d4*/ 	.word	0x000004c0
        /*03d8*/ 	.word	0x000000ff
        /*03dc*/ 	.word	0x00038860
        /*03e0*/ 	.short	0x0100
        /*03e2*/ 	.byte	0x08
	.zero		1


	//   ....[8]....
        /*03e4*/ 	.word	0x000004d0
        /*03e8*/ 	.word	0x000000ff
        /*03ec*/ 	.word	0x00038858
        /*03f0*/ 	.short	0x0100
        /*03f2*/ 	.byte	0x08
	.zero		1


	//   ....[9]....
        /*03f4*/ 	.word	0x000004e0
        /*03f8*/ 	.word	0x000000ff
        /*03fc*/ 	.word	0x00038868
        /*0400*/ 	.short	0x0100
        /*0402*/ 	.byte	0x08
	.zero		1


	//   ....[10]....
        /*0404*/ 	.word	0x000005d0
        /*0408*/ 	.word	0x000000ff
        /*040c*/ 	.word	0x00038870
        /*0410*/ 	.short	0x0100
        /*0412*/ 	.byte	0x06
	.zero		1


	//   ....[11]....
        /*0414*/ 	.word	0x000005e0
        /*0418*/ 	.word	0x000000ff
        /*041c*/ 	.word	0x00038880
        /*0420*/ 	.short	0x0100
        /*0422*/ 	.byte	0x06
	.zero		1


	//   ....[12]....
        /*0424*/ 	.word	0x000005f0
        /*0428*/ 	.word	0x000000ff
        /*042c*/ 	.word	0x00038878
        /*0430*/ 	.short	0x0100
        /*0432*/ 	.byte	0x06
	.zero		1


	//   ....[13]....
        /*0434*/ 	.word	0x00000600
        /*0438*/ 	.word	0x000000ff
        /*043c*/ 	.word	0x00038888
        /*0440*/ 	.short	0x0100
        /*0442*/ 	.byte	0x06
	.zero		1


	//   ....[14]....
        /*0444*/ 	.word	0x00000730
        /*0448*/ 	.word	0x000000ff
        /*044c*/ 	.word	0x00038890
        /*0450*/ 	.short	0x0100
        /*0452*/ 	.byte	0x08
	.zero		1


	//   ....[15]....
        /*0454*/ 	.word	0x00000740
        /*0458*/ 	.word	0x000000ff
        /*045c*/ 	.word	0x000388a0
        /*0460*/ 	.short	0x0100
        /*0462*/ 	.byte	0x08
	.zero		1


	//   ....[16]....
        /*0464*/ 	.word	0x00000750
        /*0468*/ 	.word	0x000000ff
        /*046c*/ 	.word	0x00038898
        /*0470*/ 	.short	0x0100
        /*0472*/ 	.byte	0x08
	.zero		1


	//   ....[17]....
        /*0474*/ 	.word	0x00000760
        /*0478*/ 	.word	0x000000ff
        /*047c*/ 	.word	0x000388a8
        /*0480*/ 	.short	0x0100
        /*0482*/ 	.byte	0x08
	.zero		1


	//   ....[18]....
        /*0484*/ 	.word	0x00000890
        /*0488*/ 	.word	0x000000ff
        /*048c*/ 	.word	0x000388b0
        /*0490*/ 	.short	0x0100
        /*0492*/ 	.byte	0x08
	.zero		1


	//   ....[19]....
        /*0494*/ 	.word	0x000008a0
        /*0498*/ 	.word	0x000000ff
        /*049c*/ 	.word	0x000388c0
        /*04a0*/ 	.short	0x0100
        /*04a2*/ 	.byte	0x08
	.zero		1


	//   ....[20]....
        /*04a4*/ 	.word	0x000008b0
        /*04a8*/ 	.word	0x000000ff
        /*04ac*/ 	.word	0x000388b8
        /*04b0*/ 	.short	0x0100
        /*04b2*/ 	.byte	0x08
	.zero		1


	//   ....[21]....
        /*04b4*/ 	.word	0x000008c0
        /*04b8*/ 	.word	0x000000ff
        /*04bc*/ 	.word	0x000388c8
        /*04c0*/ 	.short	0x0100
        /*04c2*/ 	.byte	0x08
	.zero		1


	//   ....[22]....
        /*04c4*/ 	.word	0x00001560
        /*04c8*/ 	.word	0x000000ff
        /*04cc*/ 	.word	0x00038800
        /*04d0*/ 	.short	0x010a
        /*04d2*/ 	.byte	0x04
	.zero		1


	//   ....[23]....
        /*04d4*/ 	.word	0x000015d0
        /*04d8*/ 	.word	0x000000ff
        /*04dc*/ 	.word	0x00038830
        /*04e0*/ 	.short	0x010a
        /*04e2*/ 	.byte	0x04
	.zero		1


	//   ....[24]....
        /*04e4*/ 	.word	0x00001670
        /*04e8*/ 	.word	0x000000ff
        /*04ec*/ 	.word	0x00038830
        /*04f0*/ 	.short	0x010a
        /*04f2*/ 	.byte	0x04
	.zero		1


	//   ....[25]....
        /*04f4*/ 	.word	0x00004870
        /*04f8*/ 	.word	0x00000000
        /*04fc*/ 	.word	0x00000000
        /*0500*/ 	.short	0x0101
        /*0502*/ 	.byte	0x3f
	.zero		1


	//   ....[26]....
        /*0504*/ 	.word	0x00005080
        /*0508*/ 	.word	0x000000ff
        /*050c*/ 	.word	0x00038830
        /*0510*/ 	.short	0x010a
        /*0512*/ 	.byte	0x06
	.zero		1


	//   ....[27]....
        /*0514*/ 	.word	0x000050d0
        /*0518*/ 	.word	0x000000ff
        /*051c*/ 	.word	0x00038830
        /*0520*/ 	.short	0x010a
        /*0522*/ 	.byte	0x06
	.zero		1


	//   ....[28]....
        /*0524*/ 	.word	0x000079c0
        /*0528*/ 	.word	0x000000ff
        /*052c*/ 	.word	0x00038850
        /*0530*/ 	.short	0x010a
        /*0532*/ 	.byte	0x07
	.zero		1


	//   ....[29]....
        /*0534*/ 	.word	0x00007a00
        /*0538*/ 	.word	0x000000ff
        /*053c*/ 	.word	0x00038850
        /*0540*/ 	.short	0x010a
        /*0542*/ 	.byte	0x07
	.zero		1


	//   ....[30]....
        /*0544*/ 	.word	0x00008b00
        /*0548*/ 	.word	0x00000014
        /*054c*/ 	.word	0x00000000
        /*0550*/ 	.short	0x0101
        /*0552*/ 	.byte	0x3f
	.zero		1


	//   ....[31]....
        /*0554*/ 	.word	0x00008b30
        /*0558*/ 	.word	0x000000a8
        /*055c*/ 	.word	0x00000000
        /*0560*/ 	.short	0x0101
        /*0562*/ 	.byte	0x3f
	.zero		1


	//   ....[32]....
        /*0564*/ 	.word	0x000090f0
        /*0568*/ 	.word	0x000000ff
        /*056c*/ 	.word	0x00038830
        /*0570*/ 	.short	0x010a
        /*0572*/ 	.byte	0x3c
	.zero		1


	//   ....[33]....
        /*0574*/ 	.word	0x00009130
        /*0578*/ 	.word	0x000000ff
        /*057c*/ 	.word	0x00038830
        /*0580*/ 	.short	0x010a
        /*0582*/ 	.byte	0x3c
	.zero		1


	//   ....[34]....
        /*0584*/ 	.word	0x0000ba30
        /*0588*/ 	.word	0x000000ff
        /*058c*/ 	.word	0x00038850
        /*0590*/ 	.short	0x010a
        /*0592*/ 	.byte	0x0b
	.zero		1


	//   ....[35]....
        /*0594*/ 	.word	0x0000ba70
        /*0598*/ 	.word	0x000000ff
        /*059c*/ 	.word	0x00038850
        /*05a0*/ 	.short	0x010a
        /*05a2*/ 	.byte	0x0b
	.zero		1


	//   ....[36]....
        /*05a4*/ 	.word	0x0000c680
        /*05a8*/ 	.word	0x0000009d
        /*05ac*/ 	.word	0x00000000
        /*05b0*/ 	.short	0x0101
        /*05b2*/ 	.byte	0x3f
	.zero		1


	//   ....[37]....
        /*05b4*/ 	.word	0x0000c760
        /*05b8*/ 	.word	0x000000ab
        /*05bc*/ 	.word	0x00000000
        /*05c0*/ 	.short	0x0101
        /*05c2*/ 	.byte	0x3f
	.zero		1


	//   ....[38]....
        /*05c4*/ 	.word	0x0000d240
        /*05c8*/ 	.word	0x000000ff
        /*05cc*/ 	.word	0x00038850
        /*05d0*/ 	.short	0x010a
        /*05d2*/ 	.byte	0x05
	.zero		1


	//   ....[39]....
        /*05d4*/ 	.word	0x0000d280
        /*05d8*/ 	.word	0x000000ff
        /*05dc*/ 	.word	0x00038850
        /*05e0*/ 	.short	0x010a
        /*05e2*/ 	.byte	0x05
	.zero		1


	//   ....[40]....
        /*05e4*/ 	.word	0x0000d690
        /*05e8*/ 	.word	0x00000009
        /*05ec*/ 	.word	0x00000000
        /*05f0*/ 	.short	0x0101
        /*05f2*/ 	.byte	0x3f
	.zero		1


	//   ....[41]....
        /*05f4*/ 	.word	0x0000e720
        /*05f8*/ 	.word	0x000000ff
        /*05fc*/ 	.word	0x00000000
        /*0600*/ 	.short	0x0101
        /*0602*/ 	.byte	0x04
	.zero		1


	//   ....[42]....
        /*0604*/ 	.word	0x000110f0
        /*0608*/ 	.word	0x000000ff
        /*060c*/ 	.word	0x00038840
        /*0610*/ 	.short	0x010a
        /*0612*/ 	.byte	0x26
	.zero		1


	//   ....[43]....
        /*0614*/ 	.word	0x00011f10
        /*0618*/ 	.word	0x000000ff
        /*061c*/ 	.word	0x00038800
        /*0620*/ 	.short	0x0107
        /*0622*/ 	.byte	0x26
	.zero		1


	//   ....[44]....
        /*0624*/ 	.word	0x00011f80
        /*0628*/ 	.word	0x000000ff
        /*062c*/ 	.word	0x00038800
        /*0630*/ 	.short	0x0101
        /*0632*/ 	.byte	0x26
	.zero		1


	//   ....[45]....
        /*0634*/ 	.word	0x00011fa0
        /*0638*/ 	.word	0x000000ff
        /*063c*/ 	.word	0x00038820
        /*0640*/ 	.short	0x010a
        /*0642*/ 	.byte	0x26
	.zero		1


	//   ....[46]....
        /*0644*/ 	.word	0x00012390
        /*0648*/ 	.word	0x000000ff
        /*064c*/ 	.word	0x00038848
        /*0650*/ 	.short	0x010a
        /*0652*/ 	.byte	0x26
	.zero		1


	//   ....[47]....
        /*0654*/ 	.word	0x00012830
        /*0658*/ 	.word	0x000000ff
        /*065c*/ 	.word	0x00038860
        /*0660*/ 	.short	0x010a
        /*0662*/ 	.byte	0x26
	.zero		1


	//   ....[48]....
        /*0664*/ 	.word	0x00012ee0
        /*0668*/ 	.word	0x000000ff
        /*066c*/ 	.word	0x00038840
        /*0670*/ 	.short	0x010a
        /*0672*/ 	.byte	0x26
	.zero		1


	//   ....[49]....
        /*0674*/ 	.word	0x00013380
        /*0678*/ 	.word	0x000000ff
        /*067c*/ 	.word	0x00038868
        /*0680*/ 	.short	0x010a
        /*0682*/ 	.byte	0x26
	.zero		1


	//   ....[50]....
        /*0684*/ 	.word	0x00013a80
        /*0688*/ 	.word	0x000000ff
        /*068c*/ 	.word	0x00038848
        /*0690*/ 	.short	0x010a
        /*0692*/ 	.byte	0x26
	.zero		1


	//   ....[51]....
        /*0694*/ 	.word	0x00013f00
        /*0698*/ 	.word	0x000000ff
        /*069c*/ 	.word	0x00038860
        /*06a0*/ 	.short	0x010a
        /*06a2*/ 	.byte	0x26
	.zero		1


	//   ....[52]....
        /*06a4*/ 	.word	0x00014440
        /*06a8*/ 	.word	0x00000003
        /*06ac*/ 	.word	0x00038860
        /*06b0*/ 	.short	0x010a
        /*06b2*/ 	.byte	0x3f
	.zero		1


	//   ....[53]....
        /*06b4*/ 	.word	0x00014970
        /*06b8*/ 	.word	0x00000002
        /*06bc*/ 	.word	0x00038820
        /*06c0*/ 	.short	0x010a
        /*06c2*/ 	.byte	0x3f
	.zero		1


	//   ....[54]....
        /*06c4*/ 	.word	0x00014af0
        /*06c8*/ 	.word	0x00000006
        /*06cc*/ 	.word	0x00000000
        /*06d0*/ 	.short	0x010a
        /*06d2*/ 	.byte	0x3f
	.zero		1


	//   ....[55]....
        /*06d4*/ 	.word	0x00014b60
        /*06d8*/ 	.word	0x00000003
        /*06dc*/ 	.word	0x00000000
        /*06e0*/ 	.short	0x010a
        /*06e2*/ 	.byte	0x3f
	.zero		1


	//   ....[56]....
        /*06e4*/ 	.word	0x00014bc0
        /*06e8*/ 	.word	0x00000000
        /*06ec*/ 	.word	0x00000000
        /*06f0*/ 	.short	0x010a
        /*06f2*/ 	.byte	0x3f
	.zero		1


	//   ....[57]....
        /*06f4*/ 	.word	0x00014bf0
        /*06f8*/ 	.word	0x00000003
        /*06fc*/ 	.word	0x00000000
        /*0700*/ 	.short	0x010a
        /*0702*/ 	.byte	0x3f
	.zero		1


	//   ....[58]....
        /*0704*/ 	.word	0x00014c70
        /*0708*/ 	.word	0x00000003
        /*070c*/ 	.word	0x00038800
        /*0710*/ 	.short	0x010a
        /*0712*/ 	.byte	0x3f
	.zero		1


	//   ....[59]....
        /*0714*/ 	.word	0x00014ce0
        /*0718*/ 	.word	0x00000003
        /*071c*/ 	.word	0x00038830
        /*0720*/ 	.short	0x010a
        /*0722*/ 	.byte	0x3f
	.zero		1


	//   ....[60]....
        /*0724*/ 	.word	0x00014d50
        /*0728*/ 	.word	0x00000006
        /*072c*/ 	.word	0x00038830
        /*0730*/ 	.short	0x010a
        /*0732*/ 	.byte	0x3f
	.zero		1


	//   ....[61]....
        /*0734*/ 	.word	0x00014db0
        /*0738*/ 	.word	0x00000003
        /*073c*/ 	.word	0x00038850
        /*0740*/ 	.short	0x010a
        /*0742*/ 	.byte	0x3f
	.zero		1


	//   ....[62]....
        /*0744*/ 	.word	0x00014e10
        /*0748*/ 	.word	0x00000006
        /*074c*/ 	.word	0x00038830
        /*0750*/ 	.short	0x010a
        /*0752*/ 	.byte	0x3f
	.zero		1


	//   ....[63]....
        /*0754*/ 	.word	0x00014e70
        /*0758*/ 	.word	0x00000003
        /*075c*/ 	.word	0x00038850
        /*0760*/ 	.short	0x010a
        /*0762*/ 	.byte	0x3f
	.zero		1


	//   ....[64]....
        /*0764*/ 	.word	0x00014ed0
        /*0768*/ 	.word	0x00000005
        /*076c*/ 	.word	0x00038850
        /*0770*/ 	.short	0x010a
        /*0772*/ 	.byte	0x3f
	.zero		1


	//   ....[65]....
        /*0774*/ 	.word	0x00015030
        /*0778*/ 	.word	0x00000003
        /*077c*/ 	.word	0x00038840
        /*0780*/ 	.short	0x010a
        /*0782*/ 	.byte	0x3f
	.zero		1


	//   ....[66]....
        /*0784*/ 	.word	0x00015bc0
        /*0788*/ 	.word	0x00000003
        /*078c*/ 	.word	0x00038820
        /*0790*/ 	.short	0x010a
        /*0792*/ 	.byte	0x3f
	.zero		1


	//   ....[67]....
        /*0794*/ 	.word	0x00015c20
        /*0798*/ 	.word	0x00000003
        /*079c*/ 	.word	0x00038848
        /*07a0*/ 	.short	0x010a
        /*07a2*/ 	.byte	0x3f
	.zero		1


	//   ....[68]....
        /*07a4*/ 	.word	0x00015c80
        /*07a8*/ 	.word	0x00000003
        /*07ac*/ 	.word	0x00038860
        /*07b0*/ 	.short	0x010a
        /*07b2*/ 	.byte	0x3f
	.zero		1


	//   ....[69]....
        /*07b4*/ 	.word	0x00015ce0
        /*07b8*/ 	.word	0x00000003
        /*07bc*/ 	.word	0x00038840
        /*07c0*/ 	.short	0x010a
        /*07c2*/ 	.byte	0x3f
	.zero		1


	//   ....[70]....
        /*07c4*/ 	.word	0x00015d40
        /*07c8*/ 	.word	0x00000003
        /*07cc*/ 	.word	0x00038868
        /*07d0*/ 	.short	0x010a
        /*07d2*/ 	.byte	0x3f
	.zero		1


	//   ....[71]....
        /*07d4*/ 	.word	0x00015da0
        /*07d8*/ 	.word	0x00000003
        /*07dc*/ 	.word	0x00038848
        /*07e0*/ 	.short	0x010a
        /*07e2*/ 	.byte	0x3f
	.zero		1


	//   ....[72]....
        /*07e4*/ 	.word	0x00015e00
        /*07e8*/ 	.word	0x00000003
        /*07ec*/ 	.word	0x00038860
        /*07f0*/ 	.short	0x010a
        /*07f2*/ 	.byte	0x3f
	.zero		1


	//   ....[73]....
        /*07f4*/ 	.word	0x00015e50
        /*07f8*/ 	.word	0x00000003
        /*07fc*/ 	.word	0x00038860
        /*0800*/ 	.short	0x010a
        /*0802*/ 	.byte	0x3f
	.zero		1


	//   ....[74]....
        /*0804*/ 	.word	0x00015ea0
        /*0808*/ 	.word	0x00000002
        /*080c*/ 	.word	0x00038820
        /*0810*/ 	.short	0x010a
        /*0812*/ 	.byte	0x3f
	.zero		1


	//   ....[75]....
        /*0814*/ 	.word	0x00016040
        /*0818*/ 	.word	0x00000006
        /*081c*/ 	.word	0x00000000
        /*0820*/ 	.short	0x010a
        /*0822*/ 	.byte	0x3f
	.zero		1


	//   ....[76]....
        /*0824*/ 	.word	0x00016090
        /*0828*/ 	.word	0x00000003
        /*082c*/ 	.word	0x00000000
        /*0830*/ 	.short	0x010a
        /*0832*/ 	.byte	0x3f
	.zero		1


	//   ....[77]....
        /*0834*/ 	.word	0x000160e0
        /*0838*/ 	.word	0x00000000
        /*083c*/ 	.word	0x00000000
        /*0840*/ 	.short	0x010a
        /*0842*/ 	.byte	0x3f
	.zero		1


	//----- nvinfo : EIATTR_NUM_MBARRIERS
	.align		4
.L_269:
        /*0844*/ 	.byte	0x03, 0x38
        /*0846*/ 	.short	0x0016


	//----- nvinfo : EIATTR_EXIT_INSTR_OFFSETS
	.align		4
        /*0848*/ 	.byte	0x04, 0x1c
        /*084a*/ 	.short	(.L_271 - .L_270)


	//   ....[0]....
.L_270:
        /*084c*/ 	.word	0x00014c40


	//----- nvinfo : EIATTR_MAX_THREADS
	.align		4
.L_271:
        /*0850*/ 	.byte	0x04, 0x05
        /*0852*/ 	.short	(.L_273 - .L_272)
.L_272:
        /*0854*/ 	.word	0x00000180
        /*0858*/ 	.word	0x00000001
        /*085c*/ 	.word	0x00000001


	//----- nvinfo : EIATTR_CRS_STACK_SIZE
	.align		4
.L_273:
        /*0860*/ 	.byte	0x04, 0x1e
        /*0862*/ 	.short	(.L_275 - .L_274)
.L_274:
        /*0864*/ 	.word	0x00000000


	//----- nvinfo : EIATTR_CBANK_PARAM_SIZE
	.align		4
.L_275:
        /*0868*/ 	.byte	0x03, 0x19
        /*086a*/ 	.short	0x0a70


	//----- nvinfo : EIATTR_PARAM_CBANK
	.align		4
        /*086c*/ 	.byte	0x04, 0x0a
        /*086e*/ 	.short	(.L_277 - .L_276)
	.align		4
.L_276:
        /*0870*/ 	.word	index@(.nv.constant0._ZN7cutlass13device_kernelIN5flash11enable_sm90INS1_16FlashAttnFwdSm90INS1_25CollectiveMainloopFwdSm90ILi2EN4cute5tupleIJNS5_1CILi1EEES8_S8_EEENS6_IJNS7_ILi128EEENS7_ILi80EEENS7_ILi256EEEEEELi256ENS_10bfloat16_tEfNS_4arch4Sm90ELb1ELb0ELb0ELb0ELb0ELb0ELb0ELb1ELb1ELb1ELb1ELb0EEENS1_21CollectiveEpilogueFwdINS6_IJSA_SC_SB_EEES9_SE_SG_Li256ELb0ELb1ELb1ELb0EEENS1_19SingleTileSchedulerILb0ELb1ELb1ELi128EEEEEEEEEvNT_6ParamsE)
        /*0874*/ 	.short	0x0210
        /*0876*/ 	.short	0x0a70


	//----- nvinfo : EIATTR_SW_WAR
	.align		4
.L_277:
        /*0878*/ 	.byte	0x04, 0x36
        /*087a*/ 	.short	(.L_279 - .L_278)
.L_278:
        /*087c*/ 	.word	0x00000008
.L_279:


//--------------------- .nv.info._ZN7cutlass13device_kernelIN5flash11enable_sm90INS1_16FlashAttnFwdSm90INS1_25CollectiveMainloopFwdSm90ILi2EN4cute5tupleIJNS5_1CILi1EEES8_S8_EEENS6_IJNS7_ILi128EEENS7_ILi80EEENS7_ILi256EEEEEELi256ENS_10bfloat16_tEfNS_4arch4Sm90ELb1ELb0ELb0ELb1ELb0ELb0ELb0ELb1ELb1ELb1ELb1ELb0EEENS1_21CollectiveEpilogueFwdINS6_IJSA_SC_SB_EEES9_SE_SG_Li256ELb1ELb1ELb1ELb0EEENS1_36VarlenDynamicPersistentTileSchedulerILi128ELi80ELi256ELi128ELb1ELb1ELb1ELb1ELb1ELb1EEEEEEEEEvNT_6ParamsE --------------------------
	.section	.nv.info._ZN7cutlass13device_kernelIN5flash11enable_sm90INS1_16FlashAttnFwdSm90INS1_25CollectiveMainloopFwdSm90ILi2EN4cute5tupleIJNS5_1CILi1EEES8_S8_EEENS6_IJNS7_ILi128EEENS7_ILi80EEENS7_ILi256EEEEEELi256ENS_10bfloat16_tEfNS_4arch4Sm90ELb1ELb0ELb0ELb1ELb0ELb0ELb0ELb1ELb1ELb1ELb1ELb0EEENS1_21CollectiveEpilogueFwdINS6_IJSA_SC_SB_EEES9_SE_SG_Li256ELb1ELb1ELb1ELb0EEENS1_36VarlenDynamicPersistentTileSchedulerILi128ELi80ELi256ELi128ELb1ELb1ELb1ELb1ELb1ELb1EEEEEEEEEvNT_6ParamsE,"",@"SHT_CUDA_INFO"
	.sectionflags	@""
	.align	4


	//----- nvinfo : EIATTR_CUDA_API_VERSION
	.align		4
        /*0000*/ 	.byte	0x04, 0x37
        /*0002*/ 	.short	(.L_281 - .L_280)
.L_280:
        /*0004*/ 	.word	0x00000082


	//----- nvinfo : EIATTR_KPARAM_INFO
	.align		4
.L_281:
        /*0008*/ 	.byte	0x04, 0x17
        /*000a*/ 	.short	(.L_283 - .L_282)
.L_282:
        /*000c*/ 	.word	0x00000000
        /*0010*/ 	.short	0x0000
        /*0012*/ 	.short	0x0070
        /*0014*/ 	.byte	0x00, 0xf0, 0x01, 0x2a


	//----- nvinfo : EIATTR_SPARSE_MMA_MASK
	.align		4
.L_283:
        /*0018*/ 	.byte	0x03, 0x50
        /*001a*/ 	.short	0x0000


	//----- nvinfo : EIATTR_MAXREG_COUNT
	.align		4
        /*001c*/ 	.byte	0x03, 0x1b
        /*001e*/ 	.short	0x00a8


	//----- nvinfo : EIATTR_NUM_BARRIERS
	.align		4
        /*0020*/ 	.byte	0x02, 0x4c
        /*0022*/ 	.byte	0x09
	.zero		1


	//----- nvinfo : EIATTR_EXTERNS
	.align		4
        /*0024*/ 	.byte	0x04, 0x0f
        /*0026*/ 	.short	(.L_285 - .L_284)


	//   ....[0]....
	.align		4
.L_284:
        /*0028*/ 	.word	index@(__assertfail)


	//----- nvinfo : EIATTR_ANNOTATIONS
	.align		4
.L_285:
        /*002c*/ 	.byte	0x04, 0x55
        /*002e*/ 	.short	(.L_287 - .L_286)


	//   ....[0]....
.L_286:
        /* <DEDUP_REMOVED lines=80> */


	//----- nvinfo : EIATTR_MERCURY_ISA_VERSION
	.align		4
.L_287:
        /*0520*/ 	.byte	0x03, 0x5f
        /*0522*/ 	.short	0x0101


	//----- nvinfo : EIATTR_UNUSED_LOAD_BYTE_OFFSET
	.align		4
        /*0524*/ 	.byte	0x04, 0x44
        /*0526*/ 	.short	(.L_289 - .L_288)


	//   ....[0]....
.L_288:
        /*0528*/ 	.word	0x00000a10
        /*052c*/ 	.word	0x0000fff0


	//   ....[1]....
        /*0530*/ 	.word	0x0000e610
        /*0534*/ 	.word	0x0000fff0


	//----- nvinfo : EIATTR_INT_WARP_WIDE_INSTR_OFFSETS
	.align		4
.L_289:
        /*0538*/ 	.byte	0x04, 0x31
        /*053a*/ 	.short	(.L_291 - .L_290)


	//   ....[0]....
.L_290:
        /*053c*/ 	.word	0x00000130


	//   ....[1]....
        /*0540*/ 	.word	0x00000170


	//   ....[2]....
        /*0544*/ 	.word	0x000001e0


	//   ....[3]....
        /*0548*/ 	.word	0x00014e20


	//   ....[4]....
        /*054c*/ 	.word	0x00014ec0


	//   ....[5]....
        /*0550*/ 	.word	0x00019310


	//   ....[6]....
        /*0554*/ 	.word	0x00019380


	//----- nvinfo : EIATTR_COOP_GROUP_MASK_REGIDS
	.align		4
.L_291:
        /*0558*/ 	.byte	0x04, 0x29
        /*055a*/ 	.short	(.L_293 - .L_292)


	//   ....[0]....
.L_292:
        /*055c*/ 	.word	0xffffffff


	//   ....[1]....
        /*0560*/ 	.word	0xffffffff


	//   ....[2]....
        /*0564*/ 	.word	0xffffffff


	//   ....[3]....
        /*0568*/ 	.word	0xffffffff


	//   ....[4]....
        /*056c*/ 	.word	0xffffffff


	//   ....[5]....
        /*0570*/ 	.word	0xffffffff


	//   ....[6]....
        /*0574*/ 	.word	0xffffffff


	//   ....[7]....
        /*0578*/ 	.word	0xffffffff


	//   ....[8]....
        /*057c*/ 	.word	0xffffffff


	//   ....[9]....
        /*0580*/ 	.word	0xffffffff


	//   ....[10]....
        /*0584*/ 	.word	0xffffffff


	//   ....[11]....
        /*0588*/ 	.word	0xffffffff


	//   ....[12]....
        /*058c*/ 	.word	0xffffffff


	//   ....[13]....
        /*0590*/ 	.word	0xffffffff


	//   ....[14]....
        /*0594*/ 	.word	0xffffffff


	//   ....[15]....
        /*0598*/ 	.word	0xffffffff


	//   ....[16]....
        /*059c*/ 	.word	0xffffffff


	//   ....[17]....
        /*05a0*/ 	.word	0xffffffff


	//   ....[18]....
        /*05a4*/ 	.word	0xffffffff


	//   ....[19]....
        /*05a8*/ 	.word	0xffffffff


	//   ....[20]....
        /*05ac*/ 	.word	0xffffffff


	//   ....[21]....
        /*05b0*/ 	.word	0xffffffff


	//   ....[22]....
        /*05b4*/ 	.word	0xffffffff


	//   ....[23]....
        /*05b8*/ 	.word	0xffffffff


	//   ....[24]....
        /*05bc*/ 	.word	0xffffffff


	//   ....[25]....
        /*05c0*/ 	.word	0xffffffff


	//   ....[26]....
        /*05c4*/ 	.word	0xffffffff


	//   ....[27]....
        /*05c8*/ 	.word	0xffffffff


	//   ....[28]....
        /*05cc*/ 	.word	0xffffffff


	//   ....[29]....
        /*05d0*/ 	.word	0xffffffff


	//   ....[30]....
        /*05d4*/ 	.word	0xffffffff


	//   ....[31]....
        /*05d8*/ 	.word	0xffffffff


	//   ....[32]....
        /*05dc*/ 	.word	0xffffffff


	//   ....[33]....
        /*05e0*/ 	.word	0xffffffff


	//   ....[34]....
        /*05e4*/ 	.word	0xffffffff


	//   ....[35]....
        /*05e8*/ 	.word	0xffffffff


	//   ....[36]....
        /*05ec*/ 	.word	0xffffffff


	//   ....[37]....
        /*05f0*/ 	.word	0xffffffff


	//   ....[38]....
        /*05f4*/ 	.word	0xffffffff


	//   ....[39]....
        /*05f8*/ 	.word	0xffffffff


	//   ....[40]....
        /*05fc*/ 	.word	0xffffffff


	//   ....[41]....
        /*0600*/ 	.word	0xffffffff


	//   ....[42]....
        /*0604*/ 	.word	0xffffffff


	//   ....[43]....
        /*0608*/ 	.word	0xffffffff


	//   ....[44]....
        /*060c*/ 	.word	0xffffffff


	//   ....[45]....
        /*0610*/ 	.word	0xffffffff


	//   ....[46]....
        /*0614*/ 	.word	0xffffffff


	//   ....[47]....
        /*0618*/ 	.word	0xffffffff


	//   ....[48]....
        /*061c*/ 	.word	0xffffffff


	//   ....[49]....
        /*0620*/ 	.word	0xffffffff


	//   ....[50]....
        /*0624*/ 	.word	0xffffffff


	//   ....[51]....
        /*0628*/ 	.word	0xffffffff


	//   ....[52]....
        /*062c*/ 	.word	0xffffffff


	//   ....[53]....
        /*0630*/ 	.word	0xffffffff


	//   ....[54]....
        /*0634*/ 	.word	0xffffffff


	//   ....[55]....
        /*0638*/ 	.word	0xffffffff


	//   ....[56]....
        /*063c*/ 	.word	0xffffffff


	//   ....[57]....
        /*0640*/ 	.word	0xffffffff


	//   ....[58]....
        /*0644*/ 	.word	0xffffffff


	//   ....[59]....
        /*0648*/ 	.word	0xffffffff


	//   ....[60]....
        /*064c*/ 	.word	0xffffffff


	//   ....[61]....
        /*0650*/ 	.word	0xffffffff


	//   ....[62]....
        /*0654*/ 	.word	0xffffffff


	//   ....[63]....
        /*0658*/ 	.word	0xffffffff


	//   ....[64]....
        /*065c*/ 	.word	0xffffffff


	//   ....[65]....
        /*0660*/ 	.word	0xffffffff


	//   ....[66]....
        /*0664*/ 	.word	0xffffffff


	//   ....[67]....
        /*0668*/ 	.word	0xffffffff


	//   ....[68]....
        /*066c*/ 	.word	0xffffffff


	//   ....[69]....
        /*0670*/ 	.word	0xffffffff


	//   ....[70]....
        /*0674*/ 	.word	0xffffffff


	//   ....[71]....
        /*0678*/ 	.word	0xffffffff


	//   ....[72]....
        /*067c*/ 	.word	0xffffffff


	//   ....[73]....
        /*0680*/ 	.word	0xffffffff


	//   ....[74]....
        /*0684*/ 	.word	0xffffffff


	//   ....[75]....
        /*0688*/ 	.word	0xffffffff


	//   ....[76]....
        /*068c*/ 	.word	0xffffffff


	//   ....[77]....
        /*0690*/ 	.word	0xffffffff


	//   ....[78]....
        /*0694*/ 	.word	0xffffffff


	//   ....[79]....
        /*0698*/ 	.word	0xffffffff


	//   ....[80]....
        /*069c*/ 	.word	0xffffffff


	//   ....[81]....
        /*06a0*/ 	.word	0xffffffff


	//   ....[82]....
        /*06a4*/ 	.word	0xffffffff


	//   ....[83]....
        /*06a8*/ 	.word	0xffffffff


	//   ....[84]....
        /*06ac*/ 	.word	0xffffffff


	//   ....[85]....
        /*06b0*/ 	.word	0xffffffff


	//   ....[86]....
        /*06b4*/ 	.word	0xffffffff


	//   ....[87]....
        /*06b8*/ 	.word	0xffffffff


	//   ....[88]....
        /*06bc*/ 	.word	0xffffffff


	//   ....[89]....
        /*06c0*/ 	.word	0xffffffff


	//   ....[90]....
        /*06c4*/ 	.word	0xffffffff


	//   ....[91]....
        /*06c8*/ 	.word	0xffffffff


	//   ....[92]....
        /*06cc*/ 	.word	0xffffffff


	//   ....[93]....
        /*06d0*/ 	.word	0xffffffff


	//   ....[94]....
        /*06d4*/ 	.word	0xffffffff


	//   ....[95]....
        /*06d8*/ 	.word	0xffffffff


	//   ....[96]....
        /*06dc*/ 	.word	0xffffffff


	//   ....[97]....
        /*06e0*/ 	.word	0xffffffff


	//   ....[98]....
        /*06e4*/ 	.word	0xffffffff


	//   ....[99]....
        /*06e8*/ 	.word	0xffffffff


	//   ....[100]....
        /*06ec*/ 	.word	0xffffffff


	//   ....[101]....
        /*06f0*/ 	.word	0xffffffff


	//   ....[102]....
        /*06f4*/ 	.word	0xffffffff


	//   ....[103]....
        /*06f8*/ 	.word	0xffffffff


	//   ....[104]....
        /*06fc*/ 	.word	0xffffffff


	//   ....[105]....
        /*0700*/ 	.word	0x0500000f


	//   ....[106]....
        /*0704*/ 	.word	0x0500000f


	//   ....[107]....
        /*0708*/ 	.word	0x0500000f


	//   ....[108]....
        /*070c*/ 	.word	0x0500000f


	//   ....[109]....
        /*0710*/ 	.word	0x0500000f


	//   ....[110]....
        /*0714*/ 	.word	0x0500000f


	//   ....[111]....
        /*0718*/ 	.word	0x0500000f


	//   ....[112]....
        /*071c*/ 	.word	0x0500000f


	//   ....[113]....
        /*0720*/ 	.word	0x0500000f


	//   ....[114]....
        /*0724*/ 	.word	0x0500000f


	//   ....[115]....
        /*0728*/ 	.word	0x0500000f


	//   ....[116]....
        /*072c*/ 	.word	0x0500000f


	//   ....[117]....
        /*0730*/ 	.word	0x0500000f


	//   ....[118]....
        /*0734*/ 	.word	0x0500000f


	//   ....[119]....
        /*0738*/ 	.word	0x0500000f


	//   ....[120]....
        /*073c*/ 	.word	0x0500000f


	//   ....[121]....
        /*0740*/ 	.word	0x0500000f


	//   ....[122]....
        /*0744*/ 	.word	0x0500000f


	//   ....[123]....
        /*0748*/ 	.word	0x0500000f


	//   ....[124]....
        /*074c*/ 	.word	0x0500000f


	//   ....[125]....
        /*0750*/ 	.word	0x0500000f


	//   ....[126]....
        /*0754*/ 	.word	0x0500000f


	//   ....[127]....
        /*0758*/ 	.word	0x0500000f


	//   ....[128]....
        /*075c*/ 	.word	0x0500000f


	//   ....[129]....
        /*0760*/ 	.word	0x0500000f


	//   ....[130]....
        /*0764*/ 	.word	0x0500000f


	//   ....[131]....
        /*0768*/ 	.word	0x0500000f


	//   ....[132]....
        /*076c*/ 	.word	0x0500000f


	//   ....[133]....
        /*0770*/ 	.word	0x0500000f


	//   ....[134]....
        /*0774*/ 	.word	0x0500000f


	//   ....[135]....
        /*0778*/ 	.word	0x0500000f


	//   ....[136]....
        /*077c*/ 	.word	0x0500000f


	//   ....[137]....
        /*0780*/ 	.word	0x0500000f


	//   ....[138]....
        /*0784*/ 	.word	0x0500000f


	//   ....[139]....
        /*0788*/ 	.word	0x0500000f


	//   ....[140]....
        /*078c*/ 	.word	0x0500000f


	//----- nvinfo : EIATTR_COOP_GROUP_INSTR_OFFSETS
	.align		4
.L_293:
        /*0790*/ 	.byte	0x04, 0x28
        /*0792*/ 	.short	(.L_295 - .L_294)


	//   ....[0]....
.L_294:
        /*0794*/ 	.word	0x00000060


	//   ....[1]....
        /*0798*/ 	.word	0x00000140


	//   ....[2]....
        /*079c*/ 	.word	0x00000190


	//   ....[3]....
        /*07a0*/ 	.word	0x000003c0


	//   ....[4]....
        /*07a4*/ 	.word	0x00000520


	//   ....[5]....
        /*07a8*/ 	.word	0x00000640


	//   ....[6]....
        /*07ac*/ 	.word	0x000007a0


	//   ....[7]....
        /*07b0*/ 	.word	0x00002110


	//   ....[8]....
        /*07b4*/ 	.word	0x000044e0


	//   ....[9]....
        /*07b8*/ 	.word	0x00004510


	//   ....[10]....
        /*07bc*/ 	.word	0x00004e10


	//   ....[11]....
        /*07c0*/ 	.word	0x00004f10


	//   ....[12]....
        /*07c4*/ 	.word	0x00005370


	//   ....[13]....
        /*07c8*/ 	.word	0x000053c0


	//   ....[14]....
        /*07cc*/ 	.word	0x000085c0


	//   ....[15]....
        /*07d0*/ 	.word	0x00008a20


	//   ....[16]....
        /*07d4*/ 	.word	0x00008a80


	//   ....[17]....
        /*07d8*/ 	.word	0x00008b30


	//   ....[18]....
        /*07dc*/ 	.word	0x00008fb0


	//   ....[19]....
        /*07e0*/ 	.word	0x000090a0


	//   ....[20]....
        /*07e4*/ 	.word	0x0000c280


	//   ....[21]....
        /*07e8*/ 	.word	0x0000c2b0


	//   ....[22]....
        /*07ec*/ 	.word	0x0000c580


	//   ....[23]....
        /*07f0*/ 	.word	0x0000c680


	//   ....[24]....
        /*07f4*/ 	.word	0x0000d950


	//   ....[25]....
        /*07f8*/ 	.word	0x0000d980


	//   ....[26]....
        /*07fc*/ 	.word	0x0000dab0


	//   ....[27]....
        /*0800*/ 	.word	0x0000dac0


	//   ....[28]....
        /*0804*/ 	.word	0x0000f7f0


	//   ....[29]....
        /*0808*/ 	.word	0x0000f810


	//   ....[30]....
        /*080c*/ 	.word	0x0000f820


	//   ....[31]....
        /*0810*/ 	.word	0x0000f830


	//   ....[32]....
        /*0814*/ 	.word	0x00010320


	//   ....[33]....
        /*0818*/ 	.word	0x00010350


	//   ....[34]....
        /*081c*/ 	.word	0x000104f0


	//   ....[35]....
        /*0820*/ 	.word	0x00010510


	//   ....[36]....
        /*0824*/ 	.word	0x00010660


	//   ....[37]....
        /*0828*/ 	.word	0x00010680


	//   ....[38]....
        /*082c*/ 	.word	0x000107e0


	//   ....[39]....
        /*0830*/ 	.word	0x00010800


	//   ....[40]....
        /*0834*/ 	.word	0x00010dd0


	//   ....[41]....
        /*0838*/ 	.word	0x00010e10


	//   ....[42]....
        /*083c*/ 	.word	0x00011860


	//   ....[43]....
        /*0840*/ 	.word	0x00011870


	//   ....[44]....
        /*0844*/ 	.word	0x00012bc0


	//   ....[45]....
        /*0848*/ 	.word	0x00012bf0


	//   ....[46]....
        /*084c*/ 	.word	0x00012d70


	//   ....[47]....
        /*0850*/ 	.word	0x00012d90


	//   ....[48]....
        /*0854*/ 	.word	0x00012ee0


	//   ....[49]....
        /*0858*/ 	.word	0x00012f00


	//   ....[50]....
        /*085c*/ 	.word	0x00013060


	//   ....[51]....
        /*0860*/ 	.word	0x00013080


	//   ....[52]....
        /*0864*/ 	.word	0x00013260


	//   ....[53]....
        /*0868*/ 	.word	0x00013490


	//   ....[54]....
        /*086c*/ 	.word	0x000134c0


	//   ....[55]....
        /*0870*/ 	.word	0x000134f0


	//   ....[56]....
        /*0874*/ 	.word	0x00013520


	//   ....[57]....
        /*0878*/ 	.word	0x00013550


	//   ....[58]....
        /*087c*/ 	.word	0x00013580


	//   ....[59]....
        /*0880*/ 	.word	0x00013730


	//   ....[60]....
        /*0884*/ 	.word	0x00013760


	//   ....[61]....
        /*0888*/ 	.word	0x00013790


	//   ....[62]....
        /*088c*/ 	.word	0x000137c0


	//   ....[63]....
        /*0890*/ 	.word	0x000137f0


	//   ....[64]....
        /*0894*/ 	.word	0x00013820


	//   ....[65]....
        /*0898*/ 	.word	0x000138c0


	//   ....[66]....
        /*089c*/ 	.word	0x000138f0


	//   ....[67]....
        /*08a0*/ 	.word	0x00013900


	//   ....[68]....
        /*08a4*/ 	.word	0x00013930


	//   ....[69]....
        /*08a8*/ 	.word	0x00015420


	//   ....[70]....
        /*08ac*/ 	.word	0x00016080


	//   ....[71]....
        /*08b0*/ 	.word	0x000160a0


	//   ....[72]....
        /*08b4*/ 	.word	0x00016180


	//   ....[73]....
        /*08b8*/ 	.word	0x00016190


	//   ....[74]....
        /*08bc*/ 	.word	0x00016240


	//   ....[75]....
        /*08c0*/ 	.word	0x00016250


	//   ....[76]....
        /*08c4*/ 	.word	0x00016300


	//   ....[77]....
        /*08c8*/ 	.word	0x00016310


	//   ....[78]....
        /*08cc*/ 	.word	0x000163c0


	//   ....[79]....
        /*08d0*/ 	.word	0x000163d0


	//   ....[80]....
        /*08d4*/ 	.word	0x00016480


	//   ....[81]....
        /*08d8*/ 	.word	0x00016490


	//   ....[82]....
        /*08dc*/ 	.word	0x00016540


	//   ....[83]....
        /*08e0*/ 	.word	0x00016550


	//   ....[84]....
        /*08e4*/ 	.word	0x000165a0


	//   ....[85]....
        /*08e8*/ 	.word	0x000165f0


	//   ....[86]....
        /*08ec*/ 	.word	0x00019c40


	//   ....[87]....
        /*08f0*/ 	.word	0x00019c70


	//   ....[88]....
        /*08f4*/ 	.word	0x00019cd0


	//   ....[89]....
        /*08f8*/ 	.word	0x00019d00


	//   ....[90]....
        /*08fc*/ 	.word	0x00019d30


	//   ....[91]....
        /*0900*/ 	.word	0x00019d60


	//   ....[92]....
        /*0904*/ 	.word	0x00019d90


	//   ....[93]....
        /*0908*/ 	.word	0x00019dc0


	//   ....[94]....
        /*090c*/ 	.word	0x00019f90


	//   ....[95]....
        /*0910*/ 	.word	0x00019fc0


	//   ....[96]....
        /*0914*/ 	.word	0x00019ff0


	//   ....[97]....
        /*0918*/ 	.word	0x0001a020


	//   ....[98]....
        /*091c*/ 	.word	0x0001a050


	//   ....[99]....
        /*0920*/ 	.word	0x0001a080


	//   ....[100]....
        /*0924*/ 	.word	0x0001a150


	//   ....[101]....
        /*0928*/ 	.word	0x0001a170


	//   ....[102]....
        /*092c*/ 	.word	0x0001a180


	//   ....[103]....
        /*0930*/ 	.word	0x0001a200


	//   ....[104]....
        /*0934*/ 	.word	0x0001ad50


	//   ....[105]....
        /*0938*/ 	.word	0x0001b340


	//   ....[106]....
        /*093c*/ 	.word	0x0001b520


	//   ....[107]....
        /*0940*/ 	.word	0x0001b570


	//   ....[108]....
        /*0944*/ 	.word	0x0001b6b0


	//   ....[109]....
        /*0948*/ 	.word	0x0001b700


	//   ....[110]....
        /*094c*/ 	.word	0x0001b840


	//   ....[111]....
        /*0950*/ 	.word	0x0001b890


	//   ....[112]....
        /*0954*/ 	.word	0x0001b9d0


	//   ....[113]....
        /*0958*/ 	.word	0x0001ba20


	//   ....[114]....
        /*095c*/ 	.word	0x0001bb60


	//   ....[115]....
        /*0960*/ 	.word	0x0001bbb0


	//   ....[116]....
        /*0964*/ 	.word	0x0001bcf0


	//   ....[117]....
        /*0968*/ 	.word	0x0001bd40


	//   ....[118]....
        /*096c*/ 	.word	0x0001be60


	//   ....[119]....
        /*0970*/ 	.word	0x0001bed0


	//   ....[120]....
        /*0974*/ 	.word	0x0001bff0


	//   ....[121]....
        /*0978*/ 	.word	0x0001c040


	//   ....[122]....
        /*097c*/ 	.word	0x0001c370


	//   ....[123]....
        /*0980*/ 	.word	0x0001c410


	//   ....[124]....
        /*0984*/ 	.word	0x0001c5b0


	//   ....[125]....
        /*0988*/ 	.word	0x0001c630


	//   ....[126]....
        /*098c*/ 	.word	0x0001c6b0


	//   ....[127]....
        /*0990*/ 	.word	0x0001c730


	//   ....[128]....
        /*0994*/ 	.word	0x0001c7b0


	//   ....[129]....
        /*0998*/ 	.word	0x0001c840


	//   ....[130]....
        /*099c*/ 	.word	0x0001c8e0


	//   ....[131]....
        /*09a0*/ 	.word	0x0001c990


	//   ....[132]....
        /*09a4*/ 	.word	0x0001ca10


	//   ....[133]....
        /*09a8*/ 	.word	0x0001ca90


	//   ....[134]....
        /*09ac*/ 	.word	0x0001cb10


	//   ....[135]....
        /*09b0*/ 	.word	0x0001cba0


	//   ....[136]....
        /*09b4*/ 	.word	0x0001cc20


	//   ....[137]....
        /*09b8*/ 	.word	0x0001ccd0


	//   ....[138]....
        /*09bc*/ 	.word	0x0001cd20


	//   ....[139]....
        /*09c0*/ 	.word	0x0001cde0


	//   ....[140]....
        /*09c4*/ 	.word	0x0001cf10


	//----- nvinfo : EIATTR_REG_RECONFIG
	.align		4
.L_295:
        /*09c8*/ 	.byte	0x01, 0x54
	.zero		2


	//----- nvinfo : EIATTR_SYSCALL_OFFSETS
	.align		4
        /*09cc*/ 	.byte	0x04, 0x46
        /*09ce*/ 	.short	(.L_297 - .L_296)


	//   ....[0]....
.L_296:
        /*09d0*/ 	.word	0x00002290


	//   ....[1]....
        /*09d4*/ 	.word	0x00015030


	//   ....[2]....
        /*09d8*/ 	.word	0x00015180


	//   ....[3]....
        /*09dc*/ 	.word	0x00015280


	//   ....[4]....
        /*09e0*/ 	.word	0x00015c10


	//----- nvinfo : EIATTR_MBARRIER_INSTR_OFFSETS
	.align		4
.L_297:
        /*09e4*/ 	.byte	0x04, 0x39
        /*09e6*/ 	.short	(.L_299 - .L_298)


	//   ....[0]....
.L_298:
        /*09e8*/ 	.word	0x00000270
        /*09ec*/ 	.word	0x000000ff
        /*09f0*/ 	.word	0x00038800
        /*09f4*/ 	.short	0x0100
        /*09f6*/ 	.byte	0x08
	.zero		1


	//   ....[1]....
        /*09f8*/ 	.word	0x00000280
        /*09fc*/ 	.word	0x000000ff
        /*0a00*/ 	.word	0x00038820
        /*0a04*/ 	.short	0x0100
        /*0a06*/ 	.byte	0x08
	.zero		1


	//   ....[2]....
        /*0a08*/ 	.word	0x00000370
        /*0a0c*/ 	.word	0x000000ff
        /*0a10*/ 	.word	0x00038830
        /*0a14*/ 	.short	0x0100
        /*0a16*/ 	.byte	0x08
	.zero		1


	//   ....[3]....
        /*0a18*/ 	.word	0x00000380
        /*0a1c*/ 	.word	0x000000ff
        /*0a20*/ 	.word	0x00038840
        /*0a24*/ 	.short	0x0100
        /*0a26*/ 	.byte	0x08
	.zero		1


	//   ....[4]....
        /*0a28*/ 	.word	0x00000390
        /*0a2c*/ 	.word	0x000000ff
        /*0a30*/ 	.word	0x00038838
        /*0a34*/ 	.short	0x0100
        /*0a36*/ 	.byte	0x08
	.zero		1


	//   ....[5]....
        /*0a38*/ 	.word	0x000003a0
        /*0a3c*/ 	.word	0x000000ff
        /*0a40*/ 	.word	0x00038848
        /*0a44*/ 	.short	0x0100
        /*0a46*/ 	.byte	0x08
	.zero		1


	//   ....[6]....
        /*0a48*/ 	.word	0x000004d0
        /*0a4c*/ 	.word	0x000000ff
        /*0a50*/ 	.word	0x00038850
        /*0a54*/ 	.short	0x0100
        /*0a56*/ 	.byte	0x08
	.zero		1


	//   ....[7]....
        /*0a58*/ 	.word	0x000004e0
        /*0a5c*/ 	.word	0x000000ff
        /*0a60*/ 	.word	0x00038860
        /*0a64*/ 	.short	0x0100
        /*0a66*/ 	.byte	0x08
	.zero		1


	//   ....[8]....
        /*0a68*/ 	.word	0x000004f0
        /*0a6c*/ 	.word	0x000000ff
        /*0a70*/ 	.word	0x00038858
        /*0a74*/ 	.short	0x0100
        /*0a76*/ 	.byte	0x08
	.zero		1


	//   ....[9]....
        /*0a78*/ 	.word	0x00000500
        /*0a7c*/ 	.word	0x000000ff
        /*0a80*/ 	.word	0x00038868
        /*0a84*/ 	.short	0x0100
        /*0a86*/ 	.byte	0x08
	.zero		1


	//   ....[10]....
        /*0a88*/ 	.word	0x000005f0
        /*0a8c*/ 	.word	0x000000ff
        /*0a90*/ 	.word	0x00038870
        /*0a94*/ 	.short	0x0100
        /*0a96*/ 	.byte	0x06
	.zero		1


	//   ....[11]....
        /*0a98*/ 	.word	0x00000600
        /*0a9c*/ 	.word	0x000000ff
        /*0aa0*/ 	.word	0x00038880
        /*0aa4*/ 	.short	0x0100
        /*0aa6*/ 	.byte	0x06
	.zero		1


	//   ....[12]....
        /*0aa8*/ 	.word	0x00000610
        /*0aac*/ 	.word	0x000000ff
        /*0ab0*/ 	.word	0x00038878
        /*0ab4*/ 	.short	0x0100
        /*0ab6*/ 	.byte	0x06
	.zero		1


	//   ....[13]....
        /*0ab8*/ 	.word	0x00000620
        /*0abc*/ 	.word	0x000000ff
        /*0ac0*/ 	.word	0x00038888
        /*0ac4*/ 	.short	0x0100
        /*0ac6*/ 	.byte	0x06
	.zero		1


	//   ....[14]....
        /*0ac8*/ 	.word	0x00000750
        /*0acc*/ 	.word	0x000000ff
        /*0ad0*/ 	.word	0x00038890
        /*0ad4*/ 	.short	0x0100
        /*0ad6*/ 	.byte	0x08
	.zero		1


	//   ....[15]....
        /*0ad8*/ 	.word	0x00000760
        /*0adc*/ 	.word	0x000000ff
        /*0ae0*/ 	.word	0x000388a0
        /*0ae4*/ 	.short	0x0100
        /*0ae6*/ 	.byte	0x08
	.zero		1


	//   ....[16]....
        /*0ae8*/ 	.word	0x00000770
        /*0aec*/ 	.word	0x000000ff
        /*0af0*/ 	.word	0x00038898
        /*0af4*/ 	.short	0x0100
        /*0af6*/ 	.byte	0x08
	.zero		1


	//   ....[17]....
        /*0af8*/ 	.word	0x00000780
        /*0afc*/ 	.word	0x000000ff
        /*0b00*/ 	.word	0x000388a8
        /*0b04*/ 	.short	0x0100
        /*0b06*/ 	.byte	0x08
	.zero		1


	//   ....[18]....
        /*0b08*/ 	.word	0x000008b0
        /*0b0c*/ 	.word	0x000000ff
        /*0b10*/ 	.word	0x000388b0
        /*0b14*/ 	.short	0x0100
        /*0b16*/ 	.byte	0x08
	.zero		1


	//   ....[19]....
        /*0b18*/ 	.word	0x000008c0
        /*0b1c*/ 	.word	0x000000ff
        /*0b20*/ 	.word	0x000388c0
        /*0b24*/ 	.short	0x0100
        /*0b26*/ 	.byte	0x08
	.zero		1


	//   ....[20]....
        /*0b28*/ 	.word	0x000008d0
        /*0b2c*/ 	.word	0x000000ff
        /*0b30*/ 	.word	0x000388b8
        /*0b34*/ 	.short	0x0100
        /*0b36*/ 	.byte	0x08
	.zero		1


	//   ....[21]....
        /*0b38*/ 	.word	0x000008e0
        /*0b3c*/ 	.word	0x000000ff
        /*0b40*/ 	.word	0x000388c8
        /*0b44*/ 	.short	0x0100
        /*0b46*/ 	.byte	0x08
	.zero		1


	//   ....[22]....
        /*0b48*/ 	.word	0x00002360
        /*0b4c*/ 	.word	0x000000ff
        /*0b50*/ 	.word	0x00038800
        /*0b54*/ 	.short	0x010a
        /*0b56*/ 	.byte	0x06
	.zero		1


	//   ....[23]....
        /*0b58*/ 	.word	0x00002400
        /*0b5c*/ 	.word	0x00000000
        /*0b60*/ 	.word	0x00038830
        /*0b64*/ 	.short	0x010a
        /*0b66*/ 	.byte	0x3f
	.zero		1


	//   ....[24]....
        /*0b68*/ 	.word	0x00002470
        /*0b6c*/ 	.word	0x00000000
        /*0b70*/ 	.word	0x00038830
        /*0b74*/ 	.short	0x010a
        /*0b76*/ 	.byte	0x3f
	.zero		1


	//   ....[25]....
        /*0b78*/ 	.word	0x00004d40
        /*0b7c*/ 	.word	0x00000000
        /*0b80*/ 	.word	0x00000000
        /*0b84*/ 	.short	0x0101
        /*0b86*/ 	.byte	0x3f
	.zero		1


	//   ....[26]....
        /*0b88*/ 	.word	0x00005de0
        /*0b8c*/ 	.word	0x000000ff
        /*0b90*/ 	.word	0x00038830
        /*0b94*/ 	.short	0x010a
        /*0b96*/ 	.byte	0x04
	.zero		1


	//   ....[27]....
        /*0b98*/ 	.word	0x00005e30
        /*0b9c*/ 	.word	0x000000ff
        /*0ba0*/ 	.word	0x00038830
        /*0ba4*/ 	.short	0x010a
        /*0ba6*/ 	.byte	0x04
	.zero		1


	//   ....[28]....
        /*0ba8*/ 	.word	0x000082e0
        /*0bac*/ 	.word	0x000000ff
        /*0bb0*/ 	.word	0x00038850
        /*0bb4*/ 	.short	0x010a
        /*0bb6*/ 	.byte	0x04
	.zero		1


	//   ....[29]....
        /*0bb8*/ 	.word	0x00008320
        /*0bbc*/ 	.word	0x000000ff
        /*0bc0*/ 	.word	0x00038850
        /*0bc4*/ 	.short	0x010a
        /*0bc6*/ 	.byte	0x04
	.zero		1


	//   ....[30]....
        /*0bc8*/ 	.word	0x00009200
        /*0bcc*/ 	.word	0x00000000
        /*0bd0*/ 	.word	0x00000000
        /*0bd4*/ 	.short	0x0101
        /*0bd6*/ 	.byte	0x3f
	.zero		1


	//   ....[31]....
        /*0bd8*/ 	.word	0x00009360
        /*0bdc*/ 	.word	0x00000015
        /*0be0*/ 	.word	0x00000000
        /*0be4*/ 	.short	0x0101
        /*0be6*/ 	.byte	0x3f
	.zero		1


	//   ....[32]....
        /*0be8*/ 	.word	0x00009b00
        /*0bec*/ 	.word	0x000000ff
        /*0bf0*/ 	.word	0x00038830
        /*0bf4*/ 	.short	0x010a
        /*0bf6*/ 	.byte	0x04
	.zero		1


	//   ....[33]....
        /*0bf8*/ 	.word	0x00009b40
        /*0bfc*/ 	.word	0x000000ff
        /*0c00*/ 	.word	0x00038830
        /*0c04*/ 	.short	0x010a
        /*0c06*/ 	.byte	0x04
	.zero		1


	//   ....[34]....
        /*0c08*/ 	.word	0x0000c000
        /*0c0c*/ 	.word	0x000000ff
        /*0c10*/ 	.word	0x00038850
        /*0c14*/ 	.short	0x010a
        /*0c16*/ 	.byte	0x04
	.zero		1


	//   ....[35]....
        /*0c18*/ 	.word	0x0000c040
        /*0c1c*/ 	.word	0x000000ff
        /*0c20*/ 	.word	0x00038850
        /*0c24*/ 	.short	0x010a
        /*0c26*/ 	.byte	0x04
	.zero		1


	//   ....[36]....
        /*0c28*/ 	.word	0x0000c8f0
        /*0c2c*/ 	.word	0x000000ac
        /*0c30*/ 	.word	0x00000000
        /*0c34*/ 	.short	0x0101
        /*0c36*/ 	.byte	0x3f
	.zero		1


	//   ....[37]....
        /*0c38*/ 	.word	0x0000cbf0
        /*0c3c*/ 	.word	0x000000ac
        /*0c40*/ 	.word	0x00000000
        /*0c44*/ 	.short	0x0101
        /*0c46*/ 	.byte	0x3f
	.zero		1


	//   ....[38]....
        /*0c48*/ 	.word	0x0000d8a0
        /*0c4c*/ 	.word	0x000000ff
        /*0c50*/ 	.word	0x00038850
        /*0c54*/ 	.short	0x010a
        /*0c56*/ 	.byte	0x08
	.zero		1


	//   ....[39]....
        /*0c58*/ 	.word	0x0000d8e0
        /*0c5c*/ 	.word	0x000000ff
        /*0c60*/ 	.word	0x00038850
        /*0c64*/ 	.short	0x010a
        /*0c66*/ 	.byte	0x08
	.zero		1


	//   ....[40]....
        /*0c68*/ 	.word	0x0000ddb0
        /*0c6c*/ 	.word	0x0000000b
        /*0c70*/ 	.word	0x00000000
        /*0c74*/ 	.short	0x0101
        /*0c76*/ 	.byte	0x3f
	.zero		1


	//   ....[41]....
        /*0c78*/ 	.word	0x00010330
        /*0c7c*/ 	.word	0x000000ff
        /*0c80*/ 	.word	0x00000000
        /*0c84*/ 	.short	0x0101
        /*0c86*/ 	.byte	0x08
	.zero		1


	//   ....[42]....
        /*0c88*/ 	.word	0x00010c10
        /*0c8c*/ 	.word	0x000000ff
        /*0c90*/ 	.word	0x00000000
        /*0c94*/ 	.short	0x0101
        /*0c96*/ 	.byte	0x08
	.zero		1


	//   ....[43]....
        /*0c98*/ 	.word	0x00015680
        /*0c9c*/ 	.word	0x00000000
        /*0ca0*/ 	.word	0x00038840
        /*0ca4*/ 	.short	0x010a
        /*0ca6*/ 	.byte	0x3f
	.zero		1


	//   ....[44]....
        /*0ca8*/ 	.word	0x000166f0
        /*0cac*/ 	.word	0x00000012
        /*0cb0*/ 	.word	0x00038800
        /*0cb4*/ 	.short	0x0107
        /*0cb6*/ 	.byte	0x3f
	.zero		1


	//   ....[45]....
        /*0cb8*/ 	.word	0x00016800
        /*0cbc*/ 	.word	0x00000012
        /*0cc0*/ 	.word	0x00038800
        /*0cc4*/ 	.short	0x0101
        /*0cc6*/ 	.byte	0x3f
	.zero		1


	//   ....[46]....
        /*0cc8*/ 	.word	0x00016820
        /*0ccc*/ 	.word	0x00000012
        /*0cd0*/ 	.word	0x00038820
        /*0cd4*/ 	.short	0x010a
        /*0cd6*/ 	.byte	0x3f
	.zero		1


	//   ....[47]....
        /*0cd8*/ 	.word	0x00016bf0
        /*0cdc*/ 	.word	0x00000003
        /*0ce0*/ 	.word	0x00038840
        /*0ce4*/ 	.short	0x010a
        /*0ce6*/ 	.byte	0x3f
	.zero		1


	//   ....[48]....
        /*0ce8*/ 	.word	0x00017190
        /*0cec*/ 	.word	0x00000003
        /*0cf0*/ 	.word	0x00000060
        /*0cf4*/ 	.short	0x010a
        /*0cf6*/ 	.byte	0x3f
	.zero		1


	//   ....[49]....
        /*0cf8*/ 	.word	0x00017a10
        /*0cfc*/ 	.word	0x00000003
        /*0d00*/ 	.word	0x00038840
        /*0d04*/ 	.short	0x010a
        /*0d06*/ 	.byte	0x3f
	.zero		1


	//   ....[50]....
        /*0d08*/ 	.word	0x00017fb0
        /*0d0c*/ 	.word	0x00000002
        /*0d10*/ 	.word	0x00000060
        /*0d14*/ 	.short	0x010a
        /*0d16*/ 	.byte	0x3f
	.zero		1


	//   ....[51]....
        /*0d18*/ 	.word	0x00018770
        /*0d1c*/ 	.word	0x00000002
        /*0d20*/ 	.word	0x00038840
        /*0d24*/ 	.short	0x010a
        /*0d26*/ 	.byte	0x3f
	.zero		1


	//   ....[52]....
        /*0d28*/ 	.word	0x00018d10
        /*0d2c*/ 	.word	0x00000002
        /*0d30*/ 	.word	0x00000060
        /*0d34*/ 	.short	0x010a
        /*0d36*/ 	.byte	0x3f
	.zero		1


	//   ....[53]....
        /*0d38*/ 	.word	0x00019480
        /*0d3c*/ 	.word	0x00000000
        /*0d40*/ 	.word	0x00038860
        /*0d44*/ 	.short	0x010a
        /*0d46*/ 	.byte	0x3f
	.zero		1


	//   ....[54]....
        /*0d48*/ 	.word	0x0001acd0
        /*0d4c*/ 	.word	0x00000000
        /*0d50*/ 	.word	0x00038820
        /*0d54*/ 	.short	0x010a
        /*0d56*/ 	.byte	0x3f
	.zero		1


	//   ....[55]....
        /*0d58*/ 	.word	0x0001aee0
        /*0d5c*/ 	.word	0x00000006
        /*0d60*/ 	.word	0x00000000
        /*0d64*/ 	.short	0x010a
        /*0d66*/ 	.byte	0x3f
	.zero		1


	//   ....[56]....
        /*0d68*/ 	.word	0x0001af10
        /*0d6c*/ 	.word	0x00000007
        /*0d70*/ 	.word	0x00000000
        /*0d74*/ 	.short	0x010a
        /*0d76*/ 	.byte	0x3f
	.zero		1


	//   ....[57]....
        /*0d78*/ 	.word	0x0001af70
        /*0d7c*/ 	.word	0x00000004
        /*0d80*/ 	.word	0x00000000
        /*0d84*/ 	.short	0x010a
        /*0d86*/ 	.byte	0x3f
	.zero		1


	//   ....[58]....
        /*0d88*/ 	.word	0x0001afa0
        /*0d8c*/ 	.word	0x00000003
        /*0d90*/ 	.word	0x00000000
        /*0d94*/ 	.short	0x010a
        /*0d96*/ 	.byte	0x3f
	.zero		1


	//   ....[59]....
        /*0d98*/ 	.word	0x0001b020
        /*0d9c*/ 	.word	0x00000003
        /*0da0*/ 	.word	0x00038800
        /*0da4*/ 	.short	0x010a
        /*0da6*/ 	.byte	0x3f
	.zero		1


	//   ....[60]....
        /*0da8*/ 	.word	0x0001b070
        /*0dac*/ 	.word	0x00000000
        /*0db0*/ 	.word	0x00038830
        /*0db4*/ 	.short	0x010a
        /*0db6*/ 	.byte	0x3f
	.zero		1


	//   ....[61]....
        /*0db8*/ 	.word	0x0001b0e0
        /*0dbc*/ 	.word	0x00000098
        /*0dc0*/ 	.word	0x00038830
        /*0dc4*/ 	.short	0x010a
        /*0dc6*/ 	.byte	0x3f
	.zero		1


	//   ....[62]....
        /*0dc8*/ 	.word	0x0001b140
        /*0dcc*/ 	.word	0x00000002
        /*0dd0*/ 	.word	0x00038850
        /*0dd4*/ 	.short	0x010a
        /*0dd6*/ 	.byte	0x3f
	.zero		1


	//   ....[63]....
        /*0dd8*/ 	.word	0x0001b1a0
        /*0ddc*/ 	.word	0x00000004
        /*0de0*/ 	.word	0x00038830
        /*0de4*/ 	.short	0x010a
        /*0de6*/ 	.byte	0x3f
	.zero		1


	//   ....[64]....
        /*0de8*/ 	.word	0x0001b200
        /*0dec*/ 	.word	0x00000002
        /*0df0*/ 	.word	0x00038850
        /*0df4*/ 	.short	0x010a
        /*0df6*/ 	.byte	0x3f
	.zero		1


	//   ....[65]....
        /*0df8*/ 	.word	0x0001b260
        /*0dfc*/ 	.word	0x00000007
        /*0e00*/ 	.word	0x00038850
        /*0e04*/ 	.short	0x010a
        /*0e06*/ 	.byte	0x3f
	.zero		1


	//   ....[66]....
        /*0e08*/ 	.word	0x0001b400
        /*0e0c*/ 	.word	0x00000000
        /*0e10*/ 	.word	0x00038840
        /*0e14*/ 	.short	0x010a
        /*0e16*/ 	.byte	0x3f
	.zero		1


	//   ....[67]....
        /*0e18*/ 	.word	0x0001c080
        /*0e1c*/ 	.word	0x00000012
        /*0e20*/ 	.word	0x00038820
        /*0e24*/ 	.short	0x010a
        /*0e26*/ 	.byte	0x3f
	.zero		1


	//   ....[68]....
        /*0e28*/ 	.word	0x0001c0d0
        /*0e2c*/ 	.word	0x00000003
        /*0e30*/ 	.word	0x00038840
        /*0e34*/ 	.short	0x010a
        /*0e36*/ 	.byte	0x3f
	.zero		1


	//   ....[69]....
        /*0e38*/ 	.word	0x0001c120
        /*0e3c*/ 	.word	0x00000003
        /*0e40*/ 	.word	0x00000060
        /*0e44*/ 	.short	0x010a
        /*0e46*/ 	.byte	0x3f
	.zero		1


	//   ....[70]....
        /*0e48*/ 	.word	0x0001c170
        /*0e4c*/ 	.word	0x00000003
        /*0e50*/ 	.word	0x00038840
        /*0e54*/ 	.short	0x010a
        /*0e56*/ 	.byte	0x3f
	.zero		1


	//   ....[71]....
        /*0e58*/ 	.word	0x0001c1c0
        /*0e5c*/ 	.word	0x00000002
        /*0e60*/ 	.word	0x00000060
        /*0e64*/ 	.short	0x010a
        /*0e66*/ 	.byte	0x3f
	.zero		1


	//   ....[72]....
        /*0e68*/ 	.word	0x0001c210
        /*0e6c*/ 	.word	0x00000002
        /*0e70*/ 	.word	0x00038840
        /*0e74*/ 	.short	0x010a
        /*0e76*/ 	.byte	0x3f
	.zero		1


	//   ....[73]....
        /*0e78*/ 	.word	0x0001c260
        /*0e7c*/ 	.word	0x00000002
        /*0e80*/ 	.word	0x00000060
        /*0e84*/ 	.short	0x010a
        /*0e86*/ 	.byte	0x3f
	.zero		1


	//   ....[74]....
        /*0e88*/ 	.word	0x0001c2b0
        /*0e8c*/ 	.word	0x00000000
        /*0e90*/ 	.word	0x00038860
        /*0e94*/ 	.short	0x010a
        /*0e96*/ 	.byte	0x3f
	.zero		1


	//   ....[75]....
        /*0e98*/ 	.word	0x0001ce30
        /*0e9c*/ 	.word	0x00000000
        /*0ea0*/ 	.word	0x00038820
        /*0ea4*/ 	.short	0x010a
        /*0ea6*/ 	.byte	0x3f
	.zero		1


	//   ....[76]....
        /*0ea8*/ 	.word	0x0001cfd0
        /*0eac*/ 	.word	0x00000006
        /*0eb0*/ 	.word	0x00000000
        /*0eb4*/ 	.short	0x010a
        /*0eb6*/ 	.byte	0x3f
	.zero		1


	//   ....[77]....
        /*0eb8*/ 	.word	0x0001d020
        /*0ebc*/ 	.word	0x00000007
        /*0ec0*/ 	.word	0x00000000
        /*0ec4*/ 	.short	0x010a
        /*0ec6*/ 	.byte	0x3f
	.zero		1


	//   ....[78]....
        /*0ec8*/ 	.word	0x0001d070
        /*0ecc*/ 	.word	0x00000004
        /*0ed0*/ 	.word	0x00000000
        /*0ed4*/ 	.short	0x010a
        /*0ed6*/ 	.byte	0x3f
	.zero		1


	//----- nvinfo : EIATTR_NUM_MBARRIERS
	.align		4
.L_299:
        /*0ed8*/ 	.byte	0x03, 0x38
        /*0eda*/ 	.short	0x0016


	//----- nvinfo : EIATTR_EXIT_INSTR_OFFSETS
	.align		4
        /*0edc*/ 	.byte	0x04, 0x1c
        /*0ede*/ 	.short	(.L_301 - .L_300)


	//   ....[0]....
.L_300:
        /*0ee0*/ 	.word	0x00000a50


	//   ....[1]....
        /*0ee4*/ 	.word	0x00013210


	//   ....[2]....
        /*0ee8*/ 	.word	0x0001aff0


	//----- nvinfo : EIATTR_MAX_THREADS
	.align		4
.L_301:
        /*0eec*/ 	.byte	0x04, 0x05
        /*0eee*/ 	.short	(.L_303 - .L_302)
.L_302:
        /*0ef0*/ 	.word	0x00000180
        /*0ef4*/ 	.word	0x00000001
        /*0ef8*/ 	.word	0x00000001


	//----- nvinfo : EIATTR_CRS_STACK_SIZE
	.align		4
.L_303:
        /*0efc*/ 	.byte	0x04, 0x1e
        /*0efe*/ 	.short	(.L_305 - .L_304)
.L_304:
        /*0f00*/ 	.word	0x00000000


	//----- nvinfo : EIATTR_CBANK_PARAM_SIZE
	.align		4
.L_305:
        /*0f04*/ 	.byte	0x03, 0x19
        /*0f06*/ 	.short	0x0af0


	//----- nvinfo : EIATTR_PARAM_CBANK
	.align		4
        /*0f08*/ 	.byte	0x04, 0x0a
        /*0f0a*/ 	.short	(.L_307 - .L_306)
	.align		4
.L_306:
        /*0f0c*/ 	.word	index@(.nv.constant0._ZN7cutlass13device_kernelIN5flash11enable_sm90INS1_16FlashAttnFwdSm90INS1_25CollectiveMainloopFwdSm90ILi2EN4cute5tupleIJNS5_1CILi1EEES8_S8_EEENS6_IJNS7_ILi128EEENS7_ILi80EEENS7_ILi256EEEEEELi256ENS_10bfloat16_tEfNS_4arch4Sm90ELb1ELb0ELb0ELb1ELb0ELb0ELb0ELb1ELb1ELb1ELb1ELb0EEENS1_21CollectiveEpilogueFwdINS6_IJSA_SC_SB_EEES9_SE_SG_Li256ELb1ELb1ELb1ELb0EEENS1_36VarlenDynamicPersistentTileSchedulerILi128ELi80ELi256ELi128ELb1ELb1ELb1ELb1ELb1ELb1EEEEEEEEEvNT_6ParamsE)
        /*0f10*/ 	.short	0x0210
        /*0f12*/ 	.short	0x0af0


	//----- nvinfo : EIATTR_SW_WAR
	.align		4
.L_307:
        /*0f14*/ 	.byte	0x04, 0x36
        /*0f16*/ 	.short	(.L_309 - .L_308)
.L_308:
        /*0f18*/ 	.word	0x00000008
.L_309:


//--------------------- .nv.info._ZN7cutlass13device_kernelIN5flash11enable_sm90INS1_16FlashAttnFwdSm90INS1_25CollectiveMainloopFwdSm90ILi2EN4cute5tupleIJNS5_1CILi1EEES8_S8_EEENS6_IJNS7_ILi128EEENS7_ILi80EEENS7_ILi256EEEEEELi256ENS_10bfloat16_tEfNS_4arch4Sm90ELb1ELb0ELb0ELb1ELb0ELb1ELb0ELb1ELb1ELb1ELb1ELb0EEENS1_21CollectiveEpilogueFwdINS6_IJSA_SC_SB_EEES9_SE_SG_Li256ELb1ELb1ELb1ELb0EEENS1_36VarlenDynamicPersistentTileSchedulerILi128ELi80ELi256ELi128ELb1ELb1ELb1ELb1ELb1ELb1EEEEEEEEEvNT_6ParamsE --------------------------
	.section	.nv.info._ZN7cutlass13device_kernelIN5flash11enable_sm90INS1_16FlashAttnFwdSm90INS1_25CollectiveMainloopFwdSm90ILi2EN4cute5tupleIJNS5_1CILi1EEES8_S8_EEENS6_IJNS7_ILi128EEENS7_ILi80EEENS7_ILi256EEEEEELi256ENS_10bfloat16_tEfNS_4arch4Sm90ELb1ELb0ELb0ELb1ELb0ELb1ELb0ELb1ELb1ELb1ELb1ELb0EEENS1_21CollectiveEpilogueFwdINS6_IJSA_SC_SB_EEES9_SE_SG_Li256ELb1ELb1ELb1ELb0EEENS1_36VarlenDynamicPersistentTileSchedulerILi128ELi80ELi256ELi128ELb1ELb1ELb1ELb1ELb1ELb1EEEEEEEEEvNT_6ParamsE,"",@"SHT_CUDA_INFO"
	.sectionflags	@""
	.align	4


	//----- nvinfo : EIATTR_CUDA_API_VERSION
	.align		4
        /*0000*/ 	.byte	0x04, 0x37
        /*0002*/ 	.short	(.L_311 - .L_310)
.L_310:
        /*0004*/ 	.word	0x00000082


	//----- nvinfo : EIATTR_KPARAM_INFO
	.align		4
.L_311:
        /*0008*/ 	.byte	0x04, 0x17
        /*000a*/ 	.short	(.L_313 - .L_312)
.L_312:
        /*000c*/ 	.word	0x00000000
        /*0010*/ 	.short	0x0000
        /*0012*/ 	.short	0x0070
        /*0014*/ 	.byte	0x00, 0xf0, 0x01, 0x2a


	//----- nvinfo : EIATTR_SPARSE_MMA_MASK
	.align		4
.L_313:
        /*0018*/ 	.byte	0x03, 0x50
        /*001a*/ 	.short	0x0000


	//----- nvinfo : EIATTR_MAXREG_COUNT
	.align		4
        /*001c*/ 	.byte	0x03, 0x1b
        /*001e*/ 	.short	0x00a8


	//----- nvinfo : EIATTR_NUM_BARRIERS
	.align		4
        /*0020*/ 	.byte	0x02, 0x4c
        /*0022*/ 	.byte	0x10
	.zero		1


	//----- nvinfo : EIATTR_EXTERNS
	.align		4
        /*0024*/ 	.byte	0x04, 0x0f
        /*0026*/ 	.short	(.L_315 - .L_314)


	//   ....[0]....
	.align		4
.L_314:
        /*0028*/ 	.word	index@(__assertfail)


	//----- nvinfo : EIATTR_ANNOTATIONS
	.align		4
.L_315:
        /*002c*/ 	.byte	0x04, 0x55
        /*002e*/ 	.short	(.L_317 - .L_316)


	//   ....[0]....
.L_316:
        /* <DEDUP_REMOVED lines=154> */


	//----- nvinfo : EIATTR_MERCURY_ISA_VERSION
	.align		4
.L_317:
        /*09c0*/ 	.byte	0x03, 0x5f
        /*09c2*/ 	.short	0x0101


	//----- nvinfo : EIATTR_UNUSED_LOAD_BYTE_OFFSET
	.align		4
        /*09c4*/ 	.byte	0x04, 0x44
        /*09c6*/ 	.short	(.L_319 - .L_318)


	//   ....[0]....
.L_318:
        /*09c8*/ 	.word	0x00000aa0
        /*09cc*/ 	.word	0x0000fff0


	//   ....[1]....
        /*09d0*/ 	.word	0x00025720
        /*09d4*/ 	.word	0x0000fff0


	//----- nvinfo : EIATTR_INT_WARP_WIDE_INSTR_OFFSETS
	.align		4
.L_319:
        /*09d8*/ 	.byte	0x04, 0x31
        /*09da*/ 	.short	(.L_321 - .L_320)


	//   ....[0]....
.L_320:
        /*09dc*/ 	.word	0x00000190


	//   ....[1]....
        /*09e0*/ 	.word	0x000001d0


	//   ....[2]....
        /*09e4*/ 	.word	0x00000240


	//   ....[3]....
        /*09e8*/ 	.word	0x0002dae0


	//   ....[4]....
        /*09ec*/ 	.word	0x0002db80


	//   ....[5]....
        /*09f0*/ 	.word	0x00032010


	//   ....[6]....
        /*09f4*/ 	.word	0x00032080


	//----- nvinfo : EIATTR_COOP_GROUP_MASK_REGIDS
	.align		4
.L_321:
        /*09f8*/ 	.byte	0x04, 0x29
        /*09fa*/ 	.short	(.L_323 - .L_322)


	//   ....[0]....
.L_322:
        /*09fc*/ 	.word	0xffffffff


	//   ....[1]....
        /*0a00*/ 	.word	0xffffffff


	//   ....[2]....
        /*0a04*/ 	.word	0xffffffff


	//   ....[3]....
        /*0a08*/ 	.word	0xffffffff


	//   ....[4]....
        /*0a0c*/ 	.word	0xffffffff


	//   ....[5]....
        /*0a10*/ 	.word	0xffffffff


	//   ....[6]....
        /*0a14*/ 	.word	0xffffffff


	//   ....[7]....
        /*0a18*/ 	.word	0xffffffff


	//   ....[8]....
        /*0a1c*/ 	.word	0xffffffff


	//   ....[9]....
        /*0a20*/ 	.word	0xffffffff


	//   ....[10]....
        /*0a24*/ 	.word	0xffffffff


	//   ....[11]....
        /*0a28*/ 	.word	0xffffffff


	//   ....[12]....
        /*0a2c*/ 	.word	0xffffffff


	//   ....[13]....
        /*0a30*/ 	.word	0xffffffff


	//   ....[14]....
        /*0a34*/ 	.word	0xffffffff


	//   ....[15]....
        /*0a38*/ 	.word	0xffffffff


	//   ....[16]....
        /*0a3c*/ 	.word	0xffffffff


	//   ....[17]....
        /*0a40*/ 	.word	0xffffffff


	//   ....[18]....
        /*0a44*/ 	.word	0xffffffff


	//   ....[19]....
        /*0a48*/ 	.word	0xffffffff


	//   ....[20]....
        /*0a4c*/ 	.word	0xffffffff


	//   ....[21]....
        /*0a50*/ 	.word	0xffffffff


	//   ....[22]....
        /*0a54*/ 	.word	0xffffffff


	//   ....[23]....
        /*0a58*/ 	.word	0xffffffff


	//   ....[24]....
        /*0a5c*/ 	.word	0xffffffff


	//   ....[25]....
        /*0a60*/ 	.word	0xffffffff


	//   ....[26]....
        /*0a64*/ 	.word	0xffffffff


	//   ....[27]....
        /*0a68*/ 	.word	0xffffffff


	//   ....[28]....
        /*0a6c*/ 	.word	0xffffffff


	//   ....[29]....
        /*0a70*/ 	.word	0xffffffff


	//   ....[30]....
        /*0a74*/ 	.word	0xffffffff


	//   ....[31]....
        /*0a78*/ 	.word	0xffffffff


	//   ....[32]....
        /*0a7c*/ 	.word	0xffffffff


	//   ....[33]....
        /*0a80*/ 	.word	0xffffffff


	//   ....[34]....
        /*0a84*/ 	.word	0xffffffff


	//   ....[35]....
        /*0a88*/ 	.word	0xffffffff


	//   ....[36]....
        /*0a8c*/ 	.word	0xffffffff


	//   ....[37]....
        /*0a90*/ 	.word	0xffffffff


	//   ....[38]....
        /*0a94*/ 	.word	0xffffffff


	//   ....[39]....
        /*0a98*/ 	.word	0xffffffff


	//   ....[40]....
        /*0a9c*/ 	.word	0xffffffff


	//   ....[41]....
        /*0aa0*/ 	.word	0xffffffff


	//   ....[42]....
        /*0aa4*/ 	.word	0xffffffff


	//   ....[43]....
        /*0aa8*/ 	.word	0xffffffff


	//   ....[44]....
        /*0aac*/ 	.word	0xffffffff


	//   ....[45]....
        /*0ab0*/ 	.word	0xffffffff


	//   ....[46]....
        /*0ab4*/ 	.word	0xffffffff


	//   ....[47]....
        /*0ab8*/ 	.word	0xffffffff


	//   ....[48]....
        /*0abc*/ 	.word	0xffffffff


	//   ....[49]....
        /*0ac0*/ 	.word	0xffffffff


	//   ....[50]....
        /*0ac4*/ 	.word	0xffffffff


	//   ....[51]....
        /*0ac8*/ 	.word	0xffffffff


	//   ....[52]....
        /*0acc*/ 	.word	0xffffffff


	//   ....[53]....
        /*0ad0*/ 	.word	0xffffffff


	//   ....[54]....
        /*0ad4*/ 	.word	0xffffffff


	//   ....[55]....
        /*0ad8*/ 	.word	0xffffffff


	//   ....[56]....
        /*0adc*/ 	.word	0xffffffff


	//   ....[57]....
        /*0ae0*/ 	.word	0xffffffff


	//   ....[58]....
        /*0ae4*/ 	.word	0xffffffff


	//   ....[59]....
        /*0ae8*/ 	.word	0xffffffff


	//   ....[60]....
        /*0aec*/ 	.word	0xffffffff


	//   ....[61]....
        /*0af0*/ 	.word	0xffffffff


	//   ....[62]....
        /*0af4*/ 	.word	0xffffffff


	//   ....[63]....
        /*0af8*/ 	.word	0xffffffff


	//   ....[64]....
        /*0afc*/ 	.word	0xffffffff


	//   ....[65]....
        /*0b00*/ 	.word	0xffffffff


	//   ....[66]....
        /*0b04*/ 	.word	0xffffffff


	//   ....[67]....
        /*0b08*/ 	.word	0xffffffff


	//   ....[68]....
        /*0b0c*/ 	.word	0xffffffff


	//   ....[69]....
        /*0b10*/ 	.word	0xffffffff


	//   ....[70]....
        /*0b14*/ 	.word	0xffffffff


	//   ....[71]....
        /*0b18*/ 	.word	0xffffffff


	//   ....[72]....
        /*0b1c*/ 	.word	0xffffffff


	//   ....[73]....
        /*0b20*/ 	.word	0xffffffff


	//   ....[74]....
        /*0b24*/ 	.word	0xffffffff


	//   ....[75]....
        /*0b28*/ 	.word	0xffffffff


	//   ....[76]....
        /*0b2c*/ 	.word	0xffffffff


	//   ....[77]....
        /*0b30*/ 	.word	0xffffffff


	//   ....[78]....
        /*0b34*/ 	.word	0xffffffff


	//   ....[79]....
        /*0b38*/ 	.word	0xffffffff


	//   ....[80]....
        /*0b3c*/ 	.word	0xffffffff


	//   ....[81]....
        /*0b40*/ 	.word	0xffffffff


	//   ....[82]....
        /*0b44*/ 	.word	0xffffffff


	//   ....[83]....
        /*0b48*/ 	.word	0xffffffff


	//   ....[84]....
        /*0b4c*/ 	.word	0xffffffff


	//   ....[85]....
        /*0b50*/ 	.word	0xffffffff


	//   ....[86]....
        /*0b54*/ 	.word	0xffffffff


	//   ....[87]....
        /*0b58*/ 	.word	0xffffffff


	//   ....[88]....
        /*0b5c*/ 	.word	0xffffffff


	//   ....[89]....
        /*0b60*/ 	.word	0xffffffff


	//   ....[90]....
        /*0b64*/ 	.word	0xffffffff


	//   ....[91]....
        /*0b68*/ 	.word	0xffffffff


	//   ....[92]....
        /*0b6c*/ 	.word	0xffffffff


	//   ....[93]....
        /*0b70*/ 	.word	0xffffffff


	//   ....[94]....
        /*0b74*/ 	.word	0xffffffff


	//   ....[95]....
        /*0b78*/ 	.word	0xffffffff


	//   ....[96]....
        /*0b7c*/ 	.word	0xffffffff


	//   ....[97]....
        /*0b80*/ 	.word	0xffffffff


	//   ....[98]....
        /*0b84*/ 	.word	0xffffffff


	//   ....[99]....
        /*0b88*/ 	.word	0xffffffff


	//   ....[100]....
        /*0b8c*/ 	.word	0xffffffff


	//   ....[101]....
        /*0b90*/ 	.word	0xffffffff


	//   ....[102]....
        /*0b94*/ 	.word	0xffffffff


	//   ....[103]....
        /*0b98*/ 	.word	0xffffffff


	//   ....[104]....
        /*0b9c*/ 	.word	0xffffffff


	//   ....[105]....
        /*0ba0*/ 	.word	0xffffffff


	//   ....[106]....
        /*0ba4*/ 	.word	0xffffffff


	//   ....[107]....
        /*0ba8*/ 	.word	0xffffffff


	//   ....[108]....
        /*0bac*/ 	.word	0xffffffff


	//   ....[109]....
        /*0bb0*/ 	.word	0xffffffff


	//   ....[110]....
        /*0bb4*/ 	.word	0xffffffff


	//   ....[111]....
        /*0bb8*/ 	.word	0xffffffff


	//   ....[112]....
        /*0bbc*/ 	.word	0xffffffff


	//   ....[113]....
        /*0bc0*/ 	.word	0xffffffff


	//   ....[114]....
        /*0bc4*/ 	.word	0xffffffff


	//   ....[115]....
        /*0bc8*/ 	.word	0xffffffff


	//   ....[116]....
        /*0bcc*/ 	.word	0xffffffff


	//   ....[117]....
        /*0bd0*/ 	.word	0xffffffff


	//   ....[118]....
        /*0bd4*/ 	.word	0xffffffff


	//   ....[119]....
        /*0bd8*/ 	.word	0xffffffff


	//   ....[120]....
        /*0bdc*/ 	.word	0xffffffff


	//   ....[121]....
        /*0be0*/ 	.word	0xffffffff


	//   ....[122]....
        /*0be4*/ 	.word	0xffffffff


	//   ....[123]....
        /*0be8*/ 	.word	0xffffffff


	//   ....[124]....
        /*0bec*/ 	.word	0xffffffff


	//   ....[125]....
        /*0bf0*/ 	.word	0xffffffff


	//   ....[126]....
        /*0bf4*/ 	.word	0xffffffff


	//   ....[127]....
        /*0bf8*/ 	.word	0xffffffff


	//   ....[128]....
        /*0bfc*/ 	.word	0xffffffff


	//   ....[129]....
        /*0c00*/ 	.word	0xffffffff


	//   ....[130]....
        /*0c04*/ 	.word	0xffffffff


	//   ....[131]....
        /*0c08*/ 	.word	0xffffffff


	//   ....[132]....
        /*0c0c*/ 	.word	0xffffffff


	//   ....[133]....
        /*0c10*/ 	.word	0xffffffff


	//   ....[134]....
        /*0c14*/ 	.word	0xffffffff


	//   ....[135]....
        /*0c18*/ 	.word	0xffffffff


	//   ....[136]....
        /*0c1c*/ 	.word	0xffffffff


	//   ....[137]....
        /*0c20*/ 	.word	0xffffffff


	//   ....[138]....
        /*0c24*/ 	.word	0x0500000f


	//   ....[139]....
        /*0c28*/ 	.word	0x0500000f


	//   ....[140]....
        /*0c2c*/ 	.word	0x0500000f


	//   ....[141]....
        /*0c30*/ 	.word	0x0500000f


	//   ....[142]....
        /*0c34*/ 	.word	0x0500000f


	//   ....[143]....
        /*0c38*/ 	.word	0x0500000f


	//   ....[144]....
        /*0c3c*/ 	.word	0x0500000f


	//   ....[145]....
        /*0c40*/ 	.word	0x0500000f


	//   ....[146]....
        /*0c44*/ 	.word	0x0500000f


	//   ....[147]....
        /*0c48*/ 	.word	0x0500000f


	//   ....[148]....
        /*0c4c*/ 	.word	0x0500000f


	//   ....[149]....
        /*0c50*/ 	.word	0x0500000f


	//   ....[150]....
        /*0c54*/ 	.word	0x0500000f


	//   ....[151]....
        /*0c58*/ 	.word	0x0500000f


	//   ....[152]....
        /*0c5c*/ 	.word	0x0500000f


	//   ....[153]....
        /*0c60*/ 	.word	0x0500000f


	//   ....[154]....
        /*0c64*/ 	.word	0x0500000f


	//   ....[155]....
        /*0c68*/ 	.word	0x0500000f


	//   ....[156]....
        /*0c6c*/ 	.word	0x0500000f


	//   ....[157]....
        /*0c70*/ 	.word	0x0500000f


	//   ....[158]....
        /*0c74*/ 	.word	0x0500000f


	//   ....[159]....
        /*0c78*/ 	.word	0x0500000f


	//   ....[160]....
        /*0c7c*/ 	.word	0x0500000f


	//   ....[161]....
        /*0c80*/ 	.word	0x0500000f


	//   ....[162]....
        /*0c84*/ 	.word	0x0500000f


	//   ....[163]....
        /*0c88*/ 	.word	0x0500000f


	//   ....[164]....
        /*0c8c*/ 	.word	0x0500000f


	//   ....[165]....
        /*0c90*/ 	.word	0x0500000f


	//   ....[166]....
        /*0c94*/ 	.word	0x0500000f


	//   ....[167]....
        /*0c98*/ 	.word	0x0500000f


	//   ....[168]....
        /*0c9c*/ 	.word	0x0500000f


	//   ....[169]....
        /*0ca0*/ 	.word	0x0500000f


	//   ....[170]....
        /*0ca4*/ 	.word	0x0500000f


	//   ....[171]....
        /*0ca8*/ 	.word	0x0500000f


	//   ....[172]....
        /*0cac*/ 	.word	0x0500000f


	//   ....[173]....
        /*0cb0*/ 	.word	0x0500000f


	//   ....[174]....
        /*0cb4*/ 	.word	0x0500000f


	//   ....[175]....
        /*0cb8*/ 	.word	0x0500000f


	//   ....[176]....
        /*0cbc*/ 	.word	0x0500000f


	//   ....[177]....
        /*0cc0*/ 	.word	0x0500000f


	//   ....[178]....
        /*0cc4*/ 	.word	0x0500000f


	//   ....[179]....
        /*0cc8*/ 	.word	0x0500000f


	//   ....[180]....
        /*0ccc*/ 	.word	0x0500000f


	//   ....[181]....
        /*0cd0*/ 	.word	0x0500000f


	//   ....[182]....
        /*0cd4*/ 	.word	0x0500000f


	//   ....[183]....
        /*0cd8*/ 	.word	0x0500000f


	//   ....[184]....
        /*0cdc*/ 	.word	0x0500000f


	//   ....[185]....
        /*0ce0*/ 	.word	0x0500000f


	//   ....[186]....
        /*0ce4*/ 	.word	0x0500000f


	//   ....[187]....
        /*0ce8*/ 	.word	0x0500000f


	//   ....[188]....
        /*0cec*/ 	.word	0x0500000f


	//   ....[189]....
        /*0cf0*/ 	.word	0x0500000f


	//   ....[190]....
        /*0cf4*/ 	.word	0x0500000f


	//   ....[191]....
        /*0cf8*/ 	.word	0x0500000f


	//   ....[192]....
        /*0cfc*/ 	.word	0x0500000f


	//   ....[193]....
        /*0d00*/ 	.word	0x0500000f


	//   ....[194]....
        /*0d04*/ 	.word	0x0500000f


	//   ....[195]....
        /*0d08*/ 	.word	0x0500000f


	//   ....[196]....
        /*0d0c*/ 	.word	0x0500000f


	//   ....[197]....
        /*0d10*/ 	.word	0x0500000f


	//   ....[198]....
        /*0d14*/ 	.word	0x0500000f


	//   ....[199]....
        /*0d18*/ 	.word	0x0500000f


	//   ....[200]....
        /*0d1c*/ 	.word	0x0500000f


	//   ....[201]....
        /*0d20*/ 	.word	0x0500000f


	//   ....[202]....
        /*0d24*/ 	.word	0x0500000f


	//   ....[203]....
        /*0d28*/ 	.word	0x0500000f


	//   ....[204]....
        /*0d2c*/ 	.word	0x0500000f


	//   ....[205]....
        /*0d30*/ 	.word	0x0500000f


	//   ....[206]....
        /*0d34*/ 	.word	0x0500000f


	//----- nvinfo : EIATTR_COOP_GROUP_INSTR_OFFSETS
	.align		4
.L_323:
        /*0d38*/ 	.byte	0x04, 0x28
        /*0d3a*/ 	.short	(.L_325 - .L_324)


	//   ....[0]....
.L_324:
        /*0d3c*/ 	.word	0x00000060


	//   ....[1]....
        /*0d40*/ 	.word	0x000001a0


	//   ....[2]....
        /*0d44*/ 	.word	0x000001f0


	//   ....[3]....
        /*0d48*/ 	.word	0x00000420


	//   ....[4]....
        /*0d4c*/ 	.word	0x00000580


	//   ....[5]....
        /*0d50*/ 	.word	0x000006a0


	//   ....[6]....
        /*0d54*/ 	.word	0x00000800


	//   ....[7]....
        /*0d58*/ 	.word	0x0000c0a0


	//   ....[8]....
        /*0d5c*/ 	.word	0x0000c790


	//   ....[9]....
        /*0d60*/ 	.word	0x0000c7a0


	//   ....[10]....
        /*0d64*/ 	.word	0x0000c7b0


	//   ....[11]....
        /*0d68*/ 	.word	0x0000c7c0


	//   ....[12]....
        /*0d6c*/ 	.word	0x0000cda0


	//   ....[13]....
        /*0d70*/ 	.word	0x0000cdb0


	//   ....[14]....
        /*0d74*/ 	.word	0x0000cdc0


	//   ....[15]....
        /*0d78*/ 	.word	0x0000cdd0


	//   ....[16]....
        /*0d7c*/ 	.word	0x0000d350


	//   ....[17]....
        /*0d80*/ 	.word	0x0000d360


	//   ....[18]....
        /*0d84*/ 	.word	0x0000d370


	//   ....[19]....
        /*0d88*/ 	.word	0x0000d380


	//   ....[20]....
        /*0d8c*/ 	.word	0x0000d920


	//   ....[21]....
        /*0d90*/ 	.word	0x0000d930


	//   ....[22]....
        /*0d94*/ 	.word	0x0000d940


	//   ....[23]....
        /*0d98*/ 	.word	0x0000d950


	//   ....[24]....
        /*0d9c*/ 	.word	0x000113f0


	//   ....[25]....
        /*0da0*/ 	.word	0x00011400


	//   ....[26]....
        /*0da4*/ 	.word	0x00011410


	//   ....[27]....
        /*0da8*/ 	.word	0x00011420


	//   ....[28]....
        /*0dac*/ 	.word	0x000118f0


	//   ....[29]....
        /*0db0*/ 	.word	0x00011900


	//   ....[30]....
        /*0db4*/ 	.word	0x00011910


	//   ....[31]....
        /*0db8*/ 	.word	0x00011920


	//   ....[32]....
        /*0dbc*/ 	.word	0x00011d60


	//   ....[33]....
        /*0dc0*/ 	.word	0x00011d70


	//   ....[34]....
        /*0dc4*/ 	.word	0x00011d80


	//   ....[35]....
        /*0dc8*/ 	.word	0x00011d90


	//   ....[36]....
        /*0dcc*/ 	.word	0x00012200


	//   ....[37]....
        /*0dd0*/ 	.word	0x00012210


	//   ....[38]....
        /*0dd4*/ 	.word	0x00012220


	//   ....[39]....
        /*0dd8*/ 	.word	0x00012230


	//   ....[40]....
        /*0ddc*/ 	.word	0x00019020


	//   ....[41]....
        /*0de0*/ 	.word	0x00019920


	//   ....[42]....
        /*0de4*/ 	.word	0x00019930


	//   ....[43]....
        /*0de8*/ 	.word	0x00019980


	//   ....[44]....
        /*0dec*/ 	.word	0x00019f90


	//   ....[45]....
        /*0df0*/ 	.word	0x0001a070


	//   ....[46]....
        /*0df4*/ 	.word	0x0001e4d0


	//   ....[47]....
        /*0df8*/ 	.word	0x0001e890


	//   ....[48]....
        /*0dfc*/ 	.word	0x0001e8f0


	//   ....[49]....
        /*0e00*/ 	.word	0x0001eb90


	//   ....[50]....
        /*0e04*/ 	.word	0x0001eec0


	//   ....[51]....
        /*0e08*/ 	.word	0x0001ef20


	//   ....[52]....
        /*0e0c*/ 	.word	0x000234d0


	//   ....[53]....
        /*0e10*/ 	.word	0x000234f0


	//   ....[54]....
        /*0e14*/ 	.word	0x00023710


	//   ....[55]....
        /*0e18*/ 	.word	0x00023810


	//   ....[56]....
        /*0e1c*/ 	.word	0x00024a50


	//   ....[57]....
        /*0e20*/ 	.word	0x00024b50


	//   ....[58]....
        /*0e24*/ 	.word	0x00024d50


	//   ....[59]....
        /*0e28*/ 	.word	0x00024d70


	//   ....[60]....
        /*0e2c*/ 	.word	0x000267e0


	//   ....[61]....
        /*0e30*/ 	.word	0x000267f0


	//   ....[62]....
        /*0e34*/ 	.word	0x00026800


	//   ....[63]....
        /*0e38*/ 	.word	0x00026810


	//   ....[64]....
        /*0e3c*/ 	.word	0x00027270


	//   ....[65]....
        /*0e40*/ 	.word	0x00027280


	//   ....[66]....
        /*0e44*/ 	.word	0x000273e0


	//   ....[67]....
        /*0e48*/ 	.word	0x00027400


	//   ....[68]....
        /*0e4c*/ 	.word	0x00027550


	//   ....[69]....
        /*0e50*/ 	.word	0x00027570


	//   ....[70]....
        /*0e54*/ 	.word	0x000276d0


	//   ....[71]....
        /*0e58*/ 	.word	0x000276f0


	//   ....[72]....
        /*0e5c*/ 	.word	0x00027d50


	//   ....[73]....
        /*0e60*/ 	.word	0x00027df0


	//   ....[74]....
        /*0e64*/ 	.word	0x00028950


	//   ....[75]....
        /*0e68*/ 	.word	0x00028960


	//   ....[76]....
        /*0e6c*/ 	.word	0x00029a90


	//   ....[77]....
        /*0e70*/ 	.word	0x00029aa0


	//   ....[78]....
        /*0e74*/ 	.word	0x00029c00


	//   ....[79]....
        /*0e78*/ 	.word	0x00029c20


	//   ....[80]....
        /*0e7c*/ 	.word	0x00029d70


	//   ....[81]....
        /*0e80*/ 	.word	0x00029d90


	//   ....[82]....
        /*0e84*/ 	.word	0x00029ef0


	//   ....[83]....
        /*0e88*/ 	.word	0x00029f10


	//   ....[84]....
        /*0e8c*/ 	.word	0x0002a0f0


	//   ....[85]....
        /*0e90*/ 	.word	0x0002a330


	//   ....[86]....
        /*0e94*/ 	.word	0x0002a360


	//   ....[87]....
        /*0e98*/ 	.word	0x0002a390


	//   ....[88]....
        /*0e9c*/ 	.word	0x0002a3c0


	//   ....[89]....
        /*0ea0*/ 	.word	0x0002a3f0


	//   ....[90]....
        /*0ea4*/ 	.word	0x0002a420


	//   ....[91]....
        /*0ea8*/ 	.word	0x0002a5d0


	//   ....[92]....
        /*0eac*/ 	.word	0x0002a600


	//   ....[93]....
        /*0eb0*/ 	.word	0x0002a630


	//   ....[94]....
        /*0eb4*/ 	.word	0x0002a660


	//   ....[95]....
        /*0eb8*/ 	.word	0x0002a690


	//   ....[96]....
        /*0ebc*/ 	.word	0x0002a6c0


	//   ....[97]....
        /*0ec0*/ 	.word	0x0002a760


	//   ....[98]....
        /*0ec4*/ 	.word	0x0002a790


	//   ....[99]....
        /*0ec8*/ 	.word	0x0002a7a0


	//   ....[100]....
        /*0ecc*/ 	.word	0x0002a7d0


	//   ....[101]....
        /*0ed0*/ 	.word	0x0002be50


	//   ....[102]....
        /*0ed4*/ 	.word	0x0002e0e0


	//   ....[103]....
        /*0ed8*/ 	.word	0x0002ed80


	//   ....[104]....
        /*0edc*/ 	.word	0x0002eda0


	//   ....[105]....
        /*0ee0*/ 	.word	0x0002ee80


	//   ....[106]....
        /*0ee4*/ 	.word	0x0002ee90


	//   ....[107]....
        /*0ee8*/ 	.word	0x0002ef40


	//   ....[108]....
        /*0eec*/ 	.word	0x0002ef50


	//   ....[109]....
        /*0ef0*/ 	.word	0x0002f000


	//   ....[110]....
        /*0ef4*/ 	.word	0x0002f010


	//   ....[111]....
        /*0ef8*/ 	.word	0x0002f0c0


	//   ....[112]....
        /*0efc*/ 	.word	0x0002f0d0


	//   ....[113]....
        /*0f00*/ 	.word	0x0002f180


	//   ....[114]....
        /*0f04*/ 	.word	0x0002f190


	//   ....[115]....
        /*0f08*/ 	.word	0x0002f240


	//   ....[116]....
        /*0f0c*/ 	.word	0x0002f250


	//   ....[117]....
        /*0f10*/ 	.word	0x0002f2a0


	//   ....[118]....
        /*0f14*/ 	.word	0x0002f2f0


	//   ....[119]....
        /*0f18*/ 	.word	0x00032950


	//   ....[120]....
        /*0f1c*/ 	.word	0x00032980


	//   ....[121]....
        /*0f20*/ 	.word	0x000329e0


	//   ....[122]....
        /*0f24*/ 	.word	0x00032a10


	//   ....[123]....
        /*0f28*/ 	.word	0x00032a40


	//   ....[124]....
        /*0f2c*/ 	.word	0x00032a70


	//   ....[125]....
        /*0f30*/ 	.word	0x00032aa0


	//   ....[126]....
        /*0f34*/ 	.word	0x00032ad0


	//   ....[127]....
        /*0f38*/ 	.word	0x00032ca0


	//   ....[128]....
        /*0f3c*/ 	.word	0x00032cd0


	//   ....[129]....
        /*0f40*/ 	.word	0x00032d00


	//   ....[130]....
        /*0f44*/ 	.word	0x00032d30


	//   ....[131]....
        /*0f48*/ 	.word	0x00032d60


	//   ....[132]....
        /*0f4c*/ 	.word	0x00032d90


	//   ....[133]....
        /*0f50*/ 	.word	0x00032e60


	//   ....[134]....
        /*0f54*/ 	.word	0x00032e80


	//   ....[135]....
        /*0f58*/ 	.word	0x00032e90


	//   ....[136]....
        /*0f5c*/ 	.word	0x00032f10


	//   ....[137]....
        /*0f60*/ 	.word	0x00033a60


	//   ....[138]....
        /*0f64*/ 	.word	0x00033ea0


	//   ....[139]....
        /*0f68*/ 	.word	0x00033f30


	//   ....[140]....
        /*0f6c*/ 	.word	0x00033f80


	//   ....[141]....
        /*0f70*/ 	.word	0x00033fd0


	//   ....[142]....
        /*0f74*/ 	.word	0x00034070


	//   ....[143]....
        /*0f78*/ 	.word	0x00034100


	//   ....[144]....
        /*0f7c*/ 	.word	0x00034150


	//   ....[145]....
        /*0f80*/ 	.word	0x000341a0


	//   ....[146]....
        /*0f84*/ 	.word	0x00034240


	//   ....[147]....
        /*0f88*/ 	.word	0x000342d0


	//   ....[148]....
        /*0f8c*/ 	.word	0x00034320


	//   ....[149]....
        /*0f90*/ 	.word	0x00034370


	//   ....[150]....
        /*0f94*/ 	.word	0x00034410


	//   ....[151]....
        /*0f98*/ 	.word	0x000344a0


	//   ....[152]....
        /*0f9c*/ 	.word	0x000344f0


	//   ....[153]....
        /*0fa0*/ 	.word	0x00034540


	//   ....[154]....
        /*0fa4*/ 	.word	0x00034630


	//   ....[155]....
        /*0fa8*/ 	.word	0x000346c0


	//   ....[156]....
        /*0fac*/ 	.word	0x00034710


	//   ....[157]....
        /*0fb0*/ 	.word	0x00034760


	//   ....[158]....
        /*0fb4*/ 	.word	0x000347f0


	//   ....[159]....
        /*0fb8*/ 	.word	0x00034880


	//   ....[160]....
        /*0fbc*/ 	.word	0x000348d0


	//   ....[161]....
        /*0fc0*/ 	.word	0x00034920


	//   ....[162]....
        /*0fc4*/ 	.word	0x000349b0


	//   ....[163]....
        /*0fc8*/ 	.word	0x00034a40


	//   ....[164]....
        /*0fcc*/ 	.word	0x00034a90


	//   ....[165]....
        /*0fd0*/ 	.word	0x00034ae0


	//   ....[166]....
        /*0fd4*/ 	.word	0x00034b80


	//   ....[167]....
        /*0fd8*/ 	.word	0x00034c10


	//   ....[168]....
        /*0fdc*/ 	.word	0x00034c60


	//   ....[169]....
        /*0fe0*/ 	.word	0x00034cb0


	//   ....[170]....
        /*0fe4*/ 	.word	0x00034fb0


	//   ....[171]....
        /*0fe8*/ 	.word	0x00035290


	//   ....[172]....
        /*0fec*/ 	.word	0x00035470


	//   ....[173]....
        /*0ff0*/ 	.word	0x000354c0


	//   ....[174]....
        /*0ff4*/ 	.word	0x00035600


	//   ....[175]....
        /*0ff8*/ 	.word	0x00035650


	//   ....[176]....
        /*0ffc*/ 	.word	0x00035790


	//   ....[177]....
        /*1000*/ 	.word	0x000357e0


	//   ....[178]....
        /*1004*/ 	.word	0x00035920


	//   ....[179]....
        /*1008*/ 	.word	0x00035970


	//   ....[180]....
        /*100c*/ 	.word	0x00035ab0


	//   ....[181]....
        /*1010*/ 	.word	0x00035b00


	//   ....[182]....
        /*1014*/ 	.word	0x00035c40


	//   ....[183]....
        /*1018*/ 	.word	0x00035c90


	//   ....[184]....
        /*101c*/ 	.word	0x00035db0


	//   ....[185]....
        /*1020*/ 	.word	0x00035e20


	//   ....[186]....
        /*1024*/ 	.word	0x00035f40


	//   ....[187]....
        /*1028*/ 	.word	0x00035f90


	//   ....[188]....
        /*102c*/ 	.word	0x000362c0


	//   ....[189]....
        /*1030*/ 	.word	0x00036360


	//   ....[190]....
        /*1034*/ 	.word	0x00036510


	//   ....[191]....
        /*1038*/ 	.word	0x00036590


	//   ....[192]....
        /*103c*/ 	.word	0x00036610


	//   ....[193]....
        /*1040*/ 	.word	0x00036690


	//   ....[194]....
        /*1044*/ 	.word	0x00036710


	//   ....[195]....
        /*1048*/ 	.word	0x000367a0


	//   ....[196]....
        /*104c*/ 	.word	0x00036840


	//   ....[197]....
        /*1050*/ 	.word	0x000368f0


	//   ....[198]....
        /*1054*/ 	.word	0x00036970


	//   ....[199]....
        /*1058*/ 	.word	0x000369f0


	//   ....[200]....
        /*105c*/ 	.word	0x00036a70


	//   ....[201]....
        /*1060*/ 	.word	0x00036b00


	//   ....[202]....
        /*1064*/ 	.word	0x00036b80


	//   ....[203]....
        /*1068*/ 	.word	0x00036c30


	//   ....[204]....
        /*106c*/ 	.word	0x00036c80


	//   ....[205]....
        /*1070*/ 	.word	0x00036d40


	//   ....[206]....
        /*1074*/ 	.word	0x00036e70


	//----- nvinfo : EIATTR_REG_RECONFIG
	.align		4
.L_325:
        /*1078*/ 	.byte	0x01, 0x54
	.zero		2


	//----- nvinfo : EIATTR_SYSCALL_OFFSETS
	.align		4
        /*107c*/ 	.byte	0x04, 0x46
        /*107e*/ 	.short	(.L_327 - .L_326)


	//   ....[0]....
.L_326:
        /*1080*/ 	.word	0x00002310


	//   ....[1]....
        /*1084*/ 	.word	0x00002460


	//   ....[2]....
        /*1088*/ 	.word	0x0000c210


	//   ....[3]....
        /*108c*/ 	.word	0x0000c540


	//   ....[4]....
        /*1090*/ 	.word	0x0002dcf0


	//   ....[5]....
        /*1094*/ 	.word	0x0002de40


	//   ....[6]....
        /*1098*/ 	.word	0x0002df30


	//   ....[7]....
        /*109c*/ 	.word	0x0002e910


	//----- nvinfo : EIATTR_MBARRIER_INSTR_OFFSETS
	.align		4
.L_327:
        /*10a0*/ 	.byte	0x04, 0x39
        /*10a2*/ 	.short	(.L_329 - .L_328)


	//   ....[0]....
.L_328:
        /*10a4*/ 	.word	0x000002d0
        /*10a8*/ 	.word	0x000000ff
        /*10ac*/ 	.word	0x00038800
        /*10b0*/ 	.short	0x0100
        /*10b2*/ 	.byte	0x08
	.zero		1


	//   ....[1]....
        /*10b4*/ 	.word	0x000002e0
        /*10b8*/ 	.word	0x000000ff
        /*10bc*/ 	.word	0x00038820
        /*10c0*/ 	.short	0x0100
        /*10c2*/ 	.byte	0x08
	.zero		1


	//   ....[2]....
        /*10c4*/ 	.word	0x000003d0
        /*10c8*/ 	.word	0x000000ff
        /*10cc*/ 	.word	0x00038830
        /*10d0*/ 	.short	0x0100
        /*10d2*/ 	.byte	0x08
	.zero		1


	//   ....[3]....
        /*10d4*/ 	.word	0x000003e0
        /*10d8*/ 	.word	0x000000ff
        /*10dc*/ 	.word	0x00038840
        /*10e0*/ 	.short	0x0100
        /*10e2*/ 	.byte	0x08
	.zero		1


	//   ....[4]....
        /*10e4*/ 	.word	0x000003f0
        /*10e8*/ 	.word	0x000000ff
        /*10ec*/ 	.word	0x00038838
        /*10f0*/ 	.short	0x0100
        /*10f2*/ 	.byte	0x08
	.zero		1


	//   ....[5]....
        /*10f4*/ 	.word	0x00000400
        /*10f8*/ 	.word	0x000000ff
        /*10fc*/ 	.word	0x00038848
        /*1100*/ 	.short	0x0100
        /*1102*/ 	.byte	0x08
	.zero		1


	//   ....[6]....
        /*1104*/ 	.word	0x00000530
        /*1108*/ 	.word	0x000000ff
        /*110c*/ 	.word	0x00038850
        /*1110*/ 	.short	0x0100
        /*1112*/ 	.byte	0x08
	.zero		1


	//   ....[7]....
        /*1114*/ 	.word	0x00000540
        /*1118*/ 	.word	0x000000ff
        /*111c*/ 	.word	0x00038860
        /*1120*/ 	.short	0x0100
        /*1122*/ 	.byte	0x08
	.zero		1


	//   ....[8]....
        /*1124*/ 	.word	0x00000550
        /*1128*/ 	.word	0x000000ff
        /*112c*/ 	.word	0x00038858
        /*1130*/ 	.short	0x0100
        /*1132*/ 	.byte	0x08
	.zero		1


	//   ....[9]....
        /*1134*/ 	.word	0x00000560
        /*1138*/ 	.word	0x000000ff
        /*113c*/ 	.word	0x00038868
        /*1140*/ 	.short	0x0100
        /*1142*/ 	.byte	0x08
	.zero		1


	//   ....[10]....
        /*1144*/ 	.word	0x00000650
        /*1148*/ 	.word	0x000000ff
        /*114c*/ 	.word	0x00038870
        /*1150*/ 	.short	0x0100
        /*1152*/ 	.byte	0x06
	.zero		1


	//   ....[11]....
        /*1154*/ 	.word	0x00000660
        /*1158*/ 	.word	0x000000ff
        /*115c*/ 	.word	0x00038880
        /*1160*/ 	.short	0x0100
        /*1162*/ 	.byte	0x06
	.zero		1


	//   ....[12]....
        /*1164*/ 	.word	0x00000670
        /*1168*/ 	.word	0x000000ff
        /*116c*/ 	.word	0x00038878
        /*1170*/ 	.short	0x0100
        /*1172*/ 	.byte	0x06
	.zero		1


	//   ....[13]....
        /*1174*/ 	.word	0x00000680
        /*1178*/ 	.word	0x000000ff
        /*117c*/ 	.word	0x00038888
        /*1180*/ 	.short	0x0100
        /*1182*/ 	.byte	0x06
	.zero		1


	//   ....[14]....
        /*1184*/ 	.word	0x000007b0
        /*1188*/ 	.word	0x000000ff
        /*118c*/ 	.word	0x00038890
        /*1190*/ 	.short	0x0100
        /*1192*/ 	.byte	0x08
	.zero		1


	//   ....[15]....
        /*1194*/ 	.word	0x000007c0
        /*1198*/ 	.word	0x000000ff
        /*119c*/ 	.word	0x000388a0
        /*11a0*/ 	.short	0x0100
        /*11a2*/ 	.byte	0x08
	.zero		1


	//   ....[16]....
        /*11a4*/ 	.word	0x000007d0
        /*11a8*/ 	.word	0x000000ff
        /*11ac*/ 	.word	0x00038898
        /*11b0*/ 	.short	0x0100
        /*11b2*/ 	.byte	0x08
	.zero		1


	//   ....[17]....
        /*11b4*/ 	.word	0x000007e0
        /*11b8*/ 	.word	0x000000ff
        /*11bc*/ 	.word	0x000388a8
        /*11c0*/ 	.short	0x0100
        /*11c2*/ 	.byte	0x08
	.zero		1


	//   ....[18]....
        /*11c4*/ 	.word	0x00000910
        /*11c8*/ 	.word	0x000000ff
        /*11cc*/ 	.word	0x000388b0
        /*11d0*/ 	.short	0x0100
        /*11d2*/ 	.byte	0x08
	.zero		1


	//   ....[19]....
        /*11d4*/ 	.word	0x00000920
        /*11d8*/ 	.word	0x000000ff
        /*11dc*/ 	.word	0x000388c0
        /*11e0*/ 	.short	0x0100
        /*11e2*/ 	.byte	0x08
	.zero		1


	//   ....[20]....
        /*11e4*/ 	.word	0x00000930
        /*11e8*/ 	.word	0x000000ff
        /*11ec*/ 	.word	0x000388b8
        /*11f0*/ 	.short	0x0100
        /*11f2*/ 	.byte	0x08
	.zero		1


	//   ....[21]....
        /*11f4*/ 	.word	0x00000940
        /*11f8*/ 	.word	0x000000ff
        /*11fc*/ 	.word	0x000388c8
        /*1200*/ 	.short	0x0100
        /*1202*/ 	.byte	0x08
	.zero		1


	//   ....[22]....
        /*1204*/ 	.word	0x00003f70
        /*1208*/ 	.word	0x00000000
        /*120c*/ 	.word	0x00038890
        /*1210*/ 	.short	0x010a
        /*1212*/ 	.byte	0x3f
	.zero		1


	//   ....[23]....
        /*1214*/ 	.word	0x00007780
        /*1218*/ 	.word	0x00000000
        /*121c*/ 	.word	0x00038890
        /*1220*/ 	.short	0x010a
        /*1222*/ 	.byte	0x3f
	.zero		1


	//   ....[24]....
        /*1224*/ 	.word	0x0000abc0
        /*1228*/ 	.word	0x00000000
        /*122c*/ 	.word	0x00038890
        /*1230*/ 	.short	0x010a
        /*1232*/ 	.byte	0x3f
	.zero		1


	//   ....[25]....
        /*1234*/ 	.word	0x0000b020
        /*1238*/ 	.word	0x00000024
        /*123c*/ 	.word	0x00000000
        /*1240*/ 	.short	0x0101
        /*1242*/ 	.byte	0x3f
	.zero		1


	//   ....[26]....
        /*1244*/ 	.word	0x0000b060
        /*1248*/ 	.word	0x00000000
        /*124c*/ 	.word	0x000388b0
        /*1250*/ 	.short	0x010a
        /*1252*/ 	.byte	0x3f
	.zero		1


	//   ....[27]....
        /*1254*/ 	.word	0x0000b7d0
        /*1258*/ 	.word	0x00000000
        /*125c*/ 	.word	0x00000000
        /*1260*/ 	.short	0x0101
        /*1262*/ 	.byte	0x3f
	.zero		1


	//   ....[28]....
        /*1264*/ 	.word	0x0000c2a0
        /*1268*/ 	.word	0x00000010
        /*126c*/ 	.word	0x00038800
        /*1270*/ 	.short	0x010a
        /*1272*/ 	.byte	0x3f
	.zero		1


	//   ....[29]....
        /*1274*/ 	.word	0x0000c2f0
        /*1278*/ 	.word	0x00000010
        /*127c*/ 	.word	0x00038800
        /*1280*/ 	.short	0x010a
        /*1282*/ 	.byte	0x3f
	.zero		1


	//   ....[30]....
        /*1284*/ 	.word	0x0000dd80
        /*1288*/ 	.word	0x00000010
        /*128c*/ 	.word	0x00038800
        /*1290*/ 	.short	0x010a
        /*1292*/ 	.byte	0x3f
	.zero		1


	//   ....[31]....
        /*1294*/ 	.word	0x00012530
        /*1298*/ 	.word	0x00000010
        /*129c*/ 	.word	0x00038800
        /*12a0*/ 	.short	0x010a
        /*12a2*/ 	.byte	0x3f
	.zero		1


	//   ....[32]....
        /*12a4*/ 	.word	0x00016170
        /*12a8*/ 	.word	0x00000000
        /*12ac*/ 	.word	0x00038830
        /*12b0*/ 	.short	0x010a
        /*12b2*/ 	.byte	0x3f
	.zero		1


	//   ....[33]....
        /*12b4*/ 	.word	0x000161e0
        /*12b8*/ 	.word	0x00000000
        /*12bc*/ 	.word	0x00038830
        /*12c0*/ 	.short	0x010a
        /*12c2*/ 	.byte	0x3f
	.zero		1


	//   ....[34]....
        /*12c4*/ 	.word	0x00019870
        /*12c8*/ 	.word	0x00000000
        /*12cc*/ 	.word	0x00000000
        /*12d0*/ 	.short	0x0101
        /*12d2*/ 	.byte	0x3f
	.zero		1


	//   ....[35]....
        /*12d4*/ 	.word	0x0001aa60
        /*12d8*/ 	.word	0x0000000b
        /*12dc*/ 	.word	0x00038830
        /*12e0*/ 	.short	0x010a
        /*12e2*/ 	.byte	0x3f
	.zero		1


	//   ....[36]....
        /*12e4*/ 	.word	0x0001aae0
        /*12e8*/ 	.word	0x0000000b
        /*12ec*/ 	.word	0x00038830
        /*12f0*/ 	.short	0x010a
        /*12f2*/ 	.byte	0x3f
	.zero		1


	//   ....[37]....
        /*12f4*/ 	.word	0x0001e1e0
        /*12f8*/ 	.word	0x00000009
        /*12fc*/ 	.word	0x00038850
        /*1300*/ 	.short	0x010a
        /*1302*/ 	.byte	0x3f
	.zero		1


	//   ....[38]....
        /*1304*/ 	.word	0x0001e230
        /*1308*/ 	.word	0x00000009
        /*130c*/ 	.word	0x00038850
        /*1310*/ 	.short	0x010a
        /*1312*/ 	.byte	0x3f
	.zero		1


	//   ....[39]....
        /*1314*/ 	.word	0x0001f0f0
        /*1318*/ 	.word	0x00000000
        /*131c*/ 	.word	0x00000000
        /*1320*/ 	.short	0x0101
        /*1322*/ 	.byte	0x3f
	.zero		1


	//   ....[40]....
        /*1324*/ 	.word	0x0001f240
        /*1328*/ 	.word	0x00000009
        /*132c*/ 	.word	0x00000000
        /*1330*/ 	.short	0x0101
        /*1332*/ 	.byte	0x3f
	.zero		1


	//   ....[41]....
        /*1334*/ 	.word	0x0001f960
        /*1338*/ 	.word	0x00000004
        /*133c*/ 	.word	0x00038830
        /*1340*/ 	.short	0x010a
        /*1342*/ 	.byte	0x3f
	.zero		1


	//   ....[42]....
        /*1344*/ 	.word	0x0001f9e0
        /*1348*/ 	.word	0x00000004
        /*134c*/ 	.word	0x00038830
        /*1350*/ 	.short	0x010a
        /*1352*/ 	.byte	0x3f
	.zero		1


	//   ....[43]....
        /*1354*/ 	.word	0x000230e0
        /*1358*/ 	.word	0x00000009
        /*135c*/ 	.word	0x00038850
        /*1360*/ 	.short	0x010a
        /*1362*/ 	.byte	0x3f
	.zero		1


	//   ....[44]....
        /*1364*/ 	.word	0x00023130
        /*1368*/ 	.word	0x00000009
        /*136c*/ 	.word	0x00038850
        /*1370*/ 	.short	0x010a
        /*1372*/ 	.byte	0x3f
	.zero		1


	//   ....[45]....
        /*1374*/ 	.word	0x00023a20
        /*1378*/ 	.word	0x000000a5
        /*137c*/ 	.word	0x00000000
        /*1380*/ 	.short	0x0101
        /*1382*/ 	.byte	0x3f
	.zero		1


	//   ....[46]....
        /*1384*/ 	.word	0x00023c00
        /*1388*/ 	.word	0x000000a5
        /*138c*/ 	.word	0x00000000
        /*1390*/ 	.short	0x0101
        /*1392*/ 	.byte	0x3f
	.zero		1


	//   ....[47]....
        /*1394*/ 	.word	0x00024970
        /*1398*/ 	.word	0x0000000a
        /*139c*/ 	.word	0x00038850
        /*13a0*/ 	.short	0x010a
        /*13a2*/ 	.byte	0x3f
	.zero		1


	//   ....[48]....
        /*13a4*/ 	.word	0x000249c0
        /*13a8*/ 	.word	0x0000000a
        /*13ac*/ 	.word	0x00038850
        /*13b0*/ 	.short	0x010a
        /*13b2*/ 	.byte	0x3f
	.zero		1


	//   ....[49]....
        /*13b4*/ 	.word	0x00024eb0
        /*13b8*/ 	.word	0x0000000a
        /*13bc*/ 	.word	0x00000000
        /*13c0*/ 	.short	0x0101
        /*13c2*/ 	.byte	0x3f
	.zero		1


	//   ....[50]....
        /*13c4*/ 	.word	0x00027260
        /*13c8*/ 	.word	0x00000008
        /*13cc*/ 	.word	0x00000000
        /*13d0*/ 	.short	0x0101
        /*13d2*/ 	.byte	0x3f
	.zero		1


	//   ....[51]....
        /*13d4*/ 	.word	0x00027d70
        /*13d8*/ 	.word	0x00000002
        /*13dc*/ 	.word	0x00000000
        /*13e0*/ 	.short	0x0101
        /*13e2*/ 	.byte	0x3f
	.zero		1


	//   ....[52]....
        /*13e4*/ 	.word	0x0002bf30
        /*13e8*/ 	.word	0x00000012
        /*13ec*/ 	.word	0x00038820
        /*13f0*/ 	.short	0x010a
        /*13f2*/ 	.byte	0x3f
	.zero		1


	//   ....[53]....
        /*13f4*/ 	.word	0x0002c000
        /*13f8*/ 	.word	0x00000006
        /*13fc*/ 	.word	0x000388a0
        /*1400*/ 	.short	0x010a
        /*1402*/ 	.byte	0x3f
	.zero		1


	//   ....[54]....
        /*1404*/ 	.word	0x0002c540
        /*1408*/ 	.word	0x00000006
        /*140c*/ 	.word	0x000388c0
        /*1410*/ 	.short	0x010a
        /*1412*/ 	.byte	0x3f
	.zero		1


	//   ....[55]....
        /*1414*/ 	.word	0x0002cbd0
        /*1418*/ 	.word	0x00000006
        /*141c*/ 	.word	0x000388a0
        /*1420*/ 	.short	0x010a
        /*1422*/ 	.byte	0x3f
	.zero		1


	//   ....[56]....
        /*1424*/ 	.word	0x0002d100
        /*1428*/ 	.word	0x00000006
        /*142c*/ 	.word	0x000388c0
        /*1430*/ 	.short	0x010a
        /*1432*/ 	.byte	0x3f
	.zero		1


	//   ....[57]....
        /*1434*/ 	.word	0x0002e360
        /*1438*/ 	.word	0x00000000
        /*143c*/ 	.word	0x00038840
        /*1440*/ 	.short	0x010a
        /*1442*/ 	.byte	0x3f
	.zero		1


	//   ....[58]....
        /*1444*/ 	.word	0x0002f3f0
        /*1448*/ 	.word	0x00000012
        /*144c*/ 	.word	0x00038800
        /*1450*/ 	.short	0x0107
        /*1452*/ 	.byte	0x3f
	.zero		1


	//   ....[59]....
        /*1454*/ 	.word	0x0002f500
        /*1458*/ 	.word	0x00000012
        /*145c*/ 	.word	0x00038800
        /*1460*/ 	.short	0x0101
        /*1462*/ 	.byte	0x3f
	.zero		1


	//   ....[60]....
        /*1464*/ 	.word	0x0002f520
        /*1468*/ 	.word	0x00000012
        /*146c*/ 	.word	0x00038820
        /*1470*/ 	.short	0x010a
        /*1472*/ 	.byte	0x3f
	.zero		1


	//   ....[61]....
        /*1474*/ 	.word	0x0002f8f0
        /*1478*/ 	.word	0x00000003
        /*147c*/ 	.word	0x00038840
        /*1480*/ 	.short	0x010a
        /*1482*/ 	.byte	0x3f
	.zero		1


	//   ....[62]....
        /*1484*/ 	.word	0x0002fe90
        /*1488*/ 	.word	0x00000003
        /*148c*/ 	.word	0x00000060
        /*1490*/ 	.short	0x010a
        /*1492*/ 	.byte	0x3f
	.zero		1


	//   ....[63]....
        /*1494*/ 	.word	0x00030710
        /*1498*/ 	.word	0x00000003
        /*149c*/ 	.word	0x00038840
        /*14a0*/ 	.short	0x010a
        /*14a2*/ 	.byte	0x3f
	.zero		1


	//   ....[64]....
        /*14a4*/ 	.word	0x00030cb0
        /*14a8*/ 	.word	0x00000002
        /*14ac*/ 	.word	0x00000060
        /*14b0*/ 	.short	0x010a
        /*14b2*/ 	.byte	0x3f
	.zero		1


	//   ....[65]....
        /*14b4*/ 	.word	0x00031470
        /*14b8*/ 	.word	0x00000002
        /*14bc*/ 	.word	0x00038840
        /*14c0*/ 	.short	0x010a
        /*14c2*/ 	.byte	0x3f
	.zero		1


	//   ....[66]....
        /*14c4*/ 	.word	0x00031a10
        /*14c8*/ 	.word	0x00000002
        /*14cc*/ 	.word	0x00000060
        /*14d0*/ 	.short	0x010a
        /*14d2*/ 	.byte	0x3f
	.zero		1


	//   ....[67]....
        /*14d4*/ 	.word	0x00032180
        /*14d8*/ 	.word	0x00000000
        /*14dc*/ 	.word	0x00038860
        /*14e0*/ 	.short	0x010a
        /*14e2*/ 	.byte	0x3f
	.zero		1


	//   ....[68]....
        /*14e4*/ 	.word	0x000339e0
        /*14e8*/ 	.word	0x00000000
        /*14ec*/ 	.word	0x00038820
        /*14f0*/ 	.short	0x010a
        /*14f2*/ 	.byte	0x3f
	.zero		1


	//   ....[69]....
        /*14f4*/ 	.word	0x00033be0
        /*14f8*/ 	.word	0x00000006
        /*14fc*/ 	.word	0x00000000
        /*1500*/ 	.short	0x010a
        /*1502*/ 	.byte	0x3f
	.zero		1


	//   ....[70]....
        /*1504*/ 	.word	0x00033c10
        /*1508*/ 	.word	0x00000007
        /*150c*/ 	.word	0x00000000
        /*1510*/ 	.short	0x010a
        /*1512*/ 	.byte	0x3f
	.zero		1


	//   ....[71]....
        /*1514*/ 	.word	0x00033c70
        /*1518*/ 	.word	0x00000004
        /*151c*/ 	.word	0x00000000
        /*1520*/ 	.short	0x010a
        /*1522*/ 	.byte	0x3f
	.zero		1


	//   ....[72]....
        /*1524*/ 	.word	0x00033ca0
        /*1528*/ 	.word	0x00000003
        /*152c*/ 	.word	0x00000000
        /*1530*/ 	.short	0x010a
        /*1532*/ 	.byte	0x3f
	.zero		1


	//   ....[73]....
        /*1534*/ 	.word	0x00033d00
        /*1538*/ 	.word	0x00000000
        /*153c*/ 	.word	0x00038890
        /*1540*/ 	.short	0x010a
        /*1542*/ 	.byte	0x3f
	.zero		1


	//   ....[74]....
        /*1544*/ 	.word	0x00033d50
        /*1548*/ 	.word	0x00000000
        /*154c*/ 	.word	0x00038890
        /*1550*/ 	.short	0x010a
        /*1552*/ 	.byte	0x3f
	.zero		1


	//   ....[75]....
        /*1554*/ 	.word	0x00033da0
        /*1558*/ 	.word	0x00000000
        /*155c*/ 	.word	0x00038890
        /*1560*/ 	.short	0x010a
        /*1562*/ 	.byte	0x3f
	.zero		1


	//   ....[76]....
        /*1564*/ 	.word	0x00033df0
        /*1568*/ 	.word	0x00000000
        /*156c*/ 	.word	0x000388b0
        /*1570*/ 	.short	0x010a
        /*1572*/ 	.byte	0x3f
	.zero		1


	//   ....[77]....
        /*1574*/ 	.word	0x00034580
        /*1578*/ 	.word	0x00000010
        /*157c*/ 	.word	0x00038800
        /*1580*/ 	.short	0x010a
        /*1582*/ 	.byte	0x3f
	.zero		1


	//   ....[78]....
        /*1584*/ 	.word	0x00034cf0
        /*1588*/ 	.word	0x00000010
        /*158c*/ 	.word	0x00038800
        /*1590*/ 	.short	0x010a
        /*1592*/ 	.byte	0x3f
	.zero		1


	//   ....[79]....
        /*1594*/ 	.word	0x00034d40
        /*1598*/ 	.word	0x00000000
        /*159c*/ 	.word	0x00038830
        /*15a0*/ 	.short	0x010a
        /*15a2*/ 	.byte	0x3f
	.zero		1


	//   ....[80]....
        /*15a4*/ 	.word	0x00034d90
        /*15a8*/ 	.word	0x0000000b
        /*15ac*/ 	.word	0x00038830
        /*15b0*/ 	.short	0x010a
        /*15b2*/ 	.byte	0x3f
	.zero		1


	//   ....[81]....
        /*15b4*/ 	.word	0x00034de0
        /*15b8*/ 	.word	0x00000009
        /*15bc*/ 	.word	0x00038850
        /*15c0*/ 	.short	0x010a
        /*15c2*/ 	.byte	0x3f
	.zero		1


	//   ....[82]....
        /*15c4*/ 	.word	0x00034e30
        /*15c8*/ 	.word	0x00000004
        /*15cc*/ 	.word	0x00038830
        /*15d0*/ 	.short	0x010a
        /*15d2*/ 	.byte	0x3f
	.zero		1


	//   ....[83]....
        /*15d4*/ 	.word	0x00034e80
        /*15d8*/ 	.word	0x00000009
        /*15dc*/ 	.word	0x00038850
        /*15e0*/ 	.short	0x010a
        /*15e2*/ 	.byte	0x3f
	.zero		1


	//   ....[84]....
        /*15e4*/ 	.word	0x00034ed0
        /*15e8*/ 	.word	0x0000000a
        /*15ec*/ 	.word	0x00038850
        /*15f0*/ 	.short	0x010a
        /*15f2*/ 	.byte	0x3f
	.zero		1


	//   ....[85]....
        /*15f4*/ 	.word	0x00035070
        /*15f8*/ 	.word	0x00000012
        /*15fc*/ 	.word	0x00038820
        /*1600*/ 	.short	0x010a
        /*1602*/ 	.byte	0x3f
	.zero		1


	//   ....[86]....
        /*1604*/ 	.word	0x000350c0
        /*1608*/ 	.word	0x00000006
        /*160c*/ 	.word	0x000388a0
        /*1610*/ 	.short	0x010a
        /*1612*/ 	.byte	0x3f
	.zero		1


	//   ....[87]....
        /*1614*/ 	.word	0x00035110
        /*1618*/ 	.word	0x00000006
        /*161c*/ 	.word	0x000388c0
        /*1620*/ 	.short	0x010a
        /*1622*/ 	.byte	0x3f
	.zero		1


	//   ....[88]....
        /*1624*/ 	.word	0x00035160
        /*1628*/ 	.word	0x00000006
        /*162c*/ 	.word	0x000388a0
        /*1630*/ 	.short	0x010a
        /*1632*/ 	.byte	0x3f
	.zero		1


	//   ....[89]....
        /*1634*/ 	.word	0x000351b0
        /*1638*/ 	.word	0x00000006
        /*163c*/ 	.word	0x000388c0
        /*1640*/ 	.short	0x010a
        /*1642*/ 	.byte	0x3f
	.zero		1


	//   ....[90]....
        /*1644*/ 	.word	0x00035350
        /*1648*/ 	.word	0x00000000
        /*164c*/ 	.word	0x00038840
        /*1650*/ 	.short	0x010a
        /*1652*/ 	.byte	0x3f
	.zero		1


	//   ....[91]....
        /*1654*/ 	.word	0x00035fd0
        /*1658*/ 	.word	0x00000012
        /*165c*/ 	.word	0x00038820
        /*1660*/ 	.short	0x010a
        /*1662*/ 	.byte	0x3f
	.zero		1


	//   ....[92]....
        /*1664*/ 	.word	0x00036020
        /*1668*/ 	.word	0x00000003
        /*166c*/ 	.word	0x00038840
        /*1670*/ 	.short	0x010a
        /*1672*/ 	.byte	0x3f
	.zero		1


	//   ....[93]....
        /*1674*/ 	.word	0x00036070
        /*1678*/ 	.word	0x00000003
        /*167c*/ 	.word	0x00000060
        /*1680*/ 	.short	0x010a
        /*1682*/ 	.byte	0x3f
	.zero		1


	//   ....[94]....
        /*1684*/ 	.word	0x000360c0
        /*1688*/ 	.word	0x00000003
        /*168c*/ 	.word	0x00038840
        /*1690*/ 	.short	0x010a
        /*1692*/ 	.byte	0x3f
	.zero		1


	//   ....[95]....
        /*1694*/ 	.word	0x00036110
        /*1698*/ 	.word	0x00000002
        /*169c*/ 	.word	0x00000060
        /*16a0*/ 	.short	0x010a
        /*16a2*/ 	.byte	0x3f
	.zero		1


	//   ....[96]....
        /*16a4*/ 	.word	0x00036160
        /*16a8*/ 	.word	0x00000002
        /*16ac*/ 	.word	0x00038840
        /*16b0*/ 	.short	0x010a
        /*16b2*/ 	.byte	0x3f
	.zero		1


	//   ....[97]....
        /*16b4*/ 	.word	0x000361b0
        /*16b8*/ 	.word	0x00000002
        /*16bc*/ 	.word	0x00000060
        /*16c0*/ 	.short	0x010a
        /*16c2*/ 	.byte	0x3f
	.zero		1


	//   ....[98]....
        /*16c4*/ 	.word	0x00036200
        /*16c8*/ 	.word	0x00000000
        /*16cc*/ 	.word	0x00038860
        /*16d0*/ 	.short	0x010a
        /*16d2*/ 	.byte	0x3f
	.zero		1


	//   ....[99]....
        /*16d4*/ 	.word	0x00036d90
        /*16d8*/ 	.word	0x00000000
        /*16dc*/ 	.word	0x00038820
        /*16e0*/ 	.short	0x010a
        /*16e2*/ 	.byte	0x3f
	.zero		1


	//   ....[100]....
        /*16e4*/ 	.word	0x00036f30
        /*16e8*/ 	.word	0x00000006
        /*16ec*/ 	.word	0x00000000
        /*16f0*/ 	.short	0x010a
        /*16f2*/ 	.byte	0x3f
	.zero		1


	//   ....[101]....
        /*16f4*/ 	.word	0x00036f80
        /*16f8*/ 	.word	0x00000007
        /*16fc*/ 	.word	0x00000000
        /*1700*/ 	.short	0x010a
        /*1702*/ 	.byte	0x3f
	.zero		1


	//   ....[102]....
        /*1704*/ 	.word	0x00036fd0
        /*1708*/ 	.word	0x00000004
        /*170c*/ 	.word	0x00000000
        /*1710*/ 	.short	0x010a
        /*1712*/ 	.byte	0x3f
	.zero		1


	//----- nvinfo : EIATTR_NUM_MBARRIERS
	.align		4
.L_329:
        /*1714*/ 	.byte	0x03, 0x38
        /*1716*/ 	.short	0x0016


	//----- nvinfo : EIATTR_EXIT_INSTR_OFFSETS
	.align		4
        /*1718*/ 	.byte	0x04, 0x1c
        /*171a*/ 	.short	(.L_331 - .L_330)


	//   ....[0]....
.L_330:
        /*171c*/ 	.word	0x00033cf0


	//----- nvinfo : EIATTR_MAX_THREADS
	.align		4
.L_331:
        /*1720*/ 	.byte	0x04, 0x05
        /*1722*/ 	.short	(.L_333 - .L_332)
.L_332:
        /*1724*/ 	.word	0x00000180
        /*1728*/ 	.word	0x00000001
        /*172c*/ 	.word	0x00000001


	//----- nvinfo : EIATTR_CRS_STACK_SIZE
	.align		4
.L_333:
        /*1730*/ 	.byte	0x04, 0x1e
        /*1732*/ 	.short	(.L_335 - .L_334)
.L_334:
        /*1734*/ 	.word	0x00000000


	//----- nvinfo : EIATTR_CBANK_PARAM_SIZE
	.align		4
.L_335:
        /*1738*/ 	.byte	0x03, 0x19
        /*173a*/ 	.short	0x0af0


	//----- nvinfo : EIATTR_PARAM_CBANK
	.align		4
        /*173c*/ 	.byte	0x04, 0x0a
        /*173e*/ 	.short	(.L_337 - .L_336)
	.align		4
.L_336:
        /*1740*/ 	.word	index@(.nv.constant0._ZN7cutlass13device_kernelIN5flash11enable_sm90INS1_16FlashAttnFwdSm90INS1_25CollectiveMainloopFwdSm90ILi2EN4cute5tupleIJNS5_1CILi1EEES8_S8_EEENS6_IJNS7_ILi128EEENS7_ILi80EEENS7_ILi256EEEEEELi256ENS_10bfloat16_tEfNS_4arch4Sm90ELb1ELb0ELb0ELb1ELb0ELb1ELb0ELb1ELb1ELb1ELb1ELb0EEENS1_21CollectiveEpilogueFwdINS6_IJSA_SC_SB_EEES9_SE_SG_Li256ELb1ELb1ELb1ELb0EEENS1_36VarlenDynamicPersistentTileSchedulerILi128ELi80ELi256ELi128ELb1ELb1ELb1ELb1ELb1ELb1EEEEEEEEEvNT_6ParamsE)
        /*1744*/ 	.short	0x0210
        /*1746*/ 	.short	0x0af0


	//----- nvinfo : EIATTR_SW_WAR
	.align		4
.L_337:
        /*1748*/ 	.byte	0x04, 0x36
        /*174a*/ 	.short	(.L_339 - .L_338)
.L_338:
        /*174c*/ 	.word	0x00000008
.L_339:


//--------------------- .nv.callgraph             --------------------------
	.section	.nv.callgraph,"",@"SHT_CUDA_CALLGRAPH"
	.align	4
	.sectionentsize	8
	.align		4
        /*0000*/ 	.word	0x00000000
	.align		4
        /*0004*/ 	.word	0xffffffff
	.align		4
        /*0008*/ 	.word	index@(_ZN7cutlass13device_kernelIN5flash11enable_sm90INS1_16FlashAttnFwdSm90INS1_25CollectiveMainloopFwdSm90ILi2EN4cute5tupleIJNS5_1CILi1EEES8_S8_EEENS6_IJNS7_ILi128EEENS7_ILi80EEENS7_ILi256EEEEEELi256ENS_10bfloat16_tEfNS_4arch4Sm90ELb0ELb0ELb0ELb0ELb0ELb0ELb0ELb1ELb1ELb1ELb1ELb0EEENS1_21CollectiveEpilogueFwdINS6_IJSA_SC_SB_EEES9_SE_SG_Li256ELb0ELb1ELb1ELb0EEENS1_19SingleTileSchedulerILb0ELb1ELb1ELi128EEEEEEEEEvNT_6ParamsE)
	.align		4
        /*000c*/ 	.word	index@(__assertfail)
	.align		4
        /*0010*/ 	.word	index@(_ZN7cutlass13device_kernelIN5flash11enable_sm90INS1_16FlashAttnFwdSm90INS1_25CollectiveMainloopFwdSm90ILi2EN4cute5tupleIJNS5_1CILi1EEES8_S8_EEENS6_IJNS7_ILi128EEENS7_ILi80EEENS7_ILi256EEEEEELi256ENS_10bfloat16_tEfNS_4arch4Sm90ELb0ELb0ELb0ELb1ELb0ELb0ELb0ELb1ELb1ELb1ELb1ELb0EEENS1_21CollectiveEpilogueFwdINS6_IJSA_SC_SB_EEES9_SE_SG_Li256ELb1ELb1ELb1ELb0EEENS1_36VarlenDynamicPersistentTileSchedulerILi128ELi80ELi256ELi128ELb1ELb1ELb1ELb0ELb1ELb1EEEEEEEEEvNT_6ParamsE)
	.align		4
        /*0014*/ 	.word	index@(__assertfail)
	.align		4
        /*0018*/ 	.word	index@(_ZN7cutlass13device_kernelIN5flash11enable_sm90INS1_16FlashAttnFwdSm90INS1_25CollectiveMainloopFwdSm90ILi2EN4cute5tupleIJNS5_1CILi1EEES8_S8_EEENS6_IJNS7_ILi128EEENS7_ILi80EEENS7_ILi256EEEEEELi256ENS_10bfloat16_tEfNS_4arch4Sm90ELb0ELb0ELb0ELb1ELb0ELb1ELb0ELb1ELb1ELb1ELb1ELb0EEENS1_21CollectiveEpilogueFwdINS6_IJSA_SC_SB_EEES9_SE_SG_Li256ELb1ELb1ELb1ELb0EEENS1_36VarlenDynamicPersistentTileSchedulerILi128ELi80ELi256ELi128ELb1ELb1ELb1ELb0ELb1ELb1EEEEEEEEEvNT_6ParamsE)
	.align		4
        /*001c*/ 	.word	index@(__assertfail)
	.align		4
        /*0020*/ 	.word	index@(_ZN7cutlass13device_kernelIN5flash11enable_sm90INS1_16FlashAttnFwdSm90INS1_25CollectiveMainloopFwdSm90ILi2EN4cute5tupleIJNS5_1CILi1EEES8_S8_EEENS6_IJNS7_ILi128EEENS7_ILi64EEENS7_ILi256EEEEEELi256ENS_10bfloat16_tEfNS_4arch4Sm90ELb0ELb1ELb0ELb0ELb0ELb0ELb0ELb1ELb1ELb1ELb1ELb0EEENS1_21CollectiveEpilogueFwdINS6_IJSA_SC_SB_EEES9_SE_SG_Li256ELb0ELb1ELb1ELb0EEENS1_19SingleTileSchedulerILb0ELb1ELb1ELi128EEEEEEEEEvNT_6ParamsE)
	.align		4
        /*0024*/ 	.word	index@(__assertfail)
	.align		4
        /*0028*/ 	.word	index@(_ZN7cutlass13device_kernelIN5flash11enable_sm90INS1_16FlashAttnFwdSm90INS1_25CollectiveMainloopFwdSm90ILi2EN4cute5tupleIJNS5_1CILi1EEES8_S8_EEENS6_IJNS7_ILi128EEENS7_ILi64EEENS7_ILi256EEEEEELi256ENS_10bfloat16_tEfNS_4arch4Sm90ELb0ELb1ELb0ELb1ELb0ELb0ELb0ELb1ELb1ELb1ELb1ELb0EEENS1_21CollectiveEpilogueFwdINS6_IJSA_SC_SB_EEES9_SE_SG_Li256ELb1ELb1ELb1ELb0EEENS1_36VarlenDynamicPersistentTileSchedulerILi128ELi64ELi256ELi128ELb1ELb1ELb1ELb1ELb0ELb1EEEEEEEEEvNT_6ParamsE)
	.align		4
        /*002c*/ 	.word	index@(__assertfail)
	.align		4
        /*0030*/ 	.word	index@(_ZN7cutlass13device_kernelIN5flash11enable_sm90INS1_16FlashAttnFwdSm90INS1_25CollectiveMainloopFwdSm90ILi2EN4cute5tupleIJNS5_1CILi1EEES8_S8_EEENS6_IJNS7_ILi128EEENS7_ILi64EEENS7_ILi256EEEEEELi256ENS_10bfloat16_tEfNS_4arch4Sm90ELb0ELb1ELb0ELb1ELb0ELb1ELb0ELb1ELb1ELb1ELb1ELb0EEENS1_21CollectiveEpilogueFwdINS6_IJSA_SC_SB_EEES9_SE_SG_Li256ELb1ELb1ELb1ELb0EEENS1_36VarlenDynamicPersistentTileSchedulerILi128ELi64ELi256ELi128ELb1ELb1ELb1ELb1ELb0ELb1EEEEEEEEEvNT_6ParamsE)
	.align		4
        /*0034*/ 	.word	index@(__assertfail)
	.align		4
        /*0038*/ 	.word	index@(_ZN7cutlass13device_kernelIN5flash11enable_sm90INS1_16FlashAttnFwdSm90INS1_25CollectiveMainloopFwdSm90ILi2EN4cute5tupleIJNS5_1CILi1EEES8_S8_EEENS6_IJNS7_ILi128EEENS7_ILi80EEENS7_ILi256EEEEEELi256ENS_10bfloat16_tEfNS_4arch4Sm90ELb1ELb0ELb0ELb0ELb0ELb0ELb0ELb1ELb1ELb1ELb1ELb0EEENS1_21CollectiveEpilogueFwdINS6_IJSA_SC_SB_EEES9_SE_SG_Li256ELb0ELb1ELb1ELb0EEENS1_19SingleTileSchedulerILb0ELb1ELb1ELi128EEEEEEEEEvNT_6ParamsE)
	.align		4
        /*003c*/ 	.word	index@(__assertfail)
	.align		4
        /*0040*/ 	.word	index@(_ZN7cutlass13device_kernelIN5flash11enable_sm90INS1_16FlashAttnFwdSm90INS1_25CollectiveMainloopFwdSm90ILi2EN4cute5tupleIJNS5_1CILi1EEES8_S8_EEENS6_IJNS7_ILi128EEENS7_ILi80EEENS7_ILi256EEEEEELi256ENS_10bfloat16_tEfNS_4arch4Sm90ELb1ELb0ELb0ELb1ELb0ELb0ELb0ELb1ELb1ELb1ELb1ELb0EEENS1_21CollectiveEpilogueFwdINS6_IJSA_SC_SB_EEES9_SE_SG_Li256ELb1ELb1ELb1ELb0EEENS1_36VarlenDynamicPersistentTileSchedulerILi128ELi80ELi256ELi128ELb1ELb1ELb1ELb1ELb1ELb1EEEEEEEEEvNT_6ParamsE)
	.align		4
        /*0044*/ 	.word	index@(__assertfail)
	.align		4
        /*0048*/ 	.word	index@(_ZN7cutlass13device_kernelIN5flash11enable_sm90INS1_16FlashAttnFwdSm90INS1_25CollectiveMainloopFwdSm90ILi2EN4cute5tupleIJNS5_1CILi1EEES8_S8_EEENS6_IJNS7_ILi128EEENS7_ILi80EEENS7_ILi256EEEEEELi256ENS_10bfloat16_tEfNS_4arch4Sm90ELb1ELb0ELb0ELb1ELb0ELb1ELb0ELb1ELb1ELb1ELb1ELb0EEENS1_21CollectiveEpilogueFwdINS6_IJSA_SC_SB_EEES9_SE_SG_Li256ELb1ELb1ELb1ELb0EEENS1_36VarlenDynamicPersistentTileSchedulerILi128ELi80ELi256ELi128ELb1ELb1ELb1ELb1ELb1ELb1EEEEEEEEEvNT_6ParamsE)
	.align		4
        /*004c*/ 	.word	index@(__assertfail)
	.align		4
        /*0050*/ 	.word	0x00000000
	.align		4
        /*0054*/ 	.word	0xfffffffe
	.align		4
        /*0058*/ 	.word	0x00000000
	.align		4
        /*005c*/ 	.word	0xfffffffd
	.align		4
        /*0060*/ 	.word	0x00000000
	.align		4
        /*0064*/ 	.word	0xfffffffc


//--------------------- .nv.constant4             --------------------------
	.section	.nv.constant4,"a",@progbits
	.align	8
	.align		8
.nv.constant4:
        /*0000*/ 	.dword	__assertfail
	.align		8
        /*0008*/ 	.dword	__unnamed_1
	.align		8
        /*0010*/ 	.dword	__unnamed_2
	.align		8
        /*0018*/ 	.dword	__unnamed_3
	.align		8
        /*0020*/ 	.dword	__unnamed_4
	.align		8
        /*0028*/ 	.dword	__unnamed_5
	.align		8
        /*0030*/ 	.dword	__unnamed_6
	.align		8
        /*0038*/ 	.dword	__unnamed_7
	.align		8
        /*0040*/ 	.dword	__unnamed_8
	.align		8
        /*0048*/ 	.dword	__unnamed_9
	.align		8
        /*0050*/ 	.dword	_ZN72_INTERNAL_782a7624_36_flash_fwd_hdim256_bf16_split_sm90_cu_526fb41a_32054cuda3std3__45__cpo5beginE
	.align		8
        /*0058*/ 	.dword	_ZN72_INTERNAL_782a7624_36_flash_fwd_hdim256_bf16_split_sm90_cu_526fb41a_32054cuda3std3__45__cpo3endE
	.align		8
        /*0060*/ 	.dword	_ZN72_INTERNAL_782a7624_36_flash_fwd_hdim256_bf16_split_sm90_cu_526fb41a_32054cuda3std3__45__cpo6cbeginE
	.align		8
        /*0068*/ 	.dword	_ZN72_INTERNAL_782a7624_36_flash_fwd_hdim256_bf16_split_sm90_cu_526fb41a_32054cuda3std3__45__cpo4cendE
	.align		8
        /*0070*/ 	.dword	_ZN72_INTERNAL_782a7624_36_flash_fwd_hdim256_bf16_split_sm90_cu_526fb41a_32054cuda3std3__474_GLOBAL__N__782a7624_36_flash_fwd_hdim256_bf16_split_sm90_cu_526fb41a_32056ignoreE
	.align		8
        /*0078*/ 	.dword	_ZN72_INTERNAL_782a7624_36_flash_fwd_hdim256_bf16_split_sm90_cu_526fb41a_32054cuda3std3__419piecewise_constructE
	.align		8
        /*0080*/ 	.dword	_ZN72_INTERNAL_782a7624_36_flash_fwd_hdim256_bf16_split_sm90_cu_526fb41a_32054cuda3std3__48in_placeE
	.align		8
        /*0088*/ 	.dword	_ZN72_INTERNAL_782a7624_36_flash_fwd_hdim256_bf16_split_sm90_cu_526fb41a_32054cuda3std6ranges3__45__cpo4swapE
	.align		8
        /*0090*/ 	.dword	_ZN72_INTERNAL_782a7624_36_flash_fwd_hdim256_bf16_split_sm90_cu_526fb41a_32054cuda3std6ranges3__45__cpo9iter_moveE
	.align		8
        /*0098*/ 	.dword	_ZN72_INTERNAL_782a7624_36_flash_fwd_hdim256_bf16_split_sm90_cu_526fb41a_32054cute7productE
	.align		8
        /*00a0*/ 	.dword	_ZN72_INTERNAL_782a7624_36_flash_fwd_hdim256_bf16_split_sm90_cu_526fb41a_32054cute1_E
	.align		8
        /*00a8*/ 	.dword	$str$20
	.align		8
        /*00b0*/ 	.dword	$str$21


//--------------------- .text._ZN7cutlass13device_kernelIN5flash11enable_sm90INS1_16FlashAttnFwdSm90INS1_25CollectiveMainloopFwdSm90ILi2EN4cute5tupleIJNS5_1CILi1EEES8_S8_EEENS6_IJNS7_ILi128EEENS7_ILi80EEENS7_ILi256EEEEEELi256ENS_10bfloat16_tEfNS_4arch4Sm90ELb0ELb0ELb0ELb0ELb0ELb0ELb0ELb1ELb1ELb1ELb1ELb0EEENS1_21CollectiveEpilogueFwdINS6_IJSA_SC_SB_EEES9_SE_SG_Li256ELb0ELb1ELb1ELb0EEENS1_19SingleTileSchedulerILb0ELb1ELb1ELi128EEEEEEEEEvNT_6ParamsE --------------------------
	.section	.text._ZN7cutlass13device_kernelIN5flash11enable_sm90INS1_16FlashAttnFwdSm90INS1_25CollectiveMainloopFwdSm90ILi2EN4cute5tupleIJNS5_1CILi1EEES8_S8_EEENS6_IJNS7_ILi128EEENS7_ILi80EEENS7_ILi256EEEEEELi256ENS_10bfloat16_tEfNS_4arch4Sm90ELb0ELb0ELb0ELb0ELb0ELb0ELb0ELb1ELb1ELb1ELb1ELb0EEENS1_21CollectiveEpilogueFwdINS6_IJSA_SC_SB_EEES9_SE_SG_Li256ELb0ELb1ELb1ELb0EEENS1_19SingleTileSchedulerILb0ELb1ELb1ELi128EEEEEEEEEvNT_6ParamsE,"ax",@progbits
	.align	128
.text._ZN7cutlass13device_kernelIN5flash11enable_sm90INS1_16FlashAttnFwdSm90INS1_25CollectiveMainloopFwdSm90ILi2EN4cute5tupleIJNS5_1CILi1EEES8_S8_EEENS6_IJNS7_ILi128EEENS7_ILi80EEENS7_ILi256EEEEEELi256ENS_10bfloat16_tEfNS_4arch4Sm90ELb0ELb0ELb0ELb0ELb0ELb0ELb0ELb1ELb1ELb1ELb1ELb0EEENS1_21CollectiveEpilogueFwdINS6_IJSA_SC_SB_EEES9_SE_SG_Li256ELb0ELb1ELb1ELb0EEENS1_19SingleTileSchedulerILb0ELb1ELb1ELi128EEEEEEEEEvNT_6ParamsE:
        .type           _ZN7cutlass13device_kernelIN5flash11enable_sm90INS1_16FlashAttnFwdSm90INS1_25CollectiveMainloopFwdSm90ILi2EN4cute5tupleIJNS5_1CILi1EEES8_S8_EEENS6_IJNS7_ILi128EEENS7_ILi80EEENS7_ILi256EEEEEELi256ENS_10bfloat16_tEfNS_4arch4Sm90ELb0ELb0ELb0ELb0ELb0ELb0ELb0ELb1ELb1ELb1ELb1ELb0EEENS1_21CollectiveEpilogueFwdINS6_IJSA_SC_SB_EEES9_SE_SG_Li256ELb0ELb1ELb1ELb0EEENS1_19SingleTileSchedulerILb0ELb1ELb1ELi128EEEEEEEEEvNT_6ParamsE,@function
        .size           _ZN7cutlass13device_kernelIN5flash11enable_sm90INS1_16FlashAttnFwdSm90INS1_25CollectiveMainloopFwdSm90ILi2EN4cute5tupleIJNS5_1CILi1EEES8_S8_EEENS6_IJNS7_ILi128EEENS7_ILi80EEENS7_ILi256EEEEEELi256ENS_10bfloat16_tEfNS_4arch4Sm90ELb0ELb0ELb0ELb0ELb0ELb0ELb0ELb1ELb1ELb1ELb1ELb0EEENS1_21CollectiveEpilogueFwdINS6_IJSA_SC_SB_EEES9_SE_SG_Li256ELb0ELb1ELb1ELb0EEENS1_19SingleTileSchedulerILb0ELb1ELb1ELi128EEEEEEEEEvNT_6ParamsE,(.L_x_3200 - _ZN7cutlass13device_kernelIN5flash11enable_sm90INS1_16FlashAttnFwdSm90INS1_25CollectiveMainloopFwdSm90ILi2EN4cute5tupleIJNS5_1CILi1EEES8_S8_EEENS6_IJNS7_ILi128EEENS7_ILi80EEENS7_ILi256EEEEEELi256ENS_10bfloat16_tEfNS_4arch4Sm90ELb0ELb0ELb0ELb0ELb0ELb0ELb0ELb1ELb1ELb1ELb1ELb0EEENS1_21CollectiveEpilogueFwdINS6_IJSA_SC_SB_EEES9_SE_SG_Li256ELb0ELb1ELb1ELb0EEENS1_19SingleTileSchedulerILb0ELb1ELb1ELi128EEEEEEEEEvNT_6ParamsE)
        .other          _ZN7cutlass13device_kernelIN5flash11enable_sm90INS1_16FlashAttnFwdSm90INS1_25CollectiveMainloopFwdSm90ILi2EN4cute5tupleIJNS5_1CILi1EEES8_S8_EEENS6_IJNS7_ILi128EEENS7_ILi80EEENS7_ILi256EEEEEELi256ENS_10bfloat16_tEfNS_4arch4Sm90ELb0ELb0ELb0ELb0ELb0ELb0ELb0ELb1ELb1ELb1ELb1ELb0EEENS1_21CollectiveEpilogueFwdINS6_IJSA_SC_SB_EEES9_SE_SG_Li256ELb0ELb1ELb1ELb0EEENS1_19SingleTileSchedulerILb0ELb1ELb1ELi128EEEEEEEEEvNT_6ParamsE,@"STO_CUDA_ENTRY STV_DEFAULT"
_ZN7cutlass13device_kernelIN5flash11enable_sm90INS1_16FlashAttnFwdSm90INS1_25CollectiveMainloopFwdSm90ILi2EN4cute5tupleIJNS5_1CILi1EEES8_S8_EEENS6_IJNS7_ILi128EEENS7_ILi80EEENS7_ILi256EEEEEELi256ENS_10bfloat16_tEfNS_4arch4Sm90ELb0ELb0ELb0ELb0ELb0ELb0ELb0ELb1ELb1ELb1ELb1ELb0EEENS1_21CollectiveEpilogueFwdINS6_IJSA_SC_SB_EEES9_SE_SG_Li256ELb0ELb1ELb1ELb0EEENS1_19SingleTileSchedulerILb0ELb1ELb1ELi128EEEEEEEEEvNT_6ParamsE:
[----:B------:R-:W0:Y:S02]  /*0000*/  LDC R1, c[0x0][0x28] ;  /* 0x00000a00ff017b82 */ /* 0x000e240000000800 */
[----:B0-----:R-:W-:Y:S01]  /*0010*/  VIADD R1, R1, 0xffffffe8 ;  /* 0xffffffe801017836 */ /* 0x001fe20000000000 */
[----:B------:R-:W0:Y:S01]  /*0020*/  S2R R3, SR_TID.X ;  /* 0x0000000000037919 */ /* 0x000e220000002100 */
[----:B------:R-:W-:Y:S01]  /*0030*/  ELECT P0, URZ, PT ;  /* 0x00000000003f782f */ /* 0x000fe20003800000 */
[----:B------:R-:W-:Y:S01]  /*0040*/  BSSY B0, `(.L_x_0) ;  /* 0x000000d000007945 */ /* 0x000fe20003800000 */
[----:B0-----:R-:W-:-:S05]  /*0050*/  SHF.R.U32.HI R0, RZ, 0x5, R3 ;  /* 0x00000005ff007819 */ /* 0x001fca0000011603 */
[----:B------:R-:W0:Y:S02]  /*0060*/  SHFL.IDX PT, R2, R0, RZ, 0x1f ;  /* 0x00001fff00027589 */ /* 0x000e2400000e0000 */
[----:B0-----:R-:W-:-:S13]  /*0070*/  ISETP.EQ.AND P0, PT, R2, RZ, P0 ;  /* 0x000000ff0200720c */ /* 0x001fda0000702270 */
[----:B------:R-:W-:Y:S05]  /*0080*/  @!P0 BRA `(.L_x_1) ;  /* 0x0000000000208947 */ /* 0x000fea0003800000 */
[----:B------:R-:W-:Y:S02]  /*0090*/  ULDC.64 UR4, c[0x0][0x198] ;  /* 0x0000660000047ab9 */ /* 0x000fe40000000a00 */
[----:B------:R-:W-:Y:S02]  /*00a0*/  UIADD3 UR6, UP0, UR4, 0x370, URZ ;  /* 0x0000037004067890 */ /* 0x000fe4000ff1e03f */
[----:B------:R-:W-:Y:S02]  /*00b0*/  UIADD3 UR4, UP1, UR4, 0x470, URZ ;  /* 0x0000047004047890 */ /* 0x000fe4000ff3e03f */
[----:B------:R-:W-:Y:S02]  /*00c0*/  UIADD3.X UR7, URZ, UR5, URZ, UP0, !UPT ;  /* 0x000000053f077290 */ /* 0x000fe400087fe43f */
[----:B------:R-:W-:-:S07]  /*00d0*/  UIADD3.X UR5, URZ, UR5, URZ, UP1, !UPT ;  /* 0x000000053f057290 */ /* 0x000fce0008ffe43f */
[----:B------:R0:W-:Y:S02]  /*00e0*/  UTMACCTL.PF [UR6] ;  /* 0x00000000060079b9 */ /* 0x0001e40008040000 */
[----:B------:R0:W-:Y:S02]  /*00f0*/  UTMACCTL.PF [UR4] ;  /* 0x00000000040079b9 */ /* 0x0001e40008040000 */
[----:B0-----:R-:W-:Y:S01]  /*0100*/  NOP ;  /* 0x0000000000007918 */ /* 0x001fe20000000000 */
.L_x_1:
[----:B------:R-:W-:Y:S05]  /*0110*/  BSYNC B0 ;  /* 0x0000000000007941 */ /* 0x000fea0003800000 */
.L_x_0:
[----:B------:R-:W-:Y:S01]  /*0120*/  VOTEU.ANY UP0, P0 ;  /* 0x00000000003f7886 */ /* 0x000fe20000000100 */
[----:B------:R-:W0:Y:S01]  /*0130*/  SHFL.IDX PT, R2, R0, RZ, 0x1f ;  /* 0x00001fff00027589 */ /* 0x000e2200000e0000 */
[----:B------:R-:W-:Y:S01]  /*0140*/  UMOV UR4, 0x80 ;  /* 0x0000008000047882 */ /* 0x000fe20000000000 */
[----:B------:R-:W-:Y:S01]  /*0150*/  UMOV UR7, 0x100 ;  /* 0x0000010000077882 */ /* 0x000fe20000000000 */
[----:B------:R-:W-:Y:S01]  /*0160*/  VOTEU.ANY UP1, P0 ;  /* 0x00000000003f7886 */ /* 0x000fe20000020100 */
[----:B------:R-:W1:Y:S01]  /*0170*/  @UP0 S2UR UR8, SR_CgaCtaId ;  /* 0x00000000000809c3 */ /* 0x000e620000008800 */
[----:B------:R-:W-:Y:S01]  /*0180*/  @UP0 UMOV UR6, 0x400 ;  /* 0x0000040000060882 */ /* 0x000fe20000000000 */
[----:B------:R-:W-:-:S04]  /*0190*/  @UP0 UIADD3 UR4, -UR4, 0x100000, URZ ;  /* 0x0010000004040890 */ /* 0x000fc8000fffe13f */
[----:B------:R-:W-:Y:S02]  /*01a0*/  @UP0 USHF.L.U32 UR5, UR4, 0xb, URZ ;  /* 0x0000000b04050899 */ /* 0x000fe4000800063f */
[----:B------:R-:W-:Y:S01]  /*01b0*/  @UP0 USHF.L.U32 UR4, UR4, 0x1, URZ ;  /* 0x0000000104040899 */ /* 0x000fe2000800063f */
[----:B0-----:R-:W-:Y:S02]  /*01c0*/  ISETP.NE.AND P1, PT, R2, RZ, PT ;  /* 0x000000ff0200720c */ /* 0x001fe40003f25270 */
[----:B------:R-:W-:Y:S01]  /*01d0*/  SHF.R.U32.HI R2, RZ, 0x7, R3 ;  /* 0x00000007ff027819 */ /* 0x000fe20000011603 */
[----:B-1----:R-:W-:Y:S02]  /*01e0*/  @UP0 ULEA UR8, UR8, UR6, 0x18 ;  /* 0x0000000608080291 */ /* 0x002fe4000f8ec03f */
[----:B------:R-:W-:-:S04]  /*01f0*/  @UP0 UIADD3 UR6, -UR7, 0x100000, URZ ;  /* 0x0010000007060890 */ /* 0x000fc8000fffe13f */
[----:B------:R-:W-:Y:S02]  /*0200*/  @UP0 USHF.L.U32 UR7, UR6, 0xb, URZ ;  /* 0x0000000b06070899 */ /* 0x000fe4000800063f */
[----:B------:R-:W-:Y:S01]  /*0210*/  @UP0 USHF.L.U32 UR6, UR6, 0x1, URZ ;  /* 0x0000000106060899 */ /* 0x000fe2000800063f */
[----:B------:R-:W-:Y:S01]  /*0220*/  VOTEU.ANY UP0, P0 ;  /* 0x00000000003f7886 */ /* 0x000fe20000000100 */
[----:B------:R-:W0:Y:S04]  /*0230*/  SHFL.IDX PT, R2, R2, RZ, 0x1f ;  /* 0x00001fff02027589 */ /* 0x000e2800000e0000 */
[----:B------:R-:W1:Y:S02]  /*0240*/  FENCE.VIEW.ASYNC.S ;  /* 0x00000000000073c6 */ /* 0x000e640000000000 */
[----:B-1----:R1:W2:Y:S04]  /*0250*/  @UP0 SYNCS.EXCH.64 URZ, [UR8+0x38800], UR4 ;  /* 0x03880004083f05b2 */ /* 0x0022a80008000100 */
[----:B------:R1:W3:Y:S01]  /*0260*/  @UP1 SYNCS.EXCH.64 URZ, [UR8+0x38820], UR6 ;  /* 0x03882006083f15b2 */ /* 0x0002e20008000100 */
[----:B------:R-:W-:Y:S05]  /*0270*/  @P1 BRA `(.L_x_2) ;  /* 0x0000000000481947 */ /* 0x000fea0003800000 */
[----:B-1----:R-:W1:Y:S01]  /*0280*/  S2UR UR5, SR_CgaCtaId ;  /* 0x00000000000579c3 */ /* 0x002e620000008800 */
[----:B------:R-:W-:Y:S01]  /*0290*/  UMOV UR4, 0x400 ;  /* 0x0000040000047882 */ /* 0x000fe20000000000 */
[----:B------:R-:W-:Y:S01]  /*02a0*/  UMOV UR6, 0x1 ;  /* 0x0000000100067882 */ /* 0x000fe20000000000 */
[----:B------:R-:W-:Y:S01]  /*02b0*/  UMOV UR7, 0x2 ;  /* 0x0000000200077882 */ /* 0x000fe20000000000 */
[----:B------:R-:W-:Y:S01]  /*02c0*/  ELECT P0, URZ, PT ;  /* 0x00000000003f782f */ /* 0x000fe20003800000 */
[----:B-1----:R-:W-:Y:S02]  /*02d0*/  ULEA UR8, UR5, UR4, 0x18 ;  /* 0x0000000405087291 */ /* 0x002fe4000f8ec03f */
[----:B------:R-:W-:-:S04]  /*02e0*/  UIADD3 UR4, -UR6, 0x100000, URZ ;  /* 0x0010000006047890 */ /* 0x000fc8000fffe13f */
[----:B------:R-:W-:Y:S02]  /*02f0*/  USHF.L.U32 UR5, UR4, 0xb, URZ ;  /* 0x0000000b04057899 */ /* 0x000fe4000800063f */
[----:B------:R-:W-:Y:S02]  /*0300*/  USHF.L.U32 UR4, UR4, 0x1, URZ ;  /* 0x0000000104047899 */ /* 0x000fe4000800063f */
[----:B------:R-:W-:-:S04]  /*0310*/  UIADD3 UR6, -UR7, 0x100000, URZ ;  /* 0x0010000007067890 */ /* 0x000fc8000fffe13f */
[----:B------:R-:W-:Y:S02]  /*0320*/  USHF.L.U32 UR7, UR6, 0xb, URZ ;  /* 0x0000000b06077899 */ /* 0x000fe4000800063f */
[----:B------:R-:W-:Y:S01]  /*0330*/  USHF.L.U32 UR6, UR6, 0x1, URZ ;  /* 0x0000000106067899 */ /* 0x000fe2000800063f */
[----:B------:R-:W1:Y:S03]  /*0340*/  FENCE.VIEW.ASYNC.S ;  /* 0x00000000000073c6 */ /* 0x000e660000000000 */
[----:B-1----:R4:W1:Y:S08]  /*0350*/  SYNCS.EXCH.64 URZ, [UR8+0x38830], UR4 ;  /* 0x03883004083f75b2 */ /* 0x0028700008000100 */
[----:B------:R4:W0:Y:S01]  /*0360*/  SYNCS.EXCH.64 URZ, [UR8+0x38840], UR6 ;  /* 0x03884006083f75b2 */ /* 0x0008220008000100 */
[----:B------:R4:W0:Y:S01]  /*0370*/  SYNCS.EXCH.64 URZ, [UR8+0x38838], UR4 ;  /* 0x03883804083f75b2 */ /* 0x0008220008000100 */
[----:B------:R4:W0:Y:S02]  /*0380*/  SYNCS.EXCH.64 URZ, [UR8+0x38848], UR6 ;  /* 0x03884806083f75b2 */ /* 0x0008240008000100 */
[----:B----4-:R-:W-:Y:S01]  /*0390*/  NOP ;  /* 0x0000000000007918 */ /* 0x010fe20000000000 */
.L_x_2:
[----:B------:R-:W4:Y:S01]  /*03a0*/  SHFL.IDX PT, R3, R0, RZ, 0x1f ;  /* 0x00001fff00037589 */ /* 0x000f2200000e0000 */
[----:B------:R-:W-:Y:S01]  /*03b0*/  NOP ;  /* 0x0000000000007918 */ /* 0x000fe20000000000 */
[----:B----4-:R-:W-:-:S13]  /*03c0*/  ISETP.NE.AND P0, PT, R3, RZ, PT ;  /* 0x000000ff0300720c */ /* 0x010fda0003f05270 */
        /* <DEDUP_REMOVED lines=19> */
.L_x_3:
[----:B------:R-:W4:Y:S01]  /*0500*/  SHFL.IDX PT, R3, R0, RZ, 0x1f ;  /* 0x00001fff00037589 */ /* 0x000f2200000e0000 */
[----:B------:R-:W-:Y:S01]  /*0510*/  NOP ;  /* 0x0000000000007918 */ /* 0x000fe20000000000 */
[----:B----4-:R-:W-:-:S13]  /*0520*/  ISETP.NE.AND P0, PT, R3, RZ, PT ;  /* 0x000000ff0300720c */ /* 0x010fda0003f05270 */
[----:B------:R-:W-:Y:S05]  /*0530*/  @P0 BRA `(.L_x_4) ;  /* 0x0000000000380947 */ /* 0x000fea0003800000 */
[----:B-1----:R-:W1:Y:S01]  /*0540*/  S2UR UR5, SR_CgaCtaId ;  /* 0x00000000000579c3 */ /* 0x002e620000008800 */
[----:B------:R-:W-:Y:S01]  /*0550*/  UMOV UR4, 0x400 ;  /* 0x0000040000047882 */ /* 0x000fe20000000000 */
[----:B------:R-:W-:Y:S01]  /*0560*/  UMOV UR7, 0x1 ;  /* 0x0000000100077882 */ /* 0x000fe20000000000 */
[----:B------:R-:W-:Y:S01]  /*0570*/  ELECT P0, URZ, PT ;  /* 0x00000000003f782f */ /* 0x000fe20003800000 */
[----:B-1----:R-:W-:Y:S02]  /*0580*/  ULEA UR6, UR5, UR4, 0x18 ;  /* 0x0000000405067291 */ /* 0x002fe4000f8ec03f */
[----:B------:R-:W-:-:S04]  /*0590*/  UIADD3 UR4, -UR7, 0x100000, URZ ;  /* 0x0010000007047890 */ /* 0x000fc8000fffe13f */
[----:B------:R-:W-:Y:S02]  /*05a0*/  USHF.L.U32 UR5, UR4, 0xb, URZ ;  /* 0x0000000b04057899 */ /* 0x000fe4000800063f */
[----:B------:R-:W-:Y:S01]  /*05b0*/  USHF.L.U32 UR4, UR4, 0x1, URZ ;  /* 0x0000000104047899 */ /* 0x000fe2000800063f */
[----:B------:R-:W1:Y:S11]  /*05c0*/  FENCE.VIEW.ASYNC.S ;  /* 0x00000000000073c6 */ /* 0x000e760000000000 */
[----:B-1----:R4:W1:Y:S01]  /*05d0*/  SYNCS.EXCH.64 URZ, [UR6+0x38870], UR4 ;  /* 0x03887004063f75b2 */ /* 0x0028620008000100 */
[----:B------:R4:W0:Y:S01]  /*05e0*/  SYNCS.EXCH.64 URZ, [UR6+0x38880], UR4 ;  /* 0x03888004063f75b2 */ /* 0x0008220008000100 */
[----:B------:R4:W0:Y:S01]  /*05f0*/  SYNCS.EXCH.64 URZ, [UR6+0x38878], UR4 ;  /* 0x03887804063f75b2 */ /* 0x0008220008000100 */
[----:B------:R4:W0:Y:S02]  /*0600*/  SYNCS.EXCH.64 URZ, [UR6+0x38888], UR4 ;  /* 0x03888804063f75b2 */ /* 0x0008240008000100 */
[----:B----4-:R-:W-:Y:S01]  /*0610*/  NOP ;  /* 0x0000000000007918 */ /* 0x010fe20000000000 */
.L_x_4:
        /* <DEDUP_REMOVED lines=22> */
.L_x_5:
        /* <DEDUP_REMOVED lines=22> */
.L_x_6:
[----:B0-----:R-:W-:Y:S01]  /*08e0*/  ISETP.NE.AND P0, PT, R2, RZ, PT ;  /* 0x000000ff0200720c */ /* 0x001fe20003f05270 */
[----:B------:R-:W-:Y:S01]  /*08f0*/  IMAD.MOV.U32 R2, RZ, RZ, 0x1 ;  /* 0x00000001ff027424 */ /* 0x000fe200078e00ff */
[----:B------:R-:W-:Y:S01]  /*0900*/  NOP ;  /* 0x0000000000007918 */ /* 0x000fe20000000000 */
[----:B------:R-:W-:Y:S03]  /*0910*/  BSSY B6, `(.L_x_7) ;  /* 0x000104d000067945 */ /* 0x000fe60003800000 */
[----:B------:R-:W-:-:S05]  /*0920*/  SEL R2, R2, 0x2, !P0 ;  /* 0x0000000202027807 */ /* 0x000fca0004000000 */
[----:B------:R0:W-:Y:S01]  /*0930*/  STL [R1+0x14], R2 ;  /* 0x0000140201007387 */ /* 0x0001e20000100800 */
[----:B-123--:R-:W-:Y:S06]  /*0940*/  BAR.SYNC.DEFER_BLOCKING 0x0 ;  /* 0x0000000000007b1d */ /* 0x00efec0000010000 */
[----:B------:R-:W-:Y:S05]  /*0950*/  @!P0 BRA `(.L_x_8) ;  /* 0x000000bc00308947 */ /* 0x000fea0003800000 */
.L_x_9:
[----:B------:R-:W-:-:S08]  /*0960*/  NOP ;  /* 0x0000000000007918 */ /* 0x000fd00000000000 */
[----:B------:R-:W1:Y:S02]  /*0970*/  USETMAXREG.TRY_ALLOC.CTAPOOL UP0, 0xf0 ;  /* 0x000000f0000079c8 */ /* 0x000e640008000600 */
[----:B-1----:R-:W-:-:S13]  /*0980*/  PLOP3.LUT P0, PT, PT, PT, UP0, 0x80, 0x0 ;  /* 0x000000000000781c */ /* 0x002fda0003f0f008 */
[----:B------:R-:W-:Y:S05]  /*0990*/  @!P0 BRA `(.L_x_9) ;  /* 0xfffffffc00f08947 */ /* 0x000fea000383ffff */
[----:B0-----:R-:W0:Y:S08]  /*09a0*/  LDC R2, c[0x0][0xc50] ;  /* 0x00031400ff027b82 */ /* 0x001e300000000800 */
[----:B------:R-:W1:Y:S08]  /*09b0*/  S2UR UR4, SR_CTAID.Y ;  /* 0x00000000000479c3 */ /* 0x000e700000002600 */
[----:B------:R-:W2:Y:S08]  /*09c0*/  S2UR UR5, SR_CTAID.Z ;  /* 0x00000000000579c3 */ /* 0x000eb00000002700 */
[----:B------:R-:W-:Y:S06]  /*09d0*/  BAR.ARV 0x8, 0x180 ;  /* 0x0206000000007b1d */ /* 0x000fec0000002000 */
[----:B0-----:R-:W-:Y:S01]  /*09e0*/  ISETP.NE.AND P0, PT, R2, 0x1, PT ;  /* 0x000000010200780c */ /* 0x001fe20003f05270 */
[----:B-1----:R-:W-:-:S12]  /*09f0*/  IMAD.U32 R18, RZ, RZ, UR4 ;  /* 0x00000004ff127e24 */ /* 0x002fd8000f8e00ff */
[----:B------:R-:W0:Y:S08]  /*0a00*/  @P0 LDC R0, c[0x0][0xc54] ;  /* 0x00031500ff000b82 */ /* 0x000e300000000800 */
[----:B------:R-:W1:Y:S01]  /*0a10*/  @P0 LDC R3, c[0x0][0xc58] ;  /* 0x00031600ff030b82 */ /* 0x000e620000000800 */
[----:B0-----:R-:W-:-:S05]  /*0a20*/  @P0 IMAD.HI.U32 R0, R0, UR4, RZ ;  /* 0x0000000400000c27 */ /* 0x001fca000f8e00ff */
[----:B-1----:R-:W-:Y:S02]  /*0a30*/  @P0 SHF.R.U32.HI R18, RZ, R3, R0 ;  /* 0x00000003ff120219 */ /* 0x002fe40000011600 */
[----:B--2---:R-:W-:-:S03]  /*0a40*/  ISETP.LE.AND P0, PT, RZ, UR5, PT ;  /* 0x00000005ff007c0c */ /* 0x004fc6000bf03270 */
[----:B------:R-:W-:-:S04]  /*0a50*/  IMAD.MOV R3, RZ, RZ, -R18 ;  /* 0x000000ffff037224 */ /* 0x000fc800078e0a12 */
[----:B------:R-:W-:-:S06]  /*0a60*/  IMAD R2, R2, R3, UR4 ;  /* 0x0000000402027e24 */ /* 0x000fcc000f8e0203 */
[----:B------:R-:W-:Y:S05]  /*0a70*/  @!P0 BRA `(.L_x_10) ;  /* 0x0000010000d88947 */ /* 0x000fea0003800000 */
[----:B------:R-:W0:Y:S01]  /*0a80*/  LDC.64 R4, c[0x0][0x418] ;  /* 0x00010600ff047b82 */ /* 0x000e220000000a00 */
[----:B------:R-:W-:Y:S01]  /*0a90*/  LOP3.LUT R17, R2, 0xffff, RZ, 0xc0, !PT ;  /* 0x0000ffff02117812 */ /* 0x000fe200078ec0ff */
[----:B------:R-:W-:-:S06]  /*0aa0*/  IMAD.MOV.U32 R22, RZ, RZ, RZ ;  /* 0x000000ffff167224 */ /* 0x000fcc00078e00ff */
[----:B------:R-:W1:Y:S08]  /*0ab0*/  LDC R19, c[0x0][0x424] ;  /* 0x00010900ff137b82 */ /* 0x000e700000000800 */
[----:B------:R-:W2:Y:S01]  /*0ac0*/  LDC R0, c[0x0][0x2f0] ;  /* 0x0000bc00ff007b82 */ /* 0x000ea20000000800 */
[----:B0-----:R-:W-:-:S04]  /*0ad0*/  ISETP.NE.U32.AND P0, PT, R4, RZ, PT ;  /* 0x000000ff0400720c */ /* 0x001fc80003f05070 */
[----:B------:R-:W-:-:S04]  /*0ae0*/  ISETP.NE.AND.EX P0, PT, R5, RZ, PT, P0 ;  /* 0x000000ff0500720c */ /* 0x000fc80003f05300 */
[----:B-1----:R-:W-:-:S05]  /*0af0*/  SEL R19, R19, 0x1, P0 ;  /* 0x0000000113137807 */ /* 0x002fca0000000000 */
[----:B--2---:R-:W-:-:S04]  /*0b00*/  IMAD R19, R19, R0, RZ ;  /* 0x0000000013137224 */ /* 0x004fc800078e02ff */
[C---:B------:R-:W-:Y:S01]  /*0b10*/  VIADD R0, R19.reuse, 0x4f ;  /* 0x0000004f13007836 */ /* 0x040fe20000000000 */
[----:B------:R-:W-:-:S03]  /*0b20*/  ISETP.GE.AND P0, PT, R19, 0x1, PT ;  /* 0x000000011300780c */ /* 0x000fc60003f06270 */
[----:B------:R-:W-:-:S05]  /*0b30*/  IMAD.HI R0, R0, 0x66666667, RZ ;  /* 0x6666666700007827 */ /* 0x000fca00078e02ff */
[----:B------:R-:W-:-:S04]  /*0b40*/  SHF.R.U32.HI R3, RZ, 0x1f, R0 ;  /* 0x0000001fff037819 */ /* 0x000fc80000011600 */
[----:B------:R-:W-:Y:S01]  /*0b50*/  LEA.HI.SX32 R0, R0, R3, 0x1b ;  /* 0x0000000300007211 */ /* 0x000fe200078fdaff */
[----:B------:R-:W-:Y:S06]  /*0b60*/  @!P0 BRA `(.L_x_11) ;  /* 0x0000000000788947 */ /* 0x000fec0003800000 */
[----:B------:R-:W-:-:S04]  /*0b70*/  SHF.R.U32.HI R5, RZ, 0x10, R2 ;  /* 0x00000010ff057819 */ /* 0x000fc80000011602 */
[----:B------:R-:W-:-:S13]  /*0b80*/  ISETP.NE.AND P0, PT, R5, RZ, PT ;  /* 0x000000ff0500720c */ /* 0x000fda0003f05270 */
[----:B------:R-:W0:Y:S02]  /*0b90*/  @!P0 LDC R5, c[0x0][0x9f0] ;  /* 0x00027c00ff058b82 */ /* 0x000e240000000800 */
[-C--:B0-----:R-:W-:Y:S02]  /*0ba0*/  IABS R7, R5.reuse ;  /* 0x0000000500077213 */ /* 0x081fe40000000000 */
[----:B------:R-:W-:Y:S02]  /*0bb0*/  IADD3 R4, R0, -0x1, R5 ;  /* 0xffffffff00047810 */ /* 0x000fe40007ffe005 */
[----:B------:R-:W0:Y:S01]  /*0bc0*/  I2F.RP R6, R7 ;  /* 0x0000000700067306 */ /* 0x000e220000209400 */
[----:B------:R-:W-:-:S05]  /*0bd0*/  IABS R10, R5 ;  /* 0x00000005000a7213 */ /* 0x000fca0000000000 */
[----:B------:R-:W-:Y:S02]  /*0be0*/  IMAD.MOV R10, RZ, RZ, -R10 ;  /* 0x000000ffff0a7224 */ /* 0x000fe400078e0a0a */
[----:B0-----:R-:W0:Y:S02]  /*0bf0*/  MUFU.RCP R6, R6 ;  /* 0x0000000600067308 */ /* 0x001e240000001000 */
[----:B0-----:R-:W-:Y:S02]  /*0c00*/  IADD3 R2, R6, 0xffffffe, RZ ;  /* 0x0ffffffe06027810 */ /* 0x001fe40007ffe0ff */
[----:B------:R-:W-:-:S04]  /*0c10*/  IABS R6, R4 ;  /* 0x0000000400067213 */ /* 0x000fc80000000000 */
[----:B------:R0:W1:Y:S01]  /*0c20*/  F2I.FTZ.U32.TRUNC.NTZ R3, R2 ;  /* 0x0000000200037305 */ /* 0x000062000021f000 */
[----:B------:R-:W-:-:S04]  /*0c30*/  LOP3.LUT R4, R4, R5, RZ, 0x3c, !PT ;  /* 0x0000000504047212 */ /* 0x000fc800078e3cff */
[----:B------:R-:W-:Y:S01]  /*0c40*/  ISETP.GE.AND P2, PT, R4, RZ, PT ;  /* 0x000000ff0400720c */ /* 0x000fe20003f46270 */
[----:B0-----:R-:W-:Y:S02]  /*0c50*/  IMAD.MOV.U32 R2, RZ, RZ, RZ ;  /* 0x000000ffff027224 */ /* 0x001fe400078e00ff */
[----:B-1----:R-:W-:-:S04]  /*0c60*/  IMAD.MOV R8, RZ, RZ, -R3 ;  /* 0x000000ffff087224 */ /* 0x002fc800078e0a03 */
[----:B------:R-:W-:-:S04]  /*0c70*/  IMAD R9, R8, R7, RZ ;  /* 0x0000000708097224 */ /* 0x000fc800078e02ff */
[----:B------:R-:W-:-:S04]  /*0c80*/  IMAD.HI.U32 R3, R3, R9, R2 ;  /* 0x0000000903037227 */ /* 0x000fc800078e0002 */
[----:B------:R-:W-:Y:S02]  /*0c90*/  IMAD.MOV.U32 R2, RZ, RZ, R10 ;  /* 0x000000ffff027224 */ /* 0x000fe400078e000a */
[----:B------:R-:W-:-:S04]  /*0ca0*/  IMAD.HI.U32 R3, R3, R6, RZ ;  /* 0x0000000603037227 */ /* 0x000fc800078e00ff */
[----:B------:R-:W-:-:S05]  /*0cb0*/  IMAD R2, R3, R2, R6 ;  /* 0x0000000203027224 */ /* 0x000fca00078e0206 */
[----:B------:R-:W-:-:S13]  /*0cc0*/  ISETP.GT.U32.AND P1, PT, R7, R2, PT ;  /* 0x000000020700720c */ /* 0x000fda0003f24070 */
[----:B------:R-:W-:Y:S02]  /*0cd0*/  @!P1 IMAD.IADD R2, R2, 0x1, -R7 ;  /* 0x0000000102029824 */ /* 0x000fe400078e0a07 */
[----:B------:R-:W-:Y:S01]  /*0ce0*/  @!P1 VIADD R3, R3, 0x1 ;  /* 0x0000000103039836 */ /* 0x000fe20000000000 */
[----:B------:R-:W-:Y:S02]  /*0cf0*/  ISETP.NE.AND P1, PT, R5, RZ, PT ;  /* 0x000000ff0500720c */ /* 0x000fe40003f25270 */
[----:B------:R-:W-:-:S13]  /*0d00*/  ISETP.GE.U32.AND P0, PT, R2, R7, PT ;  /* 0x000000070200720c */ /* 0x000fda0003f06070 */
[----:B------:R-:W-:-:S05]  /*0d10*/  @P0 IADD3 R3, R3, 0x1, RZ ;  /* 0x0000000103030810 */ /* 0x000fca0007ffe0ff */
[----:B------:R-:W-:Y:S01]  /*0d20*/  @!P2 IMAD.MOV R3, RZ, RZ, -R3 ;  /* 0x000000ffff03a224 */ /* 0x000fe200078e0a03 */
[----:B------:R-:W-:-:S05]  /*0d30*/  @!P1 LOP3.LUT R3, RZ, R5, RZ, 0x33, !PT ;  /* 0x00000005ff039212 */ /* 0x000fca00078e33ff */
[----:B------:R-:W-:-:S07]  /*0d40*/  IMAD.MOV.U32 R22, RZ, RZ, R3 ;  /* 0x000000ffff167224 */ /* 0x000fce00078e0003 */
.L_x_11:
[----:B------:R-:W0:Y:S01]  /*0d50*/  S2R R2, SR_TID.X ;  /* 0x0000000000027919 */ /* 0x000e220000002100 */
[-C--:B------:R-:W-:Y:S01]  /*0d60*/  IMAD R17, R17, R22.reuse, RZ ;  /* 0x0000001611117224 */ /* 0x080fe200078e02ff */
[----:B------:R-:W-:Y:S01]  /*0d70*/  PLOP3.LUT P0, PT, PT, PT, PT, 0x80, 0x0 ;  /* 0x000000000000781c */ /* 0x000fe20003f0f070 */
[----:B------:R-:W-:Y:S01]  /*0d80*/  IMAD.MOV.U32 R3, RZ, RZ, RZ ;  /* 0x000000ffff037224 */ /* 0x000fe200078e00ff */
[----:B------:R-:W-:Y:S02]  /*0d90*/  CS2R R150, SRZ ;  /* 0x0000000000967805 */ /* 0x000fe4000001ff00 */
[----:B------:R-:W-:Y:S02]  /*0da0*/  CS2R R148, SRZ ;  /* 0x0000000000947805 */ /* 0x000fe4000001ff00 */
[----:B------:R-:W-:Y:S01]  /*0db0*/  VIADDMNMX R22, R17, R22, R0, PT ;  /* 0x0000001611167246 */ /* 0x000fe20003800100 */
[----:B------:R-:W-:Y:S01]  /*0dc0*/  IMAD.MOV.U32 R0, RZ, RZ, RZ ;  /* 0x000000ffff007224 */ /* 0x000fe200078e00ff */
[----:B------:R-:W-:-:S02]  /*0dd0*/  CS2R R146, SRZ ;  /* 0x0000000000927805 */ /* 0x000fc4000001ff00 */
[----:B------:R-:W-:Y:S02]  /*0de0*/  CS2R R144, SRZ ;  /* 0x0000000000907805 */ /* 0x000fe4000001ff00 */
[----:B------:R-:W-:Y:S02]  /*0df0*/  ISETP.GT.AND P1, PT, R22, R17, PT ;  /* 0x000000111600720c */ /* 0x000fe40003f24270 */
[----:B------:R-:W-:Y:S02]  /*0e00*/  CS2R R142, SRZ ;  /* 0x00000000008e7805 */ /* 0x000fe4000001ff00 */
[----:B------:R-:W-:Y:S02]  /*0e10*/  CS2R R140, SRZ ;  /* 0x00000000008c7805 */ /* 0x000fe4000001ff00 */
[----:B------:R-:W-:Y:S02]  /*0e20*/  CS2R R138, SRZ ;  /* 0x00000000008a7805 */ /* 0x000fe4000001ff00 */
[----:B------:R-:W-:-:S02]  /*0e30*/  CS2R R136, SRZ ;  /* 0x0000000000887805 */ /* 0x000fc4000001ff00 */
[----:B------:R-:W-:Y:S02]  /*0e40*/  CS2R R134, SRZ ;  /* 0x0000000000867805 */ /* 0x000fe4000001ff00 */
[----:B------:R-:W-:Y:S02]  /*0e50*/  CS2R R132, SRZ ;  /* 0x0000000000847805 */ /* 0x000fe4000001ff00 */
        /* <DEDUP_REMOVED lines=14> */
[----:B------:R-:W-:Y:S01]  /*0f40*/  CS2R R102, SRZ ;  /* 0x0000000000667805 */ /* 0x000fe2000001ff00 */
[----:B0-----:R-:W-:Y:S01]  /*0f50*/  VIADD R23, R2, 0xffffff80 ;  /* 0xffffff8002177836 */ /* 0x001fe20000000000 */
        /* <DEDUP_REMOVED lines=38> */
[----:B------:R-:W-:Y:S01]  /*11c0*/  CS2R R24, SRZ ;  /* 0x0000000000187805 */ /* 0x000fe2000001ff00 */
[----:B------:R-:W-:Y:S06]  /*11d0*/  @!P1 BRA `(.L_x_12) ;  /* 0x0000008c00e09947 */ /* 0x000fec0003800000 */
[----:B------:R-:W-:Y:S01]  /*11e0*/  SHF.R.S32.HI R0, RZ, 0x1f, R23 ;  /* 0x0000001fff007819 */ /* 0x000fe20000011417 */
[----:B------:R-:W0:Y:S01]  /*11f0*/  S2UR UR7, SR_CgaCtaId ;  /* 0x00000000000779c3 */ /* 0x000e220000008800 */
[----:B------:R-:W-:Y:S02]  /*1200*/  UMOV UR6, 0x400 ;  /* 0x0000040000067882 */ /* 0x000fe40000000000 */
[----:B------:R-:W-:-:S04]  /*1210*/  LEA.HI R64, R0, R23, RZ, 0x7 ;  /* 0x0000001700407211 */ /* 0x000fc800078f38ff */
[----:B------:R-:W-:-:S06]  /*1220*/  SHF.R.S32.HI R0, RZ, 0x7, R64 ;  /* 0x00000007ff007819 */ /* 0x000fcc0000011440 */
[----:B------:R-:W1:Y:S01]  /*1230*/  SHFL.IDX PT, R0, R0, RZ, 0x1f ;  /* 0x00001fff00007589 */ /* 0x000e6200000e0000 */
[----:B0-----:R-:W-:-:S04]  /*1240*/  ULEA UR8, UR7, UR6, 0x18 ;  /* 0x0000000607087291 */ /* 0x001fc8000f8ec03f */
[----:B------:R-:W-:Y:S02]  /*1250*/  UIADD3 UR6, UR8, 0x14400, URZ ;  /* 0x0001440008067890 */ /* 0x000fe4000fffe03f */
[----:B------:R-:W-:Y:S02]  /*1260*/  IMAD.U32 R16, RZ, RZ, UR8 ;  /* 0x00000008ff107e24 */ /* 0x000fe4000f8e00ff */
[----:B------:R-:W-:Y:S01]  /*1270*/  ULOP3.LUT UP0, URZ, UR6, 0x9f, URZ, 0xc0, !UPT ;  /* 0x0000009f063f7892 */ /* 0x000fe2000f80c03f */
[----:B-1----:R-:W-:-:S05]  /*1280*/  R2UR UR4, R0 ;  /* 0x00000000000472ca */ /* 0x002fca00000e0000 */
[----:B------:R-:W-:-:S08]  /*1290*/  PLOP3.LUT P0, PT, PT, PT, UP0, 0x80, 0x0 ;  /* 0x000000000000781c */ /* 0x000fd00003f0f008 */
[----:B------:R-:W-:-:S04]  /*12a0*/  ULEA.HI UR5, UR4, UR4, URZ, 0x1 ;  /* 0x0000000404057291 */ /* 0x000fc8000f8f083f */
[----:B------:R-:W-:-:S04]  /*12b0*/  ULOP3.LUT UR5, UR5, 0x1e, URZ, 0xc0, !UPT ;  /* 0x0000001e05057892 */ /* 0x000fc8000f8ec03f */
[----:B------:R-:W-:-:S04]  /*12c0*/  UIADD3 UR5, UR4, -UR5, URZ ;  /* 0x8000000504057290 */ /* 0x000fc8000fffe03f */
[----:B------:R-:W-:-:S04]  /*12d0*/  ULEA UR5, UR5, UR6, 0xd ;  /* 0x0000000605057291 */ /* 0x000fc8000f8e683f */
[----:B------:R-:W-:-:S04]  /*12e0*/  USHF.R.U32.HI UR5, URZ, 0x4, UR5 ;  /* 0x000000043f057899 */ /* 0x000fc80008011605 */
[----:B------:R-:W-:Y:S01]  /*12f0*/  ULOP3.LUT UR36, UR5, 0x3fff, URZ, 0xc0, !UPT ;  /* 0x00003fff05247892 */ /* 0x000fe2000f8ec03f */
[----:B------:R-:W-:Y:S11]  /*1300*/  @!P0 BRA `(.L_x_13) ;  /* 0x0000000000408947 */ /* 0x000ff60003800000 */
[----:B------:R-:W-:Y:S01]  /*1310*/  MOV R0, 0x0 ;  /* 0x0000000000007802 */ /* 0x000fe20000000f00 */
[----:B------:R-:W-:Y:S01]  /*1320*/  ULDC.64 UR4, c[0x4][0xa8] ;  /* 0x01002a0000047ab9 */ /* 0x000fe20000000a00 */
[----:B------:R-:W-:Y:S01]  /*1330*/  ULDC.64 UR6, c[0x4][0x28] ;  /* 0x01000a0000067ab9 */ /* 0x000fe20000000a00 */
[----:B------:R-:W-:Y:S01]  /*1340*/  MOV R4, UR4 ;  /* 0x0000000400047c02 */ /* 0x000fe20008000f00 */
[----:B------:R0:W1:Y:S01]  /*1350*/  LDC.64 R2, c[0x4][R0] ;  /* 0x0100000000027b82 */ /* 0x0000620000000a00 */
[----:B------:R-:W-:Y:S01]  /*1360*/  IMAD.U32 R5, RZ, RZ, UR5 ;  /* 0x00000005ff057e24 */ /* 0x000fe2000f8e00ff */
[----:B------:R-:W-:Y:S01]  /*1370*/  ULDC.64 UR4, c[0x4][0xb0] ;  /* 0x01002c0000047ab9 */ /* 0x000fe20000000a00 */
[----:B------:R-:W-:Y:S01]  /*1380*/  IMAD.U32 R10, RZ, RZ, UR6 ;  /* 0x00000006ff0a7e24 */ /* 0x000fe2000f8e00ff */
[----:B------:R-:W-:Y:S01]  /*1390*/  MOV R12, 0x1 ;  /* 0x00000001000c7802 */ /* 0x000fe20000000f00 */
[----:B------:R-:W-:Y:S02]  /*13a0*/  IMAD.U32 R6, RZ, RZ, UR4 ;  /* 0x00000004ff067e24 */ /* 0x000fe4000f8e00ff */
[----:B------:R-:W-:-:S02]  /*13b0*/  IMAD.U32 R7, RZ, RZ, UR5 ;  /* 0x00000005ff077e24 */ /* 0x000fc4000f8e00ff */
[----:B------:R-:W-:Y:S02]  /*13c0*/  IMAD.U32 R11, RZ, RZ, UR7 ;  /* 0x00000007ff0b7e24 */ /* 0x000fe4000f8e00ff */
[----:B------:R-:W-:Y:S02]  /*13d0*/  IMAD.MOV.U32 R8, RZ, RZ, 0x70 ;  /* 0x00000070ff087424 */ /* 0x000fe400078e00ff */
[----:B0-----:R-:W-:-:S07]  /*13e0*/  IMAD.MOV.U32 R13, RZ, RZ, RZ ;  /* 0x000000ffff0d7224 */ /* 0x001fce00078e00ff */
[----:B------:R-:W-:-:S07]  /*13f0*/  LEPC R20, `(.L_x_13) ;  /* 0x000000001014794e */ /* 0x000fce0000000000 */
[----:B-1----:R-:W-:Y:S05]  /*1400*/  CALL.ABS.NOINC R2 ;  /* 0x0000000002007343 */ /* 0x002fea0003c00000 */
.L_x_13:
[----:B------:R-:W2:Y:S01]  /*1410*/  LDL.LU R20, [R1+0x14] ;  /* 0x0000140001147983 */ /* 0x000ea20000300800 */
[----:B------:R-:W-:Y:S02]  /*1420*/  R2UR UR4, R16 ;  /* 0x00000000100472ca */ /* 0x000fe400000e0000 */
[----:B------:R-:W-:-:S11]  /*1430*/  SHF.L.U32 R2, RZ, 0x1f, RZ ;  /* 0x0000001fff027819 */ /* 0x000fd600000006ff */
[----:B------:R-:W0:Y:S01]  /*1440*/  SYNCS.PHASECHK.TRANS64.TRYWAIT P1, [UR4+0x38800], R2 ;  /* 0x03880002ff0075a7 */ /* 0x000e220008020144 */
[----:B--2---:R-:W-:-:S04]  /*1450*/  LOP3.LUT R0, R20, 0x1, RZ, 0xfc, !PT ;  /* 0x0000000114007812 */ /* 0x004fc800078efcff */
[----:B------:R-:W-:Y:S01]  /*1460*/  ISETP.NE.AND P0, PT, R0, 0x3, PT ;  /* 0x000000030000780c */ /* 0x000fe20003f05270 */
[----:B0-----:R-:W-:-:S12]  /*1470*/  @!P1 BRA `(.L_x_14) ;  /* 0x000000f800609947 */ /* 0x001fd80003800000 */
.L_x_132:
[----:B------:R-:W-:Y:S05]  /*1480*/  @!P0 BRA `(.L_x_15) ;  /* 0x0000000000048947 */ /* 0x000fea0003800000 */
[----:B------:R-:W-:Y:S01]  /*1490*/  BPT.TRAP 0x1 ;  /* 0x000000040000795c */ /* 0x000fe20000300000 */
.L_x_15:
[----:B------:R-:W-:-:S13]  /*14a0*/  R2UR UR4, R16 ;  /* 0x00000000100472ca */ /* 0x000fda00000e0000 */
[----:B------:R1:W2:Y:S01]  /*14b0*/  SYNCS.PHASECHK.TRANS64.TRYWAIT P2, [UR4+0x38830], R2 ;  /* 0x03883002ff0075a7 */ /* 0x0002a20008040144 */
[----:B------:R-:W-:Y:S05]  /*14c0*/  @!P0 BRA `(.L_x_16) ;  /* 0x0000000000048947 */ /* 0x000fea0003800000 */
[----:B------:R-:W-:Y:S01]  /*14d0*/  BPT.TRAP 0x1 ;  /* 0x000000040000795c */ /* 0x000fe20000300000 */
.L_x_16:
[----:B------:R-:W3:Y:S01]  /*14e0*/  S2R R0, SR_TID.X ;  /* 0x0000000000007919 */ /* 0x000ee20000002100 */
[----:B------:R-:W-:Y:S01]  /*14f0*/  IMAD.U32 R4, RZ, RZ, UR36 ;  /* 0x00000024ff047e24 */ /* 0x000fe2000f8e00ff */
[----:B---3--:R-:W-:-:S04]  /*1500*/  LOP3.LUT R0, R0, 0x7f, RZ, 0xc0, !PT ;  /* 0x0000007f00007812 */ /* 0x008fc800078ec0ff */
[----:B------:R-:W-:Y:S01]  /*1510*/  ISETP.NE.AND P1, PT, R0, RZ, PT ;  /* 0x000000ff0000720c */ /* 0x000fe20003f25270 */
[----:B--2---:R-:W-:-:S12]  /*1520*/  @P2 BRA `(.L_x_17) ;  /* 0x00000000000c2947 */ /* 0x004fd80003800000 */
[----:B------:R-:W-:-:S13]  /*1530*/  R2UR UR4, R16 ;  /* 0x00000000100472ca */ /* 0x000fda00000e0000 */
[----:B------:R-:W2:Y:S02]  /*1540*/  SYNCS.PHASECHK.TRANS64.TRYWAIT P2, [UR4+0x38830], R2 ;  /* 0x03883002ff0075a7 */ /* 0x000ea40008040144 */
[----:B--2---:R-:W-:Y:S05]  /*1550*/  @!P2 BRA `(.L_x_18) ;  /* 0x000000f80044a947 */ /* 0x004fea0003800000 */
.L_x_17:
[----:B------:R-:W-:Y:S05]  /*1560*/  WARPSYNC.ALL ;  /* 0x0000000000007948 */ /* 0x000fea0003800000 */
[----:B------:R-:W-:Y:S01]  /*1570*/  IMAD.MOV.U32 R9, RZ, RZ, RZ ;  /* 0x000000ffff097224 */ /* 0x000fe200078e00ff */
[----:B------:R-:W-:Y:S01]  /*1580*/  LOP3.LUT R4, R4, 0x10000, RZ, 0xfc, !PT ;  /* 0x0001000004047812 */ /* 0x000fe200078efcff */
[----:B------:R-:W-:Y:S02]  /*1590*/  IMAD.MOV.U32 R151, RZ, RZ, RZ ;  /* 0x000000ffff977224 */ /* 0x000fe400078e00ff */
[----:B------:R-:W-:Y:S01]  /*15a0*/  IMAD.MOV.U32 R5, RZ, RZ, 0x40000040 ;  /* 0x40000040ff057424 */ /* 0x000fe200078e00ff */
[----:B------:R-:W-:Y:S01]  /*15b0*/  R2UR UR60, R16 ;  /* 0x00000000103c72ca */ /* 0x000fe200000e0000 */
[----:B------:R-:W-:Y:S01]  /*15c0*/  WARPGROUP.ARRIVE ;  /* 0x00000000000079c5 */ /* 0x000fe20000000000 */
[C---:B------:R-:W-:Y:S01]  /*15d0*/  R2UR UR8, R4.reuse ;  /* 0x00000000040872ca */ /* 0x040fe200000e0000 */
[----:B------:R-:W-:Y:S01]  /*15e0*/  UMOV UR11, 0x40000040 ;  /* 0x40000040000b7882 */ /* 0x000fe20000000000 */
        /* <DEDUP_REMOVED lines=8> */
[----:B------:R-:W-:Y:S01]  /*1670*/  R2UR UR17, R5 ;  /* 0x00000000051172ca */ /* 0x000fe200000e0000 */
[----:B------:R-:W-:Y:S01]  /*1680*/  UIADD3 UR4, UR60, 0x24400, URZ ;  /* 0x000244003c047890 */ /* 0x000fe2000fffe03f */
[----:B------:R-:W-:Y:S01]  /*1690*/  R2UR UR6, R4 ;  /* 0x00000000040672ca */ /* 0x000fe200000e0000 */
[----:B------:R-:W-:Y:S01]  /*16a0*/  UMOV UR25, 0x40000040 ;  /* 0x4000004000197882 */ /* 0x000fe20000000000 */
[----:B------:R-:W-:Y:S01]  /*16b0*/  MOV R13, UR21 ;  /* 0x00000015000d7c02 */ /* 0x000fe20008000f00 */
[----:B------:R-:W-:Y:S01]  /*16c0*/  USHF.R.U32.HI UR4, URZ, 0x4, UR4 ;  /* 0x000000043f047899 */ /* 0x000fe20008011604 */
[----:B------:R-:W-:Y:S01]  /*16d0*/  LOP3.LUT R64, R64, 0xffffff80, RZ, 0xc0, !PT ;  /* 0xffffff8040407812 */ /* 0x000fe200078ec0ff */
[----:B------:R-:W-:Y:S01]  /*16e0*/  UMOV UR27, 0x40000040 ;  /* 0x40000040001b7882 */ /* 0x000fe20000000000 */
[----:B------:R-:W-:Y:S01]  /*16f0*/  UMOV UR29, 0x40000040 ;  /* 0x40000040001d7882 */ /* 0x000fe20000000000 */
[----:B------:R-:W-:Y:S01]  /*1700*/  ULOP3.LUT UR4, UR4, 0x3fff, URZ, 0xc0, !UPT ;  /* 0x00003fff04047892 */ /* 0x000fe2000f8ec03f */
[----:B------:R-:W-:Y:S01]  /*1710*/  IMAD.MOV.U32 R0, RZ, RZ, -0x2 ;  /* 0xfffffffeff007424 */ /* 0x000fe200078e00ff */
[----:B------:R-:W-:Y:S01]  /*1720*/  UMOV UR31, 0x40000040 ;  /* 0x40000040001f7882 */ /* 0x000fe20000000000 */
[----:B------:R-:W-:Y:S01]  /*1730*/  UMOV UR33, 0x40000040 ;  /* 0x4000004000217882 */ /* 0x000fe20000000000 */
[----:B------:R-:W-:Y:S01]  /*1740*/  ULOP3.LUT UR61, UR4, 0x10000, URZ, 0xfc, !UPT ;  /* 0x00010000043d7892 */ /* 0x000fe2000f8efc3f */
[----:B------:R-:W-:Y:S01]  /*1750*/  IMAD.IADD R64, R23, 0x1, -R64 ;  /* 0x0000000117407824 */ /* 0x000fe200078e0a40 */
[----:B------:R-:W-:Y:S01]  /*1760*/  UIADD3 UR5, UR6, 0x2, URZ ;  /* 0x0000000206057890 */ /* 0x000fe2000fffe03f */
[----:B------:R-:W-:Y:S01]  /*1770*/  P2R R20, PR, RZ, 0x1 ;  /* 0x00000001ff147803 */ /* 0x000fe20000000000 */
[----:B------:R-:W-:Y:S01]  /*1780*/  UIADD3 UR4, UR61, 0x80, URZ ;  /* 0x000000803d047890 */ /* 0x000fe2000fffe03f */
[----:B------:R-:W-:Y:S01]  /*1790*/  MOV R150, R151 ;  /* 0x0000009700967202 */ /* 0x000fe20000000f00 */
[----:B------:R-:W-:Y:S01]  /*17a0*/  UIADD3 UR7, UR6, 0x4, URZ ;  /* 0x0000000406077890 */ /* 0x000fe2000fffe03f */
[----:B0-----:R-:W-:Y:S01]  /*17b0*/  SHF.R.S32.HI R3, RZ, 0x1f, R64 ;  /* 0x0000001fff037819 */ /* 0x001fe20000011440 */
[----:B------:R-:W-:Y:S01]  /*17c0*/  UMOV UR10, UR61 ;  /* 0x0000003d000a7c82 */ /* 0x000fe20008000000 */
[----:B------:R-:W-:Y:S01]  /*17d0*/  UMOV UR20, UR5 ;  /* 0x0000000500147c82 */ /* 0x000fe20008000000 */
[----:B------:R-:W-:Y:S01]  /*17e0*/  HGMMA.64x16x16.F32.BF16 R56, gdesc[UR8], RZ, !UPT, gsb0 ;  /* 0x00200000083879f0 */ /* 0x000fe2000c0018ff */
[----:B------:R-:W-:Y:S01]  /*17f0*/  UMOV UR14, UR4 ;  /* 0x00000004000e7c82 */ /* 0x000fe20008000000 */
[----:B------:R-:W-:Y:S01]  /*1800*/  R2UR UR8, R4 ;  /* 0x00000000040872ca */ /* 0x000fe200000e0000 */
[----:B------:R-:W-:Y:S01]  /*1810*/  UIADD3 UR4, UR61, 0x100, URZ ;  /* 0x000001003d047890 */ /* 0x000fe2000fffe03f */
[----:B------:R-:W-:Y:S01]  /*1820*/  R2UR UR9, R5 ;  /* 0x00000000050972ca */ /* 0x000fe200000e0000 */
[----:B------:R-:W-:Y:S01]  /*1830*/  UMOV UR11, 0x40000040 ;  /* 0x40000040000b7882 */ /* 0x000fe20000000000 */
[----:B------:R-:W-:Y:S01]  /*1840*/  UMOV UR5, 0x40000040 ;  /* 0x4000004000057882 */ /* 0x000fe20000000000 */
[----:B------:R-:W-:Y:S01]  /*1850*/  IMAD.U32 R12, RZ, RZ, UR20 ;  /* 0x00000014ff0c7e24 */ /* 0x000fe2000f8e00ff */
[----:B------:R-:W-:Y:S01]  /*1860*/  UIADD3 UR22, UR61, 0x284, URZ ;  /* 0x000002843d167890 */ /* 0x000fe2000fffe03f */
[----:B------:R-:W-:Y:S01]  /*1870*/  LEA.HI R3, R3, R64, RZ, 0x2 ;  /* 0x0000004003037211 */ /* 0x000fe200078f10ff */
[----:B------:R-:W-:Y:S01]  /*1880*/  UMOV UR10, UR4 ;  /* 0x00000004000a7c82 */ /* 0x000fe20008000000 */
[----:B------:R-:W-:Y:S01]  /*1890*/  UIADD3 UR4, UR61, 0x180, URZ ;  /* 0x000001803d047890 */ /* 0x000fe2000fffe03f */
[--C-:B------:R-:W-:Y:S01]  /*18a0*/  IMAD.MOV.U32 R149, RZ, RZ, R151.reuse ;  /* 0x000000ffff957224 */ /* 0x100fe200078e0097 */
[----:B------:R-:W-:Y:S01]  /*18b0*/  UIADD3 UR24, UR6, 0x406, URZ ;  /* 0x0000040606187890 */ /* 0x000fe2000fffe03f */
[----:B------:R-:W-:Y:S01]  /*18c0*/  LOP3.LUT R3, R3, 0x7ffffffc, RZ, 0xc0, !PT ;  /* 0x7ffffffc03037812 */ /* 0x000fe200078ec0ff */
[----:B------:R-:W-:Y:S01]  /*18d0*/  UIADD3 UR26, UR61, 0x286, URZ ;  /* 0x000002863d1a7890 */ /* 0x000fe2000fffe03f */
[--C-:B------:R-:W-:Y:S01]  /*18e0*/  IMAD.MOV.U32 R148, RZ, RZ, R151.reuse ;  /* 0x000000ffff947224 */ /* 0x100fe200078e0097 */
[----:B------:R-:W-:Y:S01]  /*18f0*/  UIADD3 UR28, UR6, 0x800, URZ ;  /* 0x00000800061c7890 */ /* 0x000fe2000fffe03f */
[----:B------:R-:W-:Y:S01]  /*1900*/  IMAD.MOV.U32 R147, RZ, RZ, R151 ;  /* 0x000000ffff937224 */ /* 0x000fe200078e0097 */
[----:B------:R-:W-:Y:S01]  /*1910*/  UIADD3 UR30, UR61, 0x500, URZ ;  /* 0x000005003d1e7890 */ /* 0x000fe2000fffe03f */
[----:B------:R-:W-:Y:S01]  /*1920*/  IMAD.IADD R3, R64, 0x1, -R3 ;  /* 0x0000000140037824 */ /* 0x000fe200078e0a03 */
[----:B------:R-:W-:Y:S01]  /*1930*/  UIADD3 UR32, UR6, 0x802, URZ ;  /* 0x0000080206207890 */ /* 0x000fe2000fffe03f */
[--C-:B------:R-:W-:Y:S01]  /*1940*/  IMAD.MOV.U32 R146, RZ, RZ, R151.reuse ;  /* 0x000000ffff927224 */ /* 0x100fe200078e0097 */
[----:B------:R-:W-:Y:S01]  /*1950*/  UIADD3 UR34, UR61, 0x502, URZ ;  /* 0x000005023d227890 */ /* 0x000fe2000fffe03f */
[----:B------:R-:W-:Y:S01]  /*1960*/  IMAD R0, R3, R0, 0x50 ;  /* 0x0000005003007424 */ /* 0x000fe200078e0200 */
[----:B------:R-:W-:Y:S01]  /*1970*/  UMOV UR35, 0x40000040 ;  /* 0x4000004000237882 */ /* 0x000fe20000000000 */
[----:B------:R-:W-:Y:S01]  /*1980*/  UIADD3 UR36, UR6, 0x804, URZ ;  /* 0x0000080406247890 */ /* 0x000fe2000fffe03f */
[----:B------:R-:W-:Y:S01]  /*1990*/  IMAD.MOV.U32 R145, RZ, RZ, R151 ;  /* 0x000000ffff917224 */ /* 0x000fe200078e0097 */
[----:B------:R-:W-:Y:S01]  /*19a0*/  UIADD3 UR38, UR61, 0x504, URZ ;  /* 0x000005043d267890 */ /* 0x000fe2000fffe03f */
[----:B------:R-:W-:Y:S01]  /*19b0*/  IMAD.IADD R19, R19, 0x1, R0 ;  /* 0x0000000113137824 */ /* 0x000fe200078e0200 */
[----:B------:R-:W-:Y:S01]  /*19c0*/  UMOV UR37, 0x40000040 ;  /* 0x4000004000257882 */ /* 0x000fe20000000000 */
[----:B------:R-:W-:Y:S01]  /*19d0*/  UMOV UR39, 0x40000040 ;  /* 0x4000004000277882 */ /* 0x000fe20000000000 */
[----:B------:R-:W-:Y:S01]  /*19e0*/  UIADD3 UR40, UR6, 0x806, URZ ;  /* 0x0000080606287890 */ /* 0x000fe2000fffe03f */
[----:B------:R-:W-:Y:S01]  /*19f0*/  IMAD R19, R22, -0x50, R19 ;  /* 0xffffffb016137824 */ /* 0x000fe200078e0213 */
[----:B------:R-:W-:Y:S01]  /*1a00*/  UIADD3 UR42, UR61, 0x506, URZ ;  /* 0x000005063d2a7890 */ /* 0x000fe2000fffe03f */
[----:B------:R-:W-:Y:S01]  /*1a10*/  IMAD.MOV.U32 R144, RZ, RZ, R151 ;  /* 0x000000ffff907224 */ /* 0x000fe200078e0097 */
[----:B------:R-:W-:Y:S01]  /*1a20*/  UMOV UR41, 0x40000040 ;  /* 0x4000004000297882 */ /* 0x000fe20000000000 */
[----:B------:R-:W-:Y:S01]  /*1a30*/  UMOV UR43, 0x40000040 ;  /* 0x40000040002b7882 */ /* 0x000fe20000000000 */
[----:B------:R-:W-:Y:S01]  /*1a40*/  UIADD3 UR44, UR6, 0xc00, URZ ;  /* 0x00000c00062c7890 */ /* 0x000fe2000fffe03f */
[C---:B------:R-:W-:Y:S01]  /*1a50*/  ISETP.GT.AND P6, PT, R19.reuse, RZ, PT ;  /* 0x000000ff1300720c */ /* 0x040fe20003fc4270 */
[----:B------:R-:W-:Y:S01]  /*1a60*/  UIADD3 UR46, UR61, 0x780, URZ ;  /* 0x000007803d2e7890 */ /* 0x000fe2000fffe03f */
[C---:B------:R-:W-:Y:S01]  /*1a70*/  ISETP.GT.AND P5, PT, R19.reuse, 0x1, PT ;  /* 0x000000011300780c */ /* 0x040fe20003fa4270 */
[----:B------:R-:W-:Y:S01]  /*1a80*/  UMOV UR45, 0x40000040 ;  /* 0x40000040002d7882 */ /* 0x000fe20000000000 */
[----:B------:R-:W-:Y:S01]  /*1a90*/  UMOV UR47, 0x40000040 ;  /* 0x40000040002f7882 */ /* 0x000fe20000000000 */
[----:B------:R-:W-:Y:S01]  /*1aa0*/  UIADD3 UR48, UR6, 0xc02, URZ ;  /* 0x00000c0206307890 */ /* 0x000fe2000fffe03f */
[C---:B------:R-:W-:Y:S01]  /*1ab0*/  ISETP.GT.AND P4, PT, R19.reuse, 0x8, PT ;  /* 0x000000081300780c */ /* 0x040fe20003f84270 */
[----:B------:R-:W-:Y:S01]  /*1ac0*/  UIADD3 UR50, UR61, 0x782, URZ ;  /* 0x000007823d327890 */ /* 0x000fe2000fffe03f */
[C---:B------:R-:W-:Y:S01]  /*1ad0*/  ISETP.GT.AND P3, PT, R19.reuse, 0x9, PT ;  /* 0x000000091300780c */ /* 0x040fe20003f64270 */
[----:B------:R-:W-:Y:S01]  /*1ae0*/  UMOV UR49, 0x40000040 ;  /* 0x4000004000317882 */ /* 0x000fe20000000000 */
[----:B------:R-:W-:Y:S01]  /*1af0*/  UMOV UR51, 0x40000040 ;  /* 0x4000004000337882 */ /* 0x000fe20000000000 */
[----:B------:R-:W-:Y:S01]  /*1b00*/  UIADD3 UR52, UR6, 0xc04, URZ ;  /* 0x00000c0406347890 */ /* 0x000fe2000fffe03f */
[----:B------:R-:W-:Y:S01]  /*1b10*/  ISETP.GT.AND P2, PT, R19, 0x10, PT ;  /* 0x000000101300780c */ /* 0x000fe20003f44270 */
[----:B------:R-:W-:-:S02]  /*1b20*/  WARPGROUP.DEPBAR.LE gsb0, 0x0 ;  /* 0x00008000000079c5 */ /* 0x000fc40000010000 */
[----:B------:R-:W-:Y:S01]  /*1b30*/  WARPGROUP.ARRIVE ;  /* 0x00000000000079c5 */ /* 0x000fe20000000000 */
[----:B------:R-:W-:Y:S01]  /*1b40*/  UIADD3 UR54, UR61, 0x784, URZ ;  /* 0x000007843d367890 */ /* 0x000fe2000fffe03f */
[-C--:B------:R-:W-:Y:S01]  /*1b50*/  MOV R143, R151.reuse ;  /* 0x00000097008f7202 */ /* 0x080fe20000000f00 */
[----:B------:R-:W-:Y:S01]  /*1b60*/  UMOV UR53, 0x40000040 ;  /* 0x4000004000357882 */ /* 0x000fe20000000000 */
[----:B------:R-:W-:Y:S01]  /*1b70*/  UMOV UR55, 0x40000040 ;  /* 0x4000004000377882 */ /* 0x000fe20000000000 */
[----:B------:R-:W-:Y:S01]  /*1b80*/  UIADD3 UR58, UR61, 0x786, URZ ;  /* 0x000007863d3a7890 */ /* 0x000fe2000fffe03f */
[----:B------:R-:W-:Y:S01]  /*1b90*/  HGMMA.64x16x16.F32.BF16 R48, gdesc[UR12], RZ, !UPT, gsb0 ;  /* 0x002000000c3079f0 */ /* 0x000fe2000c0018ff */
[----:B------:R-:W-:Y:S01]  /*1ba0*/  R2UR UR12, R4 ;  /* 0x00000000040c72ca */ /* 0x000fe200000e0000 */
[----:B------:R-:W-:Y:S01]  /*1bb0*/  UMOV UR14, UR4 ;  /* 0x00000004000e7c82 */ /* 0x000fe20008000000 */
[----:B------:R-:W-:Y:S01]  /*1bc0*/  R2UR UR13, R5 ;  /* 0x00000000050d72ca */ /* 0x000fe200000e0000 */
[----:B------:R-:W-:Y:S01]  /*1bd0*/  UMOV UR15, 0x40000040 ;  /* 0x40000040000f7882 */ /* 0x000fe20000000000 */
[----:B------:R-:W-:Y:S01]  /*1be0*/  UIADD3 UR4, UR61, 0x202, URZ ;  /* 0x000002023d047890 */ /* 0x000fe2000fffe03f */
[--C-:B------:R-:W-:Y:S01]  /*1bf0*/  IMAD.MOV.U32 R142, RZ, RZ, R151.reuse ;  /* 0x000000ffff8e7224 */ /* 0x100fe200078e0097 */
[----:B------:R-:W-:Y:S01]  /*1c00*/  UMOV UR59, 0x40000040 ;  /* 0x40000040003b7882 */ /* 0x000fe20000000000 */
[--C-:B------:R-:W-:Y:S01]  /*1c10*/  IMAD.MOV.U32 R141, RZ, RZ, R151.reuse ;  /* 0x000000ffff8d7224 */ /* 0x100fe200078e0097 */
[-C--:B------:R-:W-:Y:S01]  /*1c20*/  MOV R136, R151.reuse ;  /* 0x0000009700887202 */ /* 0x080fe20000000f00 */
        /* <DEDUP_REMOVED lines=15> */
[----:B------:R-:W-:Y:S01]  /*1d20*/  MOV R66, R151 ;  /* 0x0000009700427202 */ /* 0x000fe20000000f00 */
[----:B------:R-:W-:-:S02]  /*1d30*/  IMAD.MOV.U32 R131, RZ, RZ, R151 ;  /* 0x000000ffff837224 */ /* 0x000fc400078e0097 */
[--C-:B------:R-:W-:Y:S02]  /*1d40*/  IMAD.MOV.U32 R130, RZ, RZ, R151.reuse ;  /* 0x000000ffff827224 */ /* 0x100fe400078e0097 */
[--C-:B------:R-:W-:Y:S02]  /*1d50*/  IMAD.MOV.U32 R128, RZ, RZ, R151.reuse ;  /* 0x000000ffff807224 */ /* 0x100fe400078e0097 */
[--C-:B------:R-:W-:Y:S02]  /*1d60*/  IMAD.MOV.U32 R127, RZ, RZ, R151.reuse ;  /* 0x000000ffff7f7224 */ /* 0x100fe400078e0097 */
[--C-:B------:R-:W-:Y:S02]  /*1d70*/  IMAD.MOV.U32 R126, RZ, RZ, R151.reuse ;  /* 0x000000ffff7e7224 */ /* 0x100fe400078e0097 */
[--C-:B------:R-:W-:Y:S02]  /*1d80*/  IMAD.MOV.U32 R125, RZ, RZ, R151.reuse ;  /* 0x000000ffff7d7224 */ /* 0x100fe400078e0097 */
[----:B------:R-:W-:-:S02]  /*1d90*/  IMAD.MOV.U32 R124, RZ, RZ, R151 ;  /* 0x000000ffff7c7224 */ /* 0x000fc400078e0097 */
[--C-:B------:R-:W-:Y:S02]  /*1da0*/  IMAD.MOV.U32 R123, RZ, RZ, R151.reuse ;  /* 0x000000ffff7b7224 */ /* 0x100fe400078e0097 */
[--C-:B------:R-:W-:Y:S02]  /*1db0*/  IMAD.MOV.U32 R121, RZ, RZ, R151.reuse ;  /* 0x000000ffff797224 */ /* 0x100fe400078e0097 */
[--C-:B------:R-:W-:Y:S02]  /*1dc0*/  IMAD.MOV.U32 R120, RZ, RZ, R151.reuse ;  /* 0x000000ffff787224 */ /* 0x100fe400078e0097 */
[--C-:B------:R-:W-:Y:S02]  /*1dd0*/  IMAD.MOV.U32 R119, RZ, RZ, R151.reuse ;  /* 0x000000ffff777224 */ /* 0x100fe400078e0097 */
[--C-:B------:R-:W-:Y:S02]  /*1de0*/  IMAD.MOV.U32 R118, RZ, RZ, R151.reuse ;  /* 0x000000ffff767224 */ /* 0x100fe400078e0097 */
[----:B------:R-:W-:Y:S01]  /*1df0*/  IMAD.MOV.U32 R117, RZ, RZ, R151 ;  /* 0x000000ffff757224 */ /* 0x000fe200078e0097 */
[----:B------:R-:W-:-:S02]  /*1e00*/  WARPGROUP.DEPBAR.LE gsb0, 0x0 ;  /* 0x00008000000079c5 */ /* 0x000fc40000010000 */
[----:B------:R-:W-:Y:S01]  /*1e10*/  WARPGROUP.ARRIVE ;  /* 0x00000000000079c5 */ /* 0x000fe20000000000 */
[--C-:B------:R-:W-:Y:S02]  /*1e20*/  IMAD.MOV.U32 R116, RZ, RZ, R151.reuse ;  /* 0x000000ffff747224 */ /* 0x100fe400078e0097 */
[--C-:B------:R-:W-:Y:S02]  /*1e30*/  IMAD.MOV.U32 R114, RZ, RZ, R151.reuse ;  /* 0x000000ffff727224 */ /* 0x100fe400078e0097 */
[--C-:B------:R-:W-:Y:S01]  /*1e40*/  IMAD.MOV.U32 R113, RZ, RZ, R151.reuse ;  /* 0x000000ffff717224 */ /* 0x100fe200078e0097 */
[----:B------:R-:W-:Y:S01]  /*1e50*/  HGMMA.64x16x16.F32.BF16 R40, gdesc[UR8], RZ, !UPT, gsb0 ;  /* 0x00200000082879f0 */ /* 0x000fe2000c0018ff */
[----:B------:R-:W-:Y:S01]  /*1e60*/  UIADD3 UR8, UR61, 0x200, URZ ;  /* 0x000002003d087890 */ /* 0x000fe2000fffe03f */
[--C-:B------:R-:W-:Y:S01]  /*1e70*/  IMAD.MOV.U32 R112, RZ, RZ, R151.reuse ;  /* 0x000000ffff707224 */ /* 0x100fe200078e0097 */
[----:B------:R-:W-:Y:S01]  /*1e80*/  UIADD3 UR10, UR61, 0x2, URZ ;  /* 0x000000023d0a7890 */ /* 0x000fe2000fffe03f */
[--C-:B------:R-:W-:Y:S01]  /*1e90*/  IMAD.MOV.U32 R111, RZ, RZ, R151.reuse ;  /* 0x000000ffff6f7224 */ /* 0x100fe200078e0097 */
[----:B------:R-:W-:Y:S01]  /*1ea0*/  UMOV UR9, UR21 ;  /* 0x0000001500097c82 */ /* 0x000fe20008000000 */
[----:B------:R-:W-:Y:S01]  /*1eb0*/  UMOV UR11, 0x40000040 ;  /* 0x40000040000b7882 */ /* 0x000fe20000000000 */
[--C-:B------:R-:W-:Y:S01]  /*1ec0*/  IMAD.MOV.U32 R110, RZ, RZ, R151.reuse ;  /* 0x000000ffff6e7224 */ /* 0x100fe200078e0097 */
[----:B------:R-:W-:Y:S01]  /*1ed0*/  UMOV UR18, UR8 ;  /* 0x0000000800127c82 */ /* 0x000fe20008000000 */
[----:B------:R-:W-:Y:S01]  /*1ee0*/  UMOV UR8, UR20 ;  /* 0x0000001400087c82 */ /* 0x000fe20008000000 */
        /* <DEDUP_REMOVED lines=20> */
[--C-:B------:R-:W-:Y:S01]  /*2030*/  IMAD.MOV.U32 R82, RZ, RZ, R151.reuse ;  /* 0x000000ffff527224 */ /* 0x100fe200078e0097 */
[----:B------:R-:W-:Y:S02]  /*2040*/  WARPGROUP.DEPBAR.LE gsb0, 0x0 ;  /* 0x00008000000079c5 */ /* 0x000fe40000010000 */
        /* <DEDUP_REMOVED lines=9> */
[----:B------:R-:W-:Y:S01]  /*20e0*/  UIADD3 UR14, UR61, 0x280, URZ ;  /* 0x000002803d0e7890 */ /* 0x000fe2000fffe03f */
[--C-:B------:R-:W-:Y:S01]  /*20f0*/  IMAD.MOV.U32 R68, RZ, RZ, R151.reuse ;  /* 0x000000ffff447224 */ /* 0x100fe200078e0097 */
[----:B------:R-:W-:Y:S01]  /*2100*/  UMOV UR15, 0x40000040 ;  /* 0x40000040000f7882 */ /* 0x000fe20000000000 */
[----:B------:R-:W-:Y:S01]  /*2110*/  IMAD.MOV.U32 R64, RZ, RZ, R151 ;  /* 0x000000ffff407224 */ /* 0x000fe200078e0097 */
[----:B------:R-:W-:-:S02]  /*2120*/  WARPGROUP.DEPBAR.LE gsb0, 0x0 ;  /* 0x00008000000079c5 */ /* 0x000fc40000010000 */
[----:B------:R-:W-:-:S06]  /*2130*/  WARPGROUP.ARRIVE ;  /* 0x00000000000079c5 */ /* 0x000fcc0000000000 */
[----:B------:R-:W-:Y:S01]  /*2140*/  HGMMA.64x16x16.F32.BF16 R24, gdesc[UR16], RZ, !UPT, gsb0 ;  /* 0x00200000101879f0 */ /* 0x000fe2000c0018ff */
[----:B------:R-:W-:Y:S02]  /*2150*/  UIADD3 UR16, UR6, 0x402, URZ ;  /* 0x0000040206107890 */ /* 0x000fe4000fffe03f */
[----:B------:R-:W-:Y:S01]  /*2160*/  UIADD3 UR18, UR61, 0x282, URZ ;  /* 0x000002823d127890 */ /* 0x000fe2000fffe03f */
[----:B------:R-:W-:Y:S01]  /*2170*/  UMOV UR17, 0x40000040 ;  /* 0x4000004000117882 */ /* 0x000fe20000000000 */
[----:B------:R-:W-:Y:S01]  /*2180*/  UMOV UR19, 0x40000040 ;  /* 0x4000004000137882 */ /* 0x000fe20000000000 */
[----:B------:R-:W-:Y:S02]  /*2190*/  WARPGROUP.DEPBAR.LE gsb0, 0x0 ;  /* 0x00008000000079c5 */ /* 0x000fe40000010000 */
[----:B------:R-:W-:-:S06]  /*21a0*/  WARPGROUP.ARRIVE ;  /* 0x00000000000079c5 */ /* 0x000fcc0000000000 */
[----:B------:R-:W-:Y:S01]  /*21b0*/  HGMMA.64x16x16.F32.BF16 R56, gdesc[UR8], R56, gsb0 ;  /* 0x00200000083879f0 */ /* 0x000fe20008001838 */
[----:B------:R-:W-:Y:S01]  /*21c0*/  UIADD3 UR10, UR61, 0x82, URZ ;  /* 0x000000823d0a7890 */ /* 0x000fe2000fffe03f */
[----:B------:R-:W-:Y:S01]  /*21d0*/  UMOV UR8, UR20 ;  /* 0x0000001400087c82 */ /* 0x000fe20008000000 */
[----:B------:R-:W-:Y:S01]  /*21e0*/  UMOV UR9, UR21 ;  /* 0x0000001500097c82 */ /* 0x000fe20008000000 */
        /* <DEDUP_REMOVED lines=18> */
[----:B------:R-:W-:Y:S01]  /*2310*/  UMOV UR8, UR20 ;  /* 0x0000001400087c82 */ /* 0x000fe20008000000 */
[----:B------:R-:W-:Y:S01]  /*2320*/  UMOV UR9, UR21 ;  /* 0x0000001500097c82 */ /* 0x000fe20008000000 */
[----:B------:R-:W-:Y:S01]  /*2330*/  UMOV UR10, UR4 ;  /* 0x00000004000a7c82 */ /* 0x000fe20008000000 */
[----:B------:R-:W-:Y:S01]  /*2340*/  UMOV UR11, 0x40000040 ;  /* 0x40000040000b7882 */ /* 0x000fe20000000000 */
[----:B------:R-:W-:Y:S01]  /*2350*/  UMOV UR4, UR7 ;  /* 0x0000000700047c82 */ /* 0x000fe20008000000 */
[----:B------:R-:W-:Y:S02]  /*2360*/  UIADD3 UR7, UR61, 0x204, URZ ;  /* 0x000002043d077890 */ /* 0x000fe4000fffe03f */
[----:B------:R-:W-:Y:S01]  /*2370*/  UIADD3 UR20, UR6, 0x404, URZ ;  /* 0x0000040406147890 */ /* 0x000fe2000fffe03f */
[----:B------:R-:W-:Y:S01]  /*2380*/  UMOV UR21, 0x40000040 ;  /* 0x4000004000157882 */ /* 0x000fe20000000000 */
[----:B------:R-:W-:-:S02]  /*2390*/  WARPGROUP.DEPBAR.LE gsb0, 0x0 ;  /* 0x00008000000079c5 */ /* 0x000fc40000010000 */
[----:B------:R-:W-:-:S06]  /*23a0*/  WARPGROUP.ARRIVE ;  /* 0x00000000000079c5 */ /* 0x000fcc0000000000 */
[----:B------:R-:W-:Y:S01]  /*23b0*/  HGMMA.64x16x16.F32.BF16 R24, gdesc[UR8], R24, gsb0 ;  /* 0x00200000081879f0 */ /* 0x000fe20008001818 */
[----:B------:R-:W-:Y:S01]  /*23c0*/  UMOV UR8, UR4 ;  /* 0x0000000400087c82 */ /* 0x000fe20008000000 */
[----:B------:R-:W-:Y:S01]  /*23d0*/  UMOV UR9, UR5 ;  /* 0x0000000500097c82 */ /* 0x000fe20008000000 */
[----:B------:R-:W-:Y:S01]  /*23e0*/  UMOV UR10, UR12 ;  /* 0x0000000c000a7c82 */ /* 0x000fe20008000000 */
[----:B------:R-:W-:Y:S01]  /*23f0*/  UMOV UR11, 0x40000040 ;  /* 0x40000040000b7882 */ /* 0x000fe20000000000 */
[----:B------:R-:W-:Y:S01]  /*2400*/  UIADD3 UR12, UR6, 0x6, URZ ;  /* 0x00000006060c7890 */ /* 0x000fe2000fffe03f */
        /* <DEDUP_REMOVED lines=32> */
[----:B------:R-:W-:Y:S01]  /*2610*/  UMOV UR8, UR12 ;  /* 0x0000000c00087c82 */ /* 0x000fe20008000000 */
[----:B------:R-:W-:Y:S01]  /*2620*/  UMOV UR9, 0x40000040 ;  /* 0x4000004000097882 */ /* 0x000fe20000000000 */
[----:B------:R-:W-:Y:S01]  /*2630*/  UMOV UR10, UR13 ;  /* 0x0000000d000a7c82 */ /* 0x000fe20008000000 */
[----:B------:R-:W-:Y:S01]  /*2640*/  UMOV UR11, 0x40000040 ;  /* 0x40000040000b7882 */ /* 0x000fe20000000000 */
[----:B------:R-:W-:Y:S01]  /*2650*/  UIADD3 UR12, UR6, 0x400, URZ ;  /* 0x00000400060c7890 */ /* 0x000fe2000fffe03f */
[----:B------:R-:W-:Y:S01]  /*2660*/  UMOV UR13, 0x40000040 ;  /* 0x40000040000d7882 */ /* 0x000fe20000000000 */
[----:B------:R-:W-:Y:S02]  /*2670*/  WARPGROUP.DEPBAR.LE gsb0, 0x0 ;  /* 0x00008000000079c5 */ /* 0x000fe40000010000 */
[----:B------:R-:W-:-:S06]  /*2680*/  WARPGROUP.ARRIVE ;  /* 0x00000000000079c5 */ /* 0x000fcc0000000000 */
[----:B------:R-:W-:Y:S01]  /*2690*/  HGMMA.64x16x16.F32.BF16 R56, gdesc[UR8], R56, gsb0 ;  /* 0x00200000083879f0 */ /* 0x000fe20008001838 */
        /* <DEDUP_REMOVED lines=15> */
[----:B------:R-:W-:Y:S01]  /*2790*/  UMOV UR10, UR7 ;  /* 0x00000007000a7c82 */ /* 0x000fe20008000000 */
[----:B------:R-:W-:Y:S01]  /*27a0*/  UMOV UR11, 0x40000040 ;  /* 0x40000040000b7882 */ /* 0x000fe20000000000 */
[----:B------:R-:W-:Y:S01]  /*27b0*/  UIADD3 UR7, UR61, 0x480, URZ ;  /* 0x000004803d077890 */ /* 0x000fe2000fffe03f */
[----:B------:R-:W-:Y:S02]  /*27c0*/  WARPGROUP.DEPBAR.LE gsb0, 0x0 ;  /* 0x00008000000079c5 */ /* 0x000fe40000010000 */
[----:B------:R-:W-:-:S06]  /*27d0*/  WARPGROUP.ARRIVE ;  /* 0x00000000000079c5 */ /* 0x000fcc0000000000 */
[----:B------:R-:W-:Y:S01]  /*27e0*/  HGMMA.64x16x16.F32.BF16 R24, gdesc[UR8], R24, gsb0 ;  /* 0x00200000081879f0 */ /* 0x000fe20008001818 */
[----:B------:R-:W-:Y:S02]  /*27f0*/  UMOV UR11, 0x40000040 ;  /* 0x40000040000b7882 */ /* 0x000fe40000000000 */
[----:B------:R-:W-:Y:S01]  /*2800*/  UMOV UR57, UR11 ;  /* 0x0000000b00397c82 */ /* 0x000fe20008000000 */
[----:B------:R-:W-:Y:S01]  /*2810*/  IMAD.U32 R11, RZ, RZ, UR11 ;  /* 0x0000000bff0b7e24 */ /* 0x000fe2000f8e00ff */
        /* <DEDUP_REMOVED lines=23> */
[----:B------:R-:W-:Y:S03]  /*2990*/  HGMMA.64x16x16.F32.BF16 R24, gdesc[UR12], R24, gsb0 ;  /* 0x002000000c1879f0 */ /* 0x000fe60008001818 */
        /* <DEDUP_REMOVED lines=212> */
[----:B------:R-:W-:Y:S02]  /*36e0*/  UIADD3 UR7, UR6, 0xc06, URZ ;  /* 0x00000c0606077890 */ /* 0x000fe4000fffe03f */
[----:B------:R-:W-:-:S05]  /*36f0*/  UIADD3 UR6, UR61, 0x984, URZ ;  /* 0x000009843d067890 */ /* 0x000fca000fffe03f */
[----:B------:R-:W-:Y:S02]  /*3700*/  UMOV UR10, UR7 ;  /* 0x00000007000a7c82 */ /* 0x000fe40008000000 */
[----:B------:R-:W-:Y:S01]  /*3710*/  UMOV UR56, UR10 ;  /* 0x0000000a00387c82 */ /* 0x000fe20008000000 */
[----:B------:R-:W-:Y:S01]  /*3720*/  IMAD.U32 R10, RZ, RZ, UR10 ;  /* 0x0000000aff0a7e24 */ /* 0x000fe2000f8e00ff */
        /* <DEDUP_REMOVED lines=23> */
[----:B------:R-:W-:Y:S02]  /*38a0*/  ULDC UR6, c[0x0][0x988] ;  /* 0x0002620000067ab9 */ /* 0x000fe40000000800 */
[----:B-1----:R-:W-:Y:S01]  /*38b0*/  MOV R2, UR6 ;  /* 0x0000000600027c02 */ /* 0x002fe20008000f00 */
[----:B------:R-:W-:Y:S02]  /*38c0*/  WARPGROUP.DEPBAR.LE gsb0, 0x0 ;  /* 0x00008000000079c5 */ /* 0x000fe40000010000 */
[----:B------:R-:W-:-:S06]  /*38d0*/  WARPGROUP.ARRIVE ;  /* 0x00000000000079c5 */ /* 0x000fcc0000000000 */
[----:B------:R-:W-:Y:S03]  /*38e0*/  HGMMA.64x16x16.F32.BF16 R24, gdesc[UR52], R24, gsb0 ;  /* 0x00200000341879f0 */ /* 0x000fe60008001818 */
        /* <DEDUP_REMOVED lines=8> */
[----:B------:R-:W-:Y:S01]  /*3970*/  WARPGROUP.ARRIVE ;  /* 0x00000000000079c5 */ /* 0x000fe20000000000 */
[----:B------:R-:W-:Y:S01]  /*3980*/  FSEL R7, R58, -INF , P6 ;  /* 0xff8000003a077808 */ /* 0x000fe20003000000 */
[----:B------:R-:W-:Y:S01]  /*3990*/  IMAD.MOV.U32 R58, RZ, RZ, R151 ;  /* 0x000000ffff3a7224 */ /* 0x000fe200078e0097 */
[----:B------:R-:W-:-:S02]  /*39a0*/  FSEL R59, R59, -INF , P5 ;  /* 0xff8000003b3b7808 */ /* 0x000fc40002800000 */
[----:B------:R-:W-:Y:S01]  /*39b0*/  FSEL R21, R62, -INF , P4 ;  /* 0xff8000003e157808 */ /* 0x000fe20002000000 */
[----:B------:R-:W-:Y:S01]  /*39c0*/  HGMMA.64x16x16.F32.BF16 R48, gdesc[UR56], R48, gsb0 ;  /* 0x00200000383079f0 */ /* 0x000fe20008001830 */
[----:B------:R-:W-:Y:S01]  /*39d0*/  UIADD3 UR58, UR61, 0x886, URZ ;  /* 0x000008863d3a7890 */ /* 0x000fe2000fffe03f */
[----:B------:R-:W-:Y:S01]  /*39e0*/  FMNMX.FTZ R0, R7, R59, !PT ;  /* 0x0000003b07007209 */ /* 0x000fe20007810000 */
[----:B------:R-:W-:Y:S01]  /*39f0*/  UMOV UR56, UR10 ;  /* 0x0000000a00387c82 */ /* 0x000fe20008000000 */
[----:B------:R-:W-:Y:S01]  /*3a00*/  UMOV UR57, UR11 ;  /* 0x0000000b00397c82 */ /* 0x000fe20008000000 */
[----:B------:R-:W-:Y:S01]  /*3a10*/  UMOV UR59, 0x40000040 ;  /* 0x40000040003b7882 */ /* 0x000fe20000000000 */
[----:B------:R-:W-:Y:S01]  /*3a20*/  FSEL R63, R63, -INF , P3 ;  /* 0xff8000003f3f7808 */ /* 0x000fe20001800000 */
[--C-:B------:R-:W-:Y:S01]  /*3a30*/  IMAD.MOV.U32 R62, RZ, RZ, R151.reuse ;  /* 0x000000ffff3e7224 */ /* 0x100fe200078e0097 */
[----:B------:R-:W-:Y:S02]  /*3a40*/  FMNMX.FTZ R0, R21, R0, !PT ;  /* 0x0000000015007209 */ /* 0x000fe40007810000 */
[----:B------:R-:W-:Y:S01]  /*3a50*/  FSEL R3, R56, -INF , P6 ;  /* 0xff80000038037808 */ /* 0x000fe20003000000 */
[----:B------:R-:W-:Y:S01]  /*3a60*/  IMAD.MOV.U32 R56, RZ, RZ, R151 ;  /* 0x000000ffff387224 */ /* 0x000fe200078e0097 */
[----:B------:R-:W-:-:S02]  /*3a70*/  ISETP.GT.AND P6, PT, R19, 0x11, PT ;  /* 0x000000111300780c */ /* 0x000fc40003fc4270 */
[----:B------:R-:W-:Y:S02]  /*3a80*/  FMNMX.FTZ R0, R63, R0, !PT ;  /* 0x000000003f007209 */ /* 0x000fe40007810000 */
[----:B------:R-:W-:Y:S02]  /*3a90*/  FSEL R57, R57, -INF , P5 ;  /* 0xff80000039397808 */ /* 0x000fe40002800000 */
[C---:B------:R-:W-:Y:S02]  /*3aa0*/  ISETP.GT.AND P5, PT, R19.reuse, 0x18, PT ;  /* 0x000000181300780c */ /* 0x040fe40003fa4270 */
[----:B------:R-:W-:Y:S01]  /*3ab0*/  FSEL R15, R60, -INF , P4 ;  /* 0xff8000003c0f7808 */ /* 0x000fe20002000000 */
[----:B------:R-:W-:Y:S01]  /*3ac0*/  IMAD.MOV.U32 R60, RZ, RZ, R151 ;  /* 0x000000ffff3c7224 */ /* 0x000fe200078e0097 */
[----:B------:R-:W-:Y:S02]  /*3ad0*/  ISETP.GT.AND P4, PT, R19, 0x19, PT ;  /* 0x000000191300780c */ /* 0x000fe40003f84270 */
[----:B------:R-:W-:-:S02]  /*3ae0*/  FSEL R61, R61, -INF , P3 ;  /* 0xff8000003d3d7808 */ /* 0x000fc40001800000 */
[----:B------:R-:W-:Y:S01]  /*3af0*/  ISETP.GT.AND P3, PT, R19, 0x20, PT ;  /* 0x000000201300780c */ /* 0x000fe20003f64270 */
[----:B------:R-:W-:Y:S02]  /*3b00*/  WARPGROUP.DEPBAR.LE gsb0, 0x0 ;  /* 0x00008000000079c5 */ /* 0x000fe40000010000 */
[----:B------:R-:W-:Y:S01]  /*3b10*/  WARPGROUP.ARRIVE ;  /* 0x00000000000079c5 */ /* 0x000fe20000000000 */
[----:B------:R-:W-:Y:S01]  /*3b20*/  FSEL R65, R50, -INF , P2 ;  /* 0xff80000032417808 */ /* 0x000fe20001000000 */
[--C-:B------:R-:W-:Y:S01]  /*3b30*/  IMAD.MOV.U32 R50, RZ, RZ, R151.reuse ;  /* 0x000000ffff327224 */ /* 0x100fe200078e0097 */
[----:B------:R-:W-:Y:S02]  /*3b40*/  FSEL R51, R51, -INF , P6 ;  /* 0xff80000033337808 */ /* 0x000fe40003000000 */
[----:B------:R-:W-:Y:S01]  /*3b50*/  FMNMX.FTZ R0, R65, R0, !PT ;  /* 0x0000000041007209 */ /* 0x000fe20007810000 */
[----:B------:R-:W-:Y:S01]  /*3b60*/  HGMMA.64x16x16.F32.BF16 R40, gdesc[UR56], R40, gsb0 ;  /* 0x00200000382879f0 */ /* 0x000fe20008001828 */
[----:B------:R-:W-:Y:S01]  /*3b70*/  UIADD3 UR58, UR61, 0x906, URZ ;  /* 0x000009063d3a7890 */ /* 0x000fe2000fffe03f */
[----:B------:R-:W-:Y:S01]  /*3b80*/  FSEL R67, R54, -INF , P5 ;  /* 0xff80000036437808 */ /* 0x000fe20002800000 */
[----:B------:R-:W-:Y:S01]  /*3b90*/  UMOV UR56, UR10 ;  /* 0x0000000a00387c82 */ /* 0x000fe20008000000 */
[----:B------:R-:W-:Y:S01]  /*3ba0*/  UMOV UR57, UR11 ;  /* 0x0000000b00397c82 */ /* 0x000fe20008000000 */
[----:B------:R-:W-:Y:S01]  /*3bb0*/  UMOV UR59, 0x40000040 ;  /* 0x40000040003b7882 */ /* 0x000fe20000000000 */
[----:B------:R-:W-:Y:S01]  /*3bc0*/  FMNMX.FTZ R0, R51, R0, !PT ;  /* 0x0000000033007209 */ /* 0x000fe20007810000 */
[----:B------:R-:W-:Y:S01]  /*3bd0*/  IMAD.MOV.U32 R54, RZ, RZ, R151 ;  /* 0x000000ffff367224 */ /* 0x000fe200078e0097 */
[----:B------:R-:W-:-:S02]  /*3be0*/  FSEL R55, R55, -INF , P4 ;  /* 0xff80000037377808 */ /* 0x000fc40002000000 */
[----:B------:R-:W-:Y:S02]  /*3bf0*/  FMNMX.FTZ R0, R67, R0, !PT ;  /* 0x0000000043007209 */ /* 0x000fe40007810000 */
[----:B------:R-:W-:Y:S01]  /*3c00*/  FSEL R23, R48, -INF , P2 ;  /* 0xff80000030177808 */ /* 0x000fe20001000000 */
[----:B------:R-:W-:Y:S01]  /*3c10*/  IMAD.MOV.U32 R48, RZ, RZ, R151 ;  /* 0x000000ffff307224 */ /* 0x000fe200078e0097 */
[----:B------:R-:W-:Y:S02]  /*3c20*/  ISETP.GT.AND P2, PT, R19, 0x21, PT ;  /* 0x000000211300780c */ /* 0x000fe40003f44270 */
[----:B------:R-:W-:Y:S02]  /*3c30*/  FMNMX.FTZ R0, R55, R0, !PT ;  /* 0x0000000037007209 */ /* 0x000fe40007810000 */
[----:B------:R-:W-:Y:S02]  /*3c40*/  FSEL R49, R49, -INF , P6 ;  /* 0xff80000031317808 */ /* 0x000fe40003000000 */
[----:B------:R-:W-:-:S02]  /*3c50*/  ISETP.GT.AND P6, PT, R19, 0x28, PT ;  /* 0x000000281300780c */ /* 0x000fc40003fc4270 */
[----:B------:R-:W-:Y:S02]  /*3c60*/  FSEL R53, R53, -INF , P4 ;  /* 0xff80000035357808 */ /* 0x000fe40002000000 */
[----:B------:R-:W-:Y:S01]  /*3c70*/  ISETP.GT.AND P4, PT, R19, 0x30, PT ;  /* 0x000000301300780c */ /* 0x000fe20003f84270 */
[----:B------:R-:W-:Y:S02]  /*3c80*/  WARPGROUP.DEPBAR.LE gsb0, 0x0 ;  /* 0x00008000000079c5 */ /* 0x000fe40000010000 */
[----:B------:R-:W-:Y:S01]  /*3c90*/  WARPGROUP.ARRIVE ;  /* 0x00000000000079c5 */ /* 0x000fe20000000000 */
[----:B------:R-:W-:Y:S01]  /*3ca0*/  FSEL R69, R42, -INF , P3 ;  /* 0xff8000002a457808 */ /* 0x000fe20001800000 */
[----:B------:R-:W-:Y:S01]  /*3cb0*/  IMAD.U32 R42, RZ, RZ, UR60 ;  /* 0x0000003cff2a7e24 */ /* 0x000fe2000f8e00ff */
        /* <DEDUP_REMOVED lines=8> */
[----:B------:R-:W-:-:S02]  /*3d40*/  ISETP.GT.AND P5, PT, R19, 0x29, PT ;  /* 0x000000291300780c */ /* 0x000fc40003fa4270 */
[----:B------:R-:W-:Y:S01]  /*3d50*/  FSEL R73, R46, -INF , P6 ;  /* 0xff8000002e497808 */ /* 0x000fe20003000000 */
[----:B------:R-:W-:Y:S01]  /*3d60*/  IMAD.MOV.U32 R46, RZ, RZ, R151 ;  /* 0x000000ffff2e7224 */ /* 0x000fe200078e0097 */
[----:B------:R-:W-:Y:S02]  /*3d70*/  FMNMX.FTZ R0, R71, R0, !PT ;  /* 0x0000000047007209 */ /* 0x000fe40007810000 */
[----:B------:R-:W-:Y:S02]  /*3d80*/  FSEL R75, R47, -INF , P5 ;  /* 0xff8000002f4b7808 */ /* 0x000fe40002800000 */
[----:B------:R-:W-:Y:S02]  /*3d90*/  FMNMX.FTZ R0, R73, R0, !PT ;  /* 0x0000000049007209 */ /* 0x000fe40007810000 */
[----:B------:R-:W-:Y:S02]  /*3da0*/  FSEL R47, R40, -INF , P3 ;  /* 0xff800000282f7808 */ /* 0x000fe40001800000 */
[----:B------:R-:W-:-:S02]  /*3db0*/  ISETP.GT.AND P3, PT, R19, 0x31, PT ;  /* 0x000000311300780c */ /* 0x000fc40003f64270 */
[----:B------:R-:W-:Y:S02]  /*3dc0*/  FMNMX.FTZ R0, R75, R0, !PT ;  /* 0x000000004b007209 */ /* 0x000fe40007810000 */
[----:B------:R-:W-:Y:S02]  /*3dd0*/  FSEL R41, R41, -INF , P2 ;  /* 0xff80000029297808 */ /* 0x000fe40001000000 */
[----:B------:R-:W-:Y:S02]  /*3de0*/  ISETP.GT.AND P2, PT, R19, 0x38, PT ;  /* 0x000000381300780c */ /* 0x000fe40003f44270 */
[----:B------:R-:W-:Y:S02]  /*3df0*/  FSEL R45, R45, -INF , P5 ;  /* 0xff8000002d2d7808 */ /* 0x000fe40002800000 */
[----:B------:R-:W-:Y:S02]  /*3e00*/  ISETP.GT.AND P5, PT, R19, 0x40, PT ;  /* 0x000000401300780c */ /* 0x000fe40003fa4270 */
[----:B------:R-:W-:Y:S01]  /*3e10*/  MOV R52, R151 ;  /* 0x0000009700347202 */ /* 0x000fe20000000f00 */
[----:B------:R-:W-:-:S02]  /*3e20*/  WARPGROUP.DEPBAR.LE gsb0, 0x0 ;  /* 0x00008000000079c5 */ /* 0x000fc40000010000 */
[----:B------:R-:W-:Y:S01]  /*3e30*/  WARPGROUP.ARRIVE ;  /* 0x00000000000079c5 */ /* 0x000fe20000000000 */
[----:B------:R-:W-:Y:S02]  /*3e40*/  FSEL R77, R34, -INF , P4 ;  /* 0xff800000224d7808 */ /* 0x000fe40002000000 */
[----:B------:R-:W-:Y:S02]  /*3e50*/  FSEL R79, R35, -INF , P3 ;  /* 0xff800000234f7808 */ /* 0x000fe40001800000 */
[----:B------:R-:W-:Y:S01]  /*3e60*/  FMNMX.FTZ R0, R77, R0, !PT ;  /* 0x000000004d007209 */ /* 0x000fe20007810000 */
[----:B------:R-:W-:Y:S01]  /*3e70*/  HGMMA.64x16x16.F32.BF16 R24, gdesc[UR56], R24, gsb0 ;  /* 0x00200000381879f0 */ /* 0x000fe20008001818 */
[----:B------:R-:W-:Y:S01]  /*3e80*/  FSEL R35, R44, -INF , P6 ;  /* 0xff8000002c237808 */ /* 0x000fe20003000000 */
[----:B------:R-:W-:Y:S01]  /*3e90*/  IMAD.MOV.U32 R44, RZ, RZ, R151 ;  /* 0x000000ffff2c7224 */ /* 0x000fe200078e0097 */
[----:B------:R-:W-:Y:S02]  /*3ea0*/  ISETP.GT.AND P6, PT, R19, 0x39, PT ;  /* 0x000000391300780c */ /* 0x000fe40003fc4270 */
[----:B------:R-:W-:-:S02]  /*3eb0*/  FSEL R81, R38, -INF , P2 ;  /* 0xff80000026517808 */ /* 0x000fc40001000000 */
[----:B------:R-:W-:Y:S02]  /*3ec0*/  FMNMX.FTZ R0, R79, R0, !PT ;  /* 0x000000004f007209 */ /* 0x000fe40007810000 */
[----:B------:R-:W-:Y:S02]  /*3ed0*/  FSEL R83, R39, -INF , P6 ;  /* 0xff80000027537808 */ /* 0x000fe40003000000 */
[----:B------:R-:W-:Y:S02]  /*3ee0*/  FMNMX.FTZ R0, R81, R0, !PT ;  /* 0x0000000051007209 */ /* 0x000fe40007810000 */
[----:B------:R-:W-:Y:S02]  /*3ef0*/  FSEL R39, R32, -INF , P4 ;  /* 0xff80000020277808 */ /* 0x000fe40002000000 */
[----:B------:R-:W-:Y:S02]  /*3f00*/  ISETP.GT.AND P4, PT, R19, 0x41, PT ;  /* 0x000000411300780c */ /* 0x000fe40003f84270 */
[----:B------:R-:W-:-:S02]  /*3f10*/  FMNMX.FTZ R0, R83, R0, !PT ;  /* 0x0000000053007209 */ /* 0x000fc40007810000 */
[----:B------:R-:W-:Y:S02]  /*3f20*/  FSEL R33, R33, -INF , P3 ;  /* 0xff80000021217808 */ /* 0x000fe40001800000 */
[----:B------:R-:W-:Y:S02]  /*3f30*/  ISETP.GT.AND P3, PT, R19, 0x48, PT ;  /* 0x000000481300780c */ /* 0x000fe40003f64270 */
[----:B------:R-:W-:Y:S01]  /*3f40*/  FSEL R37, R37, -INF , P6 ;  /* 0xff80000025257808 */ /* 0x000fe20003000000 */
[----:B------:R-:W-:Y:S02]  /*3f50*/  WARPGROUP.DEPBAR.LE gsb0, 0x0 ;  /* 0x00008000000079c5 */ /* 0x000fe40000010000 */
[----:B------:R-:W-:Y:S02]  /*3f60*/  FSEL R85, R26, -INF , P5 ;  /* 0xff8000001a557808 */ /* 0x000fe40002800000 */
[----:B------:R-:W-:Y:S02]  /*3f70*/  FSEL R87, R27, -INF , P4 ;  /* 0xff8000001b577808 */ /* 0x000fe40002000000 */
[----:B------:R-:W-:-:S02]  /*3f80*/  FMNMX.FTZ R0, R85, R0, !PT ;  /* 0x0000000055007209 */ /* 0x000fc40007810000 */
[----:B------:R-:W-:Y:S02]  /*3f90*/  FSEL R27, R36, -INF , P2 ;  /* 0xff800000241b7808 */ /* 0x000fe40001000000 */
[----:B------:R-:W-:Y:S02]  /*3fa0*/  ISETP.GT.AND P2, PT, R19, 0x49, PT ;  /* 0x000000491300780c */ /* 0x000fe40003f44270 */
[----:B------:R-:W-:Y:S02]  /*3fb0*/  FSEL R89, R30, -INF , P3 ;  /* 0xff8000001e597808 */ /* 0x000fe40001800000 */
[----:B------:R-:W-:Y:S02]  /*3fc0*/  FMNMX.FTZ R0, R87, R0, !PT ;  /* 0x0000000057007209 */ /* 0x000fe40007810000 */
[----:B------:R-:W-:Y:S02]  /*3fd0*/  FSEL R31, R31, -INF , P2 ;  /* 0xff8000001f1f7808 */ /* 0x000fe40001000000 */
[----:B------:R-:W-:-:S02]  /*3fe0*/  FMNMX.FTZ R0, R89, R0, !PT ;  /* 0x0000000059007209 */ /* 0x000fc40007810000 */
[----:B------:R-:W-:Y:S02]  /*3ff0*/  FSEL R25, R25, -INF , P4 ;  /* 0xff80000019197808 */ /* 0x000fe40002000000 */
[----:B------:R-:W-:Y:S02]  /*4000*/  FMNMX.FTZ R8, R31, R0, !PT ;  /* 0x000000001f087209 */ /* 0x000fe40007810000 */
[----:B------:R-:W-:-:S03]  /*4010*/  FSEL R29, R29, -INF , P2 ;  /* 0xff8000001d1d7808 */ /* 0x000fc60001000000 */
[----:B------:R-:W0:Y:S02]  /*4020*/  SHFL.BFLY PT, R19, R8, 0x2, 0x1f ;  /* 0x0c401f0008137f89 */ /* 0x000e2400000e0000 */
[----:B0-----:R-:W-:-:S05]  /*4030*/  FMNMX.FTZ R19, R8, R19, !PT ;  /* 0x0000001308137209 */ /* 0x001fca0007810000 */
[----:B------:R-:W0:Y:S02]  /*4040*/  SHFL.BFLY PT, R6, R19, 0x1, 0x1f ;  /* 0x0c201f0013067f89 */ /* 0x000e2400000e0000 */
[----:B0-----:R-:W-:Y:S02]  /*4050*/  FMNMX.FTZ R6, R19, R6, !PT ;  /* 0x0000000613067209 */ /* 0x001fe40007810000 */
[----:B------:R-:W-:Y:S02]  /*4060*/  FSEL R19, R24, -INF , P5 ;  /* 0xff80000018137808 */ /* 0x000fe40002800000 */
[C---:B------:R-:W-:Y:S01]  /*4070*/  FSETP.NEU.FTZ.AND P0, PT, R6.reuse, -INF , PT ;  /* 0xff8000000600780b */ /* 0x040fe20003f1d000 */
[----:B------:R-:W-:-:S05]  /*4080*/  FMUL.FTZ R0, R6, R2 ;  /* 0x0000000206007220 */ /* 0x000fca0000410000 */
[----:B------:R-:W-:Y:S02]  /*4090*/  FSEL R14, R0, RZ, P0 ;  /* 0x000000ff000e7208 */ /* 0x000fe40000000000 */
[----:B------:R-:W-:Y:S02]  /*40a0*/  FMNMX.FTZ R0, R3, R57, !PT ;  /* 0x0000003903007209 */ /* 0x000fe40007810000 */
[----:B------:R-:W-:Y:S01]  /*40b0*/  ISETP.NE.AND P0, PT, R20, RZ, PT ;  /* 0x000000ff1400720c */ /* 0x000fe20003f05270 */
[--C-:B------:R-:W-:Y:S01]  /*40c0*/  FFMA.FTZ R21, R21, R2, -R14.reuse ;  /* 0x0000000215157223 */ /* 0x100fe2000001080e */
[----:B------:R-:W-:Y:S01]  /*40d0*/  FMNMX.FTZ R0, R15, R0, !PT ;  /* 0x000000000f007209 */ /* 0x000fe20007810000 */
[-CC-:B------:R-:W-:Y:S01]  /*40e0*/  FFMA.FTZ R7, R7, R2.reuse, -R14.reuse ;  /* 0x0000000207077223 */ /* 0x180fe2000001080e */
[--C-:B------:R-:W-:Y:S01]  /*40f0*/  FFMA.FTZ R59, R59, R2, -R14.reuse ;  /* 0x000000023b3b7223 */ /* 0x100fe2000001080e */
[----:B------:R0:W-:Y:S01]  /*4100*/  MUFU.EX2 R211, R21 ;  /* 0x0000001500d37308 */ /* 0x0001e20000000800 */
[----:B------:R-:W-:Y:S01]  /*4110*/  FMNMX.FTZ R0, R61, R0, !PT ;  /* 0x000000003d007209 */ /* 0x000fe20007810000 */
[-CC-:B------:R-:W-:Y:S01]  /*4120*/  FFMA.FTZ R63, R63, R2.reuse, -R14.reuse ;  /* 0x000000023f3f7223 */ /* 0x180fe2000001080e */
[-CC-:B------:R-:W-:Y:S01]  /*4130*/  FFMA.FTZ R65, R65, R2.reuse, -R14.reuse ;  /* 0x0000000241417223 */ /* 0x180fe2000001080e */
[--C-:B------:R-:W-:Y:S01]  /*4140*/  FFMA.FTZ R51, R51, R2, -R14.reuse ;  /* 0x0000000233337223 */ /* 0x100fe2000001080e */
[----:B------:R-:W-:Y:S01]  /*4150*/  FMNMX.FTZ R0, R23, R0, !PT ;  /* 0x0000000017007209 */ /* 0x000fe20007810000 */
[-CC-:B------:R-:W-:Y:S01]  /*4160*/  FFMA.FTZ R67, R67, R2.reuse, -R14.reuse ;  /* 0x0000000243437223 */ /* 0x180fe2000001080e */
[--C-:B------:R-:W-:Y:S01]  /*4170*/  FFMA.FTZ R55, R55, R2, -R14.reuse ;  /* 0x0000000237377223 */ /* 0x100fe2000001080e */
[----:B------:R-:W-:Y:S01]  /*4180*/  MUFU.EX2 R209, R7 ;  /* 0x0000000700d17308 */ /* 0x000fe20000000800 */
[----:B------:R-:W-:Y:S01]  /*4190*/  FMNMX.FTZ R0, R49, R0, !PT ;  /* 0x0000000031007209 */ /* 0x000fe20007810000 */
[-CC-:B------:R-:W-:Y:S01]  /*41a0*/  FFMA.FTZ R69, R69, R2.reuse, -R14.reuse ;  /* 0x0000000245457223 */ /* 0x180fe2000001080e */
[----:B0-----:R-:W-:Y:S01]  /*41b0*/  FSEL R21, R28, -INF , P3 ;  /* 0xff8000001c157808 */ /* 0x001fe20001800000 */
        /* <DEDUP_REMOVED lines=16> */
[----:B------:R-:W-:Y:S01]  /*42c0*/  FFMA.FTZ R14, R31, R2, -R14 ;  /* 0x000000021f0e7223 */ /* 0x000fe2000001080e */
[----:B------:R-:W-:-:S02]  /*42d0*/  FMNMX.FTZ R0, R35, R0, !PT ;  /* 0x0000000023007209 */ /* 0x000fc40007810000 */
[----:B0-----:R-:W-:Y:S01]  /*42e0*/  MOV R59, R151 ;  /* 0x00000097003b7202 */ /* 0x001fe20000000f00 */
[----:B------:R-:W-:Y:S01]  /*42f0*/  MUFU.EX2 R65, R65 ;  /* 0x0000004100417308 */ /* 0x000fe20000000800 */
[----:B------:R-:W-:Y:S01]  /*4300*/  FMNMX.FTZ R0, R45, R0, !PT ;  /* 0x000000002d007209 */ /* 0x000fe20007810000 */
[----:B-1----:R-:W-:-:S03]  /*4310*/  IMAD.MOV.U32 R63, RZ, RZ, R151 ;  /* 0x000000ffff3f7224 */ /* 0x002fc600078e0097 */
[----:B------:R-:W-:-:S03]  /*4320*/  FMNMX.FTZ R0, R39, R0, !PT ;  /* 0x0000000027007209 */ /* 0x000fc60007810000 */
[----:B------:R0:W1:Y:S01]  /*4330*/  MUFU.EX2 R24, R51 ;  /* 0x0000003300187308 */ /* 0x0000620000000800 */
[----:B------:R-:W-:-:S04]  /*4340*/  FMNMX.FTZ R0, R33, R0, !PT ;  /* 0x0000000021007209 */ /* 0x000fc80007810000 */
[----:B------:R-:W-:-:S03]  /*4350*/  FMNMX.FTZ R0, R27, R0, !PT ;  /* 0x000000001b007209 */ /* 0x000fc60007810000 */
[----:B------:R-:W-:Y:S01]  /*4360*/  MUFU.EX2 R67, R67 ;  /* 0x0000004300437308 */ /* 0x000fe20000000800 */
[----:B------:R-:W-:Y:S01]  /*4370*/  FMNMX.FTZ R0, R37, R0, !PT ;  /* 0x0000000025007209 */ /* 0x000fe20007810000 */
[----:B0-----:R-:W-:-:S03]  /*4380*/  IMAD.MOV.U32 R51, RZ, RZ, R151 ;  /* 0x000000ffff337224 */ /* 0x001fc600078e0097 */
[----:B------:R-:W-:-:S03]  /*4390*/  FMNMX.FTZ R0, R19, R0, !PT ;  /* 0x0000000013007209 */ /* 0x000fc60007810000 */
[----:B------:R0:W2:Y:S01]  /*43a0*/  MUFU.EX2 R28, R55 ;  /* 0x00000037001c7308 */ /* 0x0000a20000000800 */
[----:B------:R-:W-:Y:S02]  /*43b0*/  FMNMX.FTZ R0, R25, R0, !PT ;  /* 0x0000000019007209 */ /* 0x000fe40007810000 */
[----:B-1----:R-:W-:Y:S02]  /*43c0*/  F2FP.BF16.F32.PACK_AB R205, R24, R65 ;  /* 0x0000004118cd723e */ /* 0x002fe400000010ff */
[----:B------:R-:W-:-:S03]  /*43d0*/  FMNMX.FTZ R0, R21, R0, !PT ;  /* 0x0000000015007209 */ /* 0x000fc60007810000 */
[----:B------:R-:W-:Y:S01]  /*43e0*/  MUFU.EX2 R69, R69 ;  /* 0x0000004500457308 */ /* 0x000fe20000000800 */
[----:B------:R-:W-:Y:S01]  /*43f0*/  FMNMX.FTZ R0, R29, R0, !PT ;  /* 0x000000001d007209 */ /* 0x000fe20007810000 */
[----:B0-----:R-:W-:-:S04]  /*4400*/  IMAD.MOV.U32 R55, RZ, RZ, R151 ;  /* 0x000000ffff377224 */ /* 0x001fc800078e0097 */
[----:B------:R-:W0:Y:S02]  /*4410*/  SHFL.BFLY PT, R7, R0, 0x2, 0x1f ;  /* 0x0c401f0000077f89 */ /* 0x000e2400000e0000 */
[----:B------:R-:W-:Y:S01]  /*4420*/  MUFU.EX2 R40, R14 ;  /* 0x0000000e00287308 */ /* 0x000fe20000000800 */
[----:B--2---:R-:W-:-:S07]  /*4430*/  F2FP.BF16.F32.PACK_AB R207, R28, R67 ;  /* 0x000000431ccf723e */ /* 0x004fce00000010ff */
[----:B------:R1:W2:Y:S08]  /*4440*/  MUFU.EX2 R30, R71 ;  /* 0x00000047001e7308 */ /* 0x0002b00000000800 */
[----:B------:R-:W-:Y:S01]  /*4450*/  MUFU.EX2 R73, R73 ;  /* 0x0000004900497308 */ /* 0x000fe20000000800 */
[----:B-1----:R-:W-:Y:S01]  /*4460*/  IMAD.MOV.U32 R71, RZ, RZ, R151 ;  /* 0x000000ffff477224 */ /* 0x002fe200078e0097 */
[----:B0-----:R-:W-:-:S06]  /*4470*/  FMNMX.FTZ R8, R0, R7, !PT ;  /* 0x0000000700087209 */ /* 0x001fcc0007810000 */
[----:B------:R0:W1:Y:S01]  /*4480*/  MUFU.EX2 R32, R75 ;  /* 0x0000004b00207308 */ /* 0x0000620000000800 */
[----:B--2---:R-:W-:Y:S01]  /*4490*/  F2FP.BF16.F32.PACK_AB R201, R30, R69 ;  /* 0x000000451ec9723e */ /* 0x004fe200000010ff */
[----:B------:R-:W2:Y:S06]  /*44a0*/  SHFL.BFLY PT, R7, R8, 0x1, 0x1f ;  /* 0x0c201f0008077f89 */ /* 0x000eac00000e0000 */
[----:B------:R-:W-:Y:S01]  /*44b0*/  MUFU.EX2 R77, R77 ;  /* 0x0000004d004d7308 */ /* 0x000fe20000000800 */
[----:B0-----:R-:W-:-:S07]  /*44c0*/  IMAD.MOV.U32 R75, RZ, RZ, R151 ;  /* 0x000000ffff4b7224 */ /* 0x001fce00078e0097 */
[----:B------:R0:W3:Y:S01]  /*44d0*/  MUFU.EX2 R34, R79 ;  /* 0x0000004f00227308 */ /* 0x0000e20000000800 */
[----:B-1----:R-:W-:-:S07]  /*44e0*/  F2FP.BF16.F32.PACK_AB R203, R32, R73 ;  /* 0x0000004920cb723e */ /* 0x002fce00000010ff */
[----:B------:R-:W-:Y:S01]  /*44f0*/  MUFU.EX2 R81, R81 ;  /* 0x0000005100517308 */ /* 0x000fe20000000800 */
[----:B0-----:R-:W-:Y:S01]  /*4500*/  IMAD.MOV.U32 R79, RZ, RZ, R151 ;  /* 0x000000ffff4f7224 */ /* 0x001fe200078e0097 */
[----:B--2---:R-:W-:-:S04]  /*4510*/  FMNMX.FTZ R7, R8, R7, !PT ;  /* 0x0000000708077209 */ /* 0x004fc80007810000 */
[C---:B------:R-:W-:Y:S01]  /*4520*/  FSETP.NEU.FTZ.AND P2, PT, R7.reuse, -INF , PT ;  /* 0xff8000000700780b */ /* 0x040fe20003f5d000 */
[----:B------:R-:W-:Y:S01]  /*4530*/  FMUL.FTZ R0, R7, R2 ;  /* 0x0000000207007220 */ /* 0x000fe20000410000 */
[----:B------:R0:W-:Y:S01]  /*4540*/  MUFU.EX2 R36, R83 ;  /* 0x0000005300247308 */ /* 0x0001e20000000800 */
[----:B---3--:R-:W-:-:S03]  /*4550*/  F2FP.BF16.F32.PACK_AB R197, R34, R77 ;  /* 0x0000004d22c5723e */ /* 0x008fc600000010ff */
[----:B------:R-:W-:Y:S01]  /*4560*/  FSEL R8, R0, RZ, P2 ;  /* 0x000000ff00087208 */ /* 0x000fe20001000000 */
[----:B------:R-:W-:Y:S01]  /*4570*/  FADD.FTZ R0, R209, R20 ;  /* 0x00000014d1007221 */ /* 0x000fe20000010000 */
[----:B------:R-:W-:Y:S01]  /*4580*/  F2FP.BF16.F32.PACK_AB R209, R20, R209 ;  /* 0x000000d114d1723e */ /* 0x000fe200000010ff */
[----:B------:R-:W-:Y:S01]  /*4590*/  VIADD R20, R22, 0xfffffffe ;  /* 0xfffffffe16147836 */ /* 0x000fe20000000000 */
[----:B------:R-:W-:Y:S01]  /*45a0*/  MUFU.EX2 R85, R85 ;  /* 0x0000005500557308 */ /* 0x000fe20000000800 */
[-CC-:B------:R-:W-:Y:S01]  /*45b0*/  FFMA.FTZ R3, R3, R2.reuse, -R8.reuse ;  /* 0x0000000203037223 */ /* 0x180fe20000010808 */
[-CC-:B------:R-:W-:Y:S01]  /*45c0*/  FFMA.FTZ R57, R57, R2.reuse, -R8.reuse ;  /* 0x0000000239397223 */ /* 0x180fe20000010808 */
[-CC-:B------:R-:W-:Y:S01]  /*45d0*/  FFMA.FTZ R15, R15, R2.reuse, -R8.reuse ;  /* 0x000000020f0f7223 */ /* 0x180fe20000010808 */
[-CC-:B------:R-:W-:Y:S01]  /*45e0*/  FFMA.FTZ R61, R61, R2.reuse, -R8.reuse ;  /* 0x000000023d3d7223 */ /* 0x180fe20000010808 */
[-C--:B------:R-:W-:Y:S01]  /*45f0*/  FFMA.FTZ R23, R23, R2.reuse, -R8 ;  /* 0x0000000217177223 */ /* 0x080fe20000010808 */
[----:B------:R-:W-:Y:S01]  /*4600*/  FADD.FTZ R31, R211, R0 ;  /* 0x00000000d31f7221 */ /* 0x000fe20000010000 */
[-CC-:B------:R-:W-:Y:S01]  /*4610*/  FFMA.FTZ R49, R49, R2.reuse, -R8.reuse ;  /* 0x0000000231317223 */ /* 0x180fe20000010808 */
[----:B------:R-:W-:Y:S01]  /*4620*/  MUFU.EX2 R3, R3 ;  /* 0x0000000300037308 */ /* 0x000fe20000000800 */
[-CC-:B------:R-:W-:Y:S01]  /*4630*/  FFMA.FTZ R43, R43, R2.reuse, -R8.reuse ;  /* 0x000000022b2b7223 */ /* 0x180fe20000010808 */
[----:B------:R-:W-:Y:S01]  /*4640*/  FADD.FTZ R0, R26, R31 ;  /* 0x0000001f1a007221 */ /* 0x000fe20000010000 */
[-CC-:B------:R-:W-:Y:S01]  /*4650*/  FFMA.FTZ R41, R41, R2.reuse, -R8.reuse ;  /* 0x0000000229297223 */ /* 0x180fe20000010808 */
[-CC-:B------:R-:W-:Y:S01]  /*4660*/  FFMA.FTZ R53, R53, R2.reuse, -R8.reuse ;  /* 0x0000000235357223 */ /* 0x180fe20000010808 */
[-C--:B------:R-:W-:Y:S01]  /*4670*/  FFMA.FTZ R47, R47, R2.reuse, -R8 ;  /* 0x000000022f2f7223 */ /* 0x080fe20000010808 */
[----:B------:R-:W-:Y:S01]  /*4680*/  FADD.FTZ R31, R65, R0 ;  /* 0x00000000411f7221 */ /* 0x000fe20000010000 */
[-CC-:B------:R-:W-:Y:S01]  /*4690*/  FFMA.FTZ R35, R35, R2.reuse, -R8.reuse ;  /* 0x0000000223237223 */ /* 0x180fe20000010808 */
[----:B------:R-:W1:Y:S01]  /*46a0*/  MUFU.EX2 R208, R57 ;  /* 0x0000003900d07308 */ /* 0x000e620000000800 */
[-CC-:B------:R-:W-:Y:S01]  /*46b0*/  FFMA.FTZ R45, R45, R2.reuse, -R8.reuse ;  /* 0x000000022d2d7223 */ /* 0x180fe20000010808 */
[----:B------:R-:W-:Y:S01]  /*46c0*/  FADD.FTZ R14, R24, R31 ;  /* 0x0000001f180e7221 */ /* 0x000fe20000010000 */
[-CC-:B------:R-:W-:Y:S01]  /*46d0*/  FFMA.FTZ R39, R39, R2.reuse, -R8.reuse ;  /* 0x0000000227277223 */ /* 0x180fe20000010808 */
[-CC-:B------:R-:W-:Y:S01]  /*46e0*/  FFMA.FTZ R33, R33, R2.reuse, -R8.reuse ;  /* 0x0000000221217223 */ /* 0x180fe20000010808 */
[-CC-:B------:R-:W-:Y:S01]  /*46f0*/  FFMA.FTZ R27, R27, R2.reuse, -R8.reuse ;  /* 0x000000021b1b7223 */ /* 0x180fe20000010808 */
[-CC-:B------:R-:W-:Y:S01]  /*4700*/  FFMA.FTZ R37, R37, R2.reuse, -R8.reuse ;  /* 0x0000000225257223 */ /* 0x180fe20000010808 */
[-CC-:B------:R-:W-:Y:S01]  /*4710*/  FFMA.FTZ R19, R19, R2.reuse, -R8.reuse ;  /* 0x0000000213137223 */ /* 0x180fe20000010808 */
[----:B------:R-:W2:Y:S01]  /*4720*/  MUFU.EX2 R15, R15 ;  /* 0x0000000f000f7308 */ /* 0x000ea20000000800 */
[-CC-:B------:R-:W-:Y:S01]  /*4730*/  FFMA.FTZ R25, R25, R2.reuse, -R8.reuse ;  /* 0x0000000219197223 */ /* 0x180fe20000010808 */
[-CC-:B------:R-:W-:Y:S01]  /*4740*/  FFMA.FTZ R21, R21, R2.reuse, -R8.reuse ;  /* 0x0000000215157223 */ /* 0x180fe20000010808 */
[----:B------:R-:W-:Y:S01]  /*4750*/  FFMA.FTZ R8, R29, R2, -R8 ;  /* 0x000000021d087223 */ /* 0x000fe20000010808 */
[----:B------:R-:W-:Y:S01]  /*4760*/  ISETP.GE.AND P2, PT, R20, R17, PT ;  /* 0x000000111400720c */ /* 0x000fe20003f46270 */
[--C-:B0-----:R-:W-:Y:S01]  /*4770*/  IMAD.MOV.U32 R83, RZ, RZ, R151.reuse ;  /* 0x000000ffff537224 */ /* 0x101fe200078e0097 */
[----:B------:R-:W-:Y:S01]  /*4780*/  F2FP.BF16.F32.PACK_AB R211, R26, R211 ;  /* 0x000000d31ad3723e */ /* 0x000fe200000010ff */
[--C-:B------:R-:W-:Y:S01]  /*4790*/  IMAD.MOV.U32 R65, RZ, RZ, R151.reuse ;  /* 0x000000ffff417224 */ /* 0x100fe200078e0097 */
[----:B------:R0:W3:Y:S01]  /*47a0*/  MUFU.EX2 R210, R61 ;  /* 0x0000003d00d27308 */ /* 0x0000e20000000800 */
[----:B-1----:R-:W-:Y:S01]  /*47b0*/  FADD.FTZ R0, R3, R208 ;  /* 0x000000d003007221 */ /* 0x002fe20000010000 */
[----:B------:R-:W-:Y:S01]  /*47c0*/  F2FP.BF16.F32.PACK_AB R199, R36, R81 ;  /* 0x0000005124c7723e */ /* 0x000fe200000010ff */
[--C-:B------:R-:W-:Y:S01]  /*47d0*/  IMAD.MOV.U32 R57, RZ, RZ, R151.reuse ;  /* 0x000000ffff397224 */ /* 0x100fe200078e0097 */
[----:B------:R-:W-:Y:S01]  /*47e0*/  F2FP.BF16.F32.PACK_AB R208, R208, R3 ;  /* 0x00000003d0d0723e */ /* 0x000fe200000010ff */
[----:B------:R-:W-:Y:S01]  /*47f0*/  IMAD.MOV.U32 R3, RZ, RZ, 0x3f800000 ;  /* 0x3f800000ff037424 */ /* 0x000fe200078e00ff */
[----:B------:R-:W-:Y:S01]  /*4800*/  MOV R24, R151 ;  /* 0x0000009700187202 */ /* 0x000fe20000000f00 */
[--C-:B------:R-:W-:Y:S01]  /*4810*/  IMAD.MOV.U32 R26, RZ, RZ, R151.reuse ;  /* 0x000000ffff1a7224 */ /* 0x100fe200078e0097 */
[----:B------:R-:W1:Y:S01]  /*4820*/  MUFU.EX2 R23, R23 ;  /* 0x0000001700177308 */ /* 0x000e620000000800 */
[----:B--2---:R-:W-:Y:S01]  /*4830*/  FADD.FTZ R31, R15, R0 ;  /* 0x000000000f1f7221 */ /* 0x004fe20000010000 */
[----:B0-----:R-:W-:-:S06]  /*4840*/  IMAD.MOV.U32 R61, RZ, RZ, R151 ;  /* 0x000000ffff3d7224 */ /* 0x001fcc00078e0097 */
[----:B------:R0:W2:Y:S01]  /*4850*/  MUFU.EX2 R204, R49 ;  /* 0x0000003100cc7308 */ /* 0x0000a20000000800 */
[C---:B---3--:R-:W-:Y:S01]  /*4860*/  FADD.FTZ R0, R210.reuse, R31 ;  /* 0x0000001fd2007221 */ /* 0x048fe20000010000 */
[----:B------:R-:W-:-:S06]  /*4870*/  F2FP.BF16.F32.PACK_AB R210, R210, R15 ;  /* 0x0000000fd2d2723e */ /* 0x000fcc00000010ff */
[----:B------:R-:W3:Y:S01]  /*4880*/  MUFU.EX2 R43, R43 ;  /* 0x0000002b002b7308 */ /* 0x000ee20000000800 */
[----:B-1----:R-:W-:Y:S01]  /*4890*/  FADD.FTZ R31, R23, R0 ;  /* 0x00000000171f7221 */ /* 0x002fe20000010000 */
[----:B------:R-:W-:Y:S02]  /*48a0*/  @!P1 VIADD R0, R42, 0x38840 ;  /* 0x000388402a009836 */ /* 0x000fe40000000000 */
[----:B0-----:R-:W-:-:S03]  /*48b0*/  IMAD.MOV.U32 R49, RZ, RZ, R151 ;  /* 0x000000ffff317224 */ /* 0x001fc600078e0097 */
[----:B------:R-:W-:Y:S01]  /*48c0*/  @!P1 PRMT R0, RZ, 0x654, R0 ;  /* 0x00000654ff009816 */ /* 0x000fe20000000000 */
[----:B------:R0:W-:Y:S03]  /*48d0*/  MUFU.EX2 R200, R41 ;  /* 0x0000002900c87308 */ /* 0x0001e60000000800 */
[----:B------:R1:W-:Y:S05]  /*48e0*/  @!P1 SYNCS.ARRIVE.TRANS64.RED.A1T0 RZ, [R0+URZ], RZ ;  /* 0x000000ff00ff99a7 */ /* 0x0003ea000810043f */
[----:B------:R4:W1:Y:S01]  /*48f0*/  MUFU.EX2 R206, R53 ;  /* 0x0000003500ce7308 */ /* 0x0008620000000800 */
[----:B0-----:R-:W-:Y:S01]  /*4900*/  FADD.FTZ R41, R67, R14 ;  /* 0x0000000e43297221 */ /* 0x001fe20000010000 */
[----:B------:R-:W-:-:S03]  /*4910*/  IMAD.MOV.U32 R67, RZ, RZ, R151 ;  /* 0x000000ffff437224 */ /* 0x000fc600078e0097 */
[----:B------:R-:W-:Y:S01]  /*4920*/  FADD.FTZ R14, R28, R41 ;  /* 0x000000291c0e7221 */ /* 0x000fe20000010000 */
[----:B------:R-:W-:Y:S02]  /*4930*/  IMAD.MOV.U32 R28, RZ, RZ, R151 ;  /* 0x000000ffff1c7224 */ /* 0x000fe400078e0097 */
[----:B------:R-:W0:Y:S01]  /*4940*/  MUFU.EX2 R47, R47 ;  /* 0x0000002f002f7308 */ /* 0x000e220000000800 */
[----:B------:R-:W-:Y:S01]  /*4950*/  FADD.FTZ R41, R69, R14 ;  /* 0x0000000e45297221 */ /* 0x000fe20000010000 */
[C---:B--2---:R-:W-:Y:S01]  /*4960*/  FADD.FTZ R14, R204.reuse, R31 ;  /* 0x0000001fcc0e7221 */ /* 0x044fe20000010000 */
[----:B------:R-:W-:Y:S01]  /*4970*/  F2FP.BF16.F32.PACK_AB R204, R204, R23 ;  /* 0x00000017cccc723e */ /* 0x000fe200000010ff */
[----:B------:R-:W-:Y:S02]  /*4980*/  IMAD.MOV.U32 R69, RZ, RZ, R151 ;  /* 0x000000ffff457224 */ /* 0x000fe400078e0097 */
[----:B------:R-:W-:Y:S01]  /*4990*/  FADD.FTZ R42, R30, R41 ;  /* 0x000000291e2a7221 */ /* 0x000fe20000010000 */
[----:B---3--:R-:W-:Y:S01]  /*49a0*/  FADD.FTZ R31, R43, R14 ;  /* 0x0000000e2b1f7221 */ /* 0x008fe20000010000 */
[--C-:B----4-:R-:W-:Y:S01]  /*49b0*/  IMAD.MOV.U32 R53, RZ, RZ, R151.reuse ;  /* 0x000000ffff357224 */ /* 0x110fe200078e0097 */
[----:B------:R-:W2:Y:S01]  /*49c0*/  MUFU.EX2 R35, R35 ;  /* 0x0000002300237308 */ /* 0x000ea20000000800 */
[----:B------:R-:W-:-:S02]  /*49d0*/  IMAD.MOV.U32 R41, RZ, RZ, R151 ;  /* 0x000000ffff297224 */ /* 0x000fc400078e0097 */
[C---:B-1----:R-:W-:Y:S01]  /*49e0*/  FADD.FTZ R0, R206.reuse, R31 ;  /* 0x0000001fce007221 */ /* 0x042fe20000010000 */
[----:B------:R-:W-:Y:S01]  /*49f0*/  F2FP.BF16.F32.PACK_AB R206, R206, R43 ;  /* 0x0000002bcece723e */ /* 0x000fe200000010ff */
[--C-:B------:R-:W-:Y:S02]  /*4a00*/  IMAD.MOV.U32 R43, RZ, RZ, R151.reuse ;  /* 0x000000ffff2b7224 */ /* 0x100fe400078e0097 */
[----:B------:R-:W-:Y:S01]  /*4a10*/  IMAD.MOV.U32 R30, RZ, RZ, R151 ;  /* 0x000000ffff1e7224 */ /* 0x000fe200078e0097 */
[----:B------:R1:W3:Y:S01]  /*4a20*/  MUFU.EX2 R202, R45 ;  /* 0x0000002d00ca7308 */ /* 0x0002e20000000800 */
[----:B0-----:R-:W-:-:S04]  /*4a30*/  FADD.FTZ R31, R47, R0 ;  /* 0x000000002f1f7221 */ /* 0x001fc80000010000 */
[C---:B------:R-:W-:Y:S01]  /*4a40*/  FADD.FTZ R0, R200.reuse, R31 ;  /* 0x0000001fc8007221 */ /* 0x040fe20000010000 */
[----:B------:R-:W-:Y:S01]  /*4a50*/  F2FP.BF16.F32.PACK_AB R200, R200, R47 ;  /* 0x0000002fc8c8723e */ /* 0x000fe200000010ff */
[----:B------:R-:W-:Y:S01]  /*4a60*/  IMAD.MOV.U32 R47, RZ, RZ, R151 ;  /* 0x000000ffff2f7224 */ /* 0x000fe200078e0097 */
[----:B------:R-:W0:Y:S01]  /*4a70*/  MUFU.EX2 R39, R39 ;  /* 0x0000002700277308 */ /* 0x000e220000000800 */
[----:B--2---:R-:W-:Y:S01]  /*4a80*/  FADD.FTZ R29, R35, R0 ;  /* 0x00000000231d7221 */ /* 0x004fe20000010000 */
[----:B-1----:R-:W-:-:S06]  /*4a90*/  MOV R45, R151 ;  /* 0x00000097002d7202 */ /* 0x002fcc0000000f00 */
[----:B------:R1:W2:Y:S01]  /*4aa0*/  MUFU.EX2 R196, R33 ;  /* 0x0000002100c47308 */ /* 0x0002a20000000800 */
[C---:B---3--:R-:W-:Y:S01]  /*4ab0*/  FADD.FTZ R0, R202.reuse, R29 ;  /* 0x0000001dca007221 */ /* 0x048fe20000010000 */
[----:B------:R-:W-:Y:S01]  /*4ac0*/  F2FP.BF16.F32.PACK_AB R202, R202, R35 ;  /* 0x00000023caca723e */ /* 0x000fe200000010ff */
[----:B------:R-:W-:-:S05]  /*4ad0*/  IMAD.MOV.U32 R35, RZ, RZ, R151 ;  /* 0x000000ffff237224 */ /* 0x000fca00078e0097 */
[----:B------:R-:W3:Y:S01]  /*4ae0*/  MUFU.EX2 R27, R27 ;  /* 0x0000001b001b7308 */ /* 0x000ee20000000800 */
[----:B-1----:R-:W-:Y:S01]  /*4af0*/  FADD.FTZ R33, R73, R42 ;  /* 0x0000002a49217221 */ /* 0x002fe20000010000 */
[----:B0-----:R-:W-:Y:S01]  /*4b00*/  FADD.FTZ R29, R39, R0 ;  /* 0x00000000271d7221 */ /* 0x001fe20000010000 */
[----:B------:R-:W-:Y:S01]  /*4b10*/  MOV R73, R151 ;  /* 0x0000009700497202 */ /* 0x000fe20000000f00 */
[----:B------:R-:W-:Y:S02]  /*4b20*/  IMAD.MOV.U32 R42, RZ, RZ, R151 ;  /* 0x000000ffff2a7224 */ /* 0x000fe400078e0097 */
[----:B------:R-:W-:Y:S01]  /*4b30*/  FADD.FTZ R14, R32, R33 ;  /* 0x00000021200e7221 */ /* 0x000fe20000010000 */
[----:B------:R-:W-:Y:S01]  /*4b40*/  IMAD.MOV.U32 R32, RZ, RZ, R151 ;  /* 0x000000ffff207224 */ /* 0x000fe200078e0097 */
[----:B------:R0:W-:Y:S02]  /*4b50*/  MUFU.EX2 R198, R37 ;  /* 0x0000002500c67308 */ /* 0x0001e40000000800 */
[----:B------:R-:W-:Y:S01]  /*4b60*/  FADD.FTZ R33, R77, R14 ;  /* 0x0000000e4d217221 */ /* 0x000fe20000010000 */
[C---:B--2---:R-:W-:Y:S01]  /*4b70*/  FADD.FTZ R0, R196.reuse, R29 ;  /* 0x0000001dc4007221 */ /* 0x044fe20000010000 */
[----:B------:R-:W-:Y:S01]  /*4b80*/  F2FP.BF16.F32.PACK_AB R196, R196, R39 ;  /* 0x00000027c4c4723e */ /* 0x000fe200000010ff */
[----:B------:R-:W-:-:S02]  /*4b90*/  IMAD.MOV.U32 R77, RZ, RZ, R151 ;  /* 0x000000ffff4d7224 */ /* 0x000fc400078e0097 */
[----:B------:R-:W-:Y:S01]  /*4ba0*/  FADD.FTZ R14, R34, R33 ;  /* 0x00000021220e7221 */ /* 0x000fe20000010000 */
[--C-:B------:R-:W-:Y:S01]  /*4bb0*/  IMAD.MOV.U32 R39, RZ, RZ, R151.reuse ;  /* 0x000000ffff277224 */ /* 0x100fe200078e0097 */
[----:B------:R-:W-:Y:S02]  /*4bc0*/  MUFU.EX2 R19, R19 ;  /* 0x0000001300137308 */ /* 0x000fe40000000800 */
[----:B------:R-:W-:Y:S01]  /*4bd0*/  FADD.FTZ R31, R81, R14 ;  /* 0x0000000e511f7221 */ /* 0x000fe20000010000 */
[--C-:B------:R-:W-:Y:S02]  /*4be0*/  IMAD.MOV.U32 R81, RZ, RZ, R151.reuse ;  /* 0x000000ffff517224 */ /* 0x100fe400078e0097 */
[----:B0-----:R-:W-:Y:S02]  /*4bf0*/  IMAD.MOV.U32 R37, RZ, RZ, R151 ;  /* 0x000000ffff257224 */ /* 0x001fe400078e0097 */
[----:B------:R-:W-:Y:S01]  /*4c00*/  FADD.FTZ R14, R36, R31 ;  /* 0x0000001f240e7221 */ /* 0x000fe20000010000 */
[--C-:B------:R-:W-:Y:S01]  /*4c10*/  IMAD.MOV.U32 R36, RZ, RZ, R151.reuse ;  /* 0x000000ffff247224 */ /* 0x100fe200078e0097 */
[----:B------:R0:W1:Y:S02]  /*4c20*/  MUFU.EX2 R38, R87 ;  /* 0x0000005700267308 */ /* 0x0000640000000800 */
[----:B------:R-:W-:Y:S01]  /*4c30*/  FADD.FTZ R31, R85, R14 ;  /* 0x0000000e551f7221 */ /* 0x000fe20000010000 */
[----:B------:R-:W-:-:S02]  /*4c40*/  IMAD.MOV.U32 R34, RZ, RZ, R151 ;  /* 0x000000ffff227224 */ /* 0x000fc400078e0097 */
[----:B------:R-:W-:-:S03]  /*4c50*/  IMAD.MOV.U32 R33, RZ, RZ, R151 ;  /* 0x000000ffff217224 */ /* 0x000fc600078e0097 */
[----:B------:R3:W2:Y:S01]  /*4c60*/  MUFU.EX2 R192, R25 ;  /* 0x0000001900c07308 */ /* 0x0006a20000000800 */
[----:B0-----:R-:W-:-:S07]  /*4c70*/  MOV R87, R151 ;  /* 0x0000009700577202 */ /* 0x001fce0000000f00 */
[----:B------:R-:W0:Y:S01]  /*4c80*/  MUFU.EX2 R89, R89 ;  /* 0x0000005900597308 */ /* 0x000e220000000800 */
[----:B---3--:R-:W-:Y:S01]  /*4c90*/  FADD.FTZ R25, R27, R0 ;  /* 0x000000001b197221 */ /* 0x008fe20000010000 */
[C---:B-1----:R-:W-:Y:S01]  /*4ca0*/  FADD.FTZ R14, R38.reuse, R31 ;  /* 0x0000001f260e7221 */ /* 0x042fe20000010000 */
[----:B------:R-:W-:Y:S01]  /*4cb0*/  F2FP.BF16.F32.PACK_AB R193, R38, R85 ;  /* 0x0000005526c1723e */ /* 0x000fe200000010ff */
[----:B------:R-:W-:Y:S02]  /*4cc0*/  IMAD.MOV.U32 R85, RZ, RZ, R151 ;  /* 0x000000ffff557224 */ /* 0x000fe400078e0097 */
[C---:B------:R-:W-:Y:S01]  /*4cd0*/  FADD.FTZ R0, R198.reuse, R25 ;  /* 0x00000019c6007221 */ /* 0x040fe20000010000 */
[----:B------:R-:W-:Y:S01]  /*4ce0*/  F2FP.BF16.F32.PACK_AB R198, R198, R27 ;  /* 0x0000001bc6c6723e */ /* 0x000fe200000010ff */
[----:B------:R-:W-:Y:S01]  /*4cf0*/  IMAD.MOV.U32 R27, RZ, RZ, R151 ;  /* 0x000000ffff1b7224 */ /* 0x000fe200078e0097 */
[----:B------:R-:W1:Y:S01]  /*4d00*/  MUFU.EX2 R21, R21 ;  /* 0x0000001500157308 */ /* 0x000e620000000800 */
[----:B------:R-:W-:Y:S01]  /*4d10*/  FADD.FTZ R25, R19, R0 ;  /* 0x0000000013197221 */ /* 0x000fe20000010000 */
[----:B------:R-:W-:-:S02]  /*4d20*/  MOV R38, R151 ;  /* 0x0000009700267202 */ /* 0x000fc40000000f00 */
[----:B------:R-:W-:Y:S01]  /*4d30*/  MOV R31, R151 ;  /* 0x00000097001f7202 */ /* 0x000fe20000000f00 */
[C---:B--2---:R-:W-:Y:S01]  /*4d40*/  FADD.FTZ R0, R192.reuse, R25 ;  /* 0x00000019c0007221 */ /* 0x044fe20000010000 */
[----:B------:R-:W-:Y:S01]  /*4d50*/  F2FP.BF16.F32.PACK_AB R192, R192, R19 ;  /* 0x00000013c0c0723e */ /* 0x000fe200000010ff */
[--C-:B------:R-:W-:Y:S01]  /*4d60*/  IMAD.MOV.U32 R25, RZ, RZ, R151.reuse ;  /* 0x000000ffff197224 */ /* 0x100fe200078e0097 */
[----:B------:R-:W2:Y:S01]  /*4d70*/  MUFU.EX2 R8, R8 ;  /* 0x0000000800087308 */ /* 0x000ea20000000800 */
[----:B0-----:R-:W-:Y:S01]  /*4d80*/  FADD.FTZ R29, R89, R14 ;  /* 0x0000000e591d7221 */ /* 0x001fe20000010000 */
[C---:B------:R-:W-:Y:S01]  /*4d90*/  F2FP.BF16.F32.PACK_AB R195, R40.reuse, R89 ;  /* 0x0000005928c3723e */ /* 0x040fe200000010ff */
[----:B------:R-:W-:Y:S02]  /*4da0*/  IMAD.MOV.U32 R89, RZ, RZ, R151 ;  /* 0x000000ffff597224 */ /* 0x000fe400078e0097 */
[----:B------:R-:W-:Y:S01]  /*4db0*/  FADD.FTZ R14, R40, R29 ;  /* 0x0000001d280e7221 */ /* 0x000fe20000010000 */
[----:B------:R-:W-:-:S02]  /*4dc0*/  IMAD.MOV.U32 R40, RZ, RZ, R151 ;  /* 0x000000ffff287224 */ /* 0x000fc400078e0097 */
[----:B------:R-:W-:Y:S02]  /*4dd0*/  IMAD.MOV.U32 R29, RZ, RZ, R151 ;  /* 0x000000ffff1d7224 */ /* 0x000fe400078e0097 */
[----:B-1----:R-:W-:Y:S01]  /*4de0*/  FADD.FTZ R15, R21, R0 ;  /* 0x00000000150f7221 */ /* 0x002fe20000010000 */
[----:B------:R-:W-:-:S03]  /*4df0*/  IMAD.MOV.U32 R0, RZ, RZ, 0x3f800000 ;  /* 0x3f800000ff007424 */ /* 0x000fc600078e00ff */
[C---:B--2---:R-:W-:Y:S01]  /*4e00*/  FADD.FTZ R15, R8.reuse, R15 ;  /* 0x0000000f080f7221 */ /* 0x044fe20000010000 */
[----:B------:R-:W-:Y:S01]  /*4e10*/  F2FP.BF16.F32.PACK_AB R194, R8, R21 ;  /* 0x0000001508c2723e */ /* 0x000fe200000010ff */
[----:B------:R-:W-:Y:S01]  /*4e20*/  IMAD.MOV.U32 R8, RZ, RZ, RZ ;  /* 0x000000ffff087224 */ /* 0x000fe200078e00ff */
[----:B------:R-:W-:Y:S06]  /*4e30*/  @!P2 BRA `(.L_x_19) ;  /* 0x0000003c009ca947 */ /* 0x000fec0003800000 */
[----:B------:R-:W-:Y:S01]  /*4e40*/  UMOV UR6, URZ ;  /* 0x0000003f00067c82 */ /* 0x000fe20008000000 */
[----:B------:R-:W-:Y:S01]  /*4e50*/  IMAD.MOV.U32 R19, RZ, RZ, R6 ;  /* 0x000000ffff137224 */ /* 0x000fe200078e0006 */
[----:B------:R-:W-:Y:S01]  /*4e60*/  CS2R R150, SRZ ;  /* 0x0000000000967805 */ /* 0x000fe2000001ff00 */
[----:B------:R-:W-:Y:S01]  /*4e70*/  IMAD.MOV.U32 R21, RZ, RZ, R7 ;  /* 0x000000ffff157224 */ /* 0x000fe200078e0007 */
[----:B------:R-:W-:Y:S01]  /*4e80*/  CS2R R146, SRZ ;  /* 0x0000000000927805 */ /* 0x000fe2000001ff00 */
[----:B------:R-:W-:Y:S01]  /*4e90*/  IMAD.MOV.U32 R22, RZ, RZ, RZ ;  /* 0x000000ffff167224 */ /* 0x000fe200078e00ff */
[----:B------:R-:W-:Y:S01]  /*4ea0*/  CS2R R142, SRZ ;  /* 0x00000000008e7805 */ /* 0x000fe2000001ff00 */
[----:B------:R-:W-:Y:S01]  /*4eb0*/  IMAD.MOV.U32 R0, RZ, RZ, 0x3f800000 ;  /* 0x3f800000ff007424 */ /* 0x000fe200078e00ff */
[----:B------:R-:W-:Y:S01]  /*4ec0*/  CS2R R138, SRZ ;  /* 0x00000000008a7805 */ /* 0x000fe2000001ff00 */
[----:B------:R-:W-:Y:S01]  /*4ed0*/  IMAD.MOV.U32 R3, RZ, RZ, 0x3f800000 ;  /* 0x3f800000ff037424 */ /* 0x000fe200078e00ff */
        /* <DEDUP_REMOVED lines=60> */
[----:B------:R-:W-:-:S07]  /*52a0*/  IMAD.U32 R214, RZ, RZ, UR6 ;  /* 0x00000006ffd67e24 */ /* 0x000fce000f8e00ff */
.L_x_28:
[----:B------:R-:W-:-:S13]  /*52b0*/  R2UR UR6, R214 ;  /* 0x00000000d60672ca */ /* 0x000fda00000e0000 */
[----:B------:R-:W-:-:S04]  /*52c0*/  UIADD3 UR6, UR6, 0x1, URZ ;  /* 0x0000000106067890 */ /* 0x000fc8000fffe03f */
[----:B------:R-:W-:-:S04]  /*52d0*/  UISETP.NE.AND UP0, UPT, UR6, 0x2, UPT ;  /* 0x000000020600788c */ /* 0x000fc8000bf05270 */
[----:B------:R-:W-:Y:S02]  /*52e0*/  USEL UR7, URZ, 0x1, UP0 ;  /* 0x000000013f077887 */ /* 0x000fe40008000000 */
[----:B------:R-:W-:-:S04]  /*52f0*/  USEL UR6, UR6, URZ, UP0 ;  /* 0x0000003f06067287 */ /* 0x000fc80008000000 */
[----:B------:R-:W-:Y:S02]  /*5300*/  LOP3.LUT R8, R22, UR7, RZ, 0x3c, !PT ;  /* 0x0000000716087c12 */ /* 0x000fe4000f8e3cff */
[----:B------:R-:W-:Y:S01]  /*5310*/  MOV R9, UR6 ;  /* 0x0000000600097c02 */ /* 0x000fe20008000f00 */
[----:B------:R-:W-:Y:S06]  /*5320*/  @!P0 BRA `(.L_x_20) ;  /* 0x0000000000048947 */ /* 0x000fec0003800000 */
[----:B------:R-:W-:Y:S01]  /*5330*/  BPT.TRAP 0x1 ;  /* 0x000000040000795c */ /* 0x000fe20000300000 */
.L_x_20:
[----:B------:R-:W-:Y:S02]  /*5340*/  R2UR UR7, R16 ;  /* 0x00000000100772ca */ /* 0x000fe400000e0000 */
[----:B------:R-:W-:-:S11]  /*5350*/  SHF.L.U32 R2, R8, 0x1f, RZ ;  /* 0x0000001f08027819 */ /* 0x000fd600000006ff */
[----:B------:R-:W-:-:S06]  /*5360*/  ULEA UR6, UR6, UR7, 0x3 ;  /* 0x0000000706067291 */ /* 0x000fcc000f8e183f */
[----:B------:R-:W-:-:S03]  /*5370*/  IMAD.U32 R215, RZ, RZ, UR6 ;  /* 0x00000006ffd77e24 */ /* 0x000fc6000f8e00ff */
[----:B------:R0:W1:Y:S01]  /*5380*/  SYNCS.PHASECHK.TRANS64.TRYWAIT P2, [UR6+0x38830], R2 ;  /* 0x03883002ff0075a7 */ /* 0x0000620008040146 */
[----:B------:R-:W-:Y:S05]  /*5390*/  @!P0 BRA `(.L_x_21) ;  /* 0x0000000000048947 */ /* 0x000fea0003800000 */
[----:B------:R-:W-:Y:S01]  /*53a0*/  BPT.TRAP 0x1 ;  /* 0x000000040000795c */ /* 0x000fe20000300000 */
.L_x_21:
[----:B-1----:R-:W-:Y:S05]  /*53b0*/  @P2 BRA `(.L_x_22) ;  /* 0x00000000000c2947 */ /* 0x002fea0003800000 */
[----:B------:R-:W-:-:S13]  /*53c0*/  R2UR UR6, R215 ;  /* 0x00000000d70672ca */ /* 0x000fda00000e0000 */
[----:B------:R-:W1:Y:S02]  /*53d0*/  SYNCS.PHASECHK.TRANS64.TRYWAIT P2, [UR6+0x38830], R2 ;  /* 0x03883002ff0075a7 */ /* 0x000e640008040146 */
[----:B-1----:R-:W-:Y:S05]  /*53e0*/  @!P2 BRA `(.L_x_23) ;  /* 0x000000b800bca947 */ /* 0x002fea0003800000 */
.L_x_22:
[----:B------:R-:W-:Y:S01]  /*53f0*/  R2UR UR60, R9 ;  /* 0x00000000093c72ca */ /* 0x000fe200000e0000 */
[----:B------:R-:W-:Y:S01]  /*5400*/  WARPGROUP.ARRIVE ;  /* 0x00000000000079c5 */ /* 0x000fe20000000000 */
[C---:B------:R-:W-:Y:S01]  /*5410*/  R2UR UR56, R4.reuse ;  /* 0x00000000043872ca */ /* 0x040fe200000e0000 */
[----:B------:R-:W-:Y:S01]  /*5420*/  UMOV UR59, 0x40000040 ;  /* 0x40000040003b7882 */ /* 0x000fe20000000000 */
[C---:B------:R-:W-:Y:S01]  /*5430*/  R2UR UR57, R5.reuse ;  /* 0x00000000053972ca */ /* 0x040fe200000e0000 */
[----:B------:R-:W-:Y:S01]  /*5440*/  UMOV UR43, 0x40000040 ;  /* 0x40000040002b7882 */ /* 0x000fe20000000000 */
[----:B01----:R-:W-:Y:S01]  /*5450*/  MOV R2, UR41 ;  /* 0x0000002900027c02 */ /* 0x003fe20008000f00 */
[----:B------:R-:W-:Y:S01]  /*5460*/  UMOV UR47, 0x40000040 ;  /* 0x40000040002f7882 */ /* 0x000fe20000000000 */
[----:B------:R-:W-:Y:S01]  /*5470*/  MOV R6, UR40 ;  /* 0x0000002800067c02 */ /* 0x000fe20008000f00 */
[----:B------:R-:W-:Y:S01]  /*5480*/  UMOV UR51, 0x40000040 ;  /* 0x4000004000337882 */ /* 0x000fe20000000000 */
[C---:B------:R-:W-:Y:S01]  /*5490*/  R2UR UR40, R4.reuse ;  /* 0x00000000042872ca */ /* 0x040fe200000e0000 */
[----:B------:R-:W-:Y:S01]  /*54a0*/  UMOV UR55, 0x40000040 ;  /* 0x4000004000377882 */ /* 0x000fe20000000000 */
[C---:B------:R-:W-:Y:S01]  /*54b0*/  R2UR UR41, R5.reuse ;  /* 0x00000000052972ca */ /* 0x040fe200000e0000 */
[----:B------:R-:W-:Y:S01]  /*54c0*/  UIMAD UR60, UR60, 0xa00, UR61 ;  /* 0x00000a003c3c78a4 */ /* 0x000fe2000f8e023d */
[----:B------:R-:W-:Y:S01]  /*54d0*/  MOV R7, UR45 ;  /* 0x0000002d00077c02 */ /* 0x000fe20008000f00 */
[----:B------:R-:W-:Y:S01]  /*54e0*/  UMOV UR15, 0x40000040 ;  /* 0x40000040000f7882 */ /* 0x000fe20000000000 */
[----:B------:R-:W-:Y:S01]  /*54f0*/  MOV R23, UR44 ;  /* 0x0000002c00177c02 */ /* 0x000fe20008000f00 */
[----:B------:R-:W-:Y:S01]  /*5500*/  UIADD3 UR6, UR60, 0x80, URZ ;  /* 0x000000803c067890 */ /* 0x000fe2000fffe03f */
[C---:B------:R-:W-:Y:S01]  /*5510*/  R2UR UR44, R4.reuse ;  /* 0x00000000042c72ca */ /* 0x040fe200000e0000 */
[----:B------:R-:W-:Y:S01]  /*5520*/  UIADD3 UR7, UR60, 0x100, URZ ;  /* 0x000001003c077890 */ /* 0x000fe2000fffe03f */
[C---:B------:R-:W-:Y:S01]  /*5530*/  R2UR UR45, R5.reuse ;  /* 0x00000000052d72ca */ /* 0x040fe200000e0000 */
[----:B------:R-:W-:Y:S01]  /*5540*/  UMOV UR58, UR60 ;  /* 0x0000003c003a7c82 */ /* 0x000fe20008000000 */
[----:B------:R-:W-:Y:S01]  /*5550*/  MOV R152, UR49 ;  /* 0x0000003100987c02 */ /* 0x000fe20008000f00 */
[----:B------:R-:W-:Y:S01]  /*5560*/  HGMMA.64x16x16.F32.BF16 R184, gdesc[UR56], RZ, !UPT, gsb0 ;  /* 0x0020000038b879f0 */ /* 0x000fe2000c0018ff */
[----:B------:R-:W-:Y:S01]  /*5570*/  UMOV UR42, UR6 ;  /* 0x00000006002a7c82 */ /* 0x000fe20008000000 */
[----:B------:R-:W-:Y:S01]  /*5580*/  MOV R153, UR48 ;  /* 0x0000003000997c02 */ /* 0x000fe20008000f00 */
[----:B------:R-:W-:Y:S01]  /*5590*/  UMOV UR46, UR7 ;  /* 0x00000007002e7c82 */ /* 0x000fe20008000000 */
[C---:B------:R-:W-:Y:S01]  /*55a0*/  R2UR UR48, R4.reuse ;  /* 0x00000000043072ca */ /* 0x040fe200000e0000 */
[----:B------:R-:W-:Y:S01]  /*55b0*/  UIADD3 UR6, UR60, 0x180, URZ ;  /* 0x000001803c067890 */ /* 0x000fe2000fffe03f */
[C---:B------:R-:W-:Y:S01]  /*55c0*/  R2UR UR49, R5.reuse ;  /* 0x00000000053172ca */ /* 0x040fe200000e0000 */
[----:B------:R-:W-:Y:S01]  /*55d0*/  UIADD3 UR58, UR60, 0x200, URZ ;  /* 0x000002003c3a7890 */ /* 0x000fe2000fffe03f */
[----:B------:R-:W-:Y:S01]  /*55e0*/  R2UR UR56, R4 ;  /* 0x00000000043872ca */ /* 0x000fe200000e0000 */
[----:B------:R-:W-:Y:S01]  /*55f0*/  UMOV UR59, 0x40000040 ;  /* 0x40000040003b7882 */ /* 0x000fe20000000000 */
[----:B------:R-:W-:Y:S01]  /*5600*/  R2UR UR57, R5 ;  /* 0x00000000053972ca */ /* 0x000fe200000e0000 */
[----:B------:R-:W-:Y:S01]  /*5610*/  UIADD3 UR7, UR60, 0x182, URZ ;  /* 0x000001823c077890 */ /* 0x000fe2000fffe03f */
[----:B------:R-:W-:Y:S01]  /*5620*/  MOV R212, UR53 ;  /* 0x0000003500d47c02 */ /* 0x000fe20008000f00 */
[----:B------:R-:W-:Y:S01]  /*5630*/  UMOV UR50, UR6 ;  /* 0x0000000600327c82 */ /* 0x000fe20008000000 */
[----:B------:R-:W-:Y:S01]  /*5640*/  MOV R213, UR52 ;  /* 0x0000003400d57c02 */ /* 0x000fe20008000f00 */
[----:B------:R-:W-:Y:S01]  /*5650*/  UIADD3 UR6, UR60, 0x2, URZ ;  /* 0x000000023c067890 */ /* 0x000fe2000fffe03f */
[----:B------:R-:W-:Y:S01]  /*5660*/  R2UR UR52, R12 ;  /* 0x000000000c3472ca */ /* 0x000fe200000e0000 */
[----:B------:R-:W-:Y:S01]  /*5670*/  UIADD3 UR14, UR60, 0x280, URZ ;  /* 0x000002803c0e7890 */ /* 0x000fe2000fffe03f */
[----:B------:R-:W-:Y:S01]  /*5680*/  R2UR UR53, R13 ;  /* 0x000000000d3572ca */ /* 0x000fe200000e0000 */
[----:B------:R-:W-:Y:S01]  /*5690*/  UIADD3 UR18, UR60, 0x282, URZ ;  /* 0x000002823c127890 */ /* 0x000fe2000fffe03f */
[-C--:B------:R-:W-:Y:S01]  /*56a0*/  FMUL.FTZ R24, R24, R3.reuse ;  /* 0x0000000318187220 */ /* 0x080fe20000410000 */
[----:B------:R-:W-:Y:S01]  /*56b0*/  UMOV UR19, 0x40000040 ;  /* 0x4000004000137882 */ /* 0x000fe20000000000 */
[----:B------:R-:W-:Y:S01]  /*56c0*/  UMOV UR54, UR6 ;  /* 0x0000000600367c82 */ /* 0x000fe20008000000 */
[----:B------:R-:W-:Y:S01]  /*56d0*/  UIADD3 UR6, UR60, 0x102, URZ ;  /* 0x000001023c067890 */ /* 0x000fe2000fffe03f */
[-C--:B------:R-:W-:Y:S01]  /*56e0*/  FMUL.FTZ R25, R25, R3.reuse ;  /* 0x0000000319197220 */ /* 0x080fe20000410000 */
[----:B------:R-:W-:Y:S01]  /*56f0*/  UIADD3 UR22, UR60, 0x284, URZ ;  /* 0x000002843c167890 */ /* 0x000fe2000fffe03f */
[-C--:B------:R-:W-:Y:S01]  /*5700*/  FMUL.FTZ R28, R28, R3.reuse ;  /* 0x000000031c1c7220 */ /* 0x080fe20000410000 */
[----:B------:R-:W-:Y:S01]  /*5710*/  UMOV UR23, 0x40000040 ;  /* 0x4000004000177882 */ /* 0x000fe20000000000 */
[----:B------:R-:W-:Y:S01]  /*5720*/  UIADD3 UR26, UR60, 0x286, URZ ;  /* 0x000002863c1a7890 */ /* 0x000fe2000fffe03f */
[-C--:B------:R-:W-:Y:S01]  /*5730*/  FMUL.FTZ R29, R29, R3.reuse ;  /* 0x000000031d1d7220 */ /* 0x080fe20000410000 */
[----:B------:R-:W-:Y:S01]  /*5740*/  UMOV UR10, UR52 ;  /* 0x00000034000a7c82 */ /* 0x000fe20008000000 */
[----:B------:R-:W-:Y:S01]  /*5750*/  UMOV UR11, UR53 ;  /* 0x00000035000b7c82 */ /* 0x000fe20008000000 */
[----:B------:R-:W-:Y:S01]  /*5760*/  UMOV UR27, 0x40000040 ;  /* 0x40000040001b7882 */ /* 0x000fe20000000000 */
[----:B------:R-:W-:Y:S01]  /*5770*/  UIADD3 UR30, UR60, 0x500, URZ ;  /* 0x000005003c1e7890 */ /* 0x000fe2000fffe03f */
[-C--:B------:R-:W-:Y:S01]  /*5780*/  FMUL.FTZ R32, R32, R3.reuse ;  /* 0x0000000320207220 */ /* 0x080fe20000410000 */
[----:B------:R-:W-:Y:S01]  /*5790*/  UMOV UR31, 0x40000040 ;  /* 0x40000040001f7882 */ /* 0x000fe20000000000 */
[----:B------:R-:W-:Y:S01]  /*57a0*/  UIADD3 UR34, UR60, 0x502, URZ ;  /* 0x000005023c227890 */ /* 0x000fe2000fffe03f */
[-C--:B------:R-:W-:Y:S01]  /*57b0*/  FMUL.FTZ R33, R33, R3.reuse ;  /* 0x0000000321217220 */ /* 0x080fe20000410000 */
[----:B------:R-:W-:Y:S01]  /*57c0*/  UMOV UR35, 0x40000040 ;  /* 0x4000004000237882 */ /* 0x000fe20000000000 */
[----:B------:R-:W-:Y:S01]  /*57d0*/  UIADD3 UR38, UR60, 0x504, URZ ;  /* 0x000005043c267890 */ /* 0x000fe2000fffe03f */
[-C--:B------:R-:W-:Y:S01]  /*57e0*/  FMUL.FTZ R36, R36, R3.reuse ;  /* 0x0000000324247220 */ /* 0x080fe20000410000 */
[----:B------:R-:W-:Y:S01]  /*57f0*/  UMOV UR39, 0x40000040 ;  /* 0x4000004000277882 */ /* 0x000fe20000000000 */
[-C--:B------:R-:W-:Y:S01]  /*5800*/  FMUL.FTZ R37, R37, R3.reuse ;  /* 0x0000000325257220 */ /* 0x080fe20000410000 */
        /* <DEDUP_REMOVED lines=8> */
[----:B------:R-:W-:Y:S01]  /*5890*/  FMUL.FTZ R56, R56, R3 ;  /* 0x0000000338387220 */ /* 0x000fe20000410000 */
[----:B------:R-:W-:-:S02]  /*58a0*/  WARPGROUP.DEPBAR.LE gsb0, 0x0 ;  /* 0x00008000000079c5 */ /* 0x000fc40000010000 */
[----:B------:R-:W-:Y:S01]  /*58b0*/  WARPGROUP.ARRIVE ;  /* 0x00000000000079c5 */ /* 0x000fe20000000000 */
[-C--:B------:R-:W-:Y:S01]  /*58c0*/  FMUL.FTZ R57, R57, R3.reuse ;  /* 0x0000000339397220 */ /* 0x080fe20000410000 */
[-C--:B------:R-:W-:Y:S01]  /*58d0*/  FMUL.FTZ R60, R60, R3.reuse ;  /* 0x000000033c3c7220 */ /* 0x080fe20000410000 */
[-C--:B------:R-:W-:Y:S01]  /*58e0*/  FMUL.FTZ R61, R61, R3.reuse ;  /* 0x000000033d3d7220 */ /* 0x080fe20000410000 */
[-C--:B------:R-:W-:Y:S01]  /*58f0*/  FMUL.FTZ R64, R64, R3.reuse ;  /* 0x0000000340407220 */ /* 0x080fe20000410000 */
[-C--:B------:R-:W-:Y:S01]  /*5900*/  FMUL.FTZ R65, R65, R3.reuse ;  /* 0x0000000341417220 */ /* 0x080fe20000410000 */
[----:B------:R-:W-:Y:S01]  /*5910*/  HGMMA.64x16x16.F32.BF16 R176, gdesc[UR40], RZ, !UPT, gsb0 ;  /* 0x0020000028b079f0 */ /* 0x000fe2000c0018ff */
[----:B------:R-:W-:Y:S01]  /*5920*/  R2UR UR41, R2 ;  /* 0x00000000022972ca */ /* 0x000fe200000e0000 */
[----:B------:R-:W-:Y:S01]  /*5930*/  UIADD3 UR42, UR60, 0x506, URZ ;  /* 0x000005063c2a7890 */ /* 0x000fe2000fffe03f */
[----:B------:R-:W-:Y:S01]  /*5940*/  R2UR UR40, R6 ;  /* 0x00000000062872ca */ /* 0x000fe200000e0000 */
[----:B------:R-:W-:Y:S01]  /*5950*/  UMOV UR43, 0x40000040 ;  /* 0x40000040002b7882 */ /* 0x000fe20000000000 */
[----:B------:R-:W-:Y:S01]  /*5960*/  MOV R2, UR9 ;  /* 0x0000000900027c02 */ /* 0x000fe20008000f00 */
[-C--:B------:R-:W-:Y:S01]  /*5970*/  FMUL.FTZ R68, R68, R3.reuse ;  /* 0x0000000344447220 */ /* 0x080fe20000410000 */
[----:B------:R-:W-:Y:S01]  /*5980*/  MOV R6, UR8 ;  /* 0x0000000800067c02 */ /* 0x000fe20008000f00 */
        /* <DEDUP_REMOVED lines=118> */
[----:B------:R-:W-:Y:S01]  /*60f0*/  FMUL.FTZ R151, R151, R0 ;  /* 0x0000000097977220 */ /* 0x000fe20000410000 */
[----:B------:R-:W-:-:S02]  /*6100*/  WARPGROUP.DEPBAR.LE gsb0, 0x0 ;  /* 0x00008000000079c5 */ /* 0x000fc40000010000 */
[----:B------:R-:W-:-:S06]  /*6110*/  WARPGROUP.ARRIVE ;  /* 0x00000000000079c5 */ /* 0x000fcc0000000000 */
[----:B------:R-:W-:Y:S01]  /*6120*/  HGMMA.64x16x16.F32.BF16 R152, gdesc[UR56], RZ, !UPT, gsb0 ;  /* 0x00200000389879f0 */ /* 0x000fe2000c0018ff */
[----:B------:R-:W-:Y:S01]  /*6130*/  UIADD3 UR58, UR60, 0x82, URZ ;  /* 0x000000823c3a7890 */ /* 0x000fe2000fffe03f */
[----:B------:R-:W-:Y:S01]  /*6140*/  UMOV UR56, UR10 ;  /* 0x0000000a00387c82 */ /* 0x000fe20008000000 */
[----:B------:R-:W-:Y:S01]  /*6150*/  UMOV UR57, UR11 ;  /* 0x0000000b00397c82 */ /* 0x000fe20008000000 */
[----:B------:R-:W-:Y:S01]  /*6160*/  UMOV UR59, 0x40000040 ;  /* 0x40000040003b7882 */ /* 0x000fe20000000000 */
[----:B------:R-:W-:Y:S02]  /*6170*/  WARPGROUP.DEPBAR.LE gsb0, 0x0 ;  /* 0x00008000000079c5 */ /* 0x000fe40000010000 */
[----:B------:R-:W-:-:S06]  /*6180*/  WARPGROUP.ARRIVE ;  /* 0x00000000000079c5 */ /* 0x000fcc0000000000 */
[----:B------:R-:W-:Y:S01]  /*6190*/  HGMMA.64x16x16.F32.BF16 R184, gdesc[UR52], R184, gsb0 ;  /* 0x0020000034b879f0 */ /* 0x000fe200080018b8 */
[----:B------:R-:W-:Y:S01]  /*61a0*/  R2UR UR53, R212 ;  /* 0x00000000d43572ca */ /* 0x000fe200000e0000 */
[----:B------:R-:W-:Y:S01]  /*61b0*/  UIADD3 UR54, UR60, 0x784, URZ ;  /* 0x000007843c367890 */ /* 0x000fe2000fffe03f */
[----:B------:R-:W-:Y:S01]  /*61c0*/  R2UR UR52, R213 ;  /* 0x00000000d53472ca */ /* 0x000fe200000e0000 */
        /* <DEDUP_REMOVED lines=13> */
[----:B------:R-:W-:Y:S01]  /*62a0*/  UMOV UR57, UR11 ;  /* 0x0000000b00397c82 */ /* 0x000fe20008000000 */
[----:B------:R-:W-:Y:S01]  /*62b0*/  UMOV UR58, UR7 ;  /* 0x00000007003a7c82 */ /* 0x000fe20008000000 */
[----:B------:R-:W-:Y:S01]  /*62c0*/  UMOV UR59, 0x40000040 ;  /* 0x40000040003b7882 */ /* 0x000fe20000000000 */
        /* <DEDUP_REMOVED lines=8> */
[----:B------:R-:W-:Y:S02]  /*6350*/  UIADD3 UR6, UR60, 0x4, URZ ;  /* 0x000000043c067890 */ /* 0x000fe4000fffe03f */
[----:B------:R-:W-:Y:S02]  /*6360*/  UIADD3 UR10, UR60, 0x84, URZ ;  /* 0x000000843c0a7890 */ /* 0x000fe4000fffe03f */
[----:B------:R-:W-:Y:S01]  /*6370*/  UIADD3 UR11, UR60, 0x104, URZ ;  /* 0x000001043c0b7890 */ /* 0x000fe2000fffe03f */
[----:B------:R-:W-:-:S02]  /*6380*/  WARPGROUP.DEPBAR.LE gsb0, 0x0 ;  /* 0x00008000000079c5 */ /* 0x000fc40000010000 */
        /* <DEDUP_REMOVED lines=27> */
[----:B------:R-:W-:Y:S01]  /*6540*/  UMOV UR11, 0x40000040 ;  /* 0x40000040000b7882 */ /* 0x000fe20000000000 */
[----:B------:R-:W-:Y:S02]  /*6550*/  WARPGROUP.DEPBAR.LE gsb0, 0x0 ;  /* 0x00008000000079c5 */ /* 0x000fe40000010000 */
[----:B------:R-:W-:-:S06]  /*6560*/  WARPGROUP.ARRIVE ;  /* 0x00000000000079c5 */ /* 0x000fcc0000000000 */
[----:B------:R-:W-:Y:S01]  /*6570*/  HGMMA.64x16x16.F32.BF16 R152, gdesc[UR4], R152, gsb0 ;  /* 0x00200000049879f0 */ /* 0x000fe20008001898 */
[----:B------:R-:W-:Y:S02]  /*6580*/  UIADD3 UR6, UR60, 0x86, URZ ;  /* 0x000000863c067890 */ /* 0x000fe4000fffe03f */
        /* <DEDUP_REMOVED lines=28> */
[----:B------:R-:W-:Y:S01]  /*6750*/  R2UR UR8, R10 ;  /* 0x000000000a0872ca */ /* 0x000fe200000e0000 */
[----:B------:R-:W-:Y:S01]  /*6760*/  UMOV UR11, 0x40000040 ;  /* 0x40000040000b7882 */ /* 0x000fe20000000000 */
[----:B------:R-:W-:Y:S01]  /*6770*/  R2UR UR9, R11 ;  /* 0x000000000b0972ca */ /* 0x000fe200000e0000 */
        /* <DEDUP_REMOVED lines=287> */
[----:B------:R-:W-:-:S07]  /*7970*/  UIADD3 UR6, UR60, 0x786, URZ ;  /* 0x000007863c067890 */ /* 0x000fce000fffe03f */
[----:B------:R-:W-:Y:S01]  /*7980*/  UMOV UR10, UR6 ;  /* 0x00000006000a7c82 */ /* 0x000fe20008000000 */
[----:B------:R-:W-:Y:S01]  /*7990*/  UIADD3 UR6, UR60, 0x886, URZ ;  /* 0x000008863c067890 */ /* 0x000fe2000fffe03f */
[----:B------:R-:W-:Y:S02]  /*79a0*/  WARPGROUP.DEPBAR.LE gsb0, 0x0 ;  /* 0x00008000000079c5 */ /* 0x000fe40000010000 */
[----:B------:R-:W-:-:S06]  /*79b0*/  WARPGROUP.ARRIVE ;  /* 0x00000000000079c5 */ /* 0x000fcc0000000000 */
[----:B------:R-:W-:Y:S01]  /*79c0*/  HGMMA.64x16x16.F32.BF16 R160, gdesc[UR52], R160, gsb0 ;  /* 0x0020000034a079f0 */ /* 0x000fe200080018a0 */
[----:B------:R-:W-:Y:S01]  /*79d0*/  UMOV UR54, UR7 ;  /* 0x0000000700367c82 */ /* 0x000fe20008000000 */
[----:B------:R-:W-:Y:S01]  /*79e0*/  UMOV UR55, 0x40000040 ;  /* 0x4000004000377882 */ /* 0x000fe20000000000 */
[----:B------:R-:W-:Y:S02]  /*79f0*/  UIADD3 UR7, UR60, 0x906, URZ ;  /* 0x000009063c077890 */ /* 0x000fe4000fffe03f */
        /* <DEDUP_REMOVED lines=8> */
[----:B------:R-:W-:Y:S01]  /*7a80*/  UMOV UR11, UR9 ;  /* 0x00000009000b7c82 */ /* 0x000fe20008000000 */
[----:B------:R-:W-:Y:S01]  /*7a90*/  UMOV UR56, UR10 ;  /* 0x0000000a00387c82 */ /* 0x000fe20008000000 */
[----:B------:R-:W-:Y:S01]  /*7aa0*/  UMOV UR57, UR11 ;  /* 0x0000000b00397c82 */ /* 0x000fe20008000000 */
[----:B------:R-:W-:Y:S02]  /*7ab0*/  R2UR UR9, R2 ;  /* 0x00000000020972ca */ /* 0x000fe400000e0000 */
[----:B------:R-:W-:Y:S01]  /*7ac0*/  R2UR UR8, R6 ;  /* 0x00000000060872ca */ /* 0x000fe200000e0000 */
[----:B------:R-:W-:Y:S02]  /*7ad0*/  WARPGROUP.DEPBAR.LE gsb0, 0x0 ;  /* 0x00008000000079c5 */ /* 0x000fe40000010000 */
[----:B------:R-:W-:-:S06]  /*7ae0*/  WARPGROUP.ARRIVE ;  /* 0x00000000000079c5 */ /* 0x000fcc0000000000 */
[----:B------:R-:W-:Y:S01]  /*7af0*/  HGMMA.64x16x16.F32.BF16 R176, gdesc[UR56], R176, gsb0 ;  /* 0x0020000038b079f0 */ /* 0x000fe200080018b0 */
[----:B------:R-:W-:Y:S01]  /*7b00*/  UMOV UR56, UR10 ;  /* 0x0000000a00387c82 */ /* 0x000fe20008000000 */
        /* <DEDUP_REMOVED lines=19> */
[----:B------:R-:W-:Y:S03]  /*7c40*/  HGMMA.64x16x16.F32.BF16 R152, gdesc[UR56], R152, gsb0 ;  /* 0x00200000389879f0 */ /* 0x000fe60008001898 */
[----:B------:R-:W-:Y:S02]  /*7c50*/  WARPGROUP.DEPBAR.LE gsb0, 0x0 ;  /* 0x00008000000079c5 */ /* 0x000fe40000010000 */
[----:B------:R-:W-:Y:S05]  /*7c60*/  @!P0 BRA `(.L_x_24) ;  /* 0x0000000000048947 */ /* 0x000fea0003800000 */
[----:B------:R-:W-:Y:S01]  /*7c70*/  BPT.TRAP 0x1 ;  /* 0x000000040000795c */ /* 0x000fe20000300000 */
.L_x_24:
[----:B------:R-:W-:Y:S02]  /*7c80*/  R2UR UR7, R16 ;  /* 0x00000000100772ca */ /* 0x000fe400000e0000 */
[----:B------:R-:W-:Y:S02]  /*7c90*/  R2UR UR6, R214 ;  /* 0x00000000d60672ca */ /* 0x000fe400000e0000 */
[----:B------:R-:W-:-:S11]  /*7ca0*/  SHF.L.U32 R0, R22, 0x1f, RZ ;  /* 0x0000001f16007819 */ /* 0x000fd600000006ff */
[----:B------:R-:W-:-:S09]  /*7cb0*/  ULEA UR7, UR6, UR7, 0x3 ;  /* 0x0000000706077291 */ /* 0x000fd2000f8e183f */
[----:B------:R0:W1:Y:S01]  /*7cc0*/  SYNCS.PHASECHK.TRANS64.TRYWAIT P2, [UR7+0x38850], R0 ;  /* 0x03885000ff0075a7 */ /* 0x0000620008040147 */
[----:B------:R-:W-:Y:S05]  /*7cd0*/  @!P0 BRA `(.L_x_25) ;  /* 0x0000000000048947 */ /* 0x000fea0003800000 */
[----:B------:R-:W-:Y:S01]  /*7ce0*/  BPT.TRAP 0x1 ;  /* 0x000000040000795c */ /* 0x000fe20000300000 */
.L_x_25:
[----:B-1----:R-:W-:Y:S05]  /*7cf0*/  @P2 BRA `(.L_x_26) ;  /* 0x0000000000082947 */ /* 0x002fea0003800000 */
[----:B------:R-:W1:Y:S02]  /*7d00*/  SYNCS.PHASECHK.TRANS64.TRYWAIT P2, [UR7+0x38850], R0 ;  /* 0x03885000ff0075a7 */ /* 0x000e640008040147 */
[----:B-1----:R-:W-:Y:S05]  /*7d10*/  @!P2 BRA `(.L_x_27) ;  /* 0x00000090008ca947 */ /* 0x002fea0003800000 */
.L_x_26:
[----:B------:R-:W-:Y:S01]  /*7d20*/  R2UR UR6, R16 ;  /* 0x00000000100672ca */ /* 0x000fe200000e0000 */
[----:B------:R-:W-:Y:S01]  /*7d30*/  WARPGROUP.ARRIVE ;  /* 0x00000000000079c5 */ /* 0x000fe20000000000 */
[----:B------:R-:W-:Y:S01]  /*7d40*/  R2UR UR10, R214 ;  /* 0x00000000d60a72ca */ /* 0x000fe200000e0000 */
[----:B------:R-:W-:Y:S01]  /*7d50*/  UMOV UR11, 0x40000040 ;  /* 0x40000040000b7882 */ /* 0x000fe20000000000 */
[----:B01----:R-:W-:Y:S01]  /*7d60*/  FMNMX.FTZ R0, R184, R21, !PT ;  /* 0x00000015b8007209 */ /* 0x003fe20007810000 */
[----:B------:R-:W0:Y:S01]  /*7d70*/  LDC R2, c[0x0][0x988] ;  /* 0x00026200ff027b82 */ /* 0x000e220000000800 */
[----:B------:R-:W-:Y:S02]  /*7d80*/  R2UR UR14, R215 ;  /* 0x00000000d70e72ca */ /* 0x000fe400000e0000 */
[----:B------:R-:W-:Y:S02]  /*7d90*/  FMNMX.FTZ R3, R185, R0, !PT ;  /* 0x00000000b9037209 */ /* 0x000fe40007810000 */
[C---:B------:R-:W-:Y:S01]  /*7da0*/  ISETP.GT.AND P2, PT, R20.reuse, R17, PT ;  /* 0x000000111400720c */ /* 0x040fe20003f44270 */
[----:B------:R-:W-:Y:S01]  /*7db0*/  VIADD R20, R20, 0xffffffff ;  /* 0xffffffff14147836 */ /* 0x000fe20000000000 */
[----:B------:R-:W-:Y:S01]  /*7dc0*/  FMNMX.FTZ R0, R188, R3, !PT ;  /* 0x00000003bc007209 */ /* 0x000fe20007810000 */
[----:B------:R-:W-:-:S03]  /*7dd0*/  UIADD3 UR6, UR6, 0x400, URZ ;  /* 0x0000040006067890 */ /* 0x000fc6000fffe03f */
[----:B------:R-:W-:Y:S01]  /*7de0*/  FMNMX.FTZ R3, R189, R0, !PT ;  /* 0x00000000bd037209 */ /* 0x000fe20007810000 */
[----:B------:R-:W-:-:S03]  /*7df0*/  USHF.R.U32.HI UR6, URZ, 0x4, UR6 ;  /* 0x000000043f067899 */ /* 0x000fc60008011606 */
[----:B------:R-:W-:Y:S01]  /*7e00*/  FMNMX.FTZ R0, R176, R3, !PT ;  /* 0x00000003b0007209 */ /* 0x000fe20007810000 */
[----:B------:R-:W-:-:S03]  /*7e10*/  ULOP3.LUT UR6, UR6, 0x3fff, URZ, 0xc0, !UPT ;  /* 0x00003fff06067892 */ /* 0x000fc6000f8ec03f */
[----:B------:R-:W-:Y:S01]  /*7e20*/  FMNMX.FTZ R3, R177, R0, !PT ;  /* 0x00000000b1037209 */ /* 0x000fe20007810000 */
[----:B------:R-:W-:-:S03]  /*7e30*/  ULOP3.LUT UR6, UR6, 0x2800000, URZ, 0xfc, !UPT ;  /* 0x0280000006067892 */ /* 0x000fc6000f8efc3f */
[----:B------:R-:W-:Y:S01]  /*7e40*/  FMNMX.FTZ R0, R180, R3, !PT ;  /* 0x00000003b4007209 */ /* 0x000fe20007810000 */
[----:B------:R-:W-:-:S03]  /*7e50*/  UIMAD UR6, UR10, 0xa00, UR6 ;  /* 0x00000a000a0678a4 */ /* 0x000fc6000f8e0206 */
[----:B------:R-:W-:-:S04]  /*7e60*/  FMNMX.FTZ R3, R181, R0, !PT ;  /* 0x00000000b5037209 */ /* 0x000fc80007810000 */
[----:B------:R-:W-:Y:S01]  /*7e70*/  UMOV UR10, UR6 ;  /* 0x00000006000a7c82 */ /* 0x000fe20008000000 */
[----:B------:R-:W-:Y:S01]  /*7e80*/  FMNMX.FTZ R0, R168, R3, !PT ;  /* 0x00000003a8007209 */ /* 0x000fe20007810000 */
[----:B------:R-:W-:Y:S01]  /*7e90*/  HGMMA.64x256x16.F32.BF16 R24, R208, gdesc[UR8].tnspB, R24, gsb0 ;  /* 0x43e00008d0187df0 */ /* 0x000fe20008001818 */
[----:B------:R-:W-:Y:S01]  /*7ea0*/  UIADD3 UR10, UR6, 0x80, URZ ;  /* 0x00000080060a7890 */ /* 0x000fe2000fffe03f */
[----:B------:R-:W-:Y:S01]  /*7eb0*/  UMOV UR11, 0x40000040 ;  /* 0x40000040000b7882 */ /* 0x000fe20000000000 */
[----:B------:R-:W-:-:S04]  /*7ec0*/  FMNMX.FTZ R3, R169, R0, !PT ;  /* 0x00000000a9037209 */ /* 0x000fc80007810000 */
        /* <DEDUP_REMOVED lines=9> */
[----:B------:R-:W-:Y:S02]  /*7f60*/  FMNMX.FTZ R6, R157, R0, !PT ;  /* 0x000000009d067209 */ /* 0x000fe40007810000 */
[----:B------:R-:W-:-:S03]  /*7f70*/  FMNMX.FTZ R0, R186, R19, !PT ;  /* 0x00000013ba007209 */ /* 0x000fc60007810000 */
[----:B------:R-:W1:Y:S02]  /*7f80*/  SHFL.BFLY PT, R3, R6, 0x2, 0x1f ;  /* 0x0c401f0006037f89 */ /* 0x000e6400000e0000 */
[----:B-1----:R-:W-:Y:S02]  /*7f90*/  FMNMX.FTZ R22, R6, R3, !PT ;  /* 0x0000000306167209 */ /* 0x002fe40007810000 */
[----:B------:R-:W-:-:S03]  /*7fa0*/  FMNMX.FTZ R3, R187, R0, !PT ;  /* 0x00000000bb037209 */ /* 0x000fc60007810000 */
[----:B------:R-:W1:Y:S01]  /*7fb0*/  SHFL.BFLY PT, R7, R22, 0x1, 0x1f ;  /* 0x0c201f0016077f89 */ /* 0x000e6200000e0000 */
[----:B------:R-:W-:Y:S02]  /*7fc0*/  FMNMX.FTZ R0, R190, R3, !PT ;  /* 0x00000003be007209 */ /* 0x000fe40007810000 */
[----:B-1----:R-:W-:-:S05]  /*7fd0*/  FMNMX.FTZ R7, R22, R7, !PT ;  /* 0x0000000716077209 */ /* 0x002fca0007810000 */
[----:B------:R-:W-:-:S04]  /*7fe0*/  FADD.FTZ R21, -R7, R21 ;  /* 0x0000001507157221 */ /* 0x000fc80000010100 */
[----:B0-----:R-:W-:Y:S01]  /*7ff0*/  FMUL.FTZ R6, R21, R2 ;  /* 0x0000000215067220 */ /* 0x001fe20000410000 */
[----:B------:R-:W-:-:S03]  /*8000*/  FMNMX.FTZ R21, R191, R0, !PT ;  /* 0x00000000bf157209 */ /* 0x000fc60007810000 */
[----:B------:R-:W-:Y:S01]  /*8010*/  MUFU.EX2 R3, R6 ;  /* 0x0000000600037308 */ /* 0x000fe20000000800 */
[----:B------:R-:W-:-:S04]  /*8020*/  FMNMX.FTZ R0, R178, R21, !PT ;  /* 0x00000015b2007209 */ /* 0x000fc80007810000 */
[----:B------:R-:W-:-:S04]  /*8030*/  FMNMX.FTZ R21, R179, R0, !PT ;  /* 0x00000000b3157209 */ /* 0x000fc80007810000 */
[----:B------:R-:W-:-:S04]  /*8040*/  FMNMX.FTZ R0, R182, R21, !PT ;  /* 0x00000015b6007209 */ /* 0x000fc80007810000 */
[----:B------:R-:W-:-:S04]  /*8050*/  FMNMX.FTZ R23, R183, R0, !PT ;  /* 0x00000000b7177209 */ /* 0x000fc80007810000 */
[----:B------:R-:W-:-:S04]  /*8060*/  FMNMX.FTZ R0, R170, R23, !PT ;  /* 0x00000017aa007209 */ /* 0x000fc80007810000 */
[----:B------:R-:W-:-:S04]  /*8070*/  FMNMX.FTZ R23, R171, R0, !PT ;  /* 0x00000000ab177209 */ /* 0x000fc80007810000 */
[----:B------:R-:W-:Y:S01]  /*8080*/  FMNMX.FTZ R0, R174, R23, !PT ;  /* 0x00000017ae007209 */ /* 0x000fe20007810000 */
[----:B------:R-:W-:Y:S02]  /*8090*/  WARPGROUP.DEPBAR.LE gsb0, 0x0 ;  /* 0x00008000000079c5 */ /* 0x000fe40000010000 */
[----:B------:R-:W-:-:S06]  /*80a0*/  WARPGROUP.ARRIVE ;  /* 0x00000000000079c5 */ /* 0x000fcc0000000000 */
[----:B------:R-:W-:Y:S01]  /*80b0*/  HGMMA.64x256x16.F32.BF16 R24, R204, gdesc[UR8].tnspB, R24, gsb0 ;  /* 0x43e00008cc187df0 */ /* 0x000fe20008001818 */
[----:B------:R-:W-:Y:S01]  /*80c0*/  UIADD3 UR10, UR6, 0x100, URZ ;  /* 0x00000100060a7890 */ /* 0x000fe2000fffe03f */
[----:B------:R-:W-:Y:S01]  /*80d0*/  UMOV UR11, 0x40000040 ;  /* 0x40000040000b7882 */ /* 0x000fe20000000000 */
[----:B------:R-:W-:Y:S02]  /*80e0*/  WARPGROUP.DEPBAR.LE gsb0, 0x0 ;  /* 0x00008000000079c5 */ /* 0x000fe40000010000 */
[----:B------:R-:W-:-:S15]  /*80f0*/  WARPGROUP.ARRIVE ;  /* 0x00000000000079c5 */ /* 0x000fde0000000000 */
[----:B------:R-:W-:-:S08]  /*8100*/  NOP ;  /* 0x0000000000007918 */ /* 0x000fd00000000000 */
[----:B------:R-:W-:Y:S01]  /*8110*/  HGMMA.64x256x16.F32.BF16 R24, R200, gdesc[UR8].tnspB, R24, gsb0 ;  /* 0x43e00008c8187df0 */ /* 0x000fe20008001818 */
[----:B------:R-:W-:Y:S01]  /*8120*/  UIADD3 UR10, UR6, 0x180, URZ ;  /* 0x00000180060a7890 */ /* 0x000fe2000fffe03f */
[----:B------:R-:W-:Y:S01]  /*8130*/  UMOV UR11, 0x40000040 ;  /* 0x40000040000b7882 */ /* 0x000fe20000000000 */
[----:B------:R-:W-:Y:S01]  /*8140*/  UIADD3 UR6, UR6, 0x200, URZ ;  /* 0x0000020006067890 */ /* 0x000fe2000fffe03f */
[----:B------:R-:W-:Y:S02]  /*8150*/  WARPGROUP.DEPBAR.LE gsb0, 0x0 ;  /* 0x00008000000079c5 */ /* 0x000fe40000010000 */
[----:B------:R-:W-:-:S15]  /*8160*/  WARPGROUP.ARRIVE ;  /* 0x00000000000079c5 */ /* 0x000fde0000000000 */
[----:B------:R-:W-:-:S07]  /*8170*/  NOP ;  /* 0x0000000000007918 */ /* 0x000fce0000000000 */
[----:B------:R-:W-:Y:S01]  /*8180*/  HGMMA.64x256x16.F32.BF16 R24, R196, gdesc[UR8].tnspB, R24, gsb0 ;  /* 0x43e00008c4187df0 */ /* 0x000fe20008001818 */
[----:B------:R-:W-:Y:S01]  /*8190*/  UMOV UR10, UR6 ;  /* 0x00000006000a7c82 */ /* 0x000fe20008000000 */
[----:B------:R-:W-:Y:S01]  /*81a0*/  UMOV UR11, 0x40000040 ;  /* 0x40000040000b7882 */ /* 0x000fe20000000000 */
[----:B------:R-:W-:-:S13]  /*81b0*/  R2UR UR6, R9 ;  /* 0x00000000090672ca */ /* 0x000fda00000e0000 */
[----:B------:R-:W-:Y:S01]  /*81c0*/  MOV R214, UR6 ;  /* 0x0000000600d67c02 */ /* 0x000fe20008000f00 */
[----:B------:R-:W-:Y:S02]  /*81d0*/  WARPGROUP.DEPBAR.LE gsb0, 0x0 ;  /* 0x00008000000079c5 */ /* 0x000fe40000010000 */
[----:B------:R-:W-:Y:S01]  /*81e0*/  WARPGROUP.ARRIVE ;  /* 0x00000000000079c5 */ /* 0x000fe20000000000 */
[----:B------:R-:W-:-:S04]  /*81f0*/  FMUL.FTZ R197, R7, R2 ;  /* 0x0000000207c57220 */ /* 0x000fc80000410000 */
[----:B------:R-:W-:-:S04]  /*8200*/  FFMA.FTZ R22, R185, R2, -R197 ;  /* 0x00000002b9167223 */ /* 0x000fc800000108c5 */
[----:B------:R-:W-:Y:S01]  /*8210*/  HGMMA.64x256x16.F32.BF16 R24, R192, gdesc[UR8].tnspB, R24, gsb0 ;  /* 0x43e00008c0187df0 */ /* 0x000fe20008001818 */
[----:B------:R-:W-:Y:S01]  /*8220*/  FMNMX.FTZ R185, R175, R0, !PT ;  /* 0x00000000afb97209 */ /* 0x000fe20007810000 */
[-CC-:B------:R-:W-:Y:S01]  /*8230*/  FFMA.FTZ R208, R184, R2.reuse, -R197.reuse ;  /* 0x00000002b8d07223 */ /* 0x180fe200000108c5 */
[----:B------:R0:W-:Y:S01]  /*8240*/  MUFU.EX2 R21, R22 ;  /* 0x0000001600157308 */ /* 0x0001e20000000800 */
[-CC-:B------:R-:W-:Y:S01]  /*8250*/  FFMA.FTZ R210, R188, R2.reuse, -R197.reuse ;  /* 0x00000002bcd27223 */ /* 0x180fe200000108c5 */
[----:B------:R-:W-:Y:S01]  /*8260*/  FMNMX.FTZ R0, R162, R185, !PT ;  /* 0x000000b9a2007209 */ /* 0x000fe20007810000 */
[-CC-:B------:R-:W-:Y:S01]  /*8270*/  FFMA.FTZ R189, R189, R2.reuse, -R197.reuse ;  /* 0x00000002bdbd7223 */ /* 0x180fe200000108c5 */
[-CC-:B------:R-:W-:Y:S01]  /*8280*/  FFMA.FTZ R204, R176, R2.reuse, -R197.reuse ;  /* 0x00000002b0cc7223 */ /* 0x180fe200000108c5 */
[--C-:B------:R-:W-:Y:S01]  /*8290*/  FFMA.FTZ R177, R177, R2, -R197.reuse ;  /* 0x00000002b1b17223 */ /* 0x100fe200000108c5 */
[----:B------:R-:W-:Y:S01]  /*82a0*/  FMNMX.FTZ R185, R163, R0, !PT ;  /* 0x00000000a3b97209 */ /* 0x000fe20007810000 */
[-CC-:B------:R-:W-:Y:S01]  /*82b0*/  FFMA.FTZ R206, R180, R2.reuse, -R197.reuse ;  /* 0x00000002b4ce7223 */ /* 0x180fe200000108c5 */
[-CC-:B------:R-:W-:Y:S01]  /*82c0*/  FFMA.FTZ R181, R181, R2.reuse, -R197.reuse ;  /* 0x00000002b5b57223 */ /* 0x180fe200000108c5 */
[-CC-:B0-----:R-:W-:Y:S01]  /*82d0*/  FFMA.FTZ R22, R152, R2.reuse, -R197.reuse ;  /* 0x0000000298167223 */ /* 0x181fe200000108c5 */
[----:B------:R-:W-:Y:S01]  /*82e0*/  FMNMX.FTZ R0, R166, R185, !PT ;  /* 0x000000b9a6007209 */ /* 0x000fe20007810000 */
[-CC-:B------:R-:W-:Y:S01]  /*82f0*/  FFMA.FTZ R200, R168, R2.reuse, -R197.reuse ;  /* 0x00000002a8c87223 */ /* 0x180fe200000108c5 */
[-CC-:B------:R-:W-:Y:S01]  /*8300*/  FFMA.FTZ R169, R169, R2.reuse, -R197.reuse ;  /* 0x00000002a9a97223 */ /* 0x180fe200000108c5 */
[--C-:B------:R-:W-:Y:S01]  /*8310*/  FFMA.FTZ R202, R172, R2, -R197.reuse ;  /* 0x00000002acca7223 */ /* 0x100fe200000108c5 */
[----:B------:R-:W-:Y:S01]  /*8320*/  FMNMX.FTZ R185, R167, R0, !PT ;  /* 0x00000000a7b97209 */ /* 0x000fe20007810000 */
[-CC-:B------:R-:W-:Y:S01]  /*8330*/  FFMA.FTZ R173, R173, R2.reuse, -R197.reuse ;  /* 0x00000002adad7223 */ /* 0x180fe200000108c5 */
[-CC-:B------:R-:W-:Y:S01]  /*8340*/  FFMA.FTZ R196, R160, R2.reuse, -R197.reuse ;  /* 0x00000002a0c47223 */ /* 0x180fe200000108c5 */
[-CC-:B------:R-:W-:Y:S01]  /*8350*/  FFMA.FTZ R161, R161, R2.reuse, -R197.reuse ;  /* 0x00000002a1a17223 */ /* 0x180fe200000108c5 */
[----:B------:R-:W-:Y:S01]  /*8360*/  FMNMX.FTZ R0, R154, R185, !PT ;  /* 0x000000b99a007209 */ /* 0x000fe20007810000 */
[-CC-:B------:R-:W-:Y:S01]  /*8370*/  FFMA.FTZ R198, R164, R2.reuse, -R197.reuse ;  /* 0x00000002a4c67223 */ /* 0x180fe200000108c5 */
[-CC-:B------:R-:W-:Y:S01]  /*8380*/  FFMA.FTZ R165, R165, R2.reuse, -R197.reuse ;  /* 0x00000002a5a57223 */ /* 0x180fe200000108c5 */
[--C-:B------:R-:W-:Y:S01]  /*8390*/  FFMA.FTZ R153, R153, R2, -R197.reuse ;  /* 0x0000000299997223 */ /* 0x100fe200000108c5 */
[----:B------:R-:W-:Y:S01]  /*83a0*/  FMNMX.FTZ R185, R155, R0, !PT ;  /* 0x000000009bb97209 */ /* 0x000fe20007810000 */
[-CC-:B------:R-:W-:Y:S01]  /*83b0*/  FFMA.FTZ R152, R156, R2.reuse, -R197.reuse ;  /* 0x000000029c987223 */ /* 0x180fe200000108c5 */
[----:B------:R-:W-:Y:S01]  /*83c0*/  FFMA.FTZ R197, R157, R2, -R197 ;  /* 0x000000029dc57223 */ /* 0x000fe200000108c5 */
[----:B------:R-:W0:Y:S01]  /*83d0*/  MUFU.EX2 R208, R208 ;  /* 0x000000d000d07308 */ /* 0x000e220000000800 */
[----:B------:R-:W-:-:S04]  /*83e0*/  FMNMX.FTZ R0, R158, R185, !PT ;  /* 0x000000b99e007209 */ /* 0x000fc80007810000 */
[----:B------:R-:W-:-:S03]  /*83f0*/  FMNMX.FTZ R0, R159, R0, !PT ;  /* 0x000000009f007209 */ /* 0x000fc60007810000 */
[----:B------:R-:W-:Y:S02]  /*8400*/  MUFU.EX2 R210, R210 ;  /* 0x000000d200d27308 */ /* 0x000fe40000000800 */
[----:B------:R-:W1:Y:S06]  /*8410*/  SHFL.BFLY PT, R185, R0, 0x2, 0x1f ;  /* 0x0c401f0000b97f89 */ /* 0x000e6c00000e0000 */
[----:B------:R-:W-:Y:S08]  /*8420*/  MUFU.EX2 R23, R189 ;  /* 0x000000bd00177308 */ /* 0x000ff00000000800 */
[----:B------:R-:W-:Y:S08]  /*8430*/  MUFU.EX2 R204, R204 ;  /* 0x000000cc00cc7308 */ /* 0x000ff00000000800 */
[----:B------:R-:W-:Y:S01]  /*8440*/  MUFU.EX2 R177, R177 ;  /* 0x000000b100b17308 */ /* 0x000fe20000000800 */
[----:B-1----:R-:W-:-:S05]  /*8450*/  FMNMX.FTZ R185, R0, R185, !PT ;  /* 0x000000b900b97209 */ /* 0x002fca0007810000 */
[----:B------:R-:W1:Y:S02]  /*8460*/  SHFL.BFLY PT, R6, R185, 0x1, 0x1f ;  /* 0x0c201f00b9067f89 */ /* 0x000e6400000e0000 */
[----:B------:R-:W-:Y:S08]  /*8470*/  MUFU.EX2 R206, R206 ;  /* 0x000000ce00ce7308 */ /* 0x000ff00000000800 */
[----:B------:R-:W-:Y:S08]  /*8480*/  MUFU.EX2 R181, R181 ;  /* 0x000000b500b57308 */ /* 0x000ff00000000800 */
[----:B------:R-:W-:Y:S01]  /*8490*/  MUFU.EX2 R200, R200 ;  /* 0x000000c800c87308 */ /* 0x000fe20000000800 */
[----:B-1----:R-:W-:-:S07]  /*84a0*/  FMNMX.FTZ R6, R185, R6, !PT ;  /* 0x00000006b9067209 */ /* 0x002fce0007810000 */
[----:B------:R-:W-:Y:S01]  /*84b0*/  MUFU.EX2 R169, R169 ;  /* 0x000000a900a97308 */ /* 0x000fe20000000800 */
[----:B------:R-:W-:-:S04]  /*84c0*/  FADD.FTZ R157, -R6, R19 ;  /* 0x00000013069d7221 */ /* 0x000fc80000010100 */
[-C--:B------:R-:W-:Y:S01]  /*84d0*/  FMUL.FTZ R0, R157, R2.reuse ;  /* 0x000000029d007220 */ /* 0x080fe20000410000 */
[-C--:B------:R-:W-:Y:S02]  /*84e0*/  FMUL.FTZ R157, R6, R2.reuse ;  /* 0x00000002069d7220 */ /* 0x080fe40000410000 */
[----:B------:R1:W-:Y:S02]  /*84f0*/  MUFU.EX2 R19, R197 ;  /* 0x000000c500137308 */ /* 0x0003e40000000800 */
[-CC-:B------:R-:W-:Y:S01]  /*8500*/  FFMA.FTZ R209, R186, R2.reuse, -R157.reuse ;  /* 0x00000002bad17223 */ /* 0x180fe2000001089d */
[-CC-:B------:R-:W-:Y:S01]  /*8510*/  FFMA.FTZ R156, R187, R2.reuse, -R157.reuse ;  /* 0x00000002bb9c7223 */ /* 0x180fe2000001089d */
[-CC-:B------:R-:W-:Y:S01]  /*8520*/  FFMA.FTZ R211, R190, R2.reuse, -R157.reuse ;  /* 0x00000002bed37223 */ /* 0x180fe2000001089d */
[-CC-:B------:R-:W-:Y:S01]  /*8530*/  FFMA.FTZ R201, R170, R2.reuse, -R157.reuse ;  /* 0x00000002aac97223 */ /* 0x180fe2000001089d */
[-CC-:B------:R-:W-:Y:S02]  /*8540*/  FFMA.FTZ R170, R171, R2.reuse, -R157.reuse ;  /* 0x00000002abaa7223 */ /* 0x180fe4000001089d */
[----:B------:R-:W-:Y:S01]  /*8550*/  MUFU.EX2 R0, R0 ;  /* 0x0000000000007308 */ /* 0x000fe20000000800 */
[----:B------:R-:W-:Y:S01]  /*8560*/  FFMA.FTZ R160, R191, R2, -R157 ;  /* 0x00000002bfa07223 */ /* 0x000fe2000001089d */
[----:B------:R-:W-:-:S02]  /*8570*/  IMAD.U32 R171, RZ, RZ, UR14 ;  /* 0x0000000effab7e24 */ /* 0x000fc4000f8e00ff */
[-CC-:B------:R-:W-:Y:S01]  /*8580*/  FFMA.FTZ R205, R178, R2.reuse, -R157.reuse ;  /* 0x00000002b2cd7223 */ /* 0x180fe2000001089d */
[-CC-:B------:R-:W-:Y:S01]  /*8590*/  FFMA.FTZ R164, R179, R2.reuse, -R157.reuse ;  /* 0x00000002b3a47223 */ /* 0x180fe2000001089d */
[-CC-:B------:R-:W-:Y:S01]  /*85a0*/  FFMA.FTZ R203, R174, R2.reuse, -R157.reuse ;  /* 0x00000002aecb7223 */ /* 0x180fe2000001089d */
[----:B------:R-:W-:Y:S02]  /*85b0*/  @!P1 VIADD R171, R171, 0x38840 ;  /* 0x00038840abab9836 */ /* 0x000fe40000000000 */
[----:B0-----:R-:W-:Y:S01]  /*85c0*/  FFMA.FTZ R174, R3, R15, R208 ;  /* 0x0000000f03ae7223 */ /* 0x001fe200000100d0 */
[----:B------:R-:W0:Y:S01]  /*85d0*/  MUFU.EX2 R209, R209 ;  /* 0x000000d100d17308 */ /* 0x000e220000000800 */
[-CC-:B------:R-:W-:Y:S01]  /*85e0*/  FFMA.FTZ R207, R182, R2.reuse, -R157.reuse ;  /* 0x00000002b6cf7223 */ /* 0x180fe2000001089d */
[-C--:B------:R-:W-:Y:S01]  /*85f0*/  FFMA.FTZ R168, R183, R2.reuse, -R157 ;  /* 0x00000002b7a87223 */ /* 0x080fe2000001089d */
[----:B------:R-:W-:Y:S01]  /*8600*/  @!P1 PRMT R171, RZ, 0x654, R171 ;  /* 0x00000654ffab9816 */ /* 0x000fe200000000ab */
[-CC-:B-1----:R-:W-:Y:S01]  /*8610*/  FFMA.FTZ R197, R162, R2.reuse, -R157.reuse ;  /* 0x00000002a2c57223 */ /* 0x182fe2000001089d */
[-CC-:B------:R-:W-:Y:S01]  /*8620*/  FFMA.FTZ R172, R175, R2.reuse, -R157.reuse ;  /* 0x00000002afac7223 */ /* 0x180fe2000001089d */
[--C-:B------:R-:W-:Y:S01]  /*8630*/  FFMA.FTZ R163, R163, R2, -R157.reuse ;  /* 0x00000002a3a37223 */ /* 0x100fe2000001089d */
[----:B------:R-:W-:Y:S01]  /*8640*/  F2FP.BF16.F32.PACK_AB R208, R21, R208 ;  /* 0x000000d015d0723e */ /* 0x000fe200000010ff */
[----:B------:R-:W1:Y:S01]  /*8650*/  MUFU.EX2 R156, R156 ;  /* 0x0000009c009c7308 */ /* 0x000e620000000800 */
[-CC-:B------:R-:W-:Y:S01]  /*8660*/  FFMA.FTZ R166, R166, R2.reuse, -R157.reuse ;  /* 0x00000002a6a67223 */ /* 0x180fe2000001089d */
[-CC-:B------:R-:W-:Y:S01]  /*8670*/  FFMA.FTZ R167, R167, R2.reuse, -R157.reuse ;  /* 0x00000002a7a77223 */ /* 0x180fe2000001089d */
[-CC-:B------:R-:W-:Y:S01]  /*8680*/  FFMA.FTZ R154, R154, R2.reuse, -R157.reuse ;  /* 0x000000029a9a7223 */ /* 0x180fe2000001089d */
[-CC-:B------:R-:W-:Y:S01]  /*8690*/  FFMA.FTZ R155, R155, R2.reuse, -R157.reuse ;  /* 0x000000029b9b7223 */ /* 0x180fe2000001089d */
[-CC-:B------:R-:W-:Y:S01]  /*86a0*/  FFMA.FTZ R158, R158, R2.reuse, -R157.reuse ;  /* 0x000000029e9e7223 */ /* 0x180fe2000001089d */
[----:B------:R-:W-:Y:S01]  /*86b0*/  FFMA.FTZ R157, R159, R2, -R157 ;  /* 0x000000029f9d7223 */ /* 0x000fe2000001089d */
[----:B------:R-:W-:Y:S01]  /*86c0*/  IMAD.U32 R175, RZ, RZ, UR7 ;  /* 0x00000007ffaf7e24 */ /* 0x000fe2000f8e00ff */
[----:B------:R-:W2:Y:S01]  /*86d0*/  MUFU.EX2 R211, R211 ;  /* 0x000000d300d37308 */ /* 0x000ea20000000800 */
[----:B0-----:R-:W-:-:S02]  /*86e0*/  FFMA.FTZ R15, R0, R14, R209 ;  /* 0x0000000e000f7223 */ /* 0x001fc400000100d1 */
[----:B------:R-:W-:-:S05]  /*86f0*/  @!P1 VIADD R175, R175, 0x38860 ;  /* 0x00038860afaf9836 */ /* 0x000fca0000000000 */
[----:B------:R-:W0:Y:S01]  /*8700*/  MUFU.EX2 R160, R160 ;  /* 0x000000a000a07308 */ /* 0x000e220000000800 */
[C---:B-1----:R-:W-:Y:S01]  /*8710*/  FADD.FTZ R14, R156.reuse, R15 ;  /* 0x0000000f9c0e7221 */ /* 0x042fe20000010000 */
[----:B------:R-:W-:Y:S02]  /*8720*/  F2FP.BF16.F32.PACK_AB R209, R156, R209 ;  /* 0x000000d19cd1723e */ /* 0x000fe400000010ff */
[----:B------:R-:W-:-:S04]  /*8730*/  @!P1 PRMT R175, RZ, 0x654, R175 ;  /* 0x00000654ffaf9816 */ /* 0x000fc800000000af */
[----:B------:R-:W1:Y:S01]  /*8740*/  MUFU.EX2 R205, R205 ;  /* 0x000000cd00cd7308 */ /* 0x000e620000000800 */
[----:B--2---:R-:W-:-:S07]  /*8750*/  FADD.FTZ R15, R211, R14 ;  /* 0x0000000ed30f7221 */ /* 0x004fce0000010000 */
[----:B------:R-:W2:Y:S01]  /*8760*/  MUFU.EX2 R164, R164 ;  /* 0x000000a400a47308 */ /* 0x000ea20000000800 */
[C---:B0-----:R-:W-:Y:S01]  /*8770*/  FADD.FTZ R14, R160.reuse, R15 ;  /* 0x0000000fa00e7221 */ /* 0x041fe20000010000 */
[----:B------:R-:W-:-:S06]  /*8780*/  F2FP.BF16.F32.PACK_AB R211, R160, R211 ;  /* 0x000000d3a0d3723e */ /* 0x000fcc00000010ff */
[----:B------:R-:W0:Y:S01]  /*8790*/  MUFU.EX2 R207, R207 ;  /* 0x000000cf00cf7308 */ /* 0x000e220000000800 */
[----:B-1----:R-:W-:-:S07]  /*87a0*/  FADD.FTZ R15, R205, R14 ;  /* 0x0000000ecd0f7221 */ /* 0x002fce0000010000 */
[----:B------:R-:W1:Y:S01]  /*87b0*/  MUFU.EX2 R168, R168 ;  /* 0x000000a800a87308 */ /* 0x000e620000000800 */
[C---:B--2---:R-:W-:Y:S01]  /*87c0*/  FADD.FTZ R14, R164.reuse, R15 ;  /* 0x0000000fa40e7221 */ /* 0x044fe20000010000 */
[----:B------:R-:W-:-:S06]  /*87d0*/  F2FP.BF16.F32.PACK_AB R205, R164, R205 ;  /* 0x000000cda4cd723e */ /* 0x000fcc00000010ff */
[----:B------:R-:W2:Y:S01]  /*87e0*/  MUFU.EX2 R201, R201 ;  /* 0x000000c900c97308 */ /* 0x000ea20000000800 */
[----:B0-----:R-:W-:-:S07]  /*87f0*/  FADD.FTZ R15, R207, R14 ;  /* 0x0000000ecf0f7221 */ /* 0x001fce0000010000 */
[----:B------:R-:W0:Y:S01]  /*8800*/  MUFU.EX2 R170, R170 ;  /* 0x000000aa00aa7308 */ /* 0x000e220000000800 */
[C---:B-1----:R-:W-:Y:S01]  /*8810*/  FADD.FTZ R14, R168.reuse, R15 ;  /* 0x0000000fa80e7221 */ /* 0x042fe20000010000 */
[----:B------:R-:W-:-:S06]  /*8820*/  F2FP.BF16.F32.PACK_AB R207, R168, R207 ;  /* 0x000000cfa8cf723e */ /* 0x000fcc00000010ff */
[----:B------:R-:W-:Y:S01]  /*8830*/  MUFU.EX2 R202, R202 ;  /* 0x000000ca00ca7308 */ /* 0x000fe20000000800 */
[----:B--2---:R-:W-:-:S07]  /*8840*/  FADD.FTZ R15, R201, R14 ;  /* 0x0000000ec90f7221 */ /* 0x004fce0000010000 */
[----:B------:R-:W1:Y:S01]  /*8850*/  MUFU.EX2 R203, R203 ;  /* 0x000000cb00cb7308 */ /* 0x000e620000000800 */
[C---:B0-----:R-:W-:Y:S01]  /*8860*/  FADD.FTZ R14, R170.reuse, R15 ;  /* 0x0000000faa0e7221 */ /* 0x041fe20000010000 */
[----:B------:R-:W-:-:S06]  /*8870*/  F2FP.BF16.F32.PACK_AB R201, R170, R201 ;  /* 0x000000c9aac9723e */ /* 0x000fcc00000010ff */
[----:B------:R-:W-:Y:S08]  /*8880*/  MUFU.EX2 R173, R173 ;  /* 0x000000ad00ad7308 */ /* 0x000ff00000000800 */
[----:B------:R-:W0:Y:S01]  /*8890*/  MUFU.EX2 R172, R172 ;  /* 0x000000ac00ac7308 */ /* 0x000e220000000800 */
[----:B-1----:R-:W-:-:S07]  /*88a0*/  FADD.FTZ R15, R203, R14 ;  /* 0x0000000ecb0f7221 */ /* 0x002fce0000010000 */
[----:B------:R-:W-:Y:S08]  /*88b0*/  MUFU.EX2 R196, R196 ;  /* 0x000000c400c47308 */ /* 0x000ff00000000800 */
[----:B------:R-:W1:Y:S01]  /*88c0*/  MUFU.EX2 R197, R197 ;  /* 0x000000c500c57308 */ /* 0x000e620000000800 */
[C---:B0-----:R-:W-:Y:S01]  /*88d0*/  FADD.FTZ R14, R172.reuse, R15 ;  /* 0x0000000fac0e7221 */ /* 0x041fe20000010000 */
[----:B------:R-:W-:-:S06]  /*88e0*/  F2FP.BF16.F32.PACK_AB R203, R172, R203 ;  /* 0x000000cbaccb723e */ /* 0x000fcc00000010ff */
[----:B------:R-:W-:Y:S08]  /*88f0*/  MUFU.EX2 R161, R161 ;  /* 0x000000a100a17308 */ /* 0x000ff00000000800 */
[----:B------:R-:W-:Y:S01]  /*8900*/  MUFU.EX2 R198, R198 ;  /* 0x000000c600c67308 */ /* 0x000fe20000000800 */
[----:B-1----:R-:W-:-:S07]  /*8910*/  FADD.FTZ R14, R197, R14 ;  /* 0x0000000ec50e7221 */ /* 0x002fce0000010000 */
[----:B------:R-:W-:Y:S01]  /*8920*/  MUFU.EX2 R199, R166 ;  /* 0x000000a600c77308 */ /* 0x000fe20000000800 */
[----:B------:R-:W-:Y:S02]  /*8930*/  WARPGROUP.DEPBAR.LE gsb0, 0x0 ;  /* 0x00008000000079c5 */ /* 0x000fe40000010000 */
[----:B------:R0:W-:Y:S05]  /*8940*/  @!P1 SYNCS.ARRIVE.TRANS64.RED.A1T0 RZ, [R171+URZ], RZ ;  /* 0x000000ffabff99a7 */ /* 0x0001ea000810043f */
[----:B------:R-:W-:Y:S01]  /*8950*/  MUFU.EX2 R165, R165 ;  /* 0x000000a500a57308 */ /* 0x000fe20000000800 */
[----:B0-----:R-:W-:-:S07]  /*8960*/  FADD.FTZ R171, R21, R174 ;  /* 0x000000ae15ab7221 */ /* 0x001fce0000010000 */
[----:B------:R-:W-:Y:S01]  /*8970*/  MUFU.EX2 R167, R167 ;  /* 0x000000a700a77308 */ /* 0x000fe20000000800 */
[----:B------:R0:W-:Y:S01]  /*8980*/  @!P1 SYNCS.ARRIVE.TRANS64.RED.A1T0 RZ, [R175+URZ], RZ ;  /* 0x000000ffafff99a7 */ /* 0x0001e2000810043f */
[----:B------:R-:W-:Y:S01]  /*8990*/  FADD.FTZ R162, R210, R171 ;  /* 0x000000abd2a27221 */ /* 0x000fe20000010000 */
[----:B------:R-:W-:-:S03]  /*89a0*/  F2FP.BF16.F32.PACK_AB R210, R23, R210 ;  /* 0x000000d217d2723e */ /* 0x000fc600000010ff */
[----:B------:R-:W-:Y:S02]  /*89b0*/  FADD.FTZ R171, R23, R162 ;  /* 0x000000a217ab7221 */ /* 0x000fe40000010000 */
[----:B------:R1:W2:Y:S02]  /*89c0*/  MUFU.EX2 R174, R163 ;  /* 0x000000a300ae7308 */ /* 0x0002a40000000800 */
[----:B------:R-:W-:Y:S01]  /*89d0*/  FADD.FTZ R162, R204, R171 ;  /* 0x000000abcca27221 */ /* 0x000fe20000010000 */
[----:B------:R-:W-:-:S03]  /*89e0*/  F2FP.BF16.F32.PACK_AB R204, R177, R204 ;  /* 0x000000ccb1cc723e */ /* 0x000fc600000010ff */
[----:B------:R-:W-:Y:S02]  /*89f0*/  FADD.FTZ R171, R177, R162 ;  /* 0x000000a2b1ab7221 */ /* 0x000fe40000010000 */
[----:B------:R-:W-:Y:S02]  /*8a00*/  MUFU.EX2 R22, R22 ;  /* 0x0000001600167308 */ /* 0x000fe40000000800 */
[----:B------:R-:W-:Y:S01]  /*8a10*/  FADD.FTZ R162, R206, R171 ;  /* 0x000000abcea27221 */ /* 0x000fe20000010000 */
[----:B------:R-:W-:-:S03]  /*8a20*/  F2FP.BF16.F32.PACK_AB R206, R181, R206 ;  /* 0x000000ceb5ce723e */ /* 0x000fc600000010ff */
[----:B-1----:R-:W-:Y:S02]  /*8a30*/  FADD.FTZ R163, R181, R162 ;  /* 0x000000a2b5a37221 */ /* 0x002fe40000010000 */
[----:B------:R-:W1:Y:S01]  /*8a40*/  MUFU.EX2 R193, R154 ;  /* 0x0000009a00c17308 */ /* 0x000e620000000800 */
[C---:B--2---:R-:W-:Y:S01]  /*8a50*/  FADD.FTZ R14, R174.reuse, R14 ;  /* 0x0000000eae0e7221 */ /* 0x044fe20000010000 */
[----:B------:R-:W-:Y:S01]  /*8a60*/  F2FP.BF16.F32.PACK_AB R197, R174, R197 ;  /* 0x000000c5aec5723e */ /* 0x000fe200000010ff */
[----:B------:R-:W-:Y:S01]  /*8a70*/  FADD.FTZ R162, R200, R163 ;  /* 0x000000a3c8a27221 */ /* 0x000fe20000010000 */
[----:B------:R-:W-:Y:S01]  /*8a80*/  F2FP.BF16.F32.PACK_AB R200, R169, R200 ;  /* 0x000000c8a9c8723e */ /* 0x000fe200000010ff */
[----:B------:R-:W-:Y:S01]  /*8a90*/  FADD.FTZ R14, R199, R14 ;  /* 0x0000000ec70e7221 */ /* 0x000fe20000010000 */
[----:B------:R-:W-:Y:S01]  /*8aa0*/  F2FP.BF16.F32.PACK_AB R199, R167, R199 ;  /* 0x000000c7a7c7723e */ /* 0x000fe200000010ff */
[----:B------:R-:W-:Y:S01]  /*8ab0*/  FADD.FTZ R21, R169, R162 ;  /* 0x000000a2a9157221 */ /* 0x000fe20000010000 */
[----:B------:R-:W2:Y:S01]  /*8ac0*/  MUFU.EX2 R153, R153 ;  /* 0x0000009900997308 */ /* 0x000ea20000000800 */
[----:B------:R-:W-:-:S02]  /*8ad0*/  FADD.FTZ R14, R167, R14 ;  /* 0x0000000ea70e7221 */ /* 0x000fc40000010000 */
[----:B------:R-:W-:Y:S01]  /*8ae0*/  FADD.FTZ R156, R202, R21 ;  /* 0x00000015ca9c7221 */ /* 0x000fe20000010000 */
[----:B------:R-:W-:-:S03]  /*8af0*/  F2FP.BF16.F32.PACK_AB R202, R173, R202 ;  /* 0x000000caadca723e */ /* 0x000fc600000010ff */
[----:B------:R-:W-:Y:S01]  /*8b00*/  FADD.FTZ R21, R173, R156 ;  /* 0x0000009cad157221 */ /* 0x000fe20000010000 */
[----:B------:R-:W3:Y:S01]  /*8b10*/  MUFU.EX2 R155, R155 ;  /* 0x0000009b009b7308 */ /* 0x000ee20000000800 */
[----:B-1----:R-:W-:Y:S02]  /*8b20*/  FADD.FTZ R14, R193, R14 ;  /* 0x0000000ec10e7221 */ /* 0x002fe40000010000 */
[----:B------:R-:W-:Y:S01]  /*8b30*/  FADD.FTZ R156, R196, R21 ;  /* 0x00000015c49c7221 */ /* 0x000fe20000010000 */
[C---:B------:R-:W-:Y:S01]  /*8b40*/  F2FP.BF16.F32.PACK_AB R196, R161.reuse, R196 ;  /* 0x000000c4a1c4723e */ /* 0x040fe200000010ff */
[----:B------:R-:W-:Y:S02]  /*8b50*/  IMAD.MOV.U32 R21, RZ, RZ, R7 ;  /* 0x000000ffff157224 */ /* 0x000fe400078e0007 */
[----:B------:R-:W-:Y:S01]  /*8b60*/  FADD.FTZ R15, R161, R156 ;  /* 0x0000009ca10f7221 */ /* 0x000fe20000010000 */
[----:B------:R-:W1:Y:S01]  /*8b70*/  MUFU.EX2 R152, R152 ;  /* 0x0000009800987308 */ /* 0x000e620000000800 */
[----:B--2---:R-:W-:-:S02]  /*8b80*/  F2FP.BF16.F32.PACK_AB R192, R153, R22 ;  /* 0x0000001699c0723e */ /* 0x004fc400000010ff */
[----:B------:R-:W-:Y:S01]  /*8b90*/  FADD.FTZ R154, R198, R15 ;  /* 0x0000000fc69a7221 */ /* 0x000fe20000010000 */
[----:B------:R-:W-:-:S03]  /*8ba0*/  F2FP.BF16.F32.PACK_AB R198, R165, R198 ;  /* 0x000000c6a5c6723e */ /* 0x000fc600000010ff */
[----:B------:R-:W-:Y:S01]  /*8bb0*/  FADD.FTZ R15, R165, R154 ;  /* 0x0000009aa50f7221 */ /* 0x000fe20000010000 */
[----:B------:R-:W2:Y:S01]  /*8bc0*/  MUFU.EX2 R195, R158 ;  /* 0x0000009e00c37308 */ /* 0x000ea20000000800 */
[C---:B---3--:R-:W-:Y:S01]  /*8bd0*/  FADD.FTZ R14, R155.reuse, R14 ;  /* 0x0000000e9b0e7221 */ /* 0x048fe20000010000 */
[----:B------:R-:W-:Y:S01]  /*8be0*/  F2FP.BF16.F32.PACK_AB R193, R155, R193 ;  /* 0x000000c19bc1723e */ /* 0x000fe200000010ff */
[----:B------:R-:W-:Y:S01]  /*8bf0*/  FADD.FTZ R154, R22, R15 ;  /* 0x0000000f169a7221 */ /* 0x000fe20000010000 */
[----:B------:R-:W-:-:S03]  /*8c00*/  IMAD.MOV.U32 R22, RZ, RZ, R8 ;  /* 0x000000ffff167224 */ /* 0x000fc600078e0008 */
[----:B------:R-:W-:Y:S01]  /*8c10*/  FADD.FTZ R15, R153, R154 ;  /* 0x0000009a990f7221 */ /* 0x000fe20000010000 */
[----:B------:R-:W3:Y:S01]  /*8c20*/  MUFU.EX2 R157, R157 ;  /* 0x0000009d009d7308 */ /* 0x000ee20000000800 */
[----:B-1----:R-:W-:Y:S02]  /*8c30*/  F2FP.BF16.F32.PACK_AB R194, R19, R152 ;  /* 0x0000009813c2723e */ /* 0x002fe400000010ff */
[----:B------:R-:W-:-:S04]  /*8c40*/  FADD.FTZ R154, R152, R15 ;  /* 0x0000000f989a7221 */ /* 0x000fc80000010000 */
[----:B------:R-:W-:Y:S01]  /*8c50*/  FADD.FTZ R15, R19, R154 ;  /* 0x0000009a130f7221 */ /* 0x000fe20000010000 */
[----:B------:R-:W-:Y:S02]  /*8c60*/  IMAD.MOV.U32 R19, RZ, RZ, R6 ;  /* 0x000000ffff137224 */ /* 0x000fe400078e0006 */
[----:B--2---:R-:W-:-:S04]  /*8c70*/  FADD.FTZ R14, R195, R14 ;  /* 0x0000000ec30e7221 */ /* 0x004fc80000010000 */
[C---:B---3--:R-:W-:Y:S01]  /*8c80*/  FADD.FTZ R14, R157.reuse, R14 ;  /* 0x0000000e9d0e7221 */ /* 0x048fe20000010000 */
[----:B------:R-:W-:Y:S01]  /*8c90*/  F2FP.BF16.F32.PACK_AB R195, R157, R195 ;  /* 0x000000c39dc3723e */ /* 0x000fe200000010ff */
[----:B0-----:R-:W-:Y:S06]  /*8ca0*/  @P2 BRA `(.L_x_28) ;  /* 0xffffffc400802947 */ /* 0x001fec000383ffff */
.L_x_19:
[----:B------:R-:W-:Y:S06]  /*8cb0*/  BAR.ARV 0x8, 0x180 ;  /* 0x0206000000007b1d */ /* 0x000fec0000002000 */
        /* <DEDUP_REMOVED lines=128> */
[----:B------:R-:W-:Y:S06]  /*94c0*/  @!P0 BRA `(.L_x_29) ;  /* 0x0000000000048947 */ /* 0x000fec0003800000 */
[----:B------:R-:W-:Y:S01]  /*94d0*/  BPT.TRAP 0x1 ;  /* 0x000000040000795c */ /* 0x000fe20000300000 */
.L_x_29:
[----:B------:R-:W-:Y:S02]  /*94e0*/  R2UR UR4, R16 ;  /* 0x00000000100472ca */ /* 0x000fe400000e0000 */
[----:B------:R-:W-:-:S11]  /*94f0*/  SHF.L.U32 R8, R8, 0x1f, RZ ;  /* 0x0000001f08087819 */ /* 0x000fd600000006ff */
[----:B------:R-:W-:-:S04]  /*9500*/  LEA R11, R9, UR4, 0x3 ;  /* 0x00000004090b7c11 */ /* 0x000fc8000f8e18ff */
[----:B------:R0:W1:Y:S01]  /*9510*/  SYNCS.PHASECHK.TRANS64.TRYWAIT P2, [R11+URZ+0x38850], R8 ;  /* 0x038850080b0075a7 */ /* 0x000062000804017f */
[----:B------:R-:W-:Y:S05]  /*9520*/  @!P0 BRA `(.L_x_30) ;  /* 0x0000000000048947 */ /* 0x000fea0003800000 */
[----:B------:R-:W-:Y:S01]  /*9530*/  BPT.TRAP 0x1 ;  /* 0x000000040000795c */ /* 0x000fe20000300000 */
.L_x_30:
[----:B-1----:R-:W-:Y:S05]  /*9540*/  @P2 BRA `(.L_x_31) ;  /* 0x0000000000082947 */ /* 0x002fea0003800000 */
[----:B------:R-:W1:Y:S02]  /*9550*/  SYNCS.PHASECHK.TRANS64.TRYWAIT P0, [R11+URZ+0x38850], R8 ;  /* 0x038850080b0075a7 */ /* 0x000e64000800017f */
[----:B-1----:R-:W-:Y:S05]  /*9560*/  @!P0 BRA `(.L_x_32) ;  /* 0x0000007800908947 */ /* 0x002fea0003800000 */
.L_x_31:
[----:B------:R-:W-:Y:S01]  /*9570*/  R2UR UR4, R16 ;  /* 0x00000000100472ca */ /* 0x000fe200000e0000 */
[----:B------:R-:W-:Y:S01]  /*9580*/  WARPGROUP.ARRIVE ;  /* 0x00000000000079c5 */ /* 0x000fe20000000000 */
[----:B------:R-:W-:Y:S01]  /*9590*/  R2UR UR5, R9 ;  /* 0x00000000090572ca */ /* 0x000fe200000e0000 */
[----:B------:R-:W-:Y:S01]  /*95a0*/  UMOV UR7, 0x40000040 ;  /* 0x4000004000077882 */ /* 0x000fe20000000000 */
[----:B------:R-:W2:Y:S01]  /*95b0*/  SHFL.BFLY PT, R0, R15, 0x2, 0x1f ;  /* 0x0c401f000f007f89 */ /* 0x000ea200000e0000 */
[----:B------:R-:W-:-:S03]  /*95c0*/  @!P1 VIADD R12, R11, 0x38860 ;  /* 0x000388600b0c9836 */ /* 0x000fc60000000000 */
[----:B------:R-:W3:Y:S02]  /*95d0*/  SHFL.BFLY PT, R3, R14, 0x2, 0x1f ;  /* 0x0c401f000e037f89 */ /* 0x000ee400000e0000 */
[----:B------:R-:W-:-:S03]  /*95e0*/  @!P1 PRMT R12, RZ, 0x654, R12 ;  /* 0x00000654ff0c9816 */ /* 0x000fc6000000000c */
[----:B------:R-:W-:-:S04]  /*95f0*/  UIADD3 UR4, UR4, 0x400, URZ ;  /* 0x0000040004047890 */ /* 0x000fc8000fffe03f */
[----:B------:R-:W-:-:S04]  /*9600*/  USHF.R.U32.HI UR4, URZ, 0x4, UR4 ;  /* 0x000000043f047899 */ /* 0x000fc80008011604 */
[----:B------:R-:W-:-:S04]  /*9610*/  ULOP3.LUT UR4, UR4, 0x3fff, URZ, 0xc0, !UPT ;  /* 0x00003fff04047892 */ /* 0x000fc8000f8ec03f */
[----:B------:R-:W-:Y:S01]  /*9620*/  ULOP3.LUT UR4, UR4, 0x2800000, URZ, 0xfc, !UPT ;  /* 0x0280000004047892 */ /* 0x000fe2000f8efc3f */
[----:B--2---:R-:W-:-:S03]  /*9630*/  FADD.FTZ R0, R0, R15 ;  /* 0x0000000f00007221 */ /* 0x004fc60000010000 */
[----:B------:R-:W-:Y:S01]  /*9640*/  UIMAD UR4, UR5, 0xa00, UR4 ;  /* 0x00000a00050478a4 */ /* 0x000fe2000f8e0204 */
[----:B---3--:R-:W-:Y:S02]  /*9650*/  FADD.FTZ R4, R3, R14 ;  /* 0x0000000e03047221 */ /* 0x008fe40000010000 */
[----:B------:R-:W2:Y:S04]  /*9660*/  SHFL.BFLY PT, R3, R0, 0x1, 0x1f ;  /* 0x0c201f0000037f89 */ /* 0x000ea800000e0000 */
[----:B------:R-:W-:Y:S02]  /*9670*/  UMOV UR6, UR4 ;  /* 0x0000000400067c82 */ /* 0x000fe40008000000 */
[----:B------:R-:W-:Y:S01]  /*9680*/  HGMMA.64x256x16.F32.BF16 R24, R208, gdesc[UR4].tnspB, R24, gsb0 ;  /* 0x43e00004d0187df0 */ /* 0x000fe20008001818 */
[----:B------:R-:W-:Y:S01]  /*9690*/  UIADD3 UR6, UR4, 0x80, URZ ;  /* 0x0000008004067890 */ /* 0x000fe2000fffe03f */
[----:B------:R-:W3:Y:S01]  /*96a0*/  SHFL.BFLY PT, R5, R4, 0x1, 0x1f ;  /* 0x0c201f0004057f89 */ /* 0x000ee200000e0000 */
[----:B------:R-:W-:Y:S01]  /*96b0*/  UMOV UR7, 0x40000040 ;  /* 0x4000004000077882 */ /* 0x000fe20000000000 */
[----:B--2---:R-:W-:Y:S01]  /*96c0*/  FADD.FTZ R13, R0, R3 ;  /* 0x00000003000d7221 */ /* 0x004fe20000010000 */
[----:B------:R-:W-:-:S02]  /*96d0*/  IMAD.MOV.U32 R0, RZ, RZ, -0x800000 ;  /* 0xff800000ff007424 */ /* 0x000fc400078e00ff */
[----:B------:R-:W-:Y:S02]  /*96e0*/  IMAD.MOV.U32 R3, RZ, RZ, -0x800000 ;  /* 0xff800000ff037424 */ /* 0x000fe400078e00ff */
[----:B------:R-:W-:Y:S01]  /*96f0*/  FSETP.NE.FTZ.AND P0, PT, R13, RZ, PT ;  /* 0x000000ff0d00720b */ /* 0x000fe20003f15000 */
[----:B---3--:R-:W-:Y:S01]  /*9700*/  FADD.FTZ R16, R4, R5 ;  /* 0x0000000504107221 */ /* 0x008fe20000010000 */
[----:B------:R-:W-:-:S04]  /*9710*/  CS2R R4, SRZ ;  /* 0x0000000000047805 */ /* 0x000fc8000001ff00 */
[----:B------:R-:W-:-:S07]  /*9720*/  FSETP.NE.FTZ.AND P2, PT, R16, RZ, PT ;  /* 0x000000ff1000720b */ /* 0x000fce0003f55000 */
[----:B------:R-:W2:Y:S01]  /*9730*/  @P0 MUFU.LG2 R9, R13 ;  /* 0x0000000d00090308 */ /* 0x000ea20000000c00 */
[----:B01----:R-:W-:-:S05]  /*9740*/  @P0 FMUL.FTZ R8, R2, 0.69314718246459960938 ;  /* 0x3f31721802080820 */ /* 0x003fca0000410000 */
[----:B------:R-:W-:Y:S02]  /*9750*/  @P2 FMUL.FTZ R2, R2, 0.69314718246459960938 ;  /* 0x3f31721802022820 */ /* 0x000fe40000410000 */
[----:B------:R-:W0:Y:S08]  /*9760*/  @P2 MUFU.LG2 R10, R16 ;  /* 0x00000010000a2308 */ /* 0x000e300000000c00 */
[----:B------:R-:W1:Y:S01]  /*9770*/  @P0 MUFU.RCP R5, R13 ;  /* 0x0000000d00050308 */ /* 0x000e620000001000 */
[----:B--2---:R-:W-:-:S04]  /*9780*/  @P0 FMUL.FTZ R9, R9, 0.69314718246459960938 ;  /* 0x3f31721809090820 */ /* 0x004fc80000410000 */
[----:B------:R-:W-:Y:S01]  /*9790*/  @P0 FFMA.FTZ R0, R8, R7, R9 ;  /* 0x0000000708000223 */ /* 0x000fe20000010009 */
[----:B------:R-:W-:Y:S02]  /*97a0*/  PLOP3.LUT P0, PT, PT, PT, PT, 0x8, 0x0 ;  /* 0x000000000000781c */ /* 0x000fe40003f0e170 */
[----:B------:R-:W2:Y:S01]  /*97b0*/  @P2 MUFU.RCP R4, R16 ;  /* 0x0000001000042308 */ /* 0x000ea20000001000 */
[----:B0-----:R-:W-:-:S04]  /*97c0*/  @P2 FMUL.FTZ R11, R10, 0.69314718246459960938 ;  /* 0x3f3172180a0b2820 */ /* 0x001fc80000410000 */
[----:B------:R-:W-:Y:S01]  /*97d0*/  @P2 FFMA.FTZ R3, R2, R6, R11 ;  /* 0x0000000602032223 */ /* 0x000fe2000001000b */
        /* <DEDUP_REMOVED lines=18> */
[----:B------:R-:W-:Y:S02]  /*9900*/  WARPGROUP.DEPBAR.LE gsb0, 0x0 ;  /* 0x00008000000079c5 */ /* 0x000fe40000010000 */
[----:B------:R-:W-:-:S15]  /*9910*/  WARPGROUP.ARRIVE ;  /* 0x00000000000079c5 */ /* 0x000fde0000000000 */
[----:B------:R-:W-:-:S08]  /*9920*/  NOP ;  /* 0x0000000000007918 */ /* 0x000fd00000000000 */
[----:B------:R-:W-:Y:S03]  /*9930*/  HGMMA.64x256x16.F32.BF16 R24, R192, gdesc[UR4].tnspB, R24, gsb0 ;  /* 0x43e00004c0187df0 */ /* 0x000fe60008001818 */
[----:B------:R-:W-:Y:S02]  /*9940*/  WARPGROUP.DEPBAR.LE gsb0, 0x0 ;  /* 0x00008000000079c5 */ /* 0x000fe40000010000 */
[----:B------:R0:W-:Y:S01]  /*9950*/  @!P1 SYNCS.ARRIVE.TRANS64.RED.A1T0 RZ, [R12+URZ], RZ ;  /* 0x000000ff0cff99a7 */ /* 0x0001e2000810043f */
[-C--:B-1----:R-:W-:Y:S01]  /*9960*/  FMUL.FTZ R24, R24, R5.reuse ;  /* 0x0000000518187220 */ /* 0x082fe20000410000 */
        /* <DEDUP_REMOVED lines=63> */
[-C--:B--2---:R-:W-:Y:S01]  /*9d60*/  FMUL.FTZ R26, R26, R4.reuse ;  /* 0x000000041a1a7220 */ /* 0x084fe20000410000 */
        /* <DEDUP_REMOVED lines=62> */
[----:B0-----:R-:W-:-:S07]  /*a150*/  FMUL.FTZ R151, R151, R4 ;  /* 0x0000000497977220 */ /* 0x001fce0000410000 */
.L_x_12:
[----:B------:R-:W-:Y:S05]  /*a160*/  @P0 BRA `(.L_x_33) ;  /* 0x0000002000440947 */ /* 0x000fea0003800000 */
[----:B------:R-:W0:Y:S01]  /*a170*/  S2R R2, SR_TID.X ;  /* 0x0000000000027919 */ /* 0x000e220000002100 */
[----:B------:R-:W1:Y:S01]  /*a180*/  LDC R8, c[0x0][0xbe8] ;  /* 0x0002fa00ff087b82 */ /* 0x000e620000000800 */
[----:B------:R-:W-:Y:S01]  /*a190*/  SHF.R.S32.HI R15, RZ, 0x1f, R18 ;  /* 0x0000001fff0f7819 */ /* 0x000fe20000011412 */
[----:B------:R-:W-:Y:S01]  /*a1a0*/  ULDC.64 UR4, c[0x0][0xbd0] ;  /* 0x0002f40000047ab9 */ /* 0x000fe20000000a00 */
[----:B------:R-:W-:Y:S01]  /*a1b0*/  ULDC.64 UR6, c[0x0][0xb38] ;  /* 0x0002ce0000067ab9 */ /* 0x000fe20000000a00 */
[----:B------:R-:W-:Y:S01]  /*a1c0*/  ULDC.64 UR10, c[0x0][0x208] ;  /* 0x00008200000a7ab9 */ /* 0x000fe20000000a00 */
[----:B------:R-:W-:Y:S03]  /*a1d0*/  BSSY B0, `(.L_x_34) ;  /* 0x0000144000007945 */ /* 0x000fe60003800000 */
[----:B------:R-:W2:Y:S08]  /*a1e0*/  S2UR UR9, SR_CTAID.Z ;  /* 0x00000000000979c3 */ /* 0x000eb00000002700 */
[----:B------:R-:W3:Y:S08]  /*a1f0*/  LDC.64 R22, c[0x0][0xbd8] ;  /* 0x0002f600ff167b82 */ /* 0x000ef00000000a00 */
[----:B------:R-:W-:Y:S01]  /*a200*/  BAR.SYNC.DEFER_BLOCKING 0x1, 0x100 ;  /* 0x0044000000007b1d */ /* 0x000fe20000010000 */
[----:B-1----:R-:W-:-:S07]  /*a210*/  ISETP.NE.AND P0, PT, R8, 0x1, PT ;  /* 0x000000010800780c */ /* 0x002fce0003f05270 */
[----:B------:R-:W1:Y:S01]  /*a220*/  S2UR UR8, SR_CTAID.Y ;  /* 0x00000000000879c3 */ /* 0x000e620000002600 */
[----:B0-----:R-:W-:-:S07]  /*a230*/  IADD3 R7, R2, -0x80, RZ ;  /* 0xffffff8002077810 */ /* 0x001fce0007ffe0ff */
[----:B------:R-:W1:Y:S01]  /*a240*/  LDC R19, c[0x0][0xc50] ;  /* 0x00031400ff137b82 */ /* 0x000e620000000800 */
[----:B------:R-:W-:-:S04]  /*a250*/  SHF.R.S32.HI R6, RZ, 0x1f, R7 ;  /* 0x0000001fff067819 */ /* 0x000fc80000011407 */
[CC--:B------:R-:W-:Y:S02]  /*a260*/  LEA.HI R9, R6.reuse, R7.reuse, RZ, 0x7 ;  /* 0x0000000706097211 */ /* 0x0c0fe400078f38ff */
[----:B------:R-:W-:Y:S01]  /*a270*/  LEA.HI R6, R6, R7, RZ, 0x2 ;  /* 0x0000000706067211 */ /* 0x000fe200078f10ff */
[----:B------:R-:W0:Y:S01]  /*a280*/  @P0 LDC R20, c[0x0][0xbec] ;  /* 0x0002fb00ff140b82 */ /* 0x000e220000000800 */
[----:B------:R-:W-:Y:S02]  /*a290*/  LOP3.LUT R2, R9, 0xffffff80, RZ, 0xc0, !PT ;  /* 0xffffff8009027812 */ /* 0x000fe400078ec0ff */
[----:B------:R-:W-:Y:S02]  /*a2a0*/  LOP3.LUT R6, R6, 0xfffffffc, RZ, 0xc0, !PT ;  /* 0xfffffffc06067812 */ /* 0x000fe400078ec0ff */
[----:B------:R-:W-:Y:S01]  /*a2b0*/  SHF.R.S32.HI R12, RZ, 0x7, R9 ;  /* 0x00000007ff0c7819 */ /* 0x000fe20000011409 */
[C---:B------:R-:W-:Y:S02]  /*a2c0*/  IMAD.IADD R2, R7.reuse, 0x1, -R2 ;  /* 0x0000000107027824 */ /* 0x040fe400078e0a02 */
[----:B------:R-:W-:Y:S01]  /*a2d0*/  IMAD.IADD R7, R7, 0x1, -R6 ;  /* 0x0000000107077824 */ /* 0x000fe200078e0a06 */
[----:B------:R-:W4:Y:S02]  /*a2e0*/  LDC.64 R152, c[0x0][0xb40] ;  /* 0x0002d000ff987b82 */ /* 0x000f240000000a00 */
[----:B------:R-:W-:-:S04]  /*a2f0*/  SHF.R.S32.HI R11, RZ, 0x1f, R2 ;  /* 0x0000001fff0b7819 */ /* 0x000fc80000011402 */
[----:B------:R-:W-:Y:S02]  /*a300*/  LEA.HI R10, R11, R2, RZ, 0x2 ;  /* 0x000000020b0a7211 */ /* 0x000fe400078f10ff */
[----:B------:R-:W5:Y:S02]  /*a310*/  @P0 LDC R17, c[0x0][0xbf0] ;  /* 0x0002fc00ff110b82 */ /* 0x000f640000000800 */
[--C-:B------:R-:W-:Y:S02]  /*a320*/  SHF.R.S32.HI R4, RZ, 0x2, R10.reuse ;  /* 0x00000002ff047819 */ /* 0x100fe4000001140a */
[----:B------:R-:W-:-:S04]  /*a330*/  SHF.R.S32.HI R5, RZ, 0x1f, R10 ;  /* 0x0000001fff057819 */ /* 0x000fc8000001140a */
[----:B------:R-:W-:Y:S01]  /*a340*/  LEA.HI R5, R5, R4, RZ, 0x3 ;  /* 0x0000000405057211 */ /* 0x000fe200078f18ff */
[----:B------:R-:W5:Y:S03]  /*a350*/  @P0 LDC R154, c[0x0][0xbec] ;  /* 0x0002fb00ff9a0b82 */ /* 0x000f660000000800 */
[----:B------:R-:W-:-:S05]  /*a360*/  LOP3.LUT R5, R5, 0xfffffff8, RZ, 0xc0, !PT ;  /* 0xfffffff805057812 */ /* 0x000fca00078ec0ff */
[----:B------:R-:W-:Y:S01]  /*a370*/  IMAD.IADD R6, R4, 0x1, -R5 ;  /* 0x0000000104067824 */ /* 0x000fe200078e0a05 */
[----:B------:R-:W-:Y:S01]  /*a380*/  LEA.HI R4, R9, R12, RZ, 0x1 ;  /* 0x0000000c09047211 */ /* 0x000fe200078f08ff */
[----:B------:R-:W5:Y:S01]  /*a390*/  @P0 LDC R155, c[0x0][0xbf0] ;  /* 0x0002fc00ff9b0b82 */ /* 0x000f620000000800 */
[----:B------:R-:W3:Y:S01]  /*a3a0*/  S2R R9, SR_CTAID.X ;  /* 0x0000000000097919 */ /* 0x000ee20000002500 */
[----:B------:R-:W-:Y:S02]  /*a3b0*/  LEA.HI R5, R11, R2, RZ, 0x5 ;  /* 0x000000020b057211 */ /* 0x000fe400078f28ff */
[----:B------:R-:W-:Y:S02]  /*a3c0*/  LOP3.LUT R4, R4, 0x3fffffe, RZ, 0xc0, !PT ;  /* 0x03fffffe04047812 */ /* 0x000fe400078ec0ff */
[----:B------:R-:W-:Y:S02]  /*a3d0*/  SHF.R.S32.HI R5, RZ, 0x5, R5 ;  /* 0x00000005ff057819 */ /* 0x000fe40000011405 */
[----:B------:R-:W-:Y:S01]  /*a3e0*/  LEA.HI R11, R7, R7, RZ, 0x1 ;  /* 0x00000007070b7211 */ /* 0x000fe200078f08ff */
[----:B------:R-:W-:-:S02]  /*a3f0*/  IMAD.IADD R4, R12, 0x1, -R4 ;  /* 0x000000010c047824 */ /* 0x000fc400078e0a04 */
[----:B------:R-:W-:Y:S01]  /*a400*/  IMAD R5, R5, 0x10, R6 ;  /* 0x0000001005057824 */ /* 0x000fe200078e0206 */
[----:B------:R-:W-:-:S04]  /*a410*/  LOP3.LUT R12, R11, 0x1ffffffe, RZ, 0xc0, !PT ;  /* 0x1ffffffe0b0c7812 */ /* 0x000fc800078ec0ff */
[----:B------:R-:W-:Y:S01]  /*a420*/  LEA R16, R4, R5, 0x6 ;  /* 0x0000000504107211 */ /* 0x000fe200078e30ff */
[----:B------:R-:W-:Y:S02]  /*a430*/  IMAD.IADD R11, R7, 0x1, -R12 ;  /* 0x00000001070b7824 */ /* 0x000fe400078e0a0c */
[----:B------:R-:W-:Y:S02]  /*a440*/  IMAD R7, R15, UR4, RZ ;  /* 0x000000040f077c24 */ /* 0x000fe4000f8e02ff */
[----:B------:R-:W-:Y:S01]  /*a450*/  IMAD.WIDE.U32 R4, R18, UR4, RZ ;  /* 0x0000000412047c25 */ /* 0x000fe2000f8e00ff */
[----:B--2---:R-:W-:-:S03]  /*a460*/  USHF.R.S32.HI UR4, URZ, 0x1f, UR9 ;  /* 0x0000001f3f047899 */ /* 0x004fc60008011409 */
[C---:B------:R-:W-:Y:S02]  /*a470*/  IMAD R13, R18.reuse, UR5, R7 ;  /* 0x00000005120d7c24 */ /* 0x040fe4000f8e0207 */
[----:B------:R-:W-:Y:S02]  /*a480*/  IMAD R12, R11, 0x8, R16 ;  /* 0x000000080b0c7824 */ /* 0x000fe400078e0210 */
[----:B------:R-:W-:Y:S02]  /*a490*/  IMAD R15, R15, UR6, RZ ;  /* 0x000000060f0f7c24 */ /* 0x000fe4000f8e02ff */
[----:B------:R-:W-:Y:S02]  /*a4a0*/  IMAD.IADD R5, R5, 0x1, R13 ;  /* 0x0000000105057824 */ /* 0x000fe400078e020d */
[----:B---3--:R-:W-:Y:S02]  /*a4b0*/  IMAD R11, R9, 0x80, R12 ;  /* 0x00000080090b7824 */ /* 0x008fe400078e020c */
[----:B------:R-:W-:-:S04]  /*a4c0*/  IMAD.WIDE.U32 R6, R18, UR6, RZ ;  /* 0x0000000612067c25 */ /* 0x000fc8000f8e00ff */
[----:B------:R-:W-:Y:S01]  /*a4d0*/  IMAD R13, R18, UR7, R15 ;  /* 0x00000007120d7c24 */ /* 0x000fe2000f8e020f */
[----:B------:R-:W-:Y:S01]  /*a4e0*/  ULDC.64 UR6, c[0x0][0xb48] ;  /* 0x0002d20000067ab9 */ /* 0x000fe20000000a00 */
[----:B------:R-:W-:Y:S02]  /*a4f0*/  IMAD R14, R22, UR4, RZ ;  /* 0x00000004160e7c24 */ /* 0x000fe4000f8e02ff */
[----:B------:R-:W-:Y:S02]  /*a500*/  IMAD.MOV R18, RZ, RZ, -R18 ;  /* 0x000000ffff127224 */ /* 0x000fe400078e0a12 */
[----:B0-----:R-:W-:-:S04]  /*a510*/  @P0 IMAD.HI.U32 R12, R11, R20, RZ ;  /* 0x000000140b0c0227 */ /* 0x001fc800078e00ff */
[----:B------:R-:W-:Y:S02]  /*a520*/  IMAD R15, R23, UR9, R14 ;  /* 0x00000009170f7c24 */ /* 0x000fe4000f8e020e */
[----:B------:R-:W-:-:S04]  /*a530*/  IMAD.WIDE.U32 R4, R22, UR9, R4 ;  /* 0x0000000916047c25 */ /* 0x000fc8000f8e0004 */
[C---:B----4-:R-:W-:Y:S01]  /*a540*/  IMAD R14, R152.reuse, UR4, RZ ;  /* 0x00000004980e7c24 */ /* 0x050fe2000f8e02ff */
[----:B------:R-:W-:Y:S01]  /*a550*/  IADD3 R5, R5, R15, RZ ;  /* 0x0000000f05057210 */ /* 0x000fe20007ffe0ff */
[----:B-1----:R-:W-:Y:S01]  /*a560*/  IMAD R21, R19, R18, UR8 ;  /* 0x0000000813157e24 */ /* 0x002fe2000f8e0212 */
[----:B------:R-:W-:Y:S01]  /*a570*/  ULDC.64 UR4, c[0x0][0xbe0] ;  /* 0x0002f80000047ab9 */ /* 0x000fe20000000a00 */
[----:B------:R-:W-:Y:S02]  /*a580*/  IMAD.IADD R7, R7, 0x1, R13 ;  /* 0x0000000107077824 */ /* 0x000fe400078e020d */
[----:B------:R-:W-:Y:S01]  /*a590*/  IMAD.MOV.U32 R13, RZ, RZ, R11 ;  /* 0x000000ffff0d7224 */ /* 0x000fe200078e000b */
[----:B-----5:R-:W-:Y:S01]  /*a5a0*/  @P0 SHF.R.U32.HI R13, RZ, R17, R12 ;  /* 0x00000011ff0d0219 */ /* 0x020fe2000001160c */
[----:B------:R-:W-:Y:S01]  /*a5b0*/  IMAD R17, R153, UR9, R14 ;  /* 0x0000000999117c24 */ /* 0x000fe2000f8e020e */
[----:B------:R-:W-:Y:S01]  /*a5c0*/  SHF.R.S32.HI R14, RZ, 0x1f, R21 ;  /* 0x0000001fff0e7819 */ /* 0x000fe20000011415 */
[----:B------:R-:W-:Y:S01]  /*a5d0*/  IMAD.WIDE.U32 R6, R152, UR9, R6 ;  /* 0x0000000998067c25 */ /* 0x000fe2000f8e0006 */
[----:B------:R-:W-:-:S03]  /*a5e0*/  ULDC.64 UR8, c[0x0][0xb28] ;  /* 0x0002ca0000087ab9 */ /* 0x000fc60000000a00 */
[----:B------:R-:W-:-:S04]  /*a5f0*/  @P0 IMAD.HI.U32 R154, R11, R154, RZ ;  /* 0x0000009a0b9a0227 */ /* 0x000fc800078e00ff */
[----:B------:R-:W-:Y:S02]  /*a600*/  IMAD.IADD R7, R7, 0x1, R17 ;  /* 0x0000000107077824 */ /* 0x000fe400078e0211 */
[----:B------:R-:W-:Y:S01]  /*a610*/  IMAD.MOV.U32 R15, RZ, RZ, R11 ;  /* 0x000000ffff0f7224 */ /* 0x000fe200078e000b */
[----:B------:R-:W-:Y:S01]  /*a620*/  @P0 SHF.R.U32.HI R15, RZ, R155, R154 ;  /* 0x0000009bff0f0219 */ /* 0x000fe2000001169a */
[C---:B------:R-:W-:Y:S02]  /*a630*/  IMAD R12, R14.reuse, UR4, RZ ;  /* 0x000000040e0c7c24 */ /* 0x040fe4000f8e02ff */
[----:B------:R-:W-:Y:S02]  /*a640*/  IMAD R17, R14, UR6, RZ ;  /* 0x000000060e117c24 */ /* 0x000fe4000f8e02ff */
[----:B------:R-:W-:-:S04]  /*a650*/  IMAD.WIDE.U32 R4, R21, UR4, R4 ;  /* 0x0000000415047c25 */ /* 0x000fc8000f8e0004 */
[----:B------:R-:W-:Y:S01]  /*a660*/  IMAD R14, R21, UR5, R12 ;  /* 0x00000005150e7c24 */ /* 0x000fe2000f8e020c */
[----:B------:R-:W-:Y:S01]  /*a670*/  IADD3 R4, P0, R13, R4, RZ ;  /* 0x000000040d047210 */ /* 0x000fe20007f1e0ff */
[----:B------:R-:W-:Y:S01]  /*a680*/  IMAD R19, R21, UR7, R17 ;  /* 0x0000000715137c24 */ /* 0x000fe2000f8e0211 */
[--C-:B------:R-:W-:Y:S01]  /*a690*/  SHF.R.S32.HI R17, RZ, 0x1f, R13.reuse ;  /* 0x0000001fff117819 */ /* 0x100fe2000001140d */
[----:B------:R-:W-:Y:S01]  /*a6a0*/  IMAD.MOV R13, RZ, RZ, -R13 ;  /* 0x000000ffff0d7224 */ /* 0x000fe200078e0a0d */
[--C-:B------:R-:W-:Y:S01]  /*a6b0*/  SHF.R.S32.HI R12, RZ, 0x1f, R15.reuse ;  /* 0x0000001fff0c7819 */ /* 0x100fe2000001140f */
[----:B------:R-:W-:Y:S01]  /*a6c0*/  ULDC.64 UR4, c[0x0][0xb30] ;  /* 0x0002cc0000047ab9 */ /* 0x000fe20000000a00 */
[----:B------:R-:W-:Y:S01]  /*a6d0*/  IMAD.MOV R18, RZ, RZ, -R15 ;  /* 0x000000ffff127224 */ /* 0x000fe200078e0a0f */
[----:B------:R-:W-:Y:S01]  /*a6e0*/  IADD3.X R5, R17, R5, R14, P0, !PT ;  /* 0x0000000511057210 */ /* 0x000fe200007fe40e */
[----:B------:R-:W-:Y:S02]  /*a6f0*/  IMAD R13, R8, R13, R11 ;  /* 0x0000000d080d7224 */ /* 0x000fe400078e020b */
[----:B------:R-:W-:-:S02]  /*a700*/  IMAD R12, R12, UR4, RZ ;  /* 0x000000040c0c7c24 */ /* 0x000fc4000f8e02ff */
[----:B------:R-:W-:Y:S01]  /*a710*/  IMAD.WIDE.U32 R6, R21, UR6, R6 ;  /* 0x0000000615067c25 */ /* 0x000fe2000f8e0006 */
[----:B------:R-:W-:-:S03]  /*a720*/  ULDC.64 UR6, c[0x0][0xbc8] ;  /* 0x0002f20000067ab9 */ /* 0x000fc60000000a00 */
[----:B------:R-:W-:Y:S02]  /*a730*/  IMAD R11, R8, R18, R11 ;  /* 0x00000012080b7224 */ /* 0x000fe400078e020b */
[----:B------:R-:W-:Y:S01]  /*a740*/  IMAD R17, R15, UR5, R12 ;  /* 0x000000050f117c24 */ /* 0x000fe2000f8e020c */
[----:B------:R-:W-:Y:S01]  /*a750*/  SHF.R.S32.HI R12, RZ, 0x1f, R13 ;  /* 0x0000001fff0c7819 */ /* 0x000fe2000001140d */
[----:B------:R-:W-:Y:S01]  /*a760*/  IMAD.IADD R7, R7, 0x1, R19 ;  /* 0x0000000107077824 */ /* 0x000fe200078e0213 */
[----:B------:R-:W-:Y:S01]  /*a770*/  SHF.R.S32.HI R14, RZ, 0x1f, R11 ;  /* 0x0000001fff0e7819 */ /* 0x000fe2000001140b */
[----:B------:R-:W0:Y:S01]  /*a780*/  S2UR UR5, SR_CgaCtaId ;  /* 0x00000000000579c3 */ /* 0x000e220000008800 */
[----:B------:R-:W-:-:S04]  /*a790*/  IMAD.WIDE.U32 R4, R13, UR6, R4 ;  /* 0x000000060d047c25 */ /* 0x000fc8000f8e0004 */
[----:B------:R-:W-:Y:S01]  /*a7a0*/  IMAD.WIDE.U32 R6, R15, UR4, R6 ;  /* 0x000000040f067c25 */ /* 0x000fe2000f8e0006 */
[----:B------:R-:W-:-:S03]  /*a7b0*/  UMOV UR4, 0x400 ;  /* 0x0000040000047882 */ /* 0x000fc60000000000 */
[----:B------:R-:W-:Y:S02]  /*a7c0*/  IMAD R12, R12, UR6, RZ ;  /* 0x000000060c0c7c24 */ /* 0x000fe4000f8e02ff */
[----:B------:R-:W-:Y:S02]  /*a7d0*/  IMAD.IADD R7, R7, 0x1, R17 ;  /* 0x0000000107077824 */ /* 0x000fe400078e0211 */
[----:B------:R-:W-:Y:S02]  /*a7e0*/  IMAD R14, R14, UR8, RZ ;  /* 0x000000080e0e7c24 */ /* 0x000fe4000f8e02ff */
[----:B------:R-:W-:Y:S01]  /*a7f0*/  IMAD R15, R13, UR7, R12 ;  /* 0x000000070d0f7c24 */ /* 0x000fe2000f8e020c */
[----:B------:R-:W-:Y:S01]  /*a800*/  ULDC.64 UR6, c[0x0][0xba8] ;  /* 0x0002ea0000067ab9 */ /* 0x000fe20000000a00 */
[C---:B------:R-:W-:Y:S01]  /*a810*/  IMAD R17, R11.reuse, UR9, R14 ;  /* 0x000000090b117c24 */ /* 0x040fe2000f8e020e */
[----:B------:R-:W-:Y:S01]  /*a820*/  LEA R18, P0, R4, UR6, 0x2 ;  /* 0x0000000604127c11 */ /* 0x000fe2000f8010ff */
[----:B------:R-:W-:Y:S01]  /*a830*/  IMAD.WIDE.U32 R12, R11, UR8, R6 ;  /* 0x000000080b0c7c25 */ /* 0x000fe2000f8e0006 */
[----:B------:R-:W-:Y:S01]  /*a840*/  IADD3 R5, R5, R15, RZ ;  /* 0x0000000f05057210 */ /* 0x000fe20007ffe0ff */
[----:B------:R-:W-:Y:S01]  /*a850*/  ULDC.64 UR8, c[0x0][0xb00] ;  /* 0x0002c00000087ab9 */ /* 0x000fe20000000a00 */
[----:B------:R-:W-:Y:S01]  /*a860*/  ULDC UR6, c[0x0][0xa88] ;  /* 0x0002a20000067ab9 */ /* 0x000fe20000000800 */
[----:B------:R-:W-:Y:S01]  /*a870*/  IMAD.IADD R7, R13, 0x1, R17 ;  /* 0x000000010d077824 */ /* 0x000fe200078e0211 */
[----:B------:R-:W-:Y:S01]  /*a880*/  LEA R6, P1, R12, UR8, 0x2 ;  /* 0x000000080c067c11 */ /* 0x000fe2000f8210ff */
[----:B------:R-:W-:Y:S01]  /*a890*/  SHFL.IDX PT, R14, R18, 0x1, 0x1c1f ;  /* 0x003c1f00120e7f89 */ /* 0x000fe200000e0000 */
[----:B------:R-:W-:Y:S01]  /*a8a0*/  LEA.HI.X R17, R4, UR7, R5, 0x2, P0 ;  /* 0x0000000704117c11 */ /* 0x000fe200080f1405 */
[----:B------:R-:W-:Y:S01]  /*a8b0*/  IMAD R11, R9, 0x80, R16 ;  /* 0x00000080090b7824 */ /* 0x000fe200078e0210 */
[----:B------:R-:W-:Y:S01]  /*a8c0*/  LEA.HI.X R7, R12, UR9, R7, 0x2, P1 ;  /* 0x000000090c077c11 */ /* 0x000fe200088f1407 */
[----:B0-----:R-:W-:Y:S01]  /*a8d0*/  ULEA UR4, UR5, UR4, 0x18 ;  /* 0x0000000405047291 */ /* 0x001fe2000f8ec03f */
[----:B------:R-:W-:Y:S01]  /*a8e0*/  SHFL.IDX PT, R12, R18, RZ, 0x1c1f ;  /* 0x001c1fff120c7589 */ /* 0x000fe200000e0000 */
[----:B------:R-:W-:Y:S01]  /*a8f0*/  IMAD R8, R8, UR6, RZ ;  /* 0x0000000608087c24 */ /* 0x000fe2000f8e02ff */
[----:B------:R-:W-:Y:S01]  /*a900*/  LOP3.LUT P0, RZ, R2, 0x3, RZ, 0xc0, !PT ;  /* 0x0000000302ff7812 */ /* 0x000fe2000780c0ff */
[C---:B------:R-:W-:Y:S01]  /*a910*/  VIADD R9, R11.reuse, 0x8 ;  /* 0x000000080b097836 */ /* 0x040fe20000000000 */
[----:B------:R-:W0:Y:S01]  /*a920*/  SHFL.IDX PT, R13, R17, RZ, 0x1c1f ;  /* 0x001c1fff110d7589 */ /* 0x000e2200000e0000 */
[----:B------:R-:W-:Y:S01]  /*a930*/  UIADD3 UR4, UR4, 0x38820, URZ ;  /* 0x0003882004047890 */ /* 0x000fe2000fffe03f */
[----:B------:R-:W-:-:S02]  /*a940*/  ISETP.GE.OR P1, PT, R11, R8, P0 ;  /* 0x000000080b00720c */ /* 0x000fc40000726670 */
[----:B------:R1:W2:Y:S01]  /*a950*/  SHFL.IDX PT, R15, R17, 0x1, 0x1c1f ;  /* 0x003c1f00110f7f89 */ /* 0x0002a200000e0000 */
[-C--:B------:R-:W-:Y:S01]  /*a960*/  ISETP.GE.OR P0, PT, R9, R8.reuse, P0 ;  /* 0x000000080900720c */ /* 0x080fe20000706670 */
[----:B------:R-:W-:Y:S01]  /*a970*/  UPRMT UR4, URZ, 0x654, UR4 ;  /* 0x000006543f047896 */ /* 0x000fe20008000004 */
[----:B------:R-:W-:Y:S01]  /*a980*/  ISETP.GE.AND P2, PT, R11, R8, PT ;  /* 0x000000080b00720c */ /* 0x000fe20003f46270 */
[----:B------:R3:W4:Y:S01]  /*a990*/  SHFL.IDX PT, R4, R6, RZ, 0x1c1f ;  /* 0x001c1fff06047589 */ /* 0x00072200000e0000 */
[----:B-1----:R-:W-:-:S03]  /*a9a0*/  LOP3.LUT R17, R10, 0x7ffffffc, RZ, 0xc0, !PT ;  /* 0x7ffffffc0a117812 */ /* 0x002fc600078ec0ff */
[----:B------:R3:W1:Y:S03]  /*a9b0*/  SHFL.IDX PT, R5, R7, RZ, 0x1c1f ;  /* 0x001c1fff07057589 */ /* 0x00066600000e0000 */
[----:B------:R-:W-:Y:S01]  /*a9c0*/  SYNCS.ARRIVE.TRANS64.RED.A1T0 RZ, [UR4], RZ ;  /* 0x000000ffffff79a7 */ /* 0x000fe20008100404 */
[----:B------:R-:W-:-:S04]  /*a9d0*/  IMAD.IADD R2, R2, 0x1, -R17 ;  /* 0x0000000102027824 */ /* 0x000fc800078e0a11 */
[----:B------:R-:W-:Y:S01]  /*a9e0*/  IMAD.SHL.U32 R2, R2, 0x2, RZ ;  /* 0x0000000202027824 */ /* 0x000fe200078e00ff */
[----:B0-----:R3:W-:Y:S04]  /*a9f0*/  @!P1 ST.E desc[UR10][R12.64], R0 ;  /* 0x000000000c009985 */ /* 0x0017e8000c10190a */
[----:B--2---:R3:W-:Y:S01]  /*aa00*/  @!P0 ST.E desc[UR10][R14.64], R3 ;  /* 0x000000030e008985 */ /* 0x0047e2000c10190a */
[----:B------:R-:W-:Y:S05]  /*aa10*/  @P2 BRA `(.L_x_35) ;  /* 0x0000000800fc2947 */ /* 0x000fea0003800000 */
[C---:B---3--:R-:W-:Y:S01]  /*aa20*/  VIADD R0, R2.reuse, 0x8 ;  /* 0x0000000802007836 */ /* 0x048fe20000000000 */
[C---:B------:R-:W-:Y:S01]  /*aa30*/  IADD3 R3, R2.reuse, 0x10, RZ ;  /* 0x0000001002037810 */ /* 0x040fe20007ffe0ff */
[C---:B------:R-:W-:Y:S01]  /*aa40*/  VIADD R10, R2.reuse, 0x18 ;  /* 0x00000018020a7836 */ /* 0x040fe20000000000 */
[----:B------:R-:W-:Y:S01]  /*aa50*/  ULDC UR4, c[0x0][0xac8] ;  /* 0x0002b20000047ab9 */ /* 0x000fe20000000800 */
[----:B------:R-:W-:Y:S01]  /*aa60*/  VIADD R18, R2, 0x20 ;  /* 0x0000002002127836 */ /* 0x000fe20000000000 */
[----:B------:R-:W-:Y:S01]  /*aa70*/  ISETP.GE.AND P3, PT, R0, UR4, PT ;  /* 0x0000000400007c0c */ /* 0x000fe2000bf66270 */
[----:B------:R-:W-:Y:S01]  /*aa80*/  VIADD R19, R2, 0x28 ;  /* 0x0000002802137836 */ /* 0x000fe20000000000 */
[----:B------:R-:W-:Y:S01]  /*aa90*/  ISETP.GE.AND P4, PT, R3, UR4, PT ;  /* 0x0000000403007c0c */ /* 0x000fe2000bf86270 */
[----:B------:R-:W-:Y:S01]  /*aaa0*/  ULDC.64 UR6, c[0x0][0x208] ;  /* 0x0000820000067ab9 */ /* 0x000fe20000000a00 */
[----:B------:R-:W-:Y:S01]  /*aab0*/  ISETP.GE.AND P5, PT, R10, UR4, PT ;  /* 0x000000040a007c0c */ /* 0x000fe2000bfa6270 */
[C---:B------:R-:W-:Y:S01]  /*aac0*/  VIADD R20, R2.reuse, 0x40 ;  /* 0x0000004002147836 */ /* 0x040fe20000000000 */
[C---:B------:R-:W-:Y:S01]  /*aad0*/  ISETP.GE.AND P2, PT, R2.reuse, UR4, PT ;  /* 0x0000000402007c0c */ /* 0x040fe2000bf46270 */
[----:B------:R-:W-:Y:S01]  /*aae0*/  VIADD R22, R2, 0x50 ;  /* 0x0000005002167836 */ /* 0x000fe20000000000 */
[----:B------:R-:W-:Y:S01]  /*aaf0*/  ISETP.GE.AND P0, PT, R18, UR4, PT ;  /* 0x0000000412007c0c */ /* 0x000fe2000bf06270 */
[----:B------:R-:W-:Y:S01]  /*ab00*/  VIADD R23, R2, 0x58 ;  /* 0x0000005802177836 */ /* 0x000fe20000000000 */
[----:B------:R-:W-:-:S02]  /*ab10*/  ISETP.GE.AND P1, PT, R19, UR4, PT ;  /* 0x0000000413007c0c */ /* 0x000fc4000bf26270 */
[----:B------:R-:W-:Y:S02]  /*ab20*/  IADD3 R21, R2, 0x48, RZ ;  /* 0x0000004802157810 */ /* 0x000fe40007ffe0ff */
[----:B------:R-:W-:Y:S02]  /*ab30*/  @!P3 LEA.HI R0, R0, R0, RZ, 0x1 ;  /* 0x000000000000b211 */ /* 0x000fe400078f08ff */
[----:B------:R-:W-:Y:S02]  /*ab40*/  @!P4 LEA.HI R3, R3, R3, RZ, 0x1 ;  /* 0x000000030303c211 */ /* 0x000fe400078f08ff */
[----:B------:R-:W-:Y:S02]  /*ab50*/  @!P5 LEA.HI R10, R10, R10, RZ, 0x1 ;  /* 0x0000000a0a0ad211 */ /* 0x000fe400078f08ff */
[----:B------:R-:W-:Y:S01]  /*ab60*/  @!P3 LOP3.LUT R13, R0, 0xfffffffe, RZ, 0xc0, !PT ;  /* 0xfffffffe000db812 */ /* 0x000fe200078ec0ff */
[----:B------:R-:W-:Y:S01]  /*ab70*/  VIADD R0, R2, 0x30 ;  /* 0x0000003002007836 */ /* 0x000fe20000000000 */
[----:B------:R-:W-:-:S02]  /*ab80*/  @!P4 LOP3.LUT R3, R3, 0xfffffffe, RZ, 0xc0, !PT ;  /* 0xfffffffe0303c812 */ /* 0x000fc400078ec0ff */
[----:B------:R-:W-:Y:S01]  /*ab90*/  @!P5 LOP3.LUT R17, R10, 0xfffffffe, RZ, 0xc0, !PT ;  /* 0xfffffffe0a11d812 */ /* 0x000fe200078ec0ff */
[--C-:B-1--4-:R-:W-:Y:S01]  /*aba0*/  @!P2 IMAD.WIDE R10, R2, 0x4, R4.reuse ;  /* 0x00000004020aa825 */ /* 0x112fe200078e0204 */
[----:B------:R-:W-:Y:S02]  /*abb0*/  ISETP.GE.AND P6, PT, R22, UR4, PT ;  /* 0x0000000416007c0c */ /* 0x000fe4000bfc6270 */
[----:B------:R-:W-:Y:S01]  /*abc0*/  @!P0 LEA.HI R18, R18, R18, RZ, 0x1 ;  /* 0x0000001212128211 */ /* 0x000fe200078f08ff */
[--C-:B------:R-:W-:Y:S01]  /*abd0*/  @!P3 IMAD.WIDE R12, R13, 0x4, R4.reuse ;  /* 0x000000040d0cb825 */ /* 0x100fe200078e0204 */
[----:B------:R0:W-:Y:S01]  /*abe0*/  @!P2 ST.E.64 desc[UR6][R10.64], R24 ;  /* 0x000000180a00a985 */ /* 0x0001e2000c101b06 */
[----:B------:R-:W-:Y:S02]  /*abf0*/  ISETP.GE.AND P2, PT, R0, UR4, PT ;  /* 0x0000000400007c0c */ /* 0x000fe4000bf46270 */
[----:B------:R-:W-:Y:S01]  /*ac00*/  @!P4 IMAD.WIDE R14, R3, 0x4, R4 ;  /* 0x00000004030ec825 */ /* 0x000fe200078e0204 */
[----:B------:R1:W-:Y:S01]  /*ac10*/  @!P3 ST.E.64 desc[UR6][R12.64], R28 ;  /* 0x0000001c0c00b985 */ /* 0x0003e2000c101b06 */
[----:B------:R-:W-:-:S02]  /*ac20*/  @!P1 LEA.HI R19, R19, R19, RZ, 0x1 ;  /* 0x0000001313139211 */ /* 0x000fc400078f08ff */
[----:B------:R-:W-:Y:S01]  /*ac30*/  VIADD R3, R2, 0x38 ;  /* 0x0000003802037836 */ /* 0x000fe20000000000 */
[----:B------:R2:W-:Y:S01]  /*ac40*/  @!P4 ST.E.64 desc[UR6][R14.64], R32 ;  /* 0x000000200e00c985 */ /* 0x0005e2000c101b06 */
[----:B------:R-:W-:Y:S01]  /*ac50*/  @!P5 IMAD.WIDE R16, R17, 0x4, R4 ;  /* 0x000000041110d825 */ /* 0x000fe200078e0204 */
[----:B------:R-:W-:Y:S02]  /*ac60*/  ISETP.GE.AND P4, PT, R20, UR4, PT ;  /* 0x0000000414007c0c */ /* 0x000fe4000bf86270 */
[----:B------:R-:W-:Y:S02]  /*ac70*/  ISETP.GE.AND P3, PT, R3, UR4, PT ;  /* 0x0000000403007c0c */ /* 0x000fe4000bf66270 */
[----:B------:R3:W-:Y:S01]  /*ac80*/  @!P5 ST.E.64 desc[UR6][R16.64], R36 ;  /* 0x000000241000d985 */ /* 0x0007e2000c101b06 */
[----:B------:R-:W-:Y:S01]  /*ac90*/  ISETP.GE.AND P5, PT, R21, UR4, PT ;  /* 0x0000000415007c0c */ /* 0x000fe2000bfa6270 */
[----:B0-----:R-:W-:Y:S01]  /*aca0*/  VIADD R24, R2, 0x60 ;  /* 0x0000006002187836 */ /* 0x001fe20000000000 */
[----:B------:R-:W-:-:S02]  /*acb0*/  @!P0 LOP3.LUT R11, R18, 0xfffffffe, RZ, 0xc0, !PT ;  /* 0xfffffffe120b8812 */ /* 0x000fc400078ec0ff */
[----:B-1----:R-:W-:Y:S02]  /*acc0*/  @!P1 LOP3.LUT R13, R19, 0xfffffffe, RZ, 0xc0, !PT ;  /* 0xfffffffe130d9812 */ /* 0x002fe400078ec0ff */
[----:B------:R-:W-:Y:S01]  /*acd0*/  @!P2 LEA.HI R0, R0, R0, RZ, 0x1 ;  /* 0x000000000000a211 */ /* 0x000fe200078f08ff */
[--C-:B------:R-:W-:Y:S01]  /*ace0*/  @!P0 IMAD.WIDE R10, R11, 0x4, R4.reuse ;  /* 0x000000040b0a8825 */ /* 0x100fe200078e0204 */
[----:B------:R-:W-:Y:S02]  /*acf0*/  @!P4 LEA.HI R20, R20, R20, RZ, 0x1 ;  /* 0x000000141414c211 */ /* 0x000fe400078f08ff */
[----:B--2---:R-:W-:Y:S01]  /*ad00*/  @!P3 LEA.HI R14, R3, R3, RZ, 0x1 ;  /* 0x00000003030eb211 */ /* 0x004fe200078f08ff */
[----:B------:R-:W-:Y:S01]  /*ad10*/  @!P1 IMAD.WIDE R12, R13, 0x4, R4 ;  /* 0x000000040d0c9825 */ /* 0x000fe200078e0204 */
[----:B------:R-:W-:Y:S01]  /*ad20*/  @!P6 LEA.HI R22, R22, R22, RZ, 0x1 ;  /* 0x000000161616e211 */ /* 0x000fe200078f08ff */
[----:B------:R0:W-:Y:S01]  /*ad30*/  @!P0 ST.E.64 desc[UR6][R10.64], R40 ;  /* 0x000000280a008985 */ /* 0x0001e2000c101b06 */
[----:B------:R-:W-:-:S02]  /*ad40*/  @!P5 LEA.HI R21, R21, R21, RZ, 0x1 ;  /* 0x000000151515d211 */ /* 0x000fc400078f08ff */
[----:B------:R-:W-:Y:S01]  /*ad50*/  @!P2 LOP3.LUT R3, R0, 0xfffffffe, RZ, 0xc0, !PT ;  /* 0xfffffffe0003a812 */ /* 0x000fe200078ec0ff */
[----:B------:R1:W-:Y:S01]  /*ad60*/  @!P1 ST.E.64 desc[UR6][R12.64], R44 ;  /* 0x0000002c0c009985 */ /* 0x0003e2000c101b06 */
[----:B------:R-:W-:Y:S01]  /*ad70*/  @!P3 LOP3.LUT R15, R14, 0xfffffffe, RZ, 0xc0, !PT ;  /* 0xfffffffe0e0fb812 */ /* 0x000fe200078ec0ff */
[----:B------:R-:W-:Y:S01]  /*ad80*/  VIADD R0, R2, 0x68 ;  /* 0x0000006802007836 */ /* 0x000fe20000000000 */
[----:B---3--:R-:W-:Y:S01]  /*ad90*/  @!P4 LOP3.LUT R17, R20, 0xfffffffe, RZ, 0xc0, !PT ;  /* 0xfffffffe1411c812 */ /* 0x008fe200078ec0ff */
[----:B------:R-:W-:Y:S01]  /*ada0*/  VIADD R20, R2, 0x78 ;  /* 0x0000007802147836 */ /* 0x000fe20000000000 */
[----:B------:R-:W-:Y:S02]  /*adb0*/  @!P5 LOP3.LUT R21, R21, 0xfffffffe, RZ, 0xc0, !PT ;  /* 0xfffffffe1515d812 */ /* 0x000fe400078ec0ff */
[----:B------:R-:W-:Y:S01]  /*adc0*/  @!P6 LOP3.LUT R19, R22, 0xfffffffe, RZ, 0xc0, !PT ;  /* 0xfffffffe1613e812 */ /* 0x000fe200078ec0ff */
[----:B------:R-:W-:Y:S01]  /*add0*/  VIADD R22, R2, 0x88 ;  /* 0x0000008802167836 */ /* 0x000fe20000000000 */
[----:B------:R-:W-:Y:S01]  /*ade0*/  ISETP.GE.AND P1, PT, R23, UR4, PT ;  /* 0x0000000417007c0c */ /* 0x000fe2000bf26270 */
[----:B0-----:R-:W-:Y:S01]  /*adf0*/  @!P2 IMAD.WIDE R10, R3, 0x4, R4 ;  /* 0x00000004030aa825 */ /* 0x001fe200078e0204 */
[----:B------:R-:W-:-:S03]  /*ae00*/  ISETP.GE.AND P0, PT, R24, UR4, PT ;  /* 0x0000000418007c0c */ /* 0x000fc6000bf06270 */
[--C-:B-1----:R-:W-:Y:S01]  /*ae10*/  @!P3 IMAD.WIDE R12, R15, 0x4, R4.reuse ;  /* 0x000000040f0cb825 */ /* 0x102fe200078e0204 */
[----:B------:R0:W-:Y:S01]  /*ae20*/  @!P2 ST.E.64 desc[UR6][R10.64], R48 ;  /* 0x000000300a00a985 */ /* 0x0001e2000c101b06 */
[----:B------:R-:W-:Y:S02]  /*ae30*/  ISETP.GE.AND P2, PT, R0, UR4, PT ;  /* 0x0000000400007c0c */ /* 0x000fe4000bf46270 */
[--C-:B------:R-:W-:Y:S01]  /*ae40*/  @!P4 IMAD.WIDE R14, R17, 0x4, R4.reuse ;  /* 0x00000004110ec825 */ /* 0x100fe200078e0204 */
[----:B------:R1:W-:Y:S01]  /*ae50*/  @!P3 ST.E.64 desc[UR6][R12.64], R52 ;  /* 0x000000340c00b985 */ /* 0x0003e2000c101b06 */
[----:B------:R-:W-:Y:S02]  /*ae60*/  ISETP.GE.AND P3, PT, R22, UR4, PT ;  /* 0x0000000416007c0c */ /* 0x000fe4000bf66270 */
[----:B------:R-:W-:Y:S01]  /*ae70*/  @!P5 IMAD.WIDE R16, R21, 0x4, R4 ;  /* 0x000000041510d825 */ /* 0x000fe200078e0204 */
[----:B------:R2:W-:Y:S01]  /*ae80*/  @!P4 ST.E.64 desc[UR6][R14.64], R56 ;  /* 0x000000380e00c985 */ /* 0x0005e2000c101b06 */
[----:B------:R-:W-:-:S02]  /*ae90*/  IADD3 R21, R2, 0x80, RZ ;  /* 0x0000008002157810 */ /* 0x000fc40007ffe0ff */
[----:B------:R-:W-:Y:S01]  /*aea0*/  @!P6 IMAD.WIDE R18, R19, 0x4, R4 ;  /* 0x000000041312e825 */ /* 0x000fe200078e0204 */
[----:B------:R3:W-:Y:S01]  /*aeb0*/  @!P5 ST.E.64 desc[UR6][R16.64], R60 ;  /* 0x0000003c1000d985 */ /* 0x0007e2000c101b06 */
[----:B------:R-:W-:Y:S02]  /*aec0*/  ISETP.GE.AND P5, PT, R20, UR4, PT ;  /* 0x0000000414007c0c */ /* 0x000fe4000bfa6270 */
[----:B------:R-:W-:Y:S01]  /*aed0*/  VIADD R3, R2, 0x70 ;  /* 0x0000007002037836 */ /* 0x000fe20000000000 */
[----:B------:R4:W-:Y:S01]  /*aee0*/  @!P6 ST.E.64 desc[UR6][R18.64], R64 ;  /* 0x000000401200e985 */ /* 0x0009e2000c101b06 */
[----:B------:R-:W-:Y:S02]  /*aef0*/  ISETP.GE.AND P4, PT, R21, UR4, PT ;  /* 0x0000000415007c0c */ /* 0x000fe4000bf86270 */
[----:B------:R-:W-:Y:S02]  /*af00*/  @!P1 LEA.HI R23, R23, R23, RZ, 0x1 ;  /* 0x0000001717179211 */ /* 0x000fe400078f08ff */
[----:B------:R-:W-:-:S02]  /*af10*/  ISETP.GE.AND P6, PT, R3, UR4, PT ;  /* 0x0000000403007c0c */ /* 0x000fc4000bfc6270 */
[----:B------:R-:W-:Y:S02]  /*af20*/  @!P0 LEA.HI R24, R24, R24, RZ, 0x1 ;  /* 0x0000001818188211 */ /* 0x000fe400078f08ff */
[----:B0-----:R-:W-:Y:S01]  /*af30*/  @!P1 LOP3.LUT R11, R23, 0xfffffffe, RZ, 0xc0, !PT ;  /* 0xfffffffe170b9812 */ /* 0x001fe200078ec0ff */
[----:B------:R-:W-:Y:S01]  /*af40*/  VIADD R23, R2, 0x90 ;  /* 0x0000009002177836 */ /* 0x000fe20000000000 */
[----:B-1----:R-:W-:Y:S01]  /*af50*/  @!P0 LOP3.LUT R13, R24, 0xfffffffe, RZ, 0xc0, !PT ;  /* 0xfffffffe180d8812 */ /* 0x002fe200078ec0ff */
[----:B------:R-:W-:Y:S01]  /*af60*/  VIADD R24, R2, 0x98 ;  /* 0x0000009802187836 */ /* 0x000fe20000000000 */
[----:B------:R-:W-:Y:S01]  /*af70*/  @!P2 LEA.HI R0, R0, R0, RZ, 0x1 ;  /* 0x000000000000a211 */ /* 0x000fe200078f08ff */
[--C-:B------:R-:W-:Y:S01]  /*af80*/  @!P1 IMAD.WIDE R10, R11, 0x4, R4.reuse ;  /* 0x000000040b0a9825 */ /* 0x100fe200078e0204 */
[----:B------:R-:W-:Y:S02]  /*af90*/  @!P5 LEA.HI R20, R20, R20, RZ, 0x1 ;  /* 0x000000141414d211 */ /* 0x000fe400078f08ff */
[----:B------:R-:W-:Y:S01]  /*afa0*/  @!P4 LEA.HI R21, R21, R21, RZ, 0x1 ;  /* 0x000000151515c211 */ /* 0x000fe200078f08ff */
[----:B------:R-:W-:Y:S01]  /*afb0*/  @!P0 IMAD.WIDE R12, R13, 0x4, R4 ;  /* 0x000000040d0c8825 */ /* 0x000fe200078e0204 */
[----:B--2---:R-:W-:Y:S01]  /*afc0*/  @!P6 LEA.HI R14, R3, R3, RZ, 0x1 ;  /* 0x00000003030ee211 */ /* 0x004fe200078f08ff */
        /* <DEDUP_REMOVED lines=9> */
[----:B----4-:R-:W-:Y:S01]  /*b060*/  @!P3 LOP3.LUT R19, R22, 0xfffffffe, RZ, 0xc0, !PT ;  /* 0xfffffffe1613b812 */ /* 0x010fe200078ec0ff */
        /* <DEDUP_REMOVED lines=22> */
[----:B0-----:R-:W-:Y:S02]  /*b1d0*/  @!P0 LOP3.LUT R11, R23, 0xfffffffe, RZ, 0xc0, !PT ;  /* 0xfffffffe170b8812 */ /* 0x001fe400078ec0ff */
[----:B------:R-:W-:Y:S02]  /*b1e0*/  @!P2 LEA.HI R0, R0, R0, RZ, 0x1 ;  /* 0x000000000000a211 */ /* 0x000fe400078f08ff */
[----:B-1----:R-:W-:Y:S01]  /*b1f0*/  @!P1 LOP3.LUT R13, R24, 0xfffffffe, RZ, 0xc0, !PT ;  /* 0xfffffffe180d9812 */ /* 0x002fe200078ec0ff */
[--C-:B------:R-:W-:Y:S01]  /*b200*/  @!P0 IMAD.WIDE R10, R11, 0x4, R4.reuse ;  /* 0x000000040b0a8825 */ /* 0x100fe200078e0204 */
[----:B------:R-:W-:Y:S02]  /*b210*/  @!P4 LEA.HI R20, R20, R20, RZ, 0x1 ;  /* 0x000000141414c211 */ /* 0x000fe400078f08ff */
[----:B--2---:R-:W-:Y:S01]  /*b220*/  @!P2 LOP3.LUT R15, R0, 0xfffffffe, RZ, 0xc0, !PT ;  /* 0xfffffffe000fa812 */ /* 0x004fe200078ec0ff */
[--C-:B------:R-:W-:Y:S01]  /*b230*/  @!P1 IMAD.WIDE R12, R13, 0x4, R4.reuse ;  /* 0x000000040d0c9825 */ /* 0x100fe200078e0204 */
[----:B------:R-:W-:Y:S01]  /*b240*/  @!P3 LEA.HI R3, R3, R3, RZ, 0x1 ;  /* 0x000000030303b211 */ /* 0x000fe200078f08ff */
[----:B------:R0:W-:Y:S01]  /*b250*/  @!P0 ST.E.64 desc[UR6][R10.64], R96 ;  /* 0x000000600a008985 */ /* 0x0001e2000c101b06 */
[----:B------:R-:W-:Y:S01]  /*b260*/  @!P5 LEA.HI R21, R21, R21, RZ, 0x1 ;  /* 0x000000151515d211 */ /* 0x000fe200078f08ff */
[----:B------:R-:W-:Y:S01]  /*b270*/  @!P2 IMAD.WIDE R14, R15, 0x4, R4 ;  /* 0x000000040f0ea825 */ /* 0x000fe200078e0204 */
[----:B------:R-:W-:Y:S01]  /*b280*/  @!P3 LOP3.LUT R3, R3, 0xfffffffe, RZ, 0xc0, !PT ;  /* 0xfffffffe0303b812 */ /* 0x000fe200078ec0ff */
[----:B------:R1:W-:Y:S01]  /*b290*/  @!P1 ST.E.64 desc[UR6][R12.64], R100 ;  /* 0x000000640c009985 */ /* 0x0003e2000c101b06 */
[----:B------:R-:W-:Y:S01]  /*b2a0*/  @!P6 LEA.HI R22, R22, R22, RZ, 0x1 ;  /* 0x000000161616e211 */ /* 0x000fe200078f08ff */
[----:B------:R-:W-:Y:S01]  /*b2b0*/  VIADD R0, R2, 0xc8 ;  /* 0x000000c802007836 */ /* 0x000fe20000000000 */
[----:B---3--:R-:W-:Y:S01]  /*b2c0*/  @!P4 LOP3.LUT R17, R20, 0xfffffffe, RZ, 0xc0, !PT ;  /* 0xfffffffe1411c812 */ /* 0x008fe200078ec0ff */
[----:B------:R2:W-:Y:S01]  /*b2d0*/  @!P2 ST.E.64 desc[UR6][R14.64], R104 ;  /* 0x000000680e00a985 */ /* 0x0005e2000c101b06 */
[----:B------:R-:W-:Y:S01]  /*b2e0*/  @!P5 LOP3.LUT R21, R21, 0xfffffffe, RZ, 0xc0, !PT ;  /* 0xfffffffe1515d812 */ /* 0x000fe200078ec0ff */
[----:B------:R-:W-:Y:S01]  /*b2f0*/  VIADD R20, R2, 0xd8 ;  /* 0x000000d802147836 */ /* 0x000fe20000000000 */
[----:B----4-:R-:W-:-:S02]  /*b300*/  @!P6 LOP3.LUT R19, R22, 0xfffffffe, RZ, 0xc0, !PT ;  /* 0xfffffffe1613e812 */ /* 0x010fc400078ec0ff */
[----:B------:R-:W-:Y:S01]  /*b310*/  ISETP.GE.AND P0, PT, R0, UR4, PT ;  /* 0x0000000400007c0c */ /* 0x000fe2000bf06270 */
[----:B0-----:R-:W-:Y:S01]  /*b320*/  @!P3 IMAD.WIDE R10, R3, 0x4, R4 ;  /* 0x00000004030ab825 */ /* 0x001fe200078e0204 */
[----:B------:R-:W-:-:S03]  /*b330*/  ISETP.GE.AND P2, PT, R20, UR4, PT ;  /* 0x0000000414007c0c */ /* 0x000fc6000bf46270 */
[--C-:B-1----:R-:W-:Y:S01]  /*b340*/  @!P4 IMAD.WIDE R12, R17, 0x4, R4.reuse ;  /* 0x00000004110cc825 */ /* 0x102fe200078e0204 */
[----:B------:R0:W-:Y:S03]  /*b350*/  @!P3 ST.E.64 desc[UR6][R10.64], R108 ;  /* 0x0000006c0a00b985 */ /* 0x0001e6000c101b06 */
[--C-:B------:R-:W-:Y:S01]  /*b360*/  @!P5 IMAD.WIDE R16, R21, 0x4, R4.reuse ;  /* 0x000000041510d825 */ /* 0x100fe200078e0204 */
[----:B------:R1:W-:Y:S01]  /*b370*/  @!P4 ST.E.64 desc[UR6][R12.64], R112 ;  /* 0x000000700c00c985 */ /* 0x0003e2000c101b06 */
[C---:B--2---:R-:W-:Y:S02]  /*b380*/  IADD3 R15, R2.reuse, 0xf0, RZ ;  /* 0x000000f0020f7810 */ /* 0x044fe40007ffe0ff */
[----:B------:R-:W-:Y:S01]  /*b390*/  VIADD R3, R2, 0xd0 ;  /* 0x000000d002037836 */ /* 0x000fe20000000000 */
[----:B------:R2:W-:Y:S01]  /*b3a0*/  @!P5 ST.E.64 desc[UR6][R16.64], R116 ;  /* 0x000000741000d985 */ /* 0x0005e2000c101b06 */
[----:B------:R-:W-:Y:S01]  /*b3b0*/  @!P6 IMAD.WIDE R18, R19, 0x4, R4 ;  /* 0x000000041312e825 */ /* 0x000fe200078e0204 */
[----:B------:R-:W-:-:S02]  /*b3c0*/  ISETP.GE.AND P5, PT, R15, UR4, PT ;  /* 0x000000040f007c0c */ /* 0x000fc4000bfa6270 */
[----:B------:R-:W-:Y:S01]  /*b3d0*/  ISETP.GE.AND P1, PT, R3, UR4, PT ;  /* 0x0000000403007c0c */ /* 0x000fe2000bf26270 */
[C---:B------:R-:W-:Y:S01]  /*b3e0*/  VIADD R21, R2.reuse, 0xe0 ;  /* 0x000000e002157836 */ /* 0x040fe20000000000 */
[----:B------:R3:W-:Y:S01]  /*b3f0*/  @!P6 ST.E.64 desc[UR6][R18.64], R120 ;  /* 0x000000781200e985 */ /* 0x0007e2000c101b06 */
[----:B0-----:R-:W-:Y:S01]  /*b400*/  VIADD R11, R2, 0xf8 ;  /* 0x000000f8020b7836 */ /* 0x001fe20000000000 */
[----:B------:R-:W-:Y:S01]  /*b410*/  @!P0 LEA.HI R0, R0, R0, RZ, 0x1 ;  /* 0x0000000000008211 */ /* 0x000fe200078f08ff */
[----:B------:R-:W-:Y:S01]  /*b420*/  VIADD R14, R2, 0xe8 ;  /* 0x000000e8020e7836 */ /* 0x000fe20000000000 */
[----:B------:R-:W-:Y:S02]  /*b430*/  ISETP.GE.AND P3, PT, R21, UR4, PT ;  /* 0x0000000415007c0c */ /* 0x000fe4000bf66270 */
[----:B------:R-:W-:Y:S02]  /*b440*/  ISETP.GE.AND P6, PT, R11, UR4, PT ;  /* 0x000000040b007c0c */ /* 0x000fe4000bfc6270 */
[----:B------:R-:W-:-:S02]  /*b450*/  ISETP.GE.AND P4, PT, R14, UR4, PT ;  /* 0x000000040e007c0c */ /* 0x000fc4000bf86270 */
[----:B------:R-:W-:Y:S02]  /*b460*/  @!P2 LEA.HI R20, R20, R20, RZ, 0x1 ;  /* 0x000000141414a211 */ /* 0x000fe400078f08ff */
[----:B------:R-:W-:Y:S02]  /*b470*/  @!P1 LEA.HI R3, R3, R3, RZ, 0x1 ;  /* 0x0000000303039211 */ /* 0x000fe400078f08ff */
[----:B------:R-:W-:Y:S02]  /*b480*/  @!P5 LEA.HI R10, R15, R15, RZ, 0x1 ;  /* 0x0000000f0f0ad211 */ /* 0x000fe400078f08ff */
[----:B------:R-:W-:Y:S02]  /*b490*/  @!P1 LOP3.LUT R3, R3, 0xfffffffe, RZ, 0xc0, !PT ;  /* 0xfffffffe03039812 */ /* 0x000fe400078ec0ff */
[----:B------:R-:W-:Y:S02]  /*b4a0*/  @!P3 LEA.HI R21, R21, R21, RZ, 0x1 ;  /* 0x000000151515b211 */ /* 0x000fe400078f08ff */
[----:B-1----:R-:W-:-:S02]  /*b4b0*/  @!P6 LEA.HI R12, R11, R11, RZ, 0x1 ;  /* 0x0000000b0b0ce211 */ /* 0x002fc400078f08ff */
[----:B------:R-:W-:Y:S02]  /*b4c0*/  @!P4 LEA.HI R14, R14, R14, RZ, 0x1 ;  /* 0x0000000e0e0ec211 */ /* 0x000fe400078f08ff */
[----:B------:R-:W-:Y:S02]  /*b4d0*/  @!P0 LOP3.LUT R11, R0, 0xfffffffe, RZ, 0xc0, !PT ;  /* 0xfffffffe000b8812 */ /* 0x000fe400078ec0ff */
[----:B------:R-:W-:Y:S02]  /*b4e0*/  @!P2 LOP3.LUT R15, R20, 0xfffffffe, RZ, 0xc0, !PT ;  /* 0xfffffffe140fa812 */ /* 0x000fe400078ec0ff */
[----:B--2---:R-:W-:Y:S02]  /*b4f0*/  @!P3 LOP3.LUT R17, R21, 0xfffffffe, RZ, 0xc0, !PT ;  /* 0xfffffffe1511b812 */ /* 0x004fe400078ec0ff */
[----:B---3--:R-:W-:Y:S01]  /*b500*/  @!P4 LOP3.LUT R19, R14, 0xfffffffe, RZ, 0xc0, !PT ;  /* 0xfffffffe0e13c812 */ /* 0x008fe200078ec0ff */
[----:B------:R-:W-:Y:S01]  /*b510*/  @!P2 IMAD.WIDE R14, R15, 0x4, R4 ;  /* 0x000000040f0ea825 */ /* 0x000fe200078e0204 */
[----:B------:R-:W-:-:S02]  /*b520*/  @!P5 LOP3.LUT R21, R10, 0xfffffffe, RZ, 0xc0, !PT ;  /* 0xfffffffe0a15d812 */ /* 0x000fc400078ec0ff */
[----:B------:R-:W-:Y:S01]  /*b530*/  @!P6 LOP3.LUT R23, R12, 0xfffffffe, RZ, 0xc0, !PT ;  /* 0xfffffffe0c17e812 */ /* 0x000fe200078ec0ff */
[----:B------:R-:W-:-:S04]  /*b540*/  @!P0 IMAD.WIDE R10, R11, 0x4, R4 ;  /* 0x000000040b0a8825 */ /* 0x000fc800078e0204 */
[--C-:B------:R-:W-:Y:S01]  /*b550*/  @!P1 IMAD.WIDE R12, R3, 0x4, R4.reuse ;  /* 0x00000004030c9825 */ /* 0x100fe200078e0204 */
[----:B------:R0:W-:Y:S03]  /*b560*/  @!P0 ST.E.64 desc[UR6][R10.64], R124 ;  /* 0x0000007c0a008985 */ /* 0x0001e6000c101b06 */
[--C-:B------:R-:W-:Y:S01]  /*b570*/  @!P3 IMAD.WIDE R16, R17, 0x4, R4.reuse ;  /* 0x000000041110b825 */ /* 0x100fe200078e0204 */
[----:B------:R0:W-:Y:S03]  /*b580*/  @!P1 ST.E.64 desc[UR6][R12.64], R128 ;  /* 0x000000800c009985 */ /* 0x0001e6000c101b06 */
[--C-:B------:R-:W-:Y:S01]  /*b590*/  @!P4 IMAD.WIDE R18, R19, 0x4, R4.reuse ;  /* 0x000000041312c825 */ /* 0x100fe200078e0204 */
[----:B------:R0:W-:Y:S03]  /*b5a0*/  @!P2 ST.E.64 desc[UR6][R14.64], R132 ;  /* 0x000000840e00a985 */ /* 0x0001e6000c101b06 */
[--C-:B------:R-:W-:Y:S01]  /*b5b0*/  @!P5 IMAD.WIDE R20, R21, 0x4, R4.reuse ;  /* 0x000000041514d825 */ /* 0x100fe200078e0204 */
[----:B------:R0:W-:Y:S03]  /*b5c0*/  @!P3 ST.E.64 desc[UR6][R16.64], R136 ;  /* 0x000000881000b985 */ /* 0x0001e6000c101b06 */
[----:B------:R-:W-:Y:S01]  /*b5d0*/  @!P6 IMAD.WIDE R4, R23, 0x4, R4 ;  /* 0x000000041704e825 */ /* 0x000fe200078e0204 */
[----:B------:R0:W-:Y:S04]  /*b5e0*/  @!P4 ST.E.64 desc[UR6][R18.64], R140 ;  /* 0x0000008c1200c985 */ /* 0x0001e8000c101b06 */
[----:B------:R0:W-:Y:S04]  /*b5f0*/  @!P5 ST.E.64 desc[UR6][R20.64], R144 ;  /* 0x000000901400d985 */ /* 0x0001e8000c101b06 */
[----:B------:R0:W-:Y:S02]  /*b600*/  @!P6 ST.E.64 desc[UR6][R4.64], R148 ;  /* 0x000000940400e985 */ /* 0x0001e4000c101b06 */
.L_x_35:
[----:B------:R-:W-:Y:S05]  /*b610*/  BSYNC B0 ;  /* 0x0000000000007941 */ /* 0x000fea0003800000 */
.L_x_34:
[----:B------:R-:W-:Y:S01]  /*b620*/  ISETP.GE.AND P0, PT, R9, R8, PT ;  /* 0x000000080900720c */ /* 0x000fe20003f06270 */
[----:B01----:R0:W1:Y:S04]  /*b630*/  SHFL.IDX PT, R5, R7, 0x1, 0x1c1f ;  /* 0x003c1f0007057f89 */ /* 0x00306800000e0000 */
[----:B----4-:R0:W2:Y:S08]  /*b640*/  SHFL.IDX PT, R4, R6, 0x1, 0x1c1f ;  /* 0x003c1f0006047f89 */ /* 0x0100b000000e0000 */
[----:B0-----:R-:W-:Y:S05]  /*b650*/  @P0 BRA `(.L_x_10) ;  /* 0x0000005400e00947 */ /* 0x001fea0003800000 */
[C---:B---3--:R-:W-:Y:S01]  /*b660*/  VIADD R0, R2.reuse, 0x8 ;  /* 0x0000000802007836 */ /* 0x048fe20000000000 */
[----:B------:R-:W-:Y:S01]  /*b670*/  ULDC UR4, c[0x0][0xac8] ;  /* 0x0002b20000047ab9 */ /* 0x000fe20000000800 */
[C---:B------:R-:W-:Y:S01]  /*b680*/  VIADD R3, R2.reuse, 0x10 ;  /* 0x0000001002037836 */ /* 0x040fe20000000000 */
[C---:B------:R-:W-:Y:S01]  /*b690*/  ISETP.GE.AND P0, PT, R2.reuse, UR4, PT ;  /* 0x0000000402007c0c */ /* 0x040fe2000bf06270 */
[----:B------:R-:W-:Y:S01]  /*b6a0*/  VIADD R12, R2, 0x18 ;  /* 0x00000018020c7836 */ /* 0x000fe20000000000 */
[----:B------:R-:W-:Y:S01]  /*b6b0*/  ISETP.GE.AND P1, PT, R0, UR4, PT ;  /* 0x0000000400007c0c */ /* 0x000fe2000bf26270 */
[----:B------:R-:W-:Y:S01]  /*b6c0*/  VIADD R13, R2, 0x20 ;  /* 0x00000020020d7836 */ /* 0x000fe20000000000 */
[----:B------:R-:W-:Y:S01]  /*b6d0*/  ISETP.GE.AND P2, PT, R3, UR4, PT ;  /* 0x0000000403007c0c */ /* 0x000fe2000bf46270 */
[----:B------:R-:W-:Y:S01]  /*b6e0*/  ULDC.64 UR6, c[0x0][0x208] ;  /* 0x0000820000067ab9 */ /* 0x000fe20000000a00 */
[----:B------:R-:W-:Y:S01]  /*b6f0*/  ISETP.GE.AND P5, PT, R12, UR4, PT ;  /* 0x000000040c007c0c */ /* 0x000fe2000bfa6270 */
[C---:B------:R-:W-:Y:S01]  /*b700*/  VIADD R14, R2.reuse, 0x38 ;  /* 0x00000038020e7836 */ /* 0x040fe20000000000 */
[----:B------:R-:W-:Y:S01]  /*b710*/  ISETP.GE.AND P6, PT, R13, UR4, PT ;  /* 0x000000040d007c0c */ /* 0x000fe2000bfc6270 */
[----:B------:R-:W-:-:S02]  /*b720*/  VIADD R15, R2, 0x40 ;  /* 0x00000040020f7836 */ /* 0x000fc40000000000 */
[C---:B------:R-:W-:Y:S02]  /*b730*/  VIADD R16, R2.reuse, 0x48 ;  /* 0x0000004802107836 */ /* 0x040fe40000000000 */
[--C-:B-12---:R-:W-:Y:S01]  /*b740*/  @!P0 IMAD.WIDE R6, R2, 0x4, R4.reuse ;  /* 0x0000000402068825 */ /* 0x106fe200078e0204 */
[----:B------:R-:W-:Y:S02]  /*b750*/  ISETP.GE.AND P3, PT, R15, UR4, PT ;  /* 0x000000040f007c0c */ /* 0x000fe4000bf66270 */
[----:B------:R-:W-:Y:S01]  /*b760*/  @!P1 LEA.HI R0, R0, R0, RZ, 0x1 ;  /* 0x0000000000009211 */ /* 0x000fe200078f08ff */
[----:B------:R-:W-:Y:S01]  /*b770*/  VIADD R18, R2, 0x50 ;  /* 0x0000005002127836 */ /* 0x000fe20000000000 */
[----:B------:R-:W-:Y:S01]  /*b780*/  @!P2 LEA.HI R3, R3, R3, RZ, 0x1 ;  /* 0x000000030303a211 */ /* 0x000fe200078f08ff */
[----:B------:R0:W-:Y:S01]  /*b790*/  @!P0 ST.E.64 desc[UR6][R6.64], R26 ;  /* 0x0000001a06008985 */ /* 0x0001e2000c101b06 */
[----:B------:R-:W-:Y:S01]  /*b7a0*/  @!P1 LOP3.LUT R9, R0, 0xfffffffe, RZ, 0xc0, !PT ;  /* 0xfffffffe00099812 */ /* 0x000fe200078ec0ff */
[C---:B------:R-:W-:Y:S01]  /*b7b0*/  VIADD R0, R2.reuse, 0x28 ;  /* 0x0000002802007836 */ /* 0x040fe20000000000 */
[----:B------:R-:W-:Y:S01]  /*b7c0*/  @!P2 LOP3.LUT R3, R3, 0xfffffffe, RZ, 0xc0, !PT ;  /* 0xfffffffe0303a812 */ /* 0x000fe200078ec0ff */
[----:B------:R-:W-:Y:S01]  /*b7d0*/  VIADD R19, R2, 0x58 ;  /* 0x0000005802137836 */ /* 0x000fe20000000000 */
[----:B------:R-:W-:Y:S01]  /*b7e0*/  ISETP.GE.AND P4, PT, R16, UR4, PT ;  /* 0x0000000410007c0c */ /* 0x000fe2000bf86270 */
[----:B------:R-:W-:Y:S01]  /*b7f0*/  @!P1 IMAD.WIDE R8, R9, 0x4, R4 ;  /* 0x0000000409089825 */ /* 0x000fe200078e0204 */
[----:B------:R-:W-:-:S02]  /*b800*/  ISETP.GE.AND P0, PT, R0, UR4, PT ;  /* 0x0000000400007c0c */ /* 0x000fc4000bf06270 */
[----:B------:R-:W-:Y:S01]  /*b810*/  @!P5 LEA.HI R12, R12, R12, RZ, 0x1 ;  /* 0x0000000c0c0cd211 */ /* 0x000fe200078f08ff */
[----:B------:R-:W-:Y:S01]  /*b820*/  @!P2 IMAD.WIDE R10, R3, 0x4, R4 ;  /* 0x00000004030aa825 */ /* 0x000fe200078e0204 */
[C---:B------:R-:W-:Y:S01]  /*b830*/  IADD3 R3, R2.reuse, 0x30, RZ ;  /* 0x0000003002037810 */ /* 0x040fe20007ffe0ff */
[----:B------:R1:W-:Y:S01]  /*b840*/  @!P1 ST.E.64 desc[UR6][R8.64], R30 ;  /* 0x0000001e08009985 */ /* 0x0003e2000c101b06 */
[----:B------:R-:W-:Y:S01]  /*b850*/  @!P6 LEA.HI R13, R13, R13, RZ, 0x1 ;  /* 0x0000000d0d0de211 */ /* 0x000fe200078f08ff */
[----:B------:R-:W-:Y:S01]  /*b860*/  VIADD R20, R2, 0x80 ;  /* 0x0000008002147836 */ /* 0x000fe20000000000 */
[----:B------:R-:W-:Y:S01]  /*b870*/  ISETP.GE.AND P1, PT, R3, UR4, PT ;  /* 0x0000000403007c0c */ /* 0x000fe2000bf26270 */
[----:B------:R2:W-:Y:S01]  /*b880*/  @!P2 ST.E.64 desc[UR6][R10.64], R34 ;  /* 0x000000220a00a985 */ /* 0x0005e2000c101b06 */
[----:B------:R-:W-:Y:S02]  /*b890*/  ISETP.GE.AND P2, PT, R14, UR4, PT ;  /* 0x000000040e007c0c */ /* 0x000fe4000bf46270 */
[----:B0-----:R-:W-:-:S02]  /*b8a0*/  @!P5 LOP3.LUT R7, R12, 0xfffffffe, RZ, 0xc0, !PT ;  /* 0xfffffffe0c07d812 */ /* 0x001fc400078ec0ff */
[----:B------:R-:W-:Y:S02]  /*b8b0*/  @!P0 LEA.HI R0, R0, R0, RZ, 0x1 ;  /* 0x0000000000008211 */ /* 0x000fe400078f08ff */
[----:B------:R-:W-:Y:S01]  /*b8c0*/  @!P3 LEA.HI R15, R15, R15, RZ, 0x1 ;  /* 0x0000000f0f0fb211 */ /* 0x000fe200078f08ff */
[--C-:B------:R-:W-:Y:S01]  /*b8d0*/  @!P5 IMAD.WIDE R6, R7, 0x4, R4.reuse ;  /* 0x000000040706d825 */ /* 0x100fe200078e0204 */
[----:B------:R-:W-:Y:S02]  /*b8e0*/  @!P4 LEA.HI R16, R16, R16, RZ, 0x1 ;  /* 0x000000101010c211 */ /* 0x000fe400078f08ff */
[----:B-1----:R-:W-:Y:S02]  /*b8f0*/  @!P6 LOP3.LUT R9, R13, 0xfffffffe, RZ, 0xc0, !PT ;  /* 0xfffffffe0d09e812 */ /* 0x002fe400078ec0ff */
[----:B------:R-:W-:Y:S01]  /*b900*/  @!P3 LOP3.LUT R15, R15, 0xfffffffe, RZ, 0xc0, !PT ;  /* 0xfffffffe0f0fb812 */ /* 0x000fe200078ec0ff */
[----:B------:R0:W-:Y:S01]  /*b910*/  @!P5 ST.E.64 desc[UR6][R6.64], R38 ;  /* 0x000000260600d985 */ /* 0x0001e2000c101b06 */
[----:B--2---:R-:W-:Y:S01]  /*b920*/  @!P1 LEA.HI R10, R3, R3, RZ, 0x1 ;  /* 0x00000003030a9211 */ /* 0x004fe200078f08ff */
[----:B------:R-:W-:Y:S01]  /*b930*/  @!P6 IMAD.WIDE R8, R9, 0x4, R4 ;  /* 0x000000040908e825 */ /* 0x000fe200078e0204 */
[----:B------:R-:W-:-:S02]  /*b940*/  @!P2 LEA.HI R14, R14, R14, RZ, 0x1 ;  /* 0x0000000e0e0ea211 */ /* 0x000fc400078f08ff */
[----:B------:R-:W-:Y:S01]  /*b950*/  @!P0 LOP3.LUT R3, R0, 0xfffffffe, RZ, 0xc0, !PT ;  /* 0xfffffffe00038812 */ /* 0x000fe200078ec0ff */
[----:B------:R-:W-:Y:S01]  /*b960*/  VIADD R0, R2, 0x60 ;  /* 0x0000006002007836 */ /* 0x000fe20000000000 */
[----:B------:R-:W-:Y:S01]  /*b970*/  @!P1 LOP3.LUT R11, R10, 0xfffffffe, RZ, 0xc0, !PT ;  /* 0xfffffffe0a0b9812 */ /* 0x000fe200078ec0ff */
[----:B------:R1:W-:Y:S01]  /*b980*/  @!P6 ST.E.64 desc[UR6][R8.64], R42 ;  /* 0x0000002a0800e985 */ /* 0x0003e2000c101b06 */
[----:B------:R-:W-:Y:S02]  /*b990*/  @!P2 LOP3.LUT R13, R14, 0xfffffffe, RZ, 0xc0, !PT ;  /* 0xfffffffe0e0da812 */ /* 0x000fe400078ec0ff */
[----:B------:R-:W-:Y:S01]  /*b9a0*/  @!P4 LOP3.LUT R17, R16, 0xfffffffe, RZ, 0xc0, !PT ;  /* 0xfffffffe1011c812 */ /* 0x000fe200078ec0ff */
[----:B------:R-:W-:Y:S01]  /*b9b0*/  VIADD R16, R2, 0x70 ;  /* 0x0000007002107836 */ /* 0x000fe20000000000 */
[----:B------:R-:W-:Y:S01]  /*b9c0*/  ISETP.GE.AND P5, PT, R18, UR4, PT ;  /* 0x0000000412007c0c */ /* 0x000fe2000bfa6270 */
[----:B0-----:R-:W-:Y:S01]  /*b9d0*/  @!P0 IMAD.WIDE R6, R3, 0x4, R4 ;  /* 0x0000000403068825 */ /* 0x001fe200078e0204 */
[----:B------:R-:W-:-:S02]  /*b9e0*/  ISETP.GE.AND P6, PT, R19, UR4, PT ;  /* 0x0000000413007c0c */ /* 0x000fc4000bfc6270 */
[----:B------:R-:W-:Y:S02]  /*b9f0*/  IADD3 R3, R2, 0x68, RZ ;  /* 0x0000006802037810 */ /* 0x000fe40007ffe0ff */
[----:B------:R0:W-:Y:S01]  /*ba00*/  @!P0 ST.E.64 desc[UR6][R6.64], R46 ;  /* 0x0000002e06008985 */ /* 0x0001e2000c101b06 */
[----:B------:R-:W-:Y:S01]  /*ba10*/  ISETP.GE.AND P0, PT, R20, UR4, PT ;  /* 0x0000000414007c0c */ /* 0x000fe2000bf06270 */
[----:B-1----:R-:W-:-:S04]  /*ba20*/  @!P1 IMAD.WIDE R8, R11, 0x4, R4 ;  /* 0x000000040b089825 */ /* 0x002fc800078e0204 */
[--C-:B------:R-:W-:Y:S01]  /*ba30*/  @!P2 IMAD.WIDE R10, R13, 0x4, R4.reuse ;  /* 0x000000040d0aa825 */ /* 0x100fe200078e0204 */
[----:B------:R1:W-:Y:S01]  /*ba40*/  @!P1 ST.E.64 desc[UR6][R8.64], R50 ;  /* 0x0000003208009985 */ /* 0x0003e2000c101b06 */
[----:B------:R-:W-:Y:S02]  /*ba50*/  @!P5 LEA.HI R18, R18, R18, RZ, 0x1 ;  /* 0x000000121212d211 */ /* 0x000fe400078f08ff */
[--C-:B------:R-:W-:Y:S01]  /*ba60*/  @!P3 IMAD.WIDE R12, R15, 0x4, R4.reuse ;  /* 0x000000040f0cb825 */ /* 0x100fe200078e0204 */
[----:B------:R2:W-:Y:S01]  /*ba70*/  @!P2 ST.E.64 desc[UR6][R10.64], R54 ;  /* 0x000000360a00a985 */ /* 0x0005e2000c101b06 */
[----:B------:R-:W-:Y:S02]  /*ba80*/  ISETP.GE.AND P2, PT, R16, UR4, PT ;  /* 0x0000000410007c0c */ /* 0x000fe4000bf46270 */
[----:B------:R-:W-:Y:S01]  /*ba90*/  @!P4 IMAD.WIDE R14, R17, 0x4, R4 ;  /* 0x00000004110ec825 */ /* 0x000fe200078e0204 */
[----:B------:R3:W-:Y:S01]  /*baa0*/  @!P3 ST.E.64 desc[UR6][R12.64], R58 ;  /* 0x0000003a0c00b985 */ /* 0x0007e2000c101b06 */
[----:B------:R-:W-:-:S02]  /*bab0*/  ISETP.GE.AND P3, PT, R3, UR4, PT ;  /* 0x0000000403007c0c */ /* 0x000fc4000bf66270 */
[----:B------:R-:W-:Y:S01]  /*bac0*/  VIADD R17, R2, 0x78 ;  /* 0x0000007802117836 */ /* 0x000fe20000000000 */
[----:B------:R4:W-:Y:S01]  /*bad0*/  @!P4 ST.E.64 desc[UR6][R14.64], R62 ;  /* 0x0000003e0e00c985 */ /* 0x0009e2000c101b06 */
[----:B------:R-:W-:Y:S02]  /*bae0*/  ISETP.GE.AND P4, PT, R0, UR4, PT ;  /* 0x0000000400007c0c */ /* 0x000fe4000bf86270 */
[----:B------:R-:W-:Y:S02]  /*baf0*/  @!P6 LEA.HI R19, R19, R19, RZ, 0x1 ;  /* 0x000000131313e211 */ /* 0x000fe400078f08ff */
[----:B------:R-:W-:Y:S02]  /*bb00*/  ISETP.GE.AND P1, PT, R17, UR4, PT ;  /* 0x0000000411007c0c */ /* 0x000fe4000bf26270 */
[----:B0-----:R-:W-:Y:S01]  /*bb10*/  @!P5 LOP3.LUT R7, R18, 0xfffffffe, RZ, 0xc0, !PT ;  /* 0xfffffffe1207d812 */ /* 0x001fe200078ec0ff */
[C---:B------:R-:W-:Y:S01]  /*bb20*/  VIADD R18, R2.reuse, 0x88 ;  /* 0x0000008802127836 */ /* 0x040fe20000000000 */
[----:B-1----:R-:W-:Y:S01]  /*bb30*/  @!P6 LOP3.LUT R9, R19, 0xfffffffe, RZ, 0xc0, !PT ;  /* 0xfffffffe1309e812 */ /* 0x002fe200078ec0ff */
[----:B------:R-:W-:Y:S01]  /*bb40*/  VIADD R19, R2, 0x90 ;  /* 0x0000009002137836 */ /* 0x000fe20000000000 */
[----:B--2---:R-:W-:Y:S01]  /*bb50*/  @!P3 LEA.HI R10, R3, R3, RZ, 0x1 ;  /* 0x00000003030ab211 */ /* 0x004fe200078f08ff */
[----:B------:R-:W-:Y:S01]  /*bb60*/  @!P5 IMAD.WIDE R6, R7, 0x4, R4 ;  /* 0x000000040706d825 */ /* 0x000fe200078e0204 */
[----:B------:R-:W-:-:S02]  /*bb70*/  @!P2 LEA.HI R16, R16, R16, RZ, 0x1 ;  /* 0x000000101010a211 */ /* 0x000fc400078f08ff */
[----:B------:R-:W-:Y:S01]  /*bb80*/  @!P4 LEA.HI R0, R0, R0, RZ, 0x1 ;  /* 0x000000000000c211 */ /* 0x000fe200078f08ff */
[----:B------:R-:W-:Y:S01]  /*bb90*/  @!P6 IMAD.WIDE R8, R9, 0x4, R4 ;  /* 0x000000040908e825 */ /* 0x000fe200078e0204 */
[----:B------:R-:W-:Y:S01]  /*bba0*/  @!P0 LEA.HI R20, R20, R20, RZ, 0x1 ;  /* 0x0000001414148211 */ /* 0x000fe200078f08ff */
[----:B------:R0:W-:Y:S01]  /*bbb0*/  @!P5 ST.E.64 desc[UR6][R6.64], R66 ;  /* 0x000000420600d985 */ /* 0x0001e2000c101b06 */
[----:B------:R-:W-:Y:S02]  /*bbc0*/  @!P1 LEA.HI R17, R17, R17, RZ, 0x1 ;  /* 0x0000001111119211 */ /* 0x000fe400078f08ff */
[----:B------:R-:W-:Y:S01]  /*bbd0*/  @!P4 LOP3.LUT R3, R0, 0xfffffffe, RZ, 0xc0, !PT ;  /* 0xfffffffe0003c812 */ /* 0x000fe200078ec0ff */
[----:B------:R1:W-:Y:S01]  /*bbe0*/  @!P6 ST.E.64 desc[UR6][R8.64], R70 ;  /* 0x000000460800e985 */ /* 0x0003e2000c101b06 */
[----:B------:R-:W-:Y:S01]  /*bbf0*/  @!P3 LOP3.LUT R11, R10, 0xfffffffe, RZ, 0xc0, !PT ;  /* 0xfffffffe0a0bb812 */ /* 0x000fe200078ec0ff */
[----:B------:R-:W-:Y:S01]  /*bc00*/  VIADD R0, R2, 0x98 ;  /* 0x0000009802007836 */ /* 0x000fe20000000000 */
[----:B---3--:R-:W-:Y:S01]  /*bc10*/  @!P2 LOP3.LUT R13, R16, 0xfffffffe, RZ, 0xc0, !PT ;  /* 0xfffffffe100da812 */ /* 0x008fe200078ec0ff */
[----:B------:R-:W-:Y:S01]  /*bc20*/  VIADD R16, R2, 0xa8 ;  /* 0x000000a802107836 */ /* 0x000fe20000000000 */
[----:B------:R-:W-:-:S02]  /*bc30*/  @!P1 LOP3.LUT R17, R17, 0xfffffffe, RZ, 0xc0, !PT ;  /* 0xfffffffe11119812 */ /* 0x000fc400078ec0ff */
[----:B----4-:R-:W-:Y:S01]  /*bc40*/  @!P0 LOP3.LUT R15, R20, 0xfffffffe, RZ, 0xc0, !PT ;  /* 0xfffffffe140f8812 */ /* 0x010fe200078ec0ff */
[----:B------:R-:W-:Y:S01]  /*bc50*/  VIADD R20, R2, 0xb8 ;  /* 0x000000b802147836 */ /* 0x000fe20000000000 */
[----:B------:R-:W-:Y:S01]  /*bc60*/  ISETP.GE.AND P6, PT, R18, UR4, PT ;  /* 0x0000000412007c0c */ /* 0x000fe2000bfc6270 */
[--C-:B0-----:R-:W-:Y:S01]  /*bc70*/  @!P4 IMAD.WIDE R6, R3, 0x4, R4.reuse ;  /* 0x000000040306c825 */ /* 0x101fe200078e0204 */
[----:B------:R-:W-:Y:S02]  /*bc80*/  ISETP.GE.AND P5, PT, R19, UR4, PT ;  /* 0x0000000413007c0c */ /* 0x000fe4000bfa6270 */
[----:B------:R-:W-:Y:S01]  /*bc90*/  IADD3 R3, R2, 0xa0, RZ ;  /* 0x000000a002037810 */ /* 0x000fe20007ffe0ff */
[--C-:B-1----:R-:W-:Y:S01]  /*bca0*/  @!P3 IMAD.WIDE R8, R11, 0x4, R4.reuse ;  /* 0x000000040b08b825 */ /* 0x102fe200078e0204 */
[----:B------:R0:W-:Y:S02]  /*bcb0*/  @!P4 ST.E.64 desc[UR6][R6.64], R74 ;  /* 0x0000004a0600c985 */ /* 0x0001e4000c101b06 */
[----:B------:R-:W-:Y:S01]  /*bcc0*/  ISETP.GE.AND P4, PT, R3, UR4, PT ;  /* 0x0000000403007c0c */ /* 0x000fe2000bf86270 */
[----:B------:R-:W-:Y:S01]  /*bcd0*/  @!P2 IMAD.WIDE R10, R13, 0x4, R4 ;  /* 0x000000040d0aa825 */ /* 0x000fe200078e0204 */
[----:B------:R1:W-:Y:S01]  /*bce0*/  @!P3 ST.E.64 desc[UR6][R8.64], R78 ;  /* 0x0000004e0800b985 */ /* 0x0003e2000c101b06 */
[----:B------:R-:W-:-:S02]  /*bcf0*/  ISETP.GE.AND P3, PT, R16, UR4, PT ;  /* 0x0000000410007c0c */ /* 0x000fc4000bf66270 */
[--C-:B------:R-:W-:Y:S01]  /*bd00*/  @!P1 IMAD.WIDE R12, R17, 0x4, R4.reuse ;  /* 0x00000004110c9825 */ /* 0x100fe200078e0204 */
[----:B------:R2:W-:Y:S01]  /*bd10*/  @!P2 ST.E.64 desc[UR6][R10.64], R82 ;  /* 0x000000520a00a985 */ /* 0x0005e2000c101b06 */
[----:B------:R-:W-:Y:S02]  /*bd20*/  @!P6 LEA.HI R18, R18, R18, RZ, 0x1 ;  /* 0x000000121212e211 */ /* 0x000fe400078f08ff */
[----:B------:R-:W-:Y:S01]  /*bd30*/  @!P0 IMAD.WIDE R14, R15, 0x4, R4 ;  /* 0x000000040f0e8825 */ /* 0x000fe200078e0204 */
[----:B------:R3:W-:Y:S01]  /*bd40*/  @!P1 ST.E.64 desc[UR6][R12.64], R86 ;  /* 0x000000560c009985 */ /* 0x0007e2000c101b06 */
[----:B------:R-:W-:Y:S02]  /*bd50*/  ISETP.GE.AND P1, PT, R20, UR4, PT ;  /* 0x0000000414007c0c */ /* 0x000fe4000bf26270 */
[----:B------:R-:W-:Y:S01]  /*bd60*/  VIADD R17, R2, 0xb0 ;  /* 0x000000b002117836 */ /* 0x000fe20000000000 */
[----:B------:R4:W-:Y:S01]  /*bd70*/  @!P0 ST.E.64 desc[UR6][R14.64], R90 ;  /* 0x0000005a0e008985 */ /* 0x0009e2000c101b06 */
[----:B------:R-:W-:-:S02]  /*bd80*/  ISETP.GE.AND P0, PT, R0, UR4, PT ;  /* 0x0000000400007c0c */ /* 0x000fc4000bf06270 */
        /* <DEDUP_REMOVED lines=28> */
[----:B------:R0:W-:Y:S01]  /*bf50*/  @!P0 ST.E.64 desc[UR6][R6.64], R102 ;  /* 0x0000006606008985 */ /* 0x0001e2000c101b06 */
[----:B------:R-:W-:Y:S02]  /*bf60*/  ISETP.GE.AND P0, PT, R0, UR4, PT ;  /* 0x0000000400007c0c */ /* 0x000fe4000bf06270 */
[----:B------:R-:W-:Y:S01]  /*bf70*/  @!P3 IMAD.WIDE R10, R13, 0x4, R4 ;  /* 0x000000040d0ab825 */ /* 0x000fe200078e0204 */
[----:B------:R1:W-:Y:S01]  /*bf80*/  @!P4 ST.E.64 desc[UR6][R8.64], R106 ;  /* 0x0000006a0800c985 */ /* 0x0003e2000c101b06 */
[----:B------:R-:W-:-:S02]  /*bf90*/  ISETP.GE.AND P4, PT, R20, UR4, PT ;  /* 0x0000000414007c0c */ /* 0x000fc4000bf86270 */
[--C-:B------:R-:W-:Y:S01]  /*bfa0*/  @!P2 IMAD.WIDE R12, R17, 0x4, R4.reuse ;  /* 0x00000004110ca825 */ /* 0x100fe200078e0204 */
[----:B------:R2:W-:Y:S01]  /*bfb0*/  @!P3 ST.E.64 desc[UR6][R10.64], R110 ;  /* 0x0000006e0a00b985 */ /* 0x0005e2000c101b06 */
[----:B------:R-:W-:Y:S02]  /*bfc0*/  @!P5 LEA.HI R18, R18, R18, RZ, 0x1 ;  /* 0x000000121212d211 */ /* 0x000fe400078f08ff */
[----:B------:R-:W-:Y:S01]  /*bfd0*/  @!P1 IMAD.WIDE R14, R15, 0x4, R4 ;  /* 0x000000040f0e9825 */ /* 0x000fe200078e0204 */
[----:B------:R-:W-:Y:S01]  /*bfe0*/  @!P2 ST.E.64 desc[UR6][R12.64], R114 ;  /* 0x000000720c00a985 */ /* 0x000fe2000c101b06 */
[----:B------:R-:W-:Y:S02]  /*bff0*/  ISETP.GE.AND P2, PT, R16, UR4, PT ;  /* 0x0000000410007c0c */ /* 0x000fe4000bf46270 */
[C---:B------:R-:W-:Y:S01]  /*c000*/  VIADD R17, R2.reuse, 0xe8 ;  /* 0x000000e802117836 */ /* 0x040fe20000000000 */
[----:B------:R-:W-:Y:S01]  /*c010*/  @!P1 ST.E.64 desc[UR6][R14.64], R118 ;  /* 0x000000760e009985 */ /* 0x000fe2000c101b06 */
[----:B------:R-:W-:Y:S01]  /*c020*/  ISETP.GE.AND P1, PT, R3, UR4, PT ;  /* 0x0000000403007c0c */ /* 0x000fe2000bf26270 */
[----:B------:R-:W-:Y:S01]  /*c030*/  VIADD R2, R2, 0xf8 ;  /* 0x000000f802027836 */ /* 0x000fe20000000000 */
[----:B0-----:R-:W-:-:S02]  /*c040*/  @!P5 LOP3.LUT R7, R18, 0xfffffffe, RZ, 0xc0, !PT ;  /* 0xfffffffe1207d812 */ /* 0x001fc400078ec0ff */
[----:B------:R-:W-:Y:S02]  /*c050*/  @!P6 LEA.HI R19, R19, R19, RZ, 0x1 ;  /* 0x000000131313e211 */ /* 0x000fe400078f08ff */
[----:B------:R-:W-:Y:S01]  /*c060*/  ISETP.GE.AND P3, PT, R17, UR4, PT ;  /* 0x0000000411007c0c */ /* 0x000fe2000bf66270 */
[--C-:B------:R-:W-:Y:S01]  /*c070*/  @!P5 IMAD.WIDE R6, R7, 0x4, R4.reuse ;  /* 0x000000040706d825 */ /* 0x100fe200078e0204 */
[----:B------:R-:W-:Y:S02]  /*c080*/  @!P0 LEA.HI R0, R0, R0, RZ, 0x1 ;  /* 0x0000000000008211 */ /* 0x000fe400078f08ff */
[----:B-1----:R-:W-:Y:S02]  /*c090*/  @!P6 LOP3.LUT R9, R19, 0xfffffffe, RZ, 0xc0, !PT ;  /* 0xfffffffe1309e812 */ /* 0x002fe400078ec0ff */
[----:B------:R0:W-:Y:S01]  /*c0a0*/  @!P5 ST.E.64 desc[UR6][R6.64], R122 ;  /* 0x0000007a0600d985 */ /* 0x0001e2000c101b06 */
[----:B--2---:R-:W-:Y:S02]  /*c0b0*/  @!P1 LEA.HI R10, R3, R3, RZ, 0x1 ;  /* 0x00000003030a9211 */ /* 0x004fe400078f08ff */
[----:B------:R-:W-:Y:S01]  /*c0c0*/  @!P0 LOP3.LUT R3, R0, 0xfffffffe, RZ, 0xc0, !PT ;  /* 0xfffffffe00038812 */ /* 0x000fe200078ec0ff */
[----:B------:R-:W-:Y:S01]  /*c0d0*/  @!P6 IMAD.WIDE R8, R9, 0x4, R4 ;  /* 0x000000040908e825 */ /* 0x000fe200078e0204 */
[----:B------:R-:W-:-:S02]  /*c0e0*/  @!P2 LEA.HI R16, R16, R16, RZ, 0x1 ;  /* 0x000000101010a211 */ /* 0x000fc400078f08ff */
[----:B------:R-:W-:Y:S02]  /*c0f0*/  @!P3 LEA.HI R17, R17, R17, RZ, 0x1 ;  /* 0x000000111111b211 */ /* 0x000fe400078f08ff */
[----:B------:R1:W-:Y:S01]  /*c100*/  @!P6 ST.E.64 desc[UR6][R8.64], R126 ;  /* 0x0000007e0800e985 */ /* 0x0003e2000c101b06 */
[----:B------:R-:W-:Y:S02]  /*c110*/  @!P4 LEA.HI R20, R20, R20, RZ, 0x1 ;  /* 0x000000141414c211 */ /* 0x000fe400078f08ff */
[----:B------:R-:W-:Y:S01]  /*c120*/  @!P1 LOP3.LUT R11, R10, 0xfffffffe, RZ, 0xc0, !PT ;  /* 0xfffffffe0a0b9812 */ /* 0x000fe200078ec0ff */
[----:B0-----:R-:W-:Y:S01]  /*c130*/  @!P0 IMAD.WIDE R6, R3, 0x4, R4 ;  /* 0x0000000403068825 */ /* 0x001fe200078e0204 */
[----:B------:R-:W-:Y:S02]  /*c140*/  @!P2 LOP3.LUT R13, R16, 0xfffffffe, RZ, 0xc0, !PT ;  /* 0xfffffffe100da812 */ /* 0x000fe400078ec0ff */
[----:B------:R-:W-:Y:S02]  /*c150*/  @!P3 LOP3.LUT R17, R17, 0xfffffffe, RZ, 0xc0, !PT ;  /* 0xfffffffe1111b812 */ /* 0x000fe400078ec0ff */
[----:B------:R0:W-:Y:S01]  /*c160*/  @!P0 ST.E.64 desc[UR6][R6.64], R130 ;  /* 0x0000008206008985 */ /* 0x0001e2000c101b06 */
[----:B------:R-:W-:-:S02]  /*c170*/  ISETP.GE.AND P0, PT, R2, UR4, PT ;  /* 0x0000000402007c0c */ /* 0x000fc4000bf06270 */
[----:B------:R-:W-:Y:S01]  /*c180*/  @!P4 LOP3.LUT R15, R20, 0xfffffffe, RZ, 0xc0, !PT ;  /* 0xfffffffe140fc812 */ /* 0x000fe200078ec0ff */
[----:B-1----:R-:W-:-:S04]  /*c190*/  @!P1 IMAD.WIDE R8, R11, 0x4, R4 ;  /* 0x000000040b089825 */ /* 0x002fc800078e0204 */
[--C-:B------:R-:W-:Y:S01]  /*c1a0*/  @!P2 IMAD.WIDE R10, R13, 0x4, R4.reuse ;  /* 0x000000040d0aa825 */ /* 0x100fe200078e0204 */
[----:B------:R0:W-:Y:S03]  /*c1b0*/  @!P1 ST.E.64 desc[UR6][R8.64], R134 ;  /* 0x0000008608009985 */ /* 0x0001e6000c101b06 */
[--C-:B------:R-:W-:Y:S01]  /*c1c0*/  @!P3 IMAD.WIDE R12, R17, 0x4, R4.reuse ;  /* 0x00000004110cb825 */ /* 0x100fe200078e0204 */
[----:B------:R0:W-:Y:S03]  /*c1d0*/  @!P2 ST.E.64 desc[UR6][R10.64], R138 ;  /* 0x0000008a0a00a985 */ /* 0x0001e6000c101b06 */
[----:B------:R-:W-:Y:S01]  /*c1e0*/  @!P4 IMAD.WIDE R14, R15, 0x4, R4 ;  /* 0x000000040f0ec825 */ /* 0x000fe200078e0204 */
[----:B------:R0:W-:Y:S04]  /*c1f0*/  @!P3 ST.E.64 desc[UR6][R12.64], R142 ;  /* 0x0000008e0c00b985 */ /* 0x0001e8000c101b06 */
[----:B------:R0:W-:Y:S01]  /*c200*/  @!P4 ST.E.64 desc[UR6][R14.64], R146 ;  /* 0x000000920e00c985 */ /* 0x0001e2000c101b06 */
[----:B------:R-:W-:Y:S05]  /*c210*/  @P0 BRA `(.L_x_10) ;  /* 0x0000004800f00947 */ /* 0x000fea0003800000 */
[----:B------:R-:W-:Y:S01]  /*c220*/  LEA.HI R2, R2, R2, RZ, 0x1 ;  /* 0x0000000202027211 */ /* 0x000fe200078f08ff */
[----:B------:R-:W-:-:S03]  /*c230*/  ULDC.64 UR4, c[0x0][0x208] ;  /* 0x0000820000047ab9 */ /* 0x000fc60000000a00 */
[----:B------:R-:W-:-:S05]  /*c240*/  LOP3.LUT R3, R2, 0xfffffffe, RZ, 0xc0, !PT ;  /* 0xfffffffe02037812 */ /* 0x000fca00078ec0ff */
[----:B------:R-:W-:-:S05]  /*c250*/  IMAD.WIDE R4, R3, 0x4, R4 ;  /* 0x0000000403047825 */ /* 0x000fca00078e0204 */
[----:B------:R1:W-:Y:S01]  /*c260*/  ST.E.64 desc[UR4][R4.64], R150 ;  /* 0x0000009604007985 */ /* 0x0003e2000c101b04 */
[----:B------:R-:W-:Y:S05]  /*c270*/  BRA `(.L_x_10) ;  /* 0x0000004800d87947 */ /* 0x000fea0003800000 */
.L_x_33:
[----:B------:R-:W0:Y:S02]  /*c280*/  S2R R0, SR_TID.X ;  /* 0x0000000000007919 */ /* 0x000e240000002100 */
[----:B0-----:R-:W-:-:S05]  /*c290*/  VIADD R2, R0, 0xffffff80 ;  /* 0xffffff8000027836 */ /* 0x001fca0000000000 */
[----:B------:R-:W-:-:S13]  /*c2a0*/  ISETP.GT.AND P0, PT, R2, 0x7f, PT ;  /* 0x0000007f0200780c */ /* 0x000fda0003f04270 */
[----:B------:R-:W-:Y:S05]  /*c2b0*/  @P0 BRA `(.L_x_10) ;  /* 0x0000004800c80947 */ /* 0x000fea0003800000 */
[----:B------:R-:W0:Y:S01]  /*c2c0*/  S2R R3, SR_CTAID.X ;  /* 0x0000000000037919 */ /* 0x000e220000002500 */
[----:B------:R-:W1:Y:S01]  /*c2d0*/  LDC R6, c[0x0][0xbe8] ;  /* 0x0002fa00ff067b82 */ /* 0x000e620000000800 */
[----:B------:R-:W-:Y:S01]  /*c2e0*/  ULDC UR4, c[0x0][0xa88] ;  /* 0x0002a20000047ab9 */ /* 0x000fe20000000800 */
[----:B0-----:R-:W-:Y:S02]  /*c2f0*/  IMAD R0, R3, 0x80, R0 ;  /* 0x0000008003007824 */ /* 0x001fe400078e0200 */
[----:B-1----:R-:W-:-:S03]  /*c300*/  IMAD R3, R6, UR4, RZ ;  /* 0x0000000406037c24 */ /* 0x002fc6000f8e02ff */
[----:B------:R-:W-:-:S04]  /*c310*/  IADD3 R0, R0, -0x80, RZ ;  /* 0xffffff8000007810 */ /* 0x000fc80007ffe0ff */
[----:B------:R-:W-:-:S13]  /*c320*/  ISETP.GE.AND P0, PT, R0, R3, PT ;  /* 0x000000030000720c */ /* 0x000fda0003f06270 */
[----:B------:R-:W-:Y:S05]  /*c330*/  @P0 BRA `(.L_x_10) ;  /* 0x0000004800a80947 */ /* 0x000fea0003800000 */
[----:B------:R-:W-:Y:S01]  /*c340*/  ISETP.NE.AND P0, PT, R6, 0x1, PT ;  /* 0x000000010600780c */ /* 0x000fe20003f05270 */
[----:B------:R-:W0:Y:S01]  /*c350*/  S2UR UR4, SR_CTAID.Z ;  /* 0x00000000000479c3 */ /* 0x000e220000002700 */
[----:B------:R-:W-:Y:S01]  /*c360*/  SHF.R.S32.HI R5, RZ, 0x1f, R18 ;  /* 0x0000001fff057819 */ /* 0x000fe20000011412 */
[----:B------:R-:W-:Y:S01]  /*c370*/  ULDC.64 UR6, c[0x0][0xbd0] ;  /* 0x0002f40000067ab9 */ /* 0x000fe20000000a00 */
[----:B------:R-:W-:Y:S01]  /*c380*/  ULDC.64 UR10, c[0x0][0x208] ;  /* 0x00008200000a7ab9 */ /* 0x000fe20000000a00 */
[----:B------:R-:W-:-:S04]  /*c390*/  IMAD.WIDE.U32 R2, R18, UR6, RZ ;  /* 0x0000000612027c25 */ /* 0x000fc8000f8e00ff */
[----:B------:R-:W1:Y:S01]  /*c3a0*/  LDC.64 R12, c[0x0][0xbd8] ;  /* 0x0002f600ff0c7b82 */ /* 0x000e620000000a00 */
[----:B------:R-:W-:-:S04]  /*c3b0*/  IMAD R5, R5, UR6, RZ ;  /* 0x0000000605057c24 */ /* 0x000fc8000f8e02ff */
[----:B------:R-:W-:Y:S02]  /*c3c0*/  IMAD R5, R18, UR7, R5 ;  /* 0x0000000712057c24 */ /* 0x000fe4000f8e0205 */
[----:B------:R-:W-:Y:S01]  /*c3d0*/  IMAD.MOV R18, RZ, RZ, -R18 ;  /* 0x000000ffff127224 */ /* 0x000fe200078e0a12 */
[----:B------:R-:W2:Y:S01]  /*c3e0*/  @P0 LDC R9, c[0x0][0xbec] ;  /* 0x0002fb00ff090b82 */ /* 0x000ea20000000800 */
[----:B------:R-:W-:Y:S02]  /*c3f0*/  IMAD.IADD R3, R3, 0x1, R5 ;  /* 0x0000000103037824 */ /* 0x000fe400078e0205 */
[----:B------:R-:W-:-:S05]  /*c400*/  IMAD.MOV.U32 R5, RZ, RZ, R0 ;  /* 0x000000ffff057224 */ /* 0x000fca00078e0000 */
[----:B------:R-:W3:Y:S01]  /*c410*/  S2UR UR8, SR_CTAID.Y ;  /* 0x00000000000879c3 */ /* 0x000ee20000002600 */
[----:B0-----:R-:W-:-:S07]  /*c420*/  USHF.R.S32.HI UR5, URZ, 0x1f, UR4 ;  /* 0x0000001f3f057899 */ /* 0x001fce0008011404 */
[----:B------:R-:W3:Y:S01]  /*c430*/  LDC R7, c[0x0][0xc50] ;  /* 0x00031400ff077b82 */ /* 0x000ee20000000800 */
[C---:B-1----:R-:W-:Y:S02]  /*c440*/  IMAD R8, R12.reuse, UR5, RZ ;  /* 0x000000050c087c24 */ /* 0x042fe4000f8e02ff */
[----:B------:R-:W-:-:S04]  /*c450*/  IMAD.WIDE.U32 R2, R12, UR4, R2 ;  /* 0x000000040c027c25 */ /* 0x000fc8000f8e0002 */
[----:B------:R-:W-:Y:S01]  /*c460*/  IMAD R13, R13, UR4, R8 ;  /* 0x000000040d0d7c24 */ /* 0x000fe2000f8e0208 */
[----:B------:R-:W0:Y:S01]  /*c470*/  @P0 LDC R11, c[0x0][0xbf0] ;  /* 0x0002fc00ff0b0b82 */ /* 0x000e220000000800 */
[----:B--2---:R-:W-:Y:S01]  /*c480*/  @P0 IMAD.HI.U32 R4, R0, R9, RZ ;  /* 0x0000000900040227 */ /* 0x004fe200078e00ff */
[----:B------:R-:W-:-:S03]  /*c490*/  ULDC.64 UR4, c[0x0][0xbe0] ;  /* 0x0002f80000047ab9 */ /* 0x000fc60000000a00 */
[----:B------:R-:W-:Y:S02]  /*c4a0*/  IMAD.IADD R3, R13, 0x1, R3 ;  /* 0x000000010d037824 */ /* 0x000fe400078e0203 */
[----:B---3--:R-:W-:-:S04]  /*c4b0*/  IMAD R9, R7, R18, UR8 ;  /* 0x0000000807097e24 */ /* 0x008fc8000f8e0212 */
[----:B------:R-:W-:Y:S01]  /*c4c0*/  IMAD.WIDE.U32 R2, R9, UR4, R2 ;  /* 0x0000000409027c25 */ /* 0x000fe2000f8e0002 */
[----:B0-----:R-:W-:Y:S02]  /*c4d0*/  @P0 SHF.R.U32.HI R5, RZ, R11, R4 ;  /* 0x0000000bff050219 */ /* 0x001fe40000011604 */
[----:B------:R-:W-:Y:S02]  /*c4e0*/  SHF.R.S32.HI R4, RZ, 0x1f, R9 ;  /* 0x0000001fff047819 */ /* 0x000fe40000011409 */
[----:B------:R-:W-:Y:S01]  /*c4f0*/  IADD3 R2, P0, R5, R2, RZ ;  /* 0x0000000205027210 */ /* 0x000fe20007f1e0ff */
[----:B------:R-:W-:Y:S02]  /*c500*/  IMAD.MOV R7, RZ, RZ, -R5 ;  /* 0x000000ffff077224 */ /* 0x000fe400078e0a05 */
[----:B------:R-:W-:Y:S02]  /*c510*/  IMAD R4, R4, UR4, RZ ;  /* 0x0000000404047c24 */ /* 0x000fe4000f8e02ff */
[----:B------:R-:W-:-:S02]  /*c520*/  IMAD R7, R6, R7, R0 ;  /* 0x0000000706077224 */ /* 0x000fc400078e0200 */
[----:B------:R-:W-:Y:S01]  /*c530*/  IMAD R4, R9, UR5, R4 ;  /* 0x0000000509047c24 */ /* 0x000fe2000f8e0204 */
[----:B------:R-:W-:Y:S01]  /*c540*/  SHF.R.S32.HI R9, RZ, 0x1f, R5 ;  /* 0x0000001fff097819 */ /* 0x000fe20000011405 */
[----:B------:R-:W-:Y:S01]  /*c550*/  ULDC.64 UR4, c[0x0][0xbc8] ;  /* 0x0002f20000047ab9 */ /* 0x000fe20000000a00 */
[----:B------:R-:W-:Y:S02]  /*c560*/  SHF.R.S32.HI R0, RZ, 0x1f, R7 ;  /* 0x0000001fff007819 */ /* 0x000fe40000011407 */
[----:B------:R-:W-:-:S03]  /*c570*/  IADD3.X R3, R9, R3, R4, P0, !PT ;  /* 0x0000000309037210 */ /* 0x000fc600007fe404 */
[----:B------:R-:W-:Y:S02]  /*c580*/  IMAD R0, R0, UR4, RZ ;  /* 0x0000000400007c24 */ /* 0x000fe4000f8e02ff */
[----:B------:R-:W-:-:S04]  /*c590*/  IMAD.WIDE.U32 R2, R7, UR4, R2 ;  /* 0x0000000407027c25 */ /* 0x000fc8000f8e0002 */
[----:B------:R-:W-:Y:S01]  /*c5a0*/  IMAD R5, R7, UR5, R0 ;  /* 0x0000000507057c24 */ /* 0x000fe2000f8e0200 */
[----:B------:R-:W-:Y:S02]  /*c5b0*/  ULDC.64 UR4, c[0x0][0xba8] ;  /* 0x0002ea0000047ab9 */ /* 0x000fe40000000a00 */
[----:B------:R-:W-:Y:S01]  /*c5c0*/  LEA R4, P0, R2, UR4, 0x2 ;  /* 0x0000000402047c11 */ /* 0x000fe2000f8010ff */
[----:B------:R-:W-:-:S05]  /*c5d0*/  IMAD.IADD R3, R3, 0x1, R5 ;  /* 0x0000000103037824 */ /* 0x000fca00078e0205 */
[----:B------:R-:W-:Y:S02]  /*c5e0*/  LEA.HI.X R5, R2, UR5, R3, 0x2, P0 ;  /* 0x0000000502057c11 */ /* 0x000fe400080f1403 */
[----:B------:R-:W-:-:S05]  /*c5f0*/  MOV R3, 0xff800000 ;  /* 0xff80000000037802 */ /* 0x000fca0000000f00 */
[----:B------:R4:W-:Y:S01]  /*c600*/  STG.E desc[UR10][R4.64], R3 ;  /* 0x0000000304007986 */ /* 0x0009e2000c10190a */
[----:B------:R-:W-:Y:S05]  /*c610*/  BRA `(.L_x_10) ;  /* 0x0000004400f07947 */ /* 0x000fea0003800000 */
.L_x_8:
[----:B------:R-:W-:-:S08]  /*c620*/  NOP ;  /* 0x0000000000007918 */ /* 0x000fd00000000000 */
[----:B0-----:R-:W0:-:S00]  /*c630*/  USETMAXREG.DEALLOC.CTAPOOL 0x18 ;  /* 0x00000018000079c8 */ /* 0x001e0000080e0500 */
[----:B0-----:R-:W-:Y:S01]  /*c640*/  LOP3.LUT R0, R0, 0x3, RZ, 0xc0, !PT ;  /* 0x0000000300007812 */ /* 0x001fe200078ec0ff */
[----:B------:R-:W0:Y:S05]  /*c650*/  S2R R18, SR_CTAID.Z ;  /* 0x0000000000127919 */ /* 0x000e2a0000002700 */
[----:B------:R-:W1:Y:S01]  /*c660*/  S2UR UR6, SR_CTAID.Y ;  /* 0x00000000000679c3 */ /* 0x000e620000002600 */
[----:B------:R-:W2:Y:S02]  /*c670*/  SHFL.IDX PT, R0, R0, RZ, 0x1f ;  /* 0x00001fff00007589 */ /* 0x000ea400000e0000 */
[----:B--2---:R-:W-:-:S13]  /*c680*/  ISETP.NE.AND P0, PT, R0, RZ, PT ;  /* 0x000000ff0000720c */ /* 0x004fda0003f05270 */
[----:B01----:R-:W-:Y:S05]  /*c690*/  @!P0 BRA `(.L_x_36) ;  /* 0x0000000000288947 */ /* 0x003fea0003800000 */
[----:B------:R-:W-:Y:S01]  /*c6a0*/  ULDC UR7, c[0x0][0xc50] ;  /* 0x0003140000077ab9 */ /* 0x000fe20000000800 */
[----:B------:R-:W-:Y:S01]  /*c6b0*/  UMOV UR36, UR6 ;  /* 0x0000000600247c82 */ /* 0x000fe20008000000 */
[----:B------:R-:W-:-:S06]  /*c6c0*/  UISETP.NE.AND UP0, UPT, UR7, 0x1, UPT ;  /* 0x000000010700788c */ /* 0x000fcc000bf05270 */
[----:B------:R-:W-:-:S13]  /*c6d0*/  PLOP3.LUT P0, PT, PT, PT, UP0, 0x80, 0x0 ;  /* 0x000000000000781c */ /* 0x000fda0003f0f008 */
[----:B------:R-:W-:Y:S05]  /*c6e0*/  @!P0 BRA `(.L_x_37) ;  /* 0x0000000000308947 */ /* 0x000fea0003800000 */
[----:B------:R-:W-:Y:S01]  /*c6f0*/  ULDC UR4, c[0x0][0xc54] ;  /* 0x0003150000047ab9 */ /* 0x000fe20000000800 */
[----:B------:R-:W-:Y:S01]  /*c700*/  ULDC UR36, c[0x0][0xc58] ;  /* 0x0003160000247ab9 */ /* 0x000fe20000000800 */
[----:B------:R-:W-:-:S04]  /*c710*/  UIMAD.WIDE.U32 UR4, UR6, UR4, URZ ;  /* 0x00000004060472a5 */ /* 0x000fc8000f8e003f */
[----:B------:R-:W-:Y:S01]  /*c720*/  USHF.R.U32.HI UR36, URZ, UR36, UR5 ;  /* 0x000000243f247299 */ /* 0x000fe20008011605 */
[----:B------:R-:W-:Y:S11]  /*c730*/  BRA `(.L_x_37) ;  /* 0x00000000001c7947 */ /* 0x000ff60003800000 */
.L_x_36:
[----:B------:R-:W-:Y:S01]  /*c740*/  ULDC UR7, c[0x0][0xc50] ;  /* 0x0003140000077ab9 */ /* 0x000fe20000000800 */
[----:B------:R-:W-:Y:S01]  /*c750*/  UMOV UR36, UR6 ;  /* 0x0000000600247c82 */ /* 0x000fe20008000000 */
[----:B------:R-:W-:-:S11]  /*c760*/  UISETP.NE.AND UP0, UPT, UR7, 0x1, UPT ;  /* 0x000000010700788c */ /* 0x000fd6000bf05270 */
[----:B------:R-:W-:Y:S01]  /*c770*/  @UP0 ULDC UR4, c[0x0][0xc54] ;  /* 0x0003150000040ab9 */ /* 0x000fe20000000800 */
[----:B------:R-:W-:Y:S01]  /*c780*/  @UP0 ULDC UR8, c[0x0][0xc58] ;  /* 0x0003160000080ab9 */ /* 0x000fe20000000800 */
[----:B------:R-:W-:-:S04]  /*c790*/  UIMAD.WIDE.U32 UR4, UR6, UR4, URZ ;  /* 0x00000004060472a5 */ /* 0x000fc8000f8e003f */
[----:B------:R-:W-:-:S12]  /*c7a0*/  @UP0 USHF.R.U32.HI UR36, URZ, UR8, UR5 ;  /* 0x000000083f240299 */ /* 0x000fd80008011605 */
.L_x_37:
[----:B------:R-:W-:Y:S01]  /*c7b0*/  ISETP.GE.AND P0, PT, R18, RZ, PT ;  /* 0x000000ff1200720c */ /* 0x000fe20003f06270 */
[----:B------:R-:W-:Y:S01]  /*c7c0*/  UIADD3 UR4, -UR36, URZ, URZ ;  /* 0x0000003f24047290 */ /* 0x000fe2000fffe13f */
[----:B------:R-:W-:Y:S02]  /*c7d0*/  IMAD.MOV.U32 R9, RZ, RZ, 0x1 ;  /* 0x00000001ff097424 */ /* 0x000fe400078e00ff */
[----:B------:R-:W-:Y:S01]  /*c7e0*/  IMAD.MOV.U32 R0, RZ, RZ, RZ ;  /* 0x000000ffff007224 */ /* 0x000fe200078e00ff */
[----:B------:R-:W-:Y:S01]  /*c7f0*/  UIMAD UR6, UR7, UR4, UR6 ;  /* 0x00000004070672a4 */ /* 0x000fe2000f8e0206 */
[----:B------:R-:W-:-:S07]  /*c800*/  IMAD.MOV.U32 R3, RZ, RZ, 0x1 ;  /* 0x00000001ff037424 */ /* 0x000fce00078e00ff */
[----:B------:R-:W-:Y:S05]  /*c810*/  @!P0 BRA `(.L_x_38) ;  /* 0x0000004000b08947 */ /* 0x000fea0003800000 */
[----:B------:R-:W-:Y:S01]  /*c820*/  ULDC.64 UR4, c[0x0][0x418] ;  /* 0x0001060000047ab9 */ /* 0x000fe20000000a00 */
[----:B------:R0:W-:Y:S01]  /*c830*/  STL [R1+0xc], RZ ;  /* 0x00000cff01007387 */ /* 0x0001e20000100800 */
[----:B------:R-:W-:Y:S02]  /*c840*/  UISETP.NE.U32.AND UP0, UPT, UR4, URZ, UPT ;  /* 0x0000003f0400728c */ /* 0x000fe4000bf05070 */
[----:B------:R-:W-:Y:S02]  /*c850*/  ULOP3.LUT UR40, UR6, 0xffff, URZ, 0xc0, !UPT ;  /* 0x0000ffff06287892 */ /* 0x000fe4000f8ec03f */
[----:B------:R-:W-:Y:S01]  /*c860*/  UISETP.NE.AND.EX UP0, UPT, UR5, URZ, UPT, UP0 ;  /* 0x0000003f0500728c */ /* 0x000fe2000bf05300 */
[----:B------:R-:W-:Y:S02]  /*c870*/  ULDC UR4, c[0x0][0x424] ;  /* 0x0001090000047ab9 */ /* 0x000fe40000000800 */
[----:B------:R-:W-:Y:S01]  /*c880*/  ULDC UR5, c[0x0][0x2f0] ;  /* 0x0000bc0000057ab9 */ /* 0x000fe20000000800 */
[----:B------:R-:W-:-:S04]  /*c890*/  USEL UR4, UR4, 0x1, UP0 ;  /* 0x0000000104047887 */ /* 0x000fc80008000000 */
[----:B------:R-:W-:-:S04]  /*c8a0*/  UIMAD UR4, UR4, UR5, URZ ;  /* 0x00000005040472a4 */ /* 0x000fc8000f8e023f */
[----:B------:R-:W-:Y:S02]  /*c8b0*/  UISETP.GE.AND UP0, UPT, UR4, 0x1, UPT ;  /* 0x000000010400788c */ /* 0x000fe4000bf06270 */
[----:B------:R-:W-:-:S04]  /*c8c0*/  UIADD3 UR5, UR4, 0x4f, URZ ;  /* 0x0000004f04057890 */ /* 0x000fc8000fffe03f */
[----:B------:R-:W-:Y:S01]  /*c8d0*/  PLOP3.LUT P0, PT, PT, PT, UP0, 0x80, 0x0 ;  /* 0x000000000000781c */ /* 0x000fe20003f0f008 */
[----:B------:R-:W-:-:S04]  /*c8e0*/  UIMAD.WIDE UR4, UR5, 0x66666667, URZ ;  /* 0x66666667050478a5 */ /* 0x000fc8000f8e023f */
[----:B------:R-:W-:-:S04]  /*c8f0*/  USHF.R.U32.HI UR39, URZ, 0x1f, UR5 ;  /* 0x0000001f3f277899 */ /* 0x000fc80008011605 */
[----:B------:R-:W-:-:S04]  /*c900*/  ULEA.HI.SX32 UR39, UR5, UR39, 0x1b ;  /* 0x0000002705277291 */ /* 0x000fc8000f8fda3f */
[----:B0-----:R-:W-:Y:S08]  /*c910*/  @!P0 BRA `(.L_x_39) ;  /* 0x00000000007c8947 */ /* 0x001ff00003800000 */
[----:B------:R-:W-:-:S04]  /*c920*/  USHF.R.U32.HI UR4, URZ, 0x10, UR6 ;  /* 0x000000103f047899 */ /* 0x000fc80008011606 */
[----:B------:R-:W-:-:S11]  /*c930*/  UISETP.NE.AND UP0, UPT, UR4, URZ, UPT ;  /* 0x0000003f0400728c */ /* 0x000fd6000bf05270 */
[----:B------:R-:W-:Y:S02]  /*c940*/  @!UP0 ULDC UR4, c[0x0][0x9f0] ;  /* 0x00027c0000048ab9 */ /* 0x000fe40000000800 */
[----:B------:R-:W-:Y:S01]  /*c950*/  IMAD.U32 R6, RZ, RZ, UR4 ;  /* 0x00000004ff067e24 */ /* 0x000fe2000f8e00ff */
[----:B------:R-:W-:-:S04]  /*c960*/  UIADD3 UR5, UR39, -0x1, UR4 ;  /* 0xffffffff27057890 */ /* 0x000fc8000fffe004 */
[-C--:B------:R-:W-:Y:S02]  /*c970*/  IABS R0, R6.reuse ;  /* 0x0000000600007213 */ /* 0x080fe40000000000 */
[----:B------:R-:W-:Y:S02]  /*c980*/  IABS R6, R6 ;  /* 0x0000000600067213 */ /* 0x000fe40000000000 */
[----:B------:R-:W0:Y:S08]  /*c990*/  I2F.RP R4, R0 ;  /* 0x0000000000047306 */ /* 0x000e300000209400 */
[----:B0-----:R-:W0:Y:S02]  /*c9a0*/  MUFU.RCP R4, R4 ;  /* 0x0000000400047308 */ /* 0x001e240000001000 */
[----:B0-----:R-:W-:-:S06]  /*c9b0*/  VIADD R2, R4, 0xffffffe ;  /* 0x0ffffffe04027836 */ /* 0x001fcc0000000000 */
[----:B------:R0:W1:Y:S02]  /*c9c0*/  F2I.FTZ.U32.TRUNC.NTZ R3, R2 ;  /* 0x0000000200037305 */ /* 0x000064000021f000 */
[----:B0-----:R-:W-:Y:S01]  /*c9d0*/  MOV R2, RZ ;  /* 0x000000ff00027202 */ /* 0x001fe20000000f00 */
[----:B-1----:R-:W-:-:S04]  /*c9e0*/  IMAD.MOV R5, RZ, RZ, -R3 ;  /* 0x000000ffff057224 */ /* 0x002fc800078e0a03 */
[----:B------:R-:W-:-:S04]  /*c9f0*/  IMAD R5, R5, R0, RZ ;  /* 0x0000000005057224 */ /* 0x000fc800078e02ff */
[----:B------:R-:W-:-:S04]  /*ca00*/  IMAD.HI.U32 R3, R3, R5, R2 ;  /* 0x0000000503037227 */ /* 0x000fc800078e0002 */
[----:B------:R-:W-:Y:S01]  /*ca10*/  IMAD.U32 R5, RZ, RZ, UR5 ;  /* 0x00000005ff057e24 */ /* 0x000fe2000f8e00ff */
[----:B------:R-:W-:-:S04]  /*ca20*/  ULOP3.LUT UR5, UR5, UR4, URZ, 0x3c, !UPT ;  /* 0x0000000405057292 */ /* 0x000fc8000f8e3c3f */
[----:B------:R-:W-:Y:S01]  /*ca30*/  IABS R2, R5 ;  /* 0x0000000500027213 */ /* 0x000fe20000000000 */
[----:B------:R-:W-:Y:S01]  /*ca40*/  IMAD.MOV R5, RZ, RZ, -R6 ;  /* 0x000000ffff057224 */ /* 0x000fe200078e0a06 */
[----:B------:R-:W-:-:S03]  /*ca50*/  ISETP.LE.AND P2, PT, RZ, UR5, PT ;  /* 0x00000005ff007c0c */ /* 0x000fc6000bf43270 */
[----:B------:R-:W-:-:S04]  /*ca60*/  IMAD.HI.U32 R3, R3, R2, RZ ;  /* 0x0000000203037227 */ /* 0x000fc800078e00ff */
[----:B------:R-:W-:-:S05]  /*ca70*/  IMAD R5, R3, R5, R2 ;  /* 0x0000000503057224 */ /* 0x000fca00078e0202 */
[----:B------:R-:W-:-:S13]  /*ca80*/  ISETP.GT.U32.AND P1, PT, R0, R5, PT ;  /* 0x000000050000720c */ /* 0x000fda0003f24070 */
[----:B------:R-:W-:Y:S02]  /*ca90*/  @!P1 IMAD.IADD R5, R5, 0x1, -R0 ;  /* 0x0000000105059824 */ /* 0x000fe400078e0a00 */
[----:B------:R-:W-:Y:S01]  /*caa0*/  @!P1 VIADD R3, R3, 0x1 ;  /* 0x0000000103039836 */ /* 0x000fe20000000000 */
[----:B------:R-:W-:Y:S02]  /*cab0*/  ISETP.NE.AND P1, PT, RZ, UR4, PT ;  /* 0x00000004ff007c0c */ /* 0x000fe4000bf25270 */
[----:B------:R-:W-:-:S13]  /*cac0*/  ISETP.GE.U32.AND P0, PT, R5, R0, PT ;  /* 0x000000000500720c */ /* 0x000fda0003f06070 */
[----:B------:R-:W-:-:S05]  /*cad0*/  @P0 VIADD R3, R3, 0x1 ;  /* 0x0000000103030836 */ /* 0x000fca0000000000 */
[----:B------:R-:W-:Y:S02]  /*cae0*/  @!P2 IADD3 R3, -R3, RZ, RZ ;  /* 0x000000ff0303a210 */ /* 0x000fe40007ffe1ff */
[----:B------:R-:W-:-:S05]  /*caf0*/  @!P1 LOP3.LUT R3, RZ, UR4, RZ, 0x33, !PT ;  /* 0x00000004ff039c12 */ /* 0x000fca000f8e33ff */
[----:B------:R0:W-:Y:S02]  /*cb00*/  STL [R1+0xc], R3 ;  /* 0x00000c0301007387 */ /* 0x0001e40000100800 */
.L_x_39:
[----:B------:R-:W2:Y:S01]  /*cb10*/  LDL R2, [R1+0xc] ;  /* 0x00000c0001027983 */ /* 0x000ea20000100800 */
[----:B0-----:R-:W-:Y:S02]  /*cb20*/  IMAD.MOV.U32 R3, RZ, RZ, 0x1 ;  /* 0x00000001ff037424 */ /* 0x001fe400078e00ff */
[----:B--2---:R-:W-:-:S05]  /*cb30*/  IMAD R0, R2, UR40, RZ ;  /* 0x0000002802007c24 */ /* 0x004fca000f8e02ff */
[----:B------:R-:W-:Y:S01]  /*cb40*/  VIADDMNMX R17, R0, R2, UR39, PT ;  /* 0x0000002700117e46 */ /* 0x000fe2000b800102 */
[----:B------:R0:W-:Y:S03]  /*cb50*/  STL [R1+0x8], R0 ;  /* 0x0000080001007387 */ /* 0x0001e60000100800 */
[----:B------:R-:W-:Y:S01]  /*cb60*/  ISETP.GT.AND P0, PT, R17, R0, PT ;  /* 0x000000001100720c */ /* 0x000fe20003f04270 */
[----:B------:R1:W-:Y:S01]  /*cb70*/  STL [R1+0x10], R17 ;  /* 0x0000101101007387 */ /* 0x0003e20000100800 */
[----:B0-----:R-:W-:-:S11]  /*cb80*/  IMAD.MOV.U32 R0, RZ, RZ, RZ ;  /* 0x000000ffff007224 */ /* 0x001fd600078e00ff */
[----:B-1----:R-:W-:Y:S05]  /*cb90*/  @!P0 BRA `(.L_x_38) ;  /* 0x0000003c00d08947 */ /* 0x002fea0003800000 */
[----:B------:R-:W0:Y:S01]  /*cba0*/  S2UR UR4, SR_CgaCtaId ;  /* 0x00000000000479c3 */ /* 0x000e220000008800 */
[----:B------:R-:W-:Y:S02]  /*cbb0*/  UMOV UR38, 0x400 ;  /* 0x0000040000267882 */ /* 0x000fe40000000000 */
[----:B0-----:R-:W-:-:S04]  /*cbc0*/  ULEA UR38, UR4, UR38, 0x18 ;  /* 0x0000002604267291 */ /* 0x001fc8000f8ec03f */
[----:B------:R-:W-:-:S04]  /*cbd0*/  UIADD3 UR4, UR38, 0x24400, URZ ;  /* 0x0002440026047890 */ /* 0x000fc8000fffe03f */
[----:B------:R-:W-:-:S06]  /*cbe0*/  ULOP3.LUT UP0, URZ, UR4, 0x3ff, URZ, 0xc0, !UPT ;  /* 0x000003ff043f7892 */ /* 0x000fcc000f80c03f */
[----:B------:R-:W-:-:S13]  /*cbf0*/  PLOP3.LUT P0, PT, PT, PT, UP0, 0x80, 0x0 ;  /* 0x000000000000781c */ /* 0x000fda0003f0f008 */
[----:B------:R-:W-:Y:S05]  /*cc00*/  @!P0 BRA `(.L_x_40) ;  /* 0x0000000000408947 */ /* 0x000fea0003800000 */
[----:B------:R-:W-:Y:S01]  /*cc10*/  MOV R2, 0x0 ;  /* 0x0000000000027802 */ /* 0x000fe20000000f00 */
[----:B------:R-:W-:Y:S01]  /*cc20*/  ULDC.64 UR6, c[0x4][0xa8] ;  /* 0x01002a0000067ab9 */ /* 0x000fe20000000a00 */
[----:B------:R-:W-:Y:S01]  /*cc30*/  ULDC.64 UR8, c[0x4][0xb0] ;  /* 0x01002c0000087ab9 */ /* 0x000fe20000000a00 */
[----:B------:R-:W-:Y:S01]  /*cc40*/  ULDC.64 UR4, c[0x4][0x8] ;  /* 0x0100020000047ab9 */ /* 0x000fe20000000a00 */
[----:B------:R-:W-:Y:S01]  /*cc50*/  IMAD.U32 R4, RZ, RZ, UR6 ;  /* 0x00000006ff047e24 */ /* 0x000fe2000f8e00ff */
[----:B------:R-:W-:Y:S01]  /*cc60*/  MOV R7, UR9 ;  /* 0x0000000900077c02 */ /* 0x000fe20008000f00 */
[----:B------:R-:W0:Y:S01]  /*cc70*/  LDC.64 R2, c[0x4][R2] ;  /* 0x0100000002027b82 */ /* 0x000e220000000a00 */
[----:B------:R-:W-:Y:S02]  /*cc80*/  IMAD.U32 R5, RZ, RZ, UR7 ;  /* 0x00000007ff057e24 */ /* 0x000fe4000f8e00ff */
[----:B------:R-:W-:Y:S02]  /*cc90*/  IMAD.U32 R6, RZ, RZ, UR8 ;  /* 0x00000008ff067e24 */ /* 0x000fe4000f8e00ff */
[----:B------:R-:W-:-:S02]  /*cca0*/  IMAD.U32 R10, RZ, RZ, UR4 ;  /* 0x00000004ff0a7e24 */ /* 0x000fc4000f8e00ff */
[----:B------:R-:W-:Y:S02]  /*ccb0*/  IMAD.U32 R11, RZ, RZ, UR5 ;  /* 0x00000005ff0b7e24 */ /* 0x000fe4000f8e00ff */
[----:B------:R-:W-:Y:S02]  /*ccc0*/  IMAD.MOV.U32 R8, RZ, RZ, 0x70 ;  /* 0x00000070ff087424 */ /* 0x000fe400078e00ff */
[----:B------:R-:W-:Y:S02]  /*ccd0*/  IMAD.MOV.U32 R12, RZ, RZ, 0x1 ;  /* 0x00000001ff0c7424 */ /* 0x000fe400078e00ff */
[----:B------:R-:W-:-:S07]  /*cce0*/  IMAD.MOV.U32 R13, RZ, RZ, RZ ;  /* 0x000000ffff0d7224 */ /* 0x000fce00078e00ff */
[----:B------:R-:W-:-:S07]  /*ccf0*/  LEPC R20, `(.L_x_40) ;  /* 0x000000001014794e */ /* 0x000fce0000000000 */
[----:B0-----:R-:W-:Y:S05]  /*cd00*/  CALL.ABS.NOINC R2 ;  /* 0x0000000002007343 */ /* 0x001fea0003c00000 */
.L_x_40:
        /* <DEDUP_REMOVED lines=8> */
[----:B------:R0:W1:Y:S01]  /*cd90*/  LDC.64 R2, c[0x4][R16] ;  /* 0x0100000010027b82 */ /* 0x0000620000000a00 */
[----:B------:R-:W-:Y:S01]  /*cda0*/  MOV R4, UR6 ;  /* 0x0000000600047c02 */ /* 0x000fe20008000f00 */
[----:B------:R-:W-:Y:S01]  /*cdb0*/  IMAD.U32 R5, RZ, RZ, UR7 ;  /* 0x00000007ff057e24 */ /* 0x000fe2000f8e00ff */
[----:B------:R-:W-:Y:S01]  /*cdc0*/  MOV R8, 0x70 ;  /* 0x0000007000087802 */ /* 0x000fe20000000f00 */
[----:B------:R-:W-:Y:S02]  /*cdd0*/  IMAD.U32 R6, RZ, RZ, UR8 ;  /* 0x00000008ff067e24 */ /* 0x000fe4000f8e00ff */
[----:B------:R-:W-:-:S02]  /*cde0*/  IMAD.U32 R7, RZ, RZ, UR9 ;  /* 0x00000009ff077e24 */ /* 0x000fc4000f8e00ff */
[----:B------:R-:W-:Y:S02]  /*cdf0*/  IMAD.U32 R10, RZ, RZ, UR4 ;  /* 0x00000004ff0a7e24 */ /* 0x000fe4000f8e00ff */
[----:B------:R-:W-:Y:S02]  /*ce00*/  IMAD.U32 R11, RZ, RZ, UR5 ;  /* 0x00000005ff0b7e24 */ /* 0x000fe4000f8e00ff */
[----:B------:R-:W-:Y:S02]  /*ce10*/  IMAD.MOV.U32 R12, RZ, RZ, 0x1 ;  /* 0x00000001ff0c7424 */ /* 0x000fe400078e00ff */
[----:B0-----:R-:W-:-:S07]  /*ce20*/  IMAD.MOV.U32 R13, RZ, RZ, RZ ;  /* 0x000000ffff0d7224 */ /* 0x001fce00078e00ff */
[----:B------:R-:W-:-:S07]  /*ce30*/  LEPC R20, `(.L_x_42) ;  /* 0x000000001014794e */ /* 0x000fce0000000000 */
[----:B-1----:R-:W-:Y:S05]  /*ce40*/  CALL.ABS.NOINC R2 ;  /* 0x0000000002007343 */ /* 0x002fea0003c00000 */
.L_x_42:
[----:B------:R0:W1:Y:S01]  /*ce50*/  LDC.64 R2, c[0x4][R16] ;  /* 0x0100000010027b82 */ /* 0x0000620000000a00 */
[----:B------:R-:W-:Y:S01]  /*ce60*/  ULDC.64 UR6, c[0x4][0xa8] ;  /* 0x01002a0000067ab9 */ /* 0x000fe20000000a00 */
[----:B------:R-:W-:Y:S01]  /*ce70*/  ULDC.64 UR8, c[0x4][0xb0] ;  /* 0x01002c0000087ab9 */ /* 0x000fe20000000a00 */
[----:B------:R-:W-:Y:S01]  /*ce80*/  ULDC.64 UR4, c[0x4][0x18] ;  /* 0x0100060000047ab9 */ /* 0x000fe20000000a00 */
[----:B------:R-:W-:Y:S01]  /*ce90*/  IMAD.U32 R4, RZ, RZ, UR6 ;  /* 0x00000006ff047e24 */ /* 0x000fe2000f8e00ff */
[----:B------:R-:W-:Y:S01]  /*cea0*/  MOV R7, UR9 ;  /* 0x0000000900077c02 */ /* 0x000fe20008000f00 */
[----:B------:R-:W-:Y:S02]  /*ceb0*/  IMAD.U32 R5, RZ, RZ, UR7 ;  /* 0x00000007ff057e24 */ /* 0x000fe4000f8e00ff */
[----:B------:R-:W-:Y:S02]  /*cec0*/  IMAD.U32 R6, RZ, RZ, UR8 ;  /* 0x00000008ff067e24 */ /* 0x000fe4000f8e00ff */
[----:B------:R-:W-:-:S02]  /*ced0*/  IMAD.U32 R10, RZ, RZ, UR4 ;  /* 0x00000004ff0a7e24 */ /* 0x000fc4000f8e00ff */
[----:B------:R-:W-:Y:S02]  /*cee0*/  IMAD.U32 R11, RZ, RZ, UR5 ;  /* 0x00000005ff0b7e24 */ /* 0x000fe4000f8e00ff */
[----:B------:R-:W-:Y:S02]  /*cef0*/  IMAD.MOV.U32 R8, RZ, RZ, 0x70 ;  /* 0x00000070ff087424 */ /* 0x000fe400078e00ff */
[----:B------:R-:W-:Y:S02]  /*cf00*/  IMAD.MOV.U32 R12, RZ, RZ, 0x1 ;  /* 0x00000001ff0c7424 */ /* 0x000fe400078e00ff */
[----:B0-----:R-:W-:-:S07]  /*cf10*/  IMAD.MOV.U32 R13, RZ, RZ, RZ ;  /* 0x000000ffff0d7224 */ /* 0x001fce00078e00ff */
[----:B------:R-:W-:-:S07]  /*cf20*/  LEPC R20, `(.L_x_41) ;  /* 0x000000001014794e */ /* 0x000fce0000000000 */
[----:B-1----:R-:W-:Y:S05]  /*cf30*/  CALL.ABS.NOINC R2 ;  /* 0x0000000002007343 */ /* 0x002fea0003c00000 */
.L_x_41:
[----:B------:R-:W0:Y:S01]  /*cf40*/  LDC.64 R2, c[0x0][0x9f8] ;  /* 0x00027e00ff027b82 */ /* 0x000e220000000a00 */
[----:B------:R-:W-:Y:S01]  /*cf50*/  ULDC.64 UR4, c[0x0][0x208] ;  /* 0x0000820000047ab9 */ /* 0x000fe20000000a00 */
[----:B0-----:R-:W-:-:S04]  /*cf60*/  ISETP.NE.U32.AND P0, PT, R2, RZ, PT ;  /* 0x000000ff0200720c */ /* 0x001fc80003f05070 */
[----:B------:R-:W-:-:S13]  /*cf70*/  ISETP.NE.AND.EX P0, PT, R3, RZ, PT, P0 ;  /* 0x000000ff0300720c */ /* 0x000fda0003f05300 */
[----:B------:R-:W0:Y:S02]  /*cf80*/  @P0 LDC.64 R2, c[0x0][0x9f8] ;  /* 0x00027e00ff020b82 */ /* 0x000e240000000a00 */
[----:B0-----:R-:W-:-:S05]  /*cf90*/  @P0 IMAD.WIDE R2, R18, 0x4, R2 ;  /* 0x0000000412020825 */ /* 0x001fca00078e0202 */
[----:B------:R0:W2:Y:S01]  /*cfa0*/  @P0 LDG.E R18, desc[UR4][R2.64] ;  /* 0x0000000402120981 */ /* 0x0000a2000c1e1900 */
[----:B------:R-:W-:Y:S01]  /*cfb0*/  UMOV UR4, 0xffffffff ;  /* 0xffffffff00047882 */ /* 0x000fe20000000000 */
[----:B------:R-:W-:Y:S01]  /*cfc0*/  IADD3 R17, R17, -0x1, RZ ;  /* 0xffffffff11117810 */ /* 0x000fe20007ffe0ff */
[----:B------:R-:W1:Y:S01]  /*cfd0*/  S2R R16, SR_TID.X ;  /* 0x0000000000107919 */ /* 0x000e620000002100 */
[----:B0-----:R-:W0:Y:S02]  /*cfe0*/  LDC.64 R2, c[0x0][0x418] ;  /* 0x00010600ff027b82 */ /* 0x001e240000000a00 */
[----:B0-----:R-:W-:Y:S02]  /*cff0*/  ISETP.NE.U32.AND P0, PT, R2, RZ, PT ;  /* 0x000000ff0200720c */ /* 0x001fe40003f05070 */
[----:B-1----:R-:W-:Y:S02]  /*d000*/  SHF.R.U32.HI R0, RZ, 0x5, R16 ;  /* 0x00000005ff007819 */ /* 0x002fe40000011610 */
[----:B------:R-:W-:-:S02]  /*d010*/  ISETP.NE.AND.EX P1, PT, R3, RZ, PT, P0 ;  /* 0x000000ff0300720c */ /* 0x000fc40003f25300 */
[----:B------:R-:W-:Y:S02]  /*d020*/  LOP3.LUT R0, R0, 0x3, RZ, 0xc0, !PT ;  /* 0x0000000300007812 */ /* 0x000fe400078ec0ff */
[----:B------:R-:W-:-:S05]  /*d030*/  P2R R4, PR, RZ, 0x2 ;  /* 0x00000002ff047803 */ /* 0x000fca0000000000 */
[----:B------:R0:W-:Y:S01]  /*d040*/  STL [R1+0x4], R4 ;  /* 0x0000040401007387 */ /* 0x0001e20000100800 */
[----:B--2---:R-:W-:Y:S02]  /*d050*/  SHF.R.S32.HI R19, RZ, 0x1f, R18 ;  /* 0x0000001fff137819 */ /* 0x004fe40000011412 */
[----:B------:R-:W-:Y:S01]  /*d060*/  SEL R16, R18, RZ, !P1 ;  /* 0x000000ff12107207 */ /* 0x000fe20004800000 */
[----:B0-----:R-:W-:Y:S06]  /*d070*/  BRA.DIV UR4, `(.L_x_43) ;  /* 0x0000003e04e07947 */ /* 0x001fec000b800000 */
[----:B------:R0:W1:Y:S02]  /*d080*/  SHFL.IDX PT, R14, R0, RZ, 0x1f ;  /* 0x00001fff000e7589 */ /* 0x00006400000e0000 */
.L_x_134:
[----:B------:R-:W-:Y:S02]  /*d090*/  PLOP3.LUT P2, PT, PT, PT, PT, 0x8, 0x0 ;  /* 0x000000000000781c */ /* 0x000fe40003f4e170 */
[----:B-1----:R-:W-:Y:S02]  /*d0a0*/  ISETP.NE.AND P0, PT, R14, RZ, PT ;  /* 0x000000ff0e00720c */ /* 0x002fe40003f05270 */
[----:B0-----:R-:W-:-:S05]  /*d0b0*/  P2R R0, PR, RZ, 0x4 ;  /* 0x00000004ff007803 */ /* 0x001fca0000000000 */
[----:B------:R0:W-:Y:S06]  /*d0c0*/  STL [R1], R0 ;  /* 0x0000000001007387 */ /* 0x0001ec0000100800 */
[----:B------:R-:W-:Y:S05]  /*d0d0*/  @P0 BRA `(.L_x_44) ;  /* 0x00000004002c0947 */ /* 0x000fea0003800000 */
[----:B------:R-:W-:-:S03]  /*d0e0*/  UMOV UR4, 0xffffffff ;  /* 0xffffffff00047882 */ /* 0x000fc60000000000 */
[----:B------:R-:W-:Y:S05]  /*d0f0*/  BRA.DIV UR4, `(.L_x_45) ;  /* 0x0000003e04e07947 */ /* 0x000fea000b800000 */
[----:B------:R-:W-:-:S13]  /*d100*/  ELECT P6, URZ, PT ;  /* 0x00000000003f782f */ /* 0x000fda00038c0000 */
.L_x_137:
[----:B------:R-:W-:Y:S05]  /*d110*/  @!P6 BRA `(.L_x_44) ;  /* 0x00000004001ce947 */ /* 0x000fea0003800000 */
[----:B------:R-:W-:Y:S01]  /*d120*/  IMAD.MOV.U32 R16, RZ, RZ, R18 ;  /* 0x000000ffff107224 */ /* 0x000fe200078e0012 */
[----:B------:R-:W-:Y:S06]  /*d130*/  @!P1 BRA `(.L_x_46) ;  /* 0x0000000000489947 */ /* 0x000fec0003800000 */
[----:B------:R-:W1:Y:S01]  /*d140*/  LDC R6, c[0x0][0x43c] ;  /* 0x00010f00ff067b82 */ /* 0x000e620000000800 */
[----:B------:R-:W-:Y:S01]  /*d150*/  ULDC.64 UR4, c[0x0][0x428] ;  /* 0x00010a0000047ab9 */ /* 0x000fe20000000a00 */
[----:B------:R-:W-:Y:S01]  /*d160*/  ULDC.64 UR6, c[0x0][0x208] ;  /* 0x0000820000067ab9 */ /* 0x000fe20000000a00 */
[----:B------:R-:W-:-:S04]  /*d170*/  IMAD R7, R19, UR4, RZ ;  /* 0x0000000413077c24 */ /* 0x000fc8000f8e02ff */
[----:B------:R-:W-:Y:S01]  /*d180*/  IMAD R7, R18, UR5, R7 ;  /* 0x0000000512077c24 */ /* 0x000fe2000f8e0207 */
[----:B-1----:R-:W-:-:S13]  /*d190*/  ISETP.NE.AND P0, PT, R6, 0x1, PT ;  /* 0x000000010600780c */ /* 0x002fda0003f05270 */
[----:B------:R-:W0:Y:S02]  /*d1a0*/  @P0 LDC.64 R4, c[0x0][0x440] ;  /* 0x00011000ff040b82 */ /* 0x000e240000000a00 */
[----:B0-----:R-:W-:-:S04]  /*d1b0*/  @P0 IMAD.HI.U32 R0, R17, R4, RZ ;  /* 0x0000000411000227 */ /* 0x001fc800078e00ff */
[----:B------:R-:W-:Y:S01]  /*d1c0*/  IMAD.MOV.U32 R4, RZ, RZ, R17 ;  /* 0x000000ffff047224 */ /* 0x000fe200078e0011 */
[----:B------:R-:W-:-:S04]  /*d1d0*/  @P0 SHF.R.U32.HI R4, RZ, R5, R0 ;  /* 0x00000005ff040219 */ /* 0x000fc80000011600 */
[--C-:B------:R-:W-:Y:S01]  /*d1e0*/  SHF.R.S32.HI R5, RZ, 0x1f, R4.reuse ;  /* 0x0000001fff057819 */ /* 0x100fe20000011404 */
[--C-:B------:R-:W-:Y:S02]  /*d1f0*/  IMAD.MOV R0, RZ, RZ, -R4.reuse ;  /* 0x000000ffff007224 */ /* 0x100fe400078e0a04 */
[----:B------:R-:W-:-:S04]  /*d200*/  IMAD.WIDE.U32 R4, R18, UR4, R4 ;  /* 0x0000000412047c25 */ /* 0x000fc8000f8e0004 */
[----:B------:R-:W-:Y:S01]  /*d210*/  IMAD R17, R6, R0, R17 ;  /* 0x0000000006117224 */ /* 0x000fe200078e0211 */
[----:B------:R-:W-:Y:S01]  /*d220*/  LEA R2, P0, R4, R2, 0x2 ;  /* 0x0000000204027211 */ /* 0x000fe200078010ff */
[----:B------:R-:W-:-:S05]  /*d230*/  IMAD.IADD R0, R5, 0x1, R7 ;  /* 0x0000000105007824 */ /* 0x000fca00078e0207 */
[----:B------:R-:W-:-:S05]  /*d240*/  LEA.HI.X R3, R4, R3, R0, 0x2, P0 ;  /* 0x0000000304037211 */ /* 0x000fca00000f1400 */
[----:B------:R1:W5:Y:S02]  /*d250*/  LDG.E R16, desc[UR6][R2.64] ;  /* 0x0000000602107981 */ /* 0x000364000c1e1900 */
.L_x_46:
[----:B0-----:R-:W-:Y:S01]  /*d260*/  IMAD.MOV.U32 R0, RZ, RZ, 0x1 ;  /* 0x00000001ff007424 */ /* 0x001fe200078e00ff */
[----:B------:R-:W1:Y:S04]  /*d270*/  S2R R8, SR_TID.X ;  /* 0x0000000000087919 */ /* 0x000e680000002100 */
[----:B------:R-:W-:-:S04]  /*d280*/  SHF.L.U32 R0, R0, 0x1f, RZ ;  /* 0x0000001f00007819 */ /* 0x000fc800000006ff */
[----:B------:R-:W0:Y:S01]  /*d290*/  SYNCS.PHASECHK.TRANS64.TRYWAIT P0, [UR38+0x38840], R0 ;  /* 0x03884000ff0075a7 */ /* 0x000e220008000166 */
[----:B-1----:R-:W-:-:S04]  /*d2a0*/  LOP3.LUT R2, R8, 0x7f, RZ, 0xc0, !PT ;  /* 0x0000007f08027812 */ /* 0x002fc800078ec0ff */
[----:B------:R-:W-:Y:S01]  /*d2b0*/  ISETP.NE.AND P1, PT, R2, RZ, PT ;  /* 0x000000ff0200720c */ /* 0x000fe20003f25270 */
[----:B0-----:R-:W-:-:S12]  /*d2c0*/  @!P0 BRA `(.L_x_47) ;  /* 0x0000003c008c8947 */ /* 0x001fd80003800000 */
.L_x_138:
[----:B------:R-:W-:Y:S05]  /*d2d0*/  @P1 BRA `(.L_x_48) ;  /* 0x0000000000181947 */ /* 0x000fea0003800000 */
[----:B------:R-:W1:Y:S01]  /*d2e0*/  S2R R2, SR_TID.X ;  /* 0x0000000000027919 */ /* 0x000e620000002100 */
[----:B0-----:R-:W-:-:S04]  /*d2f0*/  MOV R0, 0xa000 ;  /* 0x0000a00000007802 */ /* 0x001fc80000000f00 */
[----:B------:R2:W-:Y:S01]  /*d300*/  SYNCS.ARRIVE.TRANS64 RZ, [UR38+0x38830], R0 ;  /* 0x03883000ffff79a7 */ /* 0x0005e20008000026 */
[----:B-1----:R-:W-:-:S13]  /*d310*/  LOP3.LUT P0, RZ, R2, 0x1f, RZ, 0xc0, !PT ;  /* 0x0000001f02ff7812 */ /* 0x002fda000780c0ff */
[----:B--2---:R-:W-:Y:S05]  /*d320*/  @!P0 BRA `(.L_x_48) ;  /* 0x0000000000048947 */ /* 0x004fea0003800000 */
[----:B------:R-:W-:Y:S01]  /*d330*/  BPT.TRAP 0x1 ;  /* 0x000000040000795c */ /* 0x000fe20000300000 */
.L_x_48:
[----:B------:R-:W-:Y:S01]  /*d340*/  R2UR UR11, R17 ;  /* 0x00000000110b72ca */ /* 0x000fe200000e0000 */
[----:B------:R-:W-:Y:S01]  /*d350*/  ULDC.64 UR4, c[0x0][0x198] ;  /* 0x0000660000047ab9 */ /* 0x000fe20000000a00 */
[----:B-----5:R-:W-:Y:S01]  /*d360*/  R2UR UR13, R16 ;  /* 0x00000000100d72ca */ /* 0x020fe200000e0000 */
[----:B------:R-:W-:Y:S01]  /*d370*/  UIADD3 UR4, UP0, UR4, 0x370, URZ ;  /* 0x0000037004047890 */ /* 0x000fe2000ff1e03f */
[----:B------:R-:W-:Y:S01]  /*d380*/  PLOP3.LUT P0, PT, PT, PT, PT, 0x80, 0x0 ;  /* 0x000000000000781c */ /* 0x000fe20003f0f070 */
[----:B------:R-:W-:Y:S02]  /*d390*/  UIADD3 UR8, UR38, 0x24400, URZ ;  /* 0x0002440026087890 */ /* 0x000fe4000fffe03f */
[----:B------:R-:W-:Y:S01]  /*d3a0*/  UIADD3 UR9, UR38, 0x38830, URZ ;  /* 0x0003883026097890 */ /* 0x000fe2000fffe03f */
[----:B0-----:R-:W-:Y:S01]  /*d3b0*/  P2R R0, PR, RZ, 0x1 ;  /* 0x00000001ff007803 */ /* 0x001fe20000000000 */
[----:B------:R-:W-:Y:S02]  /*d3c0*/  UIADD3.X UR5, URZ, UR5, URZ, UP0, !UPT ;  /* 0x000000053f057290 */ /* 0x000fe400087fe43f */
[----:B------:R-:W-:-:S02]  /*d3d0*/  UIADD3 UR24, UR38, 0x26c00, URZ ;  /* 0x00026c0026187890 */ /* 0x000fc4000fffe03f */
[----:B------:R-:W-:Y:S01]  /*d3e0*/  UIMAD UR11, UR11, 0x50, URZ ;  /* 0x000000500b0b78a4 */ /* 0x000fe2000f8e023f */
[----:B------:R1:W-:Y:S01]  /*d3f0*/  STL [R1], R0 ;  /* 0x0000000001007387 */ /* 0x0003e20000100800 */
[----:B------:R-:W-:Y:S02]  /*d400*/  UIADD3 UR16, UR38, 0x29400, URZ ;  /* 0x0002940026107890 */ /* 0x000fe4000fffe03f */
[----:B------:R-:W-:Y:S01]  /*d410*/  UIADD3 UR32, UR38, 0x2bc00, URZ ;  /* 0x0002bc0026207890 */ /* 0x000fe2000fffe03f */
[----:B------:R-:W-:Y:S01]  /*d420*/  UMOV UR6, 0x0 ;  /* 0x0000000000067882 */ /* 0x000fe20000000000 */
[----:B------:R-:W-:Y:S01]  /*d430*/  UMOV UR7, 0x14f00000 ;  /* 0x14f0000000077882 */ /* 0x000fe20000000000 */
[----:B------:R-:W-:Y:S01]  /*d440*/  UMOV UR10, URZ ;  /* 0x0000003f000a7c82 */ /* 0x000fe20008000000 */
[----:B------:R-:W-:Y:S01]  /*d450*/  UMOV UR12, UR36 ;  /* 0x00000024000c7c82 */ /* 0x000fe20008000000 */
[----:B------:R-:W-:Y:S01]  /*d460*/  UMOV UR26, 0x40 ;  /* 0x00000040001a7882 */ /* 0x000fe20000000000 */
[----:B------:R-:W-:Y:S01]  /*d470*/  UMOV UR28, UR36 ;  /* 0x00000024001c7c82 */ /* 0x000fe20008000000 */
[----:B------:R-:W-:Y:S01]  /*d480*/  UMOV UR25, UR9 ;  /* 0x0000000900197c82 */ /* 0x000fe20008000000 */
[----:B------:R-:W-:Y:S01]  /*d490*/  UMOV UR29, UR13 ;  /* 0x0000000d001d7c82 */ /* 0x000fe20008000000 */
[----:B------:R-:W-:Y:S01]  /*d4a0*/  UMOV UR27, UR11 ;  /* 0x0000000b001b7c82 */ /* 0x000fe20008000000 */
[----:B------:R-:W-:Y:S01]  /*d4b0*/  UMOV UR18, 0x80 ;  /* 0x0000008000127882 */ /* 0x000fe20000000000 */
[----:B------:R-:W-:Y:S01]  /*d4c0*/  UMOV UR20, UR36 ;  /* 0x0000002400147c82 */ /* 0x000fe20008000000 */
[----:B------:R1:W-:Y:S01]  /*d4d0*/  UTMALDG.4D [UR8], [UR4], desc[UR6] ;  /* 0x00000608040075b4 */ /* 0x0003e20008019000 */
[----:B------:R-:W-:Y:S01]  /*d4e0*/  UMOV UR17, UR9 ;  /* 0x0000000900117c82 */ /* 0x000fe20008000000 */
[----:B------:R-:W-:Y:S01]  /*d4f0*/  UMOV UR21, UR13 ;  /* 0x0000000d00157c82 */ /* 0x000fe20008000000 */
[----:B------:R-:W-:Y:S01]  /*d500*/  UMOV UR19, UR11 ;  /* 0x0000000b00137c82 */ /* 0x000fe20008000000 */
[----:B------:R-:W-:Y:S01]  /*d510*/  UMOV UR34, 0xc0 ;  /* 0x000000c000227882 */ /* 0x000fe20000000000 */
[----:B------:R-:W-:Y:S01]  /*d520*/  UMOV UR33, UR9 ;  /* 0x0000000900217c82 */ /* 0x000fe20008000000 */
[----:B------:R-:W-:Y:S01]  /*d530*/  UMOV UR37, UR13 ;  /* 0x0000000d00257c82 */ /* 0x000fe20008000000 */
[----:B------:R-:W-:Y:S01]  /*d540*/  UMOV UR35, UR11 ;  /* 0x0000000b00237c82 */ /* 0x000fe20008000000 */
[----:B------:R1:W-:Y:S01]  /*d550*/  UTMALDG.4D [UR24], [UR4], desc[UR6] ;  /* 0x00000618040075b4 */ /* 0x0003e20008019000 */
[----:B------:R1:W-:Y:S01]  /*d560*/  UTMALDG.4D [UR16], [UR4], desc[UR6] ;  /* 0x00000610040075b4 */ /* 0x0003e20008019000 */
[----:B------:R1:W-:Y:S02]  /*d570*/  UTMALDG.4D [UR32], [UR4], desc[UR6] ;  /* 0x00000620040075b4 */ /* 0x0003e40008019000 */
[----:B-1----:R-:W-:Y:S01]  /*d580*/  NOP ;  /* 0x0000000000007918 */ /* 0x002fe20000000000 */
.L_x_44:
[----:B------:R-:W-:Y:S05]  /*d590*/  WARPSYNC.ALL ;  /* 0x0000000000007948 */ /* 0x000fea0003800000 */
[----:B------:R-:W-:Y:S01]  /*d5a0*/  UIADD3 UR4, UR38, 0x14400, URZ ;  /* 0x0001440026047890 */ /* 0x000fe2000fffe03f */
[----:B------:R-:W-:Y:S03]  /*d5b0*/  BAR.SYNC.DEFER_BLOCKING 0x8, 0x180 ;  /* 0x0206000000007b1d */ /* 0x000fe60000010000 */
        /* <DEDUP_REMOVED lines=9> */
[----:B------:R-:W1:Y:S01]  /*d650*/  LDC.64 R2, c[0x4][R2] ;  /* 0x0100000002027b82 */ /* 0x000e620000000a00 */
        /* <DEDUP_REMOVED lines=8> */
[----:B01----:R-:W-:Y:S05]  /*d6e0*/  CALL.ABS.NOINC R2 ;  /* 0x0000000002007343 */ /* 0x003fea0003c00000 */
.L_x_49:
[----:B------:R-:W1:Y:S01]  /*d6f0*/  S2R R4, SR_CTAID.Z ;  /* 0x0000000000047919 */ /* 0x000e620000002700 */
[----:B------:R-:W2:Y:S01]  /*d700*/  LDC R20, c[0x0][0x448] ;  /* 0x00011200ff147b82 */ /* 0x000ea20000000800 */
[----:B------:R-:W-:Y:S01]  /*d710*/  USHF.R.S32.HI UR4, URZ, 0x1f, UR36 ;  /* 0x0000001f3f047899 */ /* 0x000fe20008011424 */
[----:B------:R-:W3:Y:S01]  /*d720*/  S2R R12, SR_TID.X ;  /* 0x00000000000c7919 */ /* 0x000ee20000002100 */
[----:B------:R-:W-:Y:S02]  /*d730*/  ULDC.64 UR8, c[0x0][0x2d8] ;  /* 0x0000b60000087ab9 */ /* 0x000fe40000000a00 */
[----:B------:R-:W-:Y:S01]  /*d740*/  UIMAD UR6, UR4, UR8, URZ ;  /* 0x00000008040672a4 */ /* 0x000fe2000f8e023f */
[----:B------:R-:W4:Y:S02]  /*d750*/  S2R R11, SR_CTAID.X ;  /* 0x00000000000b7919 */ /* 0x000f240000002500 */
[----:B------:R-:W0:Y:S01]  /*d760*/  LDC.64 R2, c[0x0][0x2e0] ;  /* 0x0000b800ff027b82 */ /* 0x000e220000000a00 */
[----:B------:R-:W-:-:S02]  /*d770*/  UIMAD.WIDE.U32 UR4, UR36, UR8, URZ ;  /* 0x00000008240472a5 */ /* 0x000fc4000f8e003f */
[----:B------:R-:W-:-:S04]  /*d780*/  UIMAD UR6, UR36, UR9, UR6 ;  /* 0x00000009240672a4 */ /* 0x000fc8000f8e0206 */
[----:B------:R-:W-:Y:S01]  /*d790*/  UIADD3 UR5, UR5, UR6, URZ ;  /* 0x0000000605057290 */ /* 0x000fe2000fffe03f */
[----:B--2---:R-:W-:Y:S02]  /*d7a0*/  ISETP.NE.AND P0, PT, R20, 0x1, PT ;  /* 0x000000011400780c */ /* 0x004fe40003f05270 */
[----:B-1----:R-:W-:Y:S02]  /*d7b0*/  SHF.R.S32.HI R5, RZ, 0x1f, R4 ;  /* 0x0000001fff057819 */ /* 0x002fe40000011404 */
[----:B---3--:R-:W-:-:S03]  /*d7c0*/  LOP3.LUT R9, R12, 0x7f, RZ, 0xc0, !PT ;  /* 0x0000007f0c097812 */ /* 0x008fc600078ec0ff */
[----:B0-----:R-:W-:-:S06]  /*d7d0*/  IMAD R0, R5, R2, RZ ;  /* 0x0000000205007224 */ /* 0x001fcc00078e02ff */
[----:B------:R-:W0:Y:S01]  /*d7e0*/  @P0 LDC R6, c[0x0][0x44c] ;  /* 0x00011300ff060b82 */ /* 0x000e220000000800 */
[----:B------:R-:W-:Y:S01]  /*d7f0*/  SHF.R.U32.HI R8, RZ, 0x3, R9 ;  /* 0x00000003ff087819 */ /* 0x000fe20000011609 */
[C---:B------:R-:W-:Y:S01]  /*d800*/  IMAD R5, R4.reuse, R3, R0 ;  /* 0x0000000304057224 */ /* 0x040fe200078e0200 */
[----:B------:R-:W-:Y:S01]  /*d810*/  SHF.L.U32 R9, R9, 0x3, RZ ;  /* 0x0000000309097819 */ /* 0x000fe200000006ff */
[----:B------:R-:W-:Y:S01]  /*d820*/  IMAD.WIDE.U32 R2, R4, R2, UR4 ;  /* 0x0000000404027e25 */ /* 0x000fe2000f8e0002 */
[----:B------:R-:W-:-:S03]  /*d830*/  ULDC.64 UR4, c[0x0][0x2d0] ;  /* 0x0000b40000047ab9 */ /* 0x000fc60000000a00 */
[----:B------:R-:W1:Y:S01]  /*d840*/  @P0 LDC R0, c[0x0][0x450] ;  /* 0x00011400ff000b82 */ /* 0x000e620000000800 */
[----:B------:R-:W-:Y:S02]  /*d850*/  IMAD.IADD R3, R3, 0x1, R5 ;  /* 0x0000000103037824 */ /* 0x000fe400078e0205 */
[----:B------:R-:W-:-:S05]  /*d860*/  IMAD.SHL.U32 R5, R12, 0x10, RZ ;  /* 0x000000100c057824 */ /* 0x000fca00078e00ff */
[----:B------:R-:W-:-:S04]  /*d870*/  LOP3.LUT R5, R8, 0x70, R5, 0xf8, !PT ;  /* 0x0000007008057812 */ /* 0x000fc800078ef805 */
[----:B----4-:R-:W-:-:S05]  /*d880*/  LEA R5, R11, R5, 0x7 ;  /* 0x000000050b057211 */ /* 0x010fca00078e38ff */
[----:B0-----:R-:W-:-:S04]  /*d890*/  @P0 IMAD.HI.U32 R6, R5, R6, RZ ;  /* 0x0000000605060227 */ /* 0x001fc800078e00ff */
[----:B------:R-:W-:Y:S01]  /*d8a0*/  IMAD.MOV.U32 R4, RZ, RZ, R5 ;  /* 0x000000ffff047224 */ /* 0x000fe200078e0005 */
[----:B-1----:R-:W-:-:S05]  /*d8b0*/  @P0 SHF.R.U32.HI R4, RZ, R0, R6 ;  /* 0x00000000ff040219 */ /* 0x002fca0000011606 */
[----:B------:R-:W-:Y:S02]  /*d8c0*/  IMAD.MOV R0, RZ, RZ, -R4 ;  /* 0x000000ffff007224 */ /* 0x000fe400078e0a04 */
[----:B------:R-:W-:-:S04]  /*d8d0*/  IMAD.WIDE.U32 R2, R4, UR4, R2 ;  /* 0x0000000404027c25 */ /* 0x000fc8000f8e0002 */
[----:B------:R-:W-:Y:S01]  /*d8e0*/  IMAD R0, R20, R0, R5 ;  /* 0x0000000014007224 */ /* 0x000fe200078e0205 */
[----:B------:R-:W-:-:S05]  /*d8f0*/  SHF.R.S32.HI R5, RZ, 0x1f, R4 ;  /* 0x0000001fff057819 */ /* 0x000fca0000011404 */
[----:B------:R-:W-:-:S04]  /*d900*/  IMAD R5, R5, UR4, RZ ;  /* 0x0000000405057c24 */ /* 0x000fc8000f8e02ff */
[----:B------:R-:W-:Y:S01]  /*d910*/  IMAD R5, R4, UR5, R5 ;  /* 0x0000000504057c24 */ /* 0x000fe2000f8e0205 */
[----:B------:R-:W-:Y:S01]  /*d920*/  SHF.R.S32.HI R4, RZ, 0x1f, R0 ;  /* 0x0000001fff047819 */ /* 0x000fe20000011400 */
[----:B------:R-:W-:Y:S02]  /*d930*/  ULDC.64 UR4, c[0x0][0x2c8] ;  /* 0x0000b20000047ab9 */ /* 0x000fe40000000a00 */
[----:B------:R-:W-:Y:S02]  /*d940*/  IMAD.IADD R3, R3, 0x1, R5 ;  /* 0x0000000103037824 */ /* 0x000fe400078e0205 */
[----:B------:R-:W-:Y:S02]  /*d950*/  IMAD R5, R4, UR4, RZ ;  /* 0x0000000404057c24 */ /* 0x000fe4000f8e02ff */
[----:B------:R-:W-:-:S04]  /*d960*/  IMAD.WIDE.U32 R2, R0, UR4, R2 ;  /* 0x0000000400027c25 */ /* 0x000fc8000f8e0002 */
[----:B------:R-:W-:Y:S01]  /*d970*/  IMAD R4, R0, UR5, R5 ;  /* 0x0000000500047c24 */ /* 0x000fe2000f8e0205 */
[----:B------:R-:W-:Y:S01]  /*d980*/  ULDC.64 UR4, c[0x0][0x280] ;  /* 0x0000a00000047ab9 */ /* 0x000fe20000000a00 */
[----:B------:R-:W-:Y:S01]  /*d990*/  IMAD.SHL.U32 R0, R12, 0x8, RZ ;  /* 0x000000080c007824 */ /* 0x000fe200078e00ff */
[----:B------:R-:W-:Y:S01]  /*d9a0*/  LEA R7, P0, R2, UR4, 0x1 ;  /* 0x0000000402077c11 */ /* 0x000fe2000f8008ff */
[----:B------:R-:W-:Y:S01]  /*d9b0*/  IMAD.IADD R3, R3, 0x1, R4 ;  /* 0x0000000103037824 */ /* 0x000fe200078e0204 */
[----:B------:R-:W-:Y:S02]  /*d9c0*/  ULDC UR4, c[0x0][0x2b8] ;  /* 0x0000ae0000047ab9 */ /* 0x000fe40000000800 */
[----:B------:R-:W-:Y:S02]  /*d9d0*/  LOP3.LUT R10, R0, 0x38, RZ, 0xc0, !PT ;  /* 0x00000038000a7812 */ /* 0x000fe400078ec0ff */
[----:B------:R-:W-:Y:S02]  /*d9e0*/  LEA.HI.X R6, R2, UR5, R3, 0x1, P0 ;  /* 0x0000000502067c11 */ /* 0x000fe400080f0c03 */
[----:B------:R-:W-:-:S02]  /*d9f0*/  LOP3.LUT R2, R10, 0x40, RZ, 0xfc, !PT ;  /* 0x000000400a027812 */ /* 0x000fc400078efcff */
[----:B------:R-:W-:Y:S02]  /*da00*/  LOP3.LUT R3, R0, 0x1c0, RZ, 0xc0, !PT ;  /* 0x000001c000037812 */ /* 0x000fe400078ec0ff */
[----:B------:R-:W-:Y:S02]  /*da10*/  ISETP.GE.AND P0, PT, R2, UR4, PT ;  /* 0x0000000402007c0c */ /* 0x000fe4000bf06270 */
[----:B------:R-:W-:Y:S02]  /*da20*/  LOP3.LUT R2, R10, 0x80, RZ, 0xfc, !PT ;  /* 0x000000800a027812 */ /* 0x000fe400078efcff */
[----:B------:R-:W-:Y:S02]  /*da30*/  LOP3.LUT R3, R3, 0x38, R0, 0xf8, !PT ;  /* 0x0000003803037812 */ /* 0x000fe400078ef800 */
[----:B------:R-:W-:Y:S02]  /*da40*/  ISETP.GE.AND P1, PT, R2, UR4, PT ;  /* 0x0000000402007c0c */ /* 0x000fe4000bf26270 */
[----:B------:R-:W-:-:S02]  /*da50*/  LOP3.LUT R2, R10, 0xc0, RZ, 0xfc, !PT ;  /* 0x000000c00a027812 */ /* 0x000fc400078efcff */
[----:B------:R-:W-:Y:S02]  /*da60*/  ISETP.GE.AND P3, PT, R10, UR4, PT ;  /* 0x000000040a007c0c */ /* 0x000fe4000bf66270 */
[----:B------:R-:W-:Y:S01]  /*da70*/  ISETP.GE.AND P2, PT, R2, UR4, PT ;  /* 0x0000000402007c0c */ /* 0x000fe2000bf46270 */
[----:B------:R-:W-:Y:S01]  /*da80*/  UMOV UR4, 0xffffffff ;  /* 0xffffffff00047882 */ /* 0x000fe20000000000 */
[----:B------:R-:W-:-:S04]  /*da90*/  LOP3.LUT R0, R3, 0x38, R12, 0x78, !PT ;  /* 0x0000003803007812 */ /* 0x000fc800078e780c */
[----:B------:R-:W-:Y:S01]  /*daa0*/  LOP3.LUT R9, R0, 0x200, R9, 0xf8, !PT ;  /* 0x0000020000097812 */ /* 0x000fe200078ef809 */
[----:B------:R-:W-:Y:S06]  /*dab0*/  BRA.DIV UR4, `(.L_x_50) ;  /* 0x0000003604a87947 */ /* 0x000fec000b800000 */
[----:B------:R-:W0:Y:S01]  /*dac0*/  S2R R2, SR_CTAID.X ;  /* 0x0000000000027919 */ /* 0x000e220000002500 */
[----:B------:R-:W-:Y:S01]  /*dad0*/  ULDC UR4, c[0x0][0x288] ;  /* 0x0000a20000047ab9 */ /* 0x000fe20000000800 */
[----:B------:R-:W-:Y:S01]  /*dae0*/  ULDC.64 UR6, c[0x0][0x208] ;  /* 0x0000820000067ab9 */ /* 0x000fe20000000a00 */
[----:B------:R-:W-:Y:S01]  /*daf0*/  IMAD R0, R20, UR4, RZ ;  /* 0x0000000414007c24 */ /* 0x000fe2000f8e02ff */
[----:B------:R-:W-:Y:S04]  /*db00*/  SHFL.IDX PT, R3, R7, RZ, 0x181f ;  /* 0x00181fff07037589 */ /* 0x000fe800000e0000 */
[----:B------:R-:W-:Y:S04]  /*db10*/  SHFL.IDX PT, R4, R7, 0x1, 0x181f ;  /* 0x00381f0007047f89 */ /* 0x000fe800000e0000 */
[----:B------:R-:W-:Y:S01]  /*db20*/  SHFL.IDX PT, R14, R7, 0x7, 0x181f ;  /* 0x00f81f00070e7f89 */ /* 0x000fe200000e0000 */
[----:B0-----:R-:W-:-:S03]  /*db30*/  IMAD R8, R2, 0x80, R8 ;  /* 0x0000008002087824 */ /* 0x001fc600078e0208 */
[----:B------:R-:W0:Y:S01]  /*db40*/  SHFL.IDX PT, R2, R6, RZ, 0x181f ;  /* 0x00181fff06027589 */ /* 0x000e2200000e0000 */
[C---:B------:R-:W-:Y:S01]  /*db50*/  VIADD R5, R8.reuse, 0x10 ;  /* 0x0000001008057836 */ /* 0x040fe20000000000 */
[----:B------:R-:W-:-:S13]  /*db60*/  ISETP.GE.AND P4, PT, R8, R0, PT ;  /* 0x000000000800720c */ /* 0x000fda0003f86270 */
[----:B------:R-:W-:Y:S02]  /*db70*/  @!P4 LEA R21, R9, UR38, 0x1 ;  /* 0x000000260915cc11 */ /* 0x000fe4000f8e08ff */
[----:B0-----:R-:W-:-:S04]  /*db80*/  LOP3.LUT R3, R3, R2, RZ, 0x3c, !PT ;  /* 0x0000000203037212 */ /* 0x001fc800078e3cff */
[----:B------:R-:W-:-:S04]  /*db90*/  LOP3.LUT R2, R3, R2, RZ, 0x3c, !PT ;  /* 0x0000000203027212 */ /* 0x000fc800078e3cff */
[----:B------:R-:W-:-:S03]  /*dba0*/  LOP3.LUT R3, R3, R2, RZ, 0x3c, !PT ;  /* 0x0000000203037212 */ /* 0x000fc600078e3cff */
[----:B------:R-:W-:-:S05]  /*dbb0*/  @!P4 IMAD.WIDE.U32 R2, R10, 0x2, R2 ;  /* 0x000000020a02c825 */ /* 0x000fca00078e0002 */
[----:B------:R-:W-:Y:S04]  /*dbc0*/  @!P4 LDGSTS.E.BYPASS.LTC128B.128 [R21+0x14400], desc[UR6][R2.64], !P3 ;  /* 0x144000000215cfae */ /* 0x000fe8000d901d46 */
[----:B------:R-:W-:Y:S04]  /*dbd0*/  @!P4 LDGSTS.E.BYPASS.LTC128B.128 [R21+0x18400], desc[UR6][R2.64+0x80], !P0 ;  /* 0x184000800215cfae */ /* 0x000fe8000c101d46 */
[----:B------:R-:W-:Y:S04]  /*dbe0*/  @!P4 LDGSTS.E.BYPASS.LTC128B.128 [R21+0x1c400], desc[UR6][R2.64+0x100], !P1 ;  /* 0x1c4001000215cfae */ /* 0x000fe8000c901d46 */
[----:B------:R0:W-:Y:S01]  /*dbf0*/  @!P4 LDGSTS.E.BYPASS.LTC128B.128 [R21+0x20400], desc[UR6][R2.64+0x180], !P2 ;  /* 0x204001800215cfae */ /* 0x0001e2000d101d46 */
[----:B------:R-:W-:-:S03]  /*dc00*/  ISETP.GE.AND P4, PT, R5, R0, PT ;  /* 0x000000000500720c */ /* 0x000fc60003f86270 */
[----:B------:R-:W1:Y:S01]  /*dc10*/  SHFL.IDX PT, R5, R6, 0x1, 0x181f ;  /* 0x00381f0006057f89 */ /* 0x000e6200000e0000 */
[----:B0-----:R-:W-:-:S03]  /*dc20*/  VIADD R3, R8, 0x20 ;  /* 0x0000002008037836 */ /* 0x001fc60000000000 */
[----:B------:R-:W-:Y:S06]  /*dc30*/  SHFL.IDX PT, R2, R7, 0x2, 0x181f ;  /* 0x00581f0007027f89 */ /* 0x000fec00000e0000 */
[----:B------:R-:W-:Y:S01]  /*dc40*/  @!P4 LEA R20, R9, UR38, 0x1 ;  /* 0x000000260914cc11 */ /* 0x000fe2000f8e08ff */
[----:B-1----:R-:W-:-:S05]  /*dc50*/  @!P4 IMAD.WIDE.U32 R4, R10, 0x2, R4 ;  /* 0x000000020a04c825 */ /* 0x002fca00078e0004 */
        /* <DEDUP_REMOVED lines=26> */
[----:B0-----:R-:W-:-:S03]  /*de00*/  IADD3 R5, R8, 0x50, RZ ;  /* 0x0000005008057810 */ /* 0x001fc60007ffe0ff */
        /* <DEDUP_REMOVED lines=18> */
[----:B------:R-:W1:Y:S04]  /*df30*/  SHFL.IDX PT, R3, R6, 0x6, 0x181f ;  /* 0x00d81f0006037f89 */ /* 0x000e6800000e0000 */
[----:B0-----:R0:W2:Y:S06]  /*df40*/  SHFL.IDX PT, R4, R6, 0x7, 0x181f ;  /* 0x00f81f0006047f89 */ /* 0x0010ac00000e0000 */
[----:B------:R-:W-:Y:S01]  /*df50*/  @!P4 LEA R21, R9, UR38, 0x1 ;  /* 0x000000260915cc11 */ /* 0x000fe2000f8e08ff */
[----:B-1----:R-:W-:-:S05]  /*df60*/  @!P4 IMAD.WIDE.U32 R2, R10, 0x2, R2 ;  /* 0x000000020a02c825 */ /* 0x002fca00078e0002 */
[----:B------:R0:W-:Y:S04]  /*df70*/  @!P4 LDGSTS.E.BYPASS.LTC128B.128 [R21+0x17400], desc[UR6][R2.64], !P3 ;  /* 0x174000000215cfae */ /* 0x0001e8000d901d46 */
[----:B------:R0:W-:Y:S04]  /*df80*/  @!P4 LDGSTS.E.BYPASS.LTC128B.128 [R21+0x1b400], desc[UR6][R2.64+0x80], !P0 ;  /* 0x1b4000800215cfae */ /* 0x0001e8000c101d46 */
[----:B------:R0:W-:Y:S04]  /*df90*/  @!P4 LDGSTS.E.BYPASS.LTC128B.128 [R21+0x1f400], desc[UR6][R2.64+0x100], !P1 ;  /* 0x1f4001000215cfae */ /* 0x0001e8000c901d46 */
[----:B--2---:R0:W-:Y:S02]  /*dfa0*/  @!P4 LDGSTS.E.BYPASS.LTC128B.128 [R21+0x23400], desc[UR6][R2.64+0x180], !P2 ;  /* 0x234001800215cfae */ /* 0x0041e4000d101d46 */
.L_x_155:
[----:B0-----:R-:W-:Y:S01]  /*dfb0*/  VIADD R3, R8, 0x70 ;  /* 0x0000007008037836 */ /* 0x001fe20000000000 */
[----:B------:R-:W-:Y:S01]  /*dfc0*/  BSSY B0, `(.L_x_51) ;  /* 0x000000f000007945 */ /* 0x000fe20003800000 */
[----:B------:R-:W-:-:S03]  /*dfd0*/  IMAD.MOV.U32 R2, RZ, RZ, R14 ;  /* 0x000000ffff027224 */ /* 0x000fc600078e000e */
[----:B------:R-:W-:Y:S01]  /*dfe0*/  ISETP.GE.AND P4, PT, R3, R0, PT ;  /* 0x000000000300720c */ /* 0x000fe20003f86270 */
[----:B------:R-:W-:-:S12]  /*dff0*/  IMAD.MOV.U32 R3, RZ, RZ, R4 ;  /* 0x000000ffff037224 */ /* 0x000fd800078e0004 */
[----:B------:R-:W-:Y:S05]  /*e000*/  @P4 BRA `(.L_x_52) ;  /* 0x0000000000284947 */ /* 0x000fea0003800000 */
[----:B------:R-:W-:Y:S01]  /*e010*/  IMAD.WIDE.U32 R10, R10, 0x2, R2 ;  /* 0x000000020a0a7825 */ /* 0x000fe200078e0002 */
[----:B------:R-:W-:Y:S01]  /*e020*/  LEA R9, R9, UR38, 0x1 ;  /* 0x0000002609097c11 */ /* 0x000fe2000f8e08ff */
[----:B------:R-:W-:-:S04]  /*e030*/  ULDC.64 UR4, c[0x0][0x208] ;  /* 0x0000820000047ab9 */ /* 0x000fc80000000a00 */
[----:B------:R-:W-:Y:S01]  /*e040*/  @!PT LDS RZ, [RZ] ;  /* 0x00000000fffff984 */ /* 0x000fe20000000800 */
[----:B------:R-:W-:Y:S01]  /*e050*/  @!PT LDS RZ, [RZ] ;  /* 0x00000000fffff984 */ /* 0x000fe20000000800 */
[----:B------:R-:W-:Y:S01]  /*e060*/  @!PT LDS RZ, [RZ] ;  /* 0x00000000fffff984 */ /* 0x000fe20000000800 */
[----:B------:R0:W-:Y:S04]  /*e070*/  LDGSTS.E.BYPASS.LTC128B.128 [R9+0x17c00], desc[UR4][R10.64], !P3 ;  /* 0x17c000000a097fae */ /* 0x0001e8000d901d44 */
[----:B------:R0:W-:Y:S04]  /*e080*/  LDGSTS.E.BYPASS.LTC128B.128 [R9+0x1bc00], desc[UR4][R10.64+0x80], !P0 ;  /* 0x1bc000800a097fae */ /* 0x0001e8000c101d44 */
[----:B------:R0:W-:Y:S04]  /*e090*/  LDGSTS.E.BYPASS.LTC128B.128 [R9+0x1fc00], desc[UR4][R10.64+0x100], !P1 ;  /* 0x1fc001000a097fae */ /* 0x0001e8000c901d44 */
[----:B------:R0:W-:Y:S02]  /*e0a0*/  LDGSTS.E.BYPASS.LTC128B.128 [R9+0x23c00], desc[UR4][R10.64+0x180], !P2 ;  /* 0x23c001800a097fae */ /* 0x0001e4000d101d44 */
.L_x_52:
[----:B------:R-:W-:Y:S05]  /*e0b0*/  BSYNC B0 ;  /* 0x0000000000007941 */ /* 0x000fea0003800000 */
.L_x_51:
[----:B------:R-:W-:Y:S01]  /*e0c0*/  NOP ;  /* 0x0000000000007918 */ /* 0x000fe20000000000 */
[----:B------:R-:W-:Y:S01]  /*e0d0*/  SYNCS.ARRIVE.TRANS64.RED.A0T1 RZ, [UR38+0x38800], RZ ;  /* 0x038800ffffff79a7 */ /* 0x000fe20008200426 */
[----:B------:R-:W-:Y:S01]  /*e0e0*/  IMAD.MOV.U32 R2, RZ, RZ, 0x1 ;  /* 0x00000001ff027424 */ /* 0x000fe200078e00ff */
[----:B------:R-:W-:Y:S04]  /*e0f0*/  ARRIVES.LDGSTSBAR.64.TRANSCNT [UR38+0x38800] ;  /* 0x03880000ff0079b0 */ /* 0x000fe80008000aa6 */
[----:B------:R-:W-:Y:S01]  /*e100*/  SHF.L.U32 R2, R2, 0x1f, RZ ;  /* 0x0000001f02027819 */ /* 0x000fe200000006ff */
[----:B------:R-:W-:Y:S01]  /*e110*/  NOP ;  /* 0x0000000000007918 */ /* 0x000fe20000000000 */
[----:B------:R-:W2:Y:S01]  /*e120*/  LDL.LU R4, [R1+0x10] ;  /* 0x0000100001047983 */ /* 0x000ea20000300800 */
[----:B------:R-:W-:Y:S03]  /*e130*/  SYNCS.ARRIVE.TRANS64.A1T0 RZ, [UR38+0x38800], RZ ;  /* 0x038800ffffff79a7 */ /* 0x000fe60008100026 */
[----:B------:R-:W3:Y:S01]  /*e140*/  LDL R3, [R1+0x8] ;  /* 0x0000080001037983 */ /* 0x000ee20000100800 */
[----:B------:R-:W1:Y:S01]  /*e150*/  SYNCS.PHASECHK.TRANS64.TRYWAIT P0, [UR38+0x38820], R2 ;  /* 0x03882002ff0075a7 */ /* 0x000e620008000166 */
[----:B--2---:R-:W-:-:S04]  /*e160*/  IADD3 R0, R4, -0x2, RZ ;  /* 0xfffffffe04007810 */ /* 0x004fc80007ffe0ff */
[----:B---3--:R-:W-:Y:S01]  /*e170*/  ISETP.GE.AND P1, PT, R0, R3, PT ;  /* 0x000000030000720c */ /* 0x008fe20003f26270 */
[----:B-1----:R-:W-:-:S12]  /*e180*/  @!P0 BRA `(.L_x_53) ;  /* 0x0000003800c08947 */ /* 0x002fd80003800000 */
.L_x_156:
[----:B0-----:R-:W-:Y:S02]  /*e190*/  IMAD.MOV.U32 R9, RZ, RZ, 0x1 ;  /* 0x00000001ff097424 */ /* 0x001fe400078e00ff */
[----:B------:R-:W-:Y:S01]  /*e1a0*/  IMAD.MOV.U32 R8, RZ, RZ, RZ ;  /* 0x000000ffff087224 */ /* 0x000fe200078e00ff */
[----:B------:R-:W-:Y:S06]  /*e1b0*/  @!P1 BRA `(.L_x_54) ;  /* 0x0000002000e49947 */ /* 0x000fec0003800000 */
[----:B------:R-:W2:Y:S04]  /*e1c0*/  LDL.LU R4, [R1+0xc] ;  /* 0x00000c0001047983 */ /* 0x000ea80000300800 */
[----:B-1----:R-:W3:Y:S01]  /*e1d0*/  LDL.LU R3, [R1+0x8] ;  /* 0x0000080001037983 */ /* 0x002ee20000300800 */
[----:B------:R-:W-:Y:S01]  /*e1e0*/  UIADD3 UR4, UR40, 0x1, URZ ;  /* 0x0000000128047890 */ /* 0x000fe2000fffe03f */
[----:B------:R-:W-:Y:S01]  /*e1f0*/  MOV R9, 0x1 ;  /* 0x0000000100097802 */ /* 0x000fe20000000f00 */
[----:B------:R-:W0:Y:S02]  /*e200*/  S2R R6, SR_TID.X ;  /* 0x0000000000067919 */ /* 0x000e240000002100 */
[----:B0-----:R-:W-:Y:S02]  /*e210*/  LOP3.LUT R10, R6, 0x1f, RZ, 0xc0, !PT ;  /* 0x0000001f060a7812 */ /* 0x001fe400078ec0ff */
[----:B--2---:R-:W-:Y:S01]  /*e220*/  IMAD R2, R4, UR4, RZ ;  /* 0x0000000404027c24 */ /* 0x004fe2000f8e02ff */
[----:B---3--:R-:W-:-:S04]  /*e230*/  LOP3.LUT R3, RZ, R3, RZ, 0x33, !PT ;  /* 0x00000003ff037212 */ /* 0x008fc800078e33ff */
[----:B------:R-:W-:-:S05]  /*e240*/  VIMNMX R2, R2, UR39, PT ;  /* 0x0000002702027c48 */ /* 0x000fca000bfe0100 */
[----:B------:R-:W-:-:S05]  /*e250*/  IMAD.MOV R4, RZ, RZ, -R2 ;  /* 0x000000ffff047224 */ /* 0x000fca00078e0a02 */
[----:B------:R-:W-:Y:S02]  /*e260*/  VIADDMNMX R5, R4, 0x1, R3, !PT ;  /* 0x0000000104057846 */ /* 0x000fe40007800103 */
[----:B------:R-:W-:-:S03]  /*e270*/  LOP3.LUT R3, RZ, R2, RZ, 0x33, !PT ;  /* 0x00000002ff037212 */ /* 0x000fc600078e33ff */
[----:B------:R-:W-:Y:S02]  /*e280*/  VIADD R4, R5, 0xfffffffe ;  /* 0xfffffffe05047836 */ /* 0x000fe40000000000 */
[----:B------:R-:W-:-:S03]  /*e290*/  IMAD.IADD R5, R2, 0x1, R5 ;  /* 0x0000000102057824 */ /* 0x000fc600078e0205 */
[----:B------:R-:W-:Y:S01]  /*e2a0*/  ISETP.NE.AND P0, PT, R4, R3, PT ;  /* 0x000000030400720c */ /* 0x000fe20003f05270 */
[----:B------:R-:W-:Y:S01]  /*e2b0*/  IMAD.MOV.U32 R4, RZ, RZ, R16 ;  /* 0x000000ffff047224 */ /* 0x000fe200078e0010 */
[----:B------:R-:W-:-:S11]  /*e2c0*/  LOP3.LUT R12, R5, 0x1, RZ, 0xc0, !PT ;  /* 0x00000001050c7812 */ /* 0x000fd600078ec0ff */
[----:B------:R-:W-:Y:S05]  /*e2d0*/  @!P0 BRA `(.L_x_55) ;  /* 0x0000001400c88947 */ /* 0x000fea0003800000 */
[----:B------:R-:W-:Y:S01]  /*e2e0*/  BSSY B0, `(.L_x_55) ;  /* 0x0000171000007945 */ /* 0x000fe20003800000 */
[----:B------:R-:W-:Y:S02]  /*e2f0*/  IMAD.IADD R6, R5, 0x1, -R12 ;  /* 0x0000000105067824 */ /* 0x000fe400078e0a0c */
[----:B------:R-:W-:Y:S02]  /*e300*/  IMAD.MOV.U32 R7, RZ, RZ, 0x1 ;  /* 0x00000001ff077424 */ /* 0x000fe400078e00ff */
[----:B------:R-:W-:-:S07]  /*e310*/  IMAD.MOV.U32 R4, RZ, RZ, R16 ;  /* 0x000000ffff047224 */ /* 0x000fce00078e0010 */
.L_x_94:
[----:B------:R-:W2:Y:S01]  /*e320*/  LDL R2, [R1] ;  /* 0x0000000001027983 */ /* 0x000ea20000100800 */
[----:B------:R-:W-:Y:S01]  /*e330*/  VIADD R6, R6, 0xfffffffe ;  /* 0xfffffffe06067836 */ /* 0x000fe20000000000 */
[----:B------:R-:W-:Y:S04]  /*e340*/  BSSY B1, `(.L_x_56) ;  /* 0x00000b3000017945 */ /* 0x000fe80003800000 */
[----:B------:R-:W-:Y:S02]  /*e350*/  ISETP.NE.AND P2, PT, R6, RZ, PT ;  /* 0x000000ff0600720c */ /* 0x000fe40003f45270 */
[----:B--2---:R-:W-:-:S13]  /*e360*/  ISETP.NE.AND P0, PT, R2, RZ, PT ;  /* 0x000000ff0200720c */ /* 0x004fda0003f05270 */
[----:B------:R-:W-:Y:S05]  /*e370*/  @!P0 BRA `(.L_x_57) ;  /* 0x0000000800bc8947 */ /* 0x000fea0003800000 */
[----:B------:R-:W2:Y:S01]  /*e380*/  LDL R2, [R1+0x4] ;  /* 0x0000040001027983 */ /* 0x000ea20000100800 */
[----:B------:R-:W-:Y:S02]  /*e390*/  MOV R9, R0 ;  /* 0x0000000000097202 */ /* 0x000fe40000000f00 */
[----:B--2---:R-:W-:-:S13]  /*e3a0*/  ISETP.NE.AND P0, PT, R2, RZ, PT ;  /* 0x000000ff0200720c */ /* 0x004fda0003f05270 */
[----:B------:R-:W-:Y:S05]  /*e3b0*/  @!P0 BRA `(.L_x_58) ;  /* 0x00000000004c8947 */ /* 0x000fea0003800000 */
[----:B------:R-:W0:Y:S01]  /*e3c0*/  LDC R9, c[0x0][0x43c] ;  /* 0x00010f00ff097b82 */ /* 0x000e220000000800 */
[----:B------:R-:W-:Y:S01]  /*e3d0*/  ULDC.64 UR4, c[0x0][0x428] ;  /* 0x00010a0000047ab9 */ /* 0x000fe20000000a00 */
[----:B------:R-:W-:Y:S01]  /*e3e0*/  ULDC.64 UR6, c[0x0][0x208] ;  /* 0x0000820000067ab9 */ /* 0x000fe20000000a00 */
[----:B------:R-:W-:Y:S01]  /*e3f0*/  IMAD R5, R19, UR4, RZ ;  /* 0x0000000413057c24 */ /* 0x000fe2000f8e02ff */
[----:B0-----:R-:W-:-:S13]  /*e400*/  ISETP.NE.AND P0, PT, R9, 0x1, PT ;  /* 0x000000010900780c */ /* 0x001fda0003f05270 */
[----:B------:R-:W0:Y:S02]  /*e410*/  @P0 LDC.64 R2, c[0x0][0x440] ;  /* 0x00011000ff020b82 */ /* 0x000e240000000a00 */
[----:B0-----:R-:W-:-:S04]  /*e420*/  @P0 IMAD.HI.U32 R4, R0, R2, RZ ;  /* 0x0000000200040227 */ /* 0x001fc800078e00ff */
[----:B------:R-:W-:Y:S01]  /*e430*/  IMAD.MOV.U32 R2, RZ, RZ, R0 ;  /* 0x000000ffff027224 */ /* 0x000fe200078e0000 */
[----:B------:R-:W-:Y:S01]  /*e440*/  @P0 SHF.R.U32.HI R2, RZ, R3, R4 ;  /* 0x00000003ff020219 */ /* 0x000fe20000011604 */
[----:B------:R-:W-:-:S04]  /*e450*/  IMAD R4, R18, UR5, R5 ;  /* 0x0000000512047c24 */ /* 0x000fc8000f8e0205 */
[----:B------:R-:W-:-:S04]  /*e460*/  IMAD.MOV R3, RZ, RZ, -R2 ;  /* 0x000000ffff037224 */ /* 0x000fc800078e0a02 */
[----:B------:R-:W-:Y:S01]  /*e470*/  IMAD R9, R9, R3, R0 ;  /* 0x0000000309097224 */ /* 0x000fe200078e0200 */
[----:B------:R-:W-:-:S03]  /*e480*/  SHF.R.S32.HI R3, RZ, 0x1f, R2 ;  /* 0x0000001fff037819 */ /* 0x000fc60000011402 */
[----:B------:R-:W-:Y:S01]  /*e490*/  IMAD.WIDE.U32 R2, R18, UR4, R2 ;  /* 0x0000000412027c25 */ /* 0x000fe2000f8e0002 */
[----:B------:R-:W-:-:S03]  /*e4a0*/  ULDC.64 UR4, c[0x0][0x418] ;  /* 0x0001060000047ab9 */ /* 0x000fc60000000a00 */
[----:B------:R-:W-:Y:S01]  /*e4b0*/  IMAD.IADD R3, R4, 0x1, R3 ;  /* 0x0000000104037824 */ /* 0x000fe200078e0203 */
[----:B------:R-:W-:-:S04]  /*e4c0*/  LEA R4, P0, R2, UR4, 0x2 ;  /* 0x0000000402047c11 */ /* 0x000fc8000f8010ff */
[----:B------:R-:W-:-:S05]  /*e4d0*/  LEA.HI.X R5, R2, UR5, R3, 0x2, P0 ;  /* 0x0000000502057c11 */ /* 0x000fca00080f1403 */
[----:B------:R0:W5:Y:S04]  /*e4e0*/  LDG.E R4, desc[UR6][R4.64] ;  /* 0x0000000604047981 */ /* 0x000168000c1e1900 */
.L_x_58:
[----:B------:R-:W1:Y:S01]  /*e4f0*/  S2R R2, SR_TID.X ;  /* 0x0000000000027919 */ /* 0x000e620000002100 */
[----:B------:R-:W-:Y:S01]  /*e500*/  BSSY B2, `(.L_x_59) ;  /* 0x0000006000027945 */ /* 0x000fe20003800000 */
[----:B-1----:R-:W-:Y:S02]  /*e510*/  LOP3.LUT R3, R2, 0x7f, RZ, 0xc0, !PT ;  /* 0x0000007f02037812 */ /* 0x002fe400078ec0ff */
[----:B------:R-:W-:Y:S02]  /*e520*/  SHF.L.U32 R2, R7, 0x1f, RZ ;  /* 0x0000001f07027819 */ /* 0x000fe400000006ff */
[----:B------:R-:W-:Y:S02]  /*e530*/  ISETP.NE.AND P1, PT, R3, RZ, PT ;  /* 0x000000ff0300720c */ /* 0x000fe40003f25270 */
[----:B------:R-:W1:Y:S02]  /*e540*/  SYNCS.PHASECHK.TRANS64.TRYWAIT P0, [UR38+0x38848], R2 ;  /* 0x03884802ff0075a7 */ /* 0x000e640008000166 */
[----:B-1----:R-:W-:Y:S09]  /*e550*/  @!P0 BRA `(.L_x_60) ;  /* 0x0000003400e48947 */ /* 0x002ff20003800000 */
.L_x_157:
[----:B------:R-:W-:Y:S05]  /*e560*/  BSYNC B2 ;  /* 0x0000000000027941 */ /* 0x000fea0003800000 */
.L_x_59:
[----:B------:R-:W-:Y:S04]  /*e570*/  BSSY B2, `(.L_x_61) ;  /* 0x0000007000027945 */ /* 0x000fe80003800000 */
[----:B------:R-:W-:Y:S05]  /*e580*/  @P1 BRA `(.L_x_62) ;  /* 0x0000000000141947 */ /* 0x000fea0003800000 */
[----:B------:R-:W-:Y:S01]  /*e590*/  ISETP.NE.AND P0, PT, R10, RZ, PT ;  /* 0x000000ff0a00720c */ /* 0x000fe20003f05270 */
[----:B-1----:R-:W-:-:S04]  /*e5a0*/  IMAD.MOV.U32 R3, RZ, RZ, 0xa000 ;  /* 0x0000a000ff037424 */ /* 0x002fc800078e00ff */
[----:B------:R2:W-:Y:S08]  /*e5b0*/  SYNCS.ARRIVE.TRANS64 RZ, [UR38+0x38838], R3 ;  /* 0x03883803ffff79a7 */ /* 0x0005f00008000026 */
[----:B--2---:R-:W-:Y:S05]  /*e5c0*/  @!P0 BRA `(.L_x_62) ;  /* 0x0000000000048947 */ /* 0x004fea0003800000 */
[----:B------:R-:W-:Y:S01]  /*e5d0*/  BPT.TRAP 0x1 ;  /* 0x000000040000795c */ /* 0x000fe20000300000 */
.L_x_62:
[----:B------:R-:W-:Y:S05]  /*e5e0*/  BSYNC B2 ;  /* 0x0000000000027941 */ /* 0x000fea0003800000 */
.L_x_61:
[----:B------:R-:W-:Y:S01]  /*e5f0*/  IMAD.MOV.U32 R14, RZ, RZ, RZ ;  /* 0x000000ffff0e7224 */ /* 0x000fe200078e00ff */
[----:B------:R-:W-:Y:S01]  /*e600*/  ULDC.64 UR4, c[0x0][0x198] ;  /* 0x0000660000047ab9 */ /* 0x000fe20000000a00 */
[----:B------:R-:W-:Y:S01]  /*e610*/  PLOP3.LUT P0, PT, PT, PT, PT, 0x80, 0x0 ;  /* 0x000000000000781c */ /* 0x000fe20003f0f070 */
[----:B------:R-:W-:Y:S01]  /*e620*/  UIADD3 UR4, UP0, UR4, 0x370, URZ ;  /* 0x0000037004047890 */ /* 0x000fe2000ff1e03f */
[----:B-1----:R-:W-:Y:S01]  /*e630*/  IMAD R3, R9, 0x50, RZ ;  /* 0x0000005009037824 */ /* 0x002fe200078e02ff */
[----:B------:R-:W-:Y:S01]  /*e640*/  R2UR UR34, R14 ;  /* 0x000000000e2272ca */ /* 0x000fe200000e0000 */
[----:B------:R-:W-:Y:S02]  /*e650*/  UIADD3 UR32, UR38, 0x2e400, URZ ;  /* 0x0002e40026207890 */ /* 0x000fe4000fffe03f */
[----:B------:R-:W-:Y:S02]  /*e660*/  UIADD3 UR33, UR38, 0x38838, URZ ;  /* 0x0003883826217890 */ /* 0x000fe4000fffe03f */
[----:B------:R-:W-:Y:S01]  /*e670*/  UIADD3.X UR5, URZ, UR5, URZ, UP0, !UPT ;  /* 0x000000053f057290 */ /* 0x000fe200087fe43f */
[----:B------:R-:W-:Y:S01]  /*e680*/  UMOV UR6, 0x0 ;  /* 0x0000000000067882 */ /* 0x000fe20000000000 */
[----:B------:R-:W-:-:S10]  /*e690*/  UMOV UR7, 0x14f00000 ;  /* 0x14f0000000077882 */ /* 0x000fd40000000000 */
.L_x_63:
[----:B------:R-:W-:-:S13]  /*e6a0*/  @P0 ELECT P3, URZ, PT ;  /* 0x00000000003f082f */ /* 0x000fda0003860000 */
[----:B-----5:R-:W-:Y:S02]  /*e6b0*/  @P3 R2UR UR37, R4 ;  /* 0x00000000042532ca */ /* 0x020fe400000e0000 */
[----:B------:R-:W-:Y:S02]  /*e6c0*/  @P3 R2UR UR35, R3 ;  /* 0x00000000032332ca */ /* 0x000fe400000e0000 */
[----:B------:R-:W-:Y:S02]  /*e6d0*/  @P3 PLOP3.LUT P0, PT, P3, PT, PT, 0x8, 0x0 ;  /* 0x000000000000381c */ /* 0x000fe40001f0e170 */
[----:B------:R-:W-:-:S09]  /*e6e0*/  PLOP3.LUT P3, PT, PT, PT, PT, 0x8, 0x0 ;  /* 0x000000000000781c */ /* 0x000fd20003f6e170 */
[----:B------:R1:W-:Y:S02]  /*e6f0*/  UTMALDG.4D [UR32], [UR4], desc[UR6] ;  /* 0x00000620040075b4 */ /* 0x0003e40008019000 */
[----:B-1----:R-:W-:Y:S05]  /*e700*/  @P0 BRA.U.ANY `(.L_x_63) ;  /* 0xfffffffd00e40947 */ /* 0x002fea000393ffff */
[----:B0-----:R-:W-:Y:S01]  /*e710*/  MOV R5, 0x40 ;  /* 0x0000004000057802 */ /* 0x001fe20000000f00 */
[----:B------:R-:W-:Y:S01]  /*e720*/  UIADD3 UR8, UR38, 0x30c00, URZ ;  /* 0x00030c0026087890 */ /* 0x000fe2000fffe03f */
[----:B------:R-:W-:Y:S01]  /*e730*/  PLOP3.LUT P0, PT, PT, PT, PT, 0x80, 0x0 ;  /* 0x000000000000781c */ /* 0x000fe20003f0f070 */
[----:B------:R-:W-:Y:S01]  /*e740*/  UMOV UR6, 0x0 ;  /* 0x0000000000067882 */ /* 0x000fe20000000000 */
[----:B------:R-:W-:Y:S01]  /*e750*/  R2UR UR10, R5 ;  /* 0x00000000050a72ca */ /* 0x000fe200000e0000 */
[----:B------:R-:W-:-:S14]  /*e760*/  UMOV UR7, 0x14f00000 ;  /* 0x14f0000000077882 */ /* 0x000fdc0000000000 */
.L_x_64:
[----:B------:R-:W-:-:S13]  /*e770*/  @P0 ELECT P3, URZ, PT ;  /* 0x00000000003f082f */ /* 0x000fda0003860000 */
[----:B------:R-:W-:Y:S01]  /*e780*/  @P3 R2UR UR13, R4 ;  /* 0x00000000040d32ca */ /* 0x000fe200000e0000 */
[----:B------:R-:W-:Y:S01]  /*e790*/  UMOV UR9, UR33 ;  /* 0x0000002100097c82 */ /* 0x000fe20008000000 */
[----:B------:R-:W-:Y:S01]  /*e7a0*/  @P3 R2UR UR11, R3 ;  /* 0x00000000030b32ca */ /* 0x000fe200000e0000 */
[----:B------:R-:W-:Y:S01]  /*e7b0*/  UMOV UR12, UR36 ;  /* 0x00000024000c7c82 */ /* 0x000fe20008000000 */
[----:B------:R-:W-:Y:S02]  /*e7c0*/  @P3 PLOP3.LUT P0, PT, P3, PT, PT, 0x8, 0x0 ;  /* 0x000000000000381c */ /* 0x000fe40001f0e170 */
[----:B------:R-:W-:-:S09]  /*e7d0*/  PLOP3.LUT P3, PT, PT, PT, PT, 0x8, 0x0 ;  /* 0x000000000000781c */ /* 0x000fd20003f6e170 */
[----:B------:R0:W-:Y:S02]  /*e7e0*/  UTMALDG.4D [UR8], [UR4], desc[UR6] ;  /* 0x00000608040075b4 */ /* 0x0001e40008019000 */
[----:B0-----:R-:W-:Y:S05]  /*e7f0*/  @P0 BRA.U.ANY `(.L_x_64) ;  /* 0xfffffffd00dc0947 */ /* 0x001fea000393ffff */
[----:B------:R-:W-:Y:S01]  /*e800*/  IMAD.MOV.U32 R11, RZ, RZ, 0x80 ;  /* 0x00000080ff0b7424 */ /* 0x000fe200078e00ff */
[----:B------:R-:W-:Y:S01]  /*e810*/  PLOP3.LUT P0, PT, PT, PT, PT, 0x80, 0x0 ;  /* 0x000000000000781c */ /* 0x000fe20003f0f070 */
[----:B------:R-:W-:Y:S01]  /*e820*/  UIADD3 UR8, UR38, 0x33400, URZ ;  /* 0x0003340026087890 */ /* 0x000fe2000fffe03f */
[----:B------:R-:W-:Y:S02]  /*e830*/  UMOV UR6, 0x0 ;  /* 0x0000000000067882 */ /* 0x000fe40000000000 */
[----:B------:R-:W-:Y:S01]  /*e840*/  R2UR UR10, R11 ;  /* 0x000000000b0a72ca */ /* 0x000fe200000e0000 */
[----:B------:R-:W-:-:S14]  /*e850*/  UMOV UR7, 0x14f00000 ;  /* 0x14f0000000077882 */ /* 0x000fdc0000000000 */
.L_x_65:
        /* <DEDUP_REMOVED lines=15> */
.L_x_66:
        /* <DEDUP_REMOVED lines=9> */
[----:B------:R-:W0:Y:S01]  /*e9e0*/  SYNCS.PHASECHK.TRANS64.TRYWAIT P0, [UR38+0x38860], R2 ;  /* 0x03886002ff0075a7 */ /* 0x000e220008000166 */
[----:B------:R-:W-:Y:S04]  /*e9f0*/  BSSY B2, `(.L_x_67) ;  /* 0x0000002000027945 */ /* 0x000fe80003800000 */
[----:B0-----:R-:W-:Y:S05]  /*ea00*/  @!P0 BRA `(.L_x_68) ;  /* 0x0000003000d08947 */ /* 0x001fea0003800000 */
.L_x_158:
[----:B------:R-:W-:Y:S05]  /*ea10*/  BSYNC B2 ;  /* 0x0000000000027941 */ /* 0x000fea0003800000 */
.L_x_67:
[----:B------:R-:W-:Y:S01]  /*ea20*/  BSSY B2, `(.L_x_69) ;  /* 0x0000009000027945 */ /* 0x000fe20003800000 */
[----:B0-----:R-:W-:Y:S02]  /*ea30*/  IMAD.MOV.U32 R2, RZ, RZ, 0x0 ;  /* 0x00000000ff027424 */ /* 0x001fe400078e00ff */
[----:B------:R-:W-:Y:S01]  /*ea40*/  IMAD.MOV.U32 R3, RZ, RZ, 0x14f00000 ;  /* 0x14f00000ff037424 */ /* 0x000fe200078e00ff */
[----:B------:R-:W-:Y:S06]  /*ea50*/  @P1 BRA `(.L_x_70) ;  /* 0x0000000000141947 */ /* 0x000fec0003800000 */
[----:B------:R-:W-:Y:S01]  /*ea60*/  ISETP.NE.AND P0, PT, R10, RZ, PT ;  /* 0x000000ff0a00720c */ /* 0x000fe20003f05270 */
[----:B------:R-:W-:-:S04]  /*ea70*/  IMAD.MOV.U32 R15, RZ, RZ, 0xa000 ;  /* 0x0000a000ff0f7424 */ /* 0x000fc800078e00ff */
[----:B------:R0:W-:Y:S08]  /*ea80*/  SYNCS.ARRIVE.TRANS64 RZ, [UR38+0x38850], R15 ;  /* 0x0388500fffff79a7 */ /* 0x0001f00008000026 */
[----:B0-----:R-:W-:Y:S05]  /*ea90*/  @!P0 BRA `(.L_x_70) ;  /* 0x0000000000048947 */ /* 0x001fea0003800000 */
[----:B------:R-:W-:Y:S01]  /*eaa0*/  BPT.TRAP 0x1 ;  /* 0x000000040000795c */ /* 0x000fe20000300000 */
.L_x_70:
[----:B------:R-:W-:Y:S05]  /*eab0*/  BSYNC B2 ;  /* 0x0000000000027941 */ /* 0x000fea0003800000 */
.L_x_69:
[----:B------:R-:W-:Y:S01]  /*eac0*/  R2UR UR6, R2 ;  /* 0x00000000020672ca */ /* 0x000fe200000e0000 */
[----:B------:R-:W-:Y:S01]  /*ead0*/  ULDC.64 UR4, c[0x0][0x198] ;  /* 0x0000660000047ab9 */ /* 0x000fe20000000a00 */
[----:B------:R-:W-:Y:S01]  /*eae0*/  R2UR UR7, R3 ;  /* 0x00000000030772ca */ /* 0x000fe200000e0000 */
[----:B------:R-:W-:Y:S01]  /*eaf0*/  UIADD3 UR4, UP0, UR4, 0x470, URZ ;  /* 0x0000047004047890 */ /* 0x000fe2000ff1e03f */
[----:B------:R-:W-:Y:S01]  /*eb00*/  R2UR UR10, R14 ;  /* 0x000000000e0a72ca */ /* 0x000fe200000e0000 */
[----:B------:R-:W-:Y:S01]  /*eb10*/  IMAD R14, R17, 0x50, RZ ;  /* 0x00000050110e7824 */ /* 0x000fe200078e02ff */
[----:B------:R-:W-:Y:S01]  /*eb20*/  PLOP3.LUT P0, PT, PT, PT, PT, 0x80, 0x0 ;  /* 0x000000000000781c */ /* 0x000fe20003f0f070 */
[----:B------:R-:W-:Y:S02]  /*eb30*/  UIADD3 UR8, UR38, 0x400, URZ ;  /* 0x0000040026087890 */ /* 0x000fe4000fffe03f */
[----:B------:R-:W-:Y:S02]  /*eb40*/  UIADD3 UR9, UR38, 0x38850, URZ ;  /* 0x0003885026097890 */ /* 0x000fe4000fffe03f */
[----:B------:R-:W-:-:S12]  /*eb50*/  UIADD3.X UR5, URZ, UR5, URZ, UP0, !UPT ;  /* 0x000000053f057290 */ /* 0x000fd800087fe43f */
.L_x_71:
[----:B------:R-:W-:-:S13]  /*eb60*/  @P0 ELECT P1, URZ, PT ;  /* 0x00000000003f082f */ /* 0x000fda0003820000 */
[----:B------:R-:W-:Y:S01]  /*eb70*/  @P1 R2UR UR13, R16 ;  /* 0x00000000100d12ca */ /* 0x000fe200000e0000 */
[----:B------:R-:W-:Y:S01]  /*eb80*/  UMOV UR12, UR36 ;  /* 0x00000024000c7c82 */ /* 0x000fe20008000000 */
[----:B------:R-:W-:Y:S02]  /*eb90*/  @P1 R2UR UR11, R14 ;  /* 0x000000000e0b12ca */ /* 0x000fe400000e0000 */
[----:B------:R-:W-:Y:S02]  /*eba0*/  @P1 PLOP3.LUT P0, PT, P1, PT, PT, 0x8, 0x0 ;  /* 0x000000000000181c */ /* 0x000fe40000f0e170 */
[----:B------:R-:W-:-:S09]  /*ebb0*/  PLOP3.LUT P1, PT, PT, PT, PT, 0x8, 0x0 ;  /* 0x000000000000781c */ /* 0x000fd20003f2e170 */
[----:B------:R0:W-:Y:S02]  /*ebc0*/  UTMALDG.4D [UR8], [UR4], desc[UR6] ;  /* 0x00000608040075b4 */ /* 0x0001e40008019000 */
[----:B0-----:R-:W-:Y:S05]  /*ebd0*/  @P0 BRA.U.ANY `(.L_x_71) ;  /* 0xfffffffd00e00947 */ /* 0x001fea000393ffff */
[----:B------:R-:W-:Y:S01]  /*ebe0*/  R2UR UR10, R5 ;  /* 0x00000000050a72ca */ /* 0x000fe200000e0000 */
[----:B------:R-:W-:Y:S01]  /*ebf0*/  UIADD3 UR8, UR38, 0x2c00, URZ ;  /* 0x00002c0026087890 */ /* 0x000fe2000fffe03f */
[----:B------:R-:W-:Y:S02]  /*ec00*/  R2UR UR6, R2 ;  /* 0x00000000020672ca */ /* 0x000fe400000e0000 */
[----:B------:R-:W-:Y:S02]  /*ec10*/  R2UR UR7, R3 ;  /* 0x00000000030772ca */ /* 0x000fe400000e0000 */
[----:B------:R-:W-:-:S13]  /*ec20*/  PLOP3.LUT P0, PT, PT, PT, PT, 0x80, 0x0 ;  /* 0x000000000000781c */ /* 0x000fda0003f0f070 */
.L_x_72:
        /* <DEDUP_REMOVED lines=13> */
.L_x_73:
        /* <DEDUP_REMOVED lines=13> */
.L_x_74:
        /* <DEDUP_REMOVED lines=8> */
[----:B------:R-:W-:Y:S01]  /*ee50*/  MOV R17, R9 ;  /* 0x0000000900117202 */ /* 0x000fe20000000f00 */
[----:B------:R-:W-:-:S07]  /*ee60*/  IMAD.MOV.U32 R16, RZ, RZ, R4 ;  /* 0x000000ffff107224 */ /* 0x000fce00078e0004 */
.L_x_57:
[----:B------:R-:W-:Y:S05]  /*ee70*/  BSYNC B1 ;  /* 0x0000000000017941 */ /* 0x000fea0003800000 */
.L_x_56:
[----:B------:R-:W2:Y:S01]  /*ee80*/  LDL R2, [R1] ;  /* 0x0000000001027983 */ /* 0x000ea20000100800 */
[----:B------:R-:W-:Y:S01]  /*ee90*/  BSSY B1, `(.L_x_75) ;  /* 0x00000b2000017945 */ /* 0x000fe20003800000 */
[----:B------:R-:W-:Y:S02]  /*eea0*/  LOP3.LUT R9, R7, 0x1, RZ, 0x3c, !PT ;  /* 0x0000000107097812 */ /* 0x000fe400078e3cff */
[----:B--2---:R-:W-:-:S13]  /*eeb0*/  ISETP.NE.AND P0, PT, R2, RZ, PT ;  /* 0x000000ff0200720c */ /* 0x004fda0003f05270 */
[----:B------:R-:W-:Y:S05]  /*eec0*/  @!P0 BRA `(.L_x_76) ;  /* 0x0000000800b88947 */ /* 0x000fea0003800000 */
[----:B------:R-:W2:Y:S01]  /*eed0*/  LDL R2, [R1+0x4] ;  /* 0x0000040001027983 */ /* 0x000ea20000100800 */
[----:B------:R-:W-:Y:S01]  /*eee0*/  VIADD R11, R0, 0xffffffff ;  /* 0xffffffff000b7836 */ /* 0x000fe20000000000 */
[----:B--2---:R-:W-:-:S13]  /*eef0*/  ISETP.NE.AND P0, PT, R2, RZ, PT ;  /* 0x000000ff0200720c */ /* 0x004fda0003f05270 */
[----:B------:R-:W-:Y:S05]  /*ef00*/  @!P0 BRA `(.L_x_77) ;  /* 0x00000000004c8947 */ /* 0x000fea0003800000 */
[----:B------:R-:W0:Y:S01]  /*ef10*/  LDC R4, c[0x0][0x43c] ;  /* 0x00010f00ff047b82 */ /* 0x000e220000000800 */
[----:B------:R-:W-:Y:S01]  /*ef20*/  ULDC.64 UR4, c[0x0][0x428] ;  /* 0x00010a0000047ab9 */ /* 0x000fe20000000a00 */
[----:B------:R-:W-:Y:S01]  /*ef30*/  ULDC.64 UR6, c[0x0][0x208] ;  /* 0x0000820000067ab9 */ /* 0x000fe20000000a00 */
[----:B0-----:R-:W-:-:S13]  /*ef40*/  ISETP.NE.AND P0, PT, R4, 0x1, PT ;  /* 0x000000010400780c */ /* 0x001fda0003f05270 */
[----:B------:R-:W0:Y:S02]  /*ef50*/  @P0 LDC.64 R2, c[0x0][0x440] ;  /* 0x00011000ff020b82 */ /* 0x000e240000000a00 */
[----:B0-----:R-:W-:-:S04]  /*ef60*/  @P0 IMAD.HI.U32 R5, R11, R2, RZ ;  /* 0x000000020b050227 */ /* 0x001fc800078e00ff */
[----:B------:R-:W-:Y:S01]  /*ef70*/  IMAD.MOV.U32 R2, RZ, RZ, R11 ;  /* 0x000000ffff027224 */ /* 0x000fe200078e000b */
[----:B------:R-:W-:-:S05]  /*ef80*/  @P0 SHF.R.U32.HI R2, RZ, R3, R5 ;  /* 0x00000003ff020219 */ /* 0x000fca0000011605 */
[----:B------:R-:W-:-:S04]  /*ef90*/  IMAD.MOV R3, RZ, RZ, -R2 ;  /* 0x000000ffff037224 */ /* 0x000fc800078e0a02 */
[----:B------:R-:W-:Y:S01]  /*efa0*/  IMAD R11, R4, R3, R11 ;  /* 0x00000003040b7224 */ /* 0x000fe200078e020b */
[----:B------:R-:W-:Y:S01]  /*efb0*/  SHF.R.S32.HI R3, RZ, 0x1f, R2 ;  /* 0x0000001fff037819 */ /* 0x000fe20000011402 */
[----:B------:R-:W-:-:S04]  /*efc0*/  IMAD R4, R19, UR4, RZ ;  /* 0x0000000413047c24 */ /* 0x000fc8000f8e02ff */
[C---:B------:R-:W-:Y:S02]  /*efd0*/  IMAD R4, R18.reuse, UR5, R4 ;  /* 0x0000000512047c24 */ /* 0x040fe4000f8e0204 */
[----:B------:R-:W-:Y:S01]  /*efe0*/  IMAD.WIDE.U32 R2, R18, UR4, R2 ;  /* 0x0000000412027c25 */ /* 0x000fe2000f8e0002 */
[----:B------:R-:W-:-:S03]  /*eff0*/  ULDC.64 UR4, c[0x0][0x418] ;  /* 0x0001060000047ab9 */ /* 0x000fc60000000a00 */
[----:B------:R-:W-:Y:S01]  /*f000*/  IMAD.IADD R3, R4, 0x1, R3 ;  /* 0x0000000104037824 */ /* 0x000fe200078e0203 */
[----:B------:R-:W-:-:S04]  /*f010*/  LEA R4, P0, R2, UR4, 0x2 ;  /* 0x0000000402047c11 */ /* 0x000fc8000f8010ff */
[----:B------:R-:W-:-:S05]  /*f020*/  LEA.HI.X R5, R2, UR5, R3, 0x2, P0 ;  /* 0x0000000502057c11 */ /* 0x000fca00080f1403 */
[----:B------:R0:W5:Y:S04]  /*f030*/  LDG.E R4, desc[UR6][R4.64] ;  /* 0x0000000604047981 */ /* 0x000168000c1e1900 */
.L_x_77:
[----:B------:R-:W1:Y:S01]  /*f040*/  S2R R2, SR_TID.X ;  /* 0x0000000000027919 */ /* 0x000e620000002100 */
[----:B------:R-:W-:Y:S01]  /*f050*/  BSSY B2, `(.L_x_78) ;  /* 0x0000006000027945 */ /* 0x000fe20003800000 */
[----:B-1----:R-:W-:Y:S02]  /*f060*/  LOP3.LUT R3, R2, 0x7f, RZ, 0xc0, !PT ;  /* 0x0000007f02037812 */ /* 0x002fe400078ec0ff */
[----:B------:R-:W-:Y:S02]  /*f070*/  SHF.L.U32 R2, R9, 0x1f, RZ ;  /* 0x0000001f09027819 */ /* 0x000fe400000006ff */
[----:B------:R-:W-:Y:S02]  /*f080*/  ISETP.NE.AND P1, PT, R3, RZ, PT ;  /* 0x000000ff0300720c */ /* 0x000fe40003f25270 */
[----:B------:R-:W1:Y:S02]  /*f090*/  SYNCS.PHASECHK.TRANS64.TRYWAIT P0, [UR38+0x38840], R2 ;  /* 0x03884002ff0075a7 */ /* 0x000e640008000166 */
[----:B-1----:R-:W-:Y:S09]  /*f0a0*/  @!P0 BRA `(.L_x_79) ;  /* 0x0000002c00408947 */ /* 0x002ff20003800000 */
.L_x_159:
[----:B------:R-:W-:Y:S05]  /*f0b0*/  BSYNC B2 ;  /* 0x0000000000027941 */ /* 0x000fea0003800000 */
.L_x_78:
[----:B------:R-:W-:Y:S04]  /*f0c0*/  BSSY B2, `(.L_x_80) ;  /* 0x0000007000027945 */ /* 0x000fe80003800000 */
[----:B------:R-:W-:Y:S05]  /*f0d0*/  @P1 BRA `(.L_x_81) ;  /* 0x0000000000141947 */ /* 0x000fea0003800000 */
[----:B------:R-:W-:Y:S02]  /*f0e0*/  ISETP.NE.AND P0, PT, R10, RZ, PT ;  /* 0x000000ff0a00720c */ /* 0x000fe40003f05270 */
[----:B-1----:R-:W-:-:S04]  /*f0f0*/  MOV R2, 0xa000 ;  /* 0x0000a00000027802 */ /* 0x002fc80000000f00 */
[----:B------:R2:W-:Y:S07]  /*f100*/  SYNCS.ARRIVE.TRANS64 RZ, [UR38+0x38830], R2 ;  /* 0x03883002ffff79a7 */ /* 0x0005ee0008000026 */
[----:B------:R-:W-:Y:S05]  /*f110*/  @!P0 BRA `(.L_x_81) ;  /* 0x0000000000048947 */ /* 0x000fea0003800000 */
[----:B------:R-:W-:Y:S01]  /*f120*/  BPT.TRAP 0x1 ;  /* 0x000000040000795c */ /* 0x000fe20000300000 */
.L_x_81:
[----:B------:R-:W-:Y:S05]  /*f130*/  BSYNC B2 ;  /* 0x0000000000027941 */ /* 0x000fea0003800000 */
.L_x_80:
[----:B------:R-:W-:Y:S01]  /*f140*/  IMAD.MOV.U32 R15, RZ, RZ, RZ ;  /* 0x000000ffff0f7224 */ /* 0x000fe200078e00ff */
[----:B------:R-:W-:Y:S01]  /*f150*/  ULDC.64 UR4, c[0x0][0x198] ;  /* 0x0000660000047ab9 */ /* 0x000fe20000000a00 */
[----:B------:R-:W-:Y:S01]  /*f160*/  PLOP3.LUT P0, PT, PT, PT, PT, 0x80, 0x0 ;  /* 0x000000000000781c */ /* 0x000fe20003f0f070 */
[----:B------:R-:W-:Y:S01]  /*f170*/  UIADD3 UR4, UP0, UR4, 0x370, URZ ;  /* 0x0000037004047890 */ /* 0x000fe2000ff1e03f */
[----:B-12---:R-:W-:Y:S01]  /*f180*/  IMAD R2, R11, 0x50, RZ ;  /* 0x000000500b027824 */ /* 0x006fe200078e02ff */
[----:B------:R-:W-:Y:S01]  /*f190*/  R2UR UR10, R15 ;  /* 0x000000000f0a72ca */ /* 0x000fe200000e0000 */
[----:B------:R-:W-:Y:S02]  /*f1a0*/  UIADD3 UR8, UR38, 0x24400, URZ ;  /* 0x0002440026087890 */ /* 0x000fe4000fffe03f */
[----:B------:R-:W-:Y:S02]  /*f1b0*/  UIADD3 UR9, UR38, 0x38830, URZ ;  /* 0x0003883026097890 */ /* 0x000fe4000fffe03f */
[----:B------:R-:W-:Y:S01]  /*f1c0*/  UIADD3.X UR5, URZ, UR5, URZ, UP0, !UPT ;  /* 0x000000053f057290 */ /* 0x000fe200087fe43f */
[----:B------:R-:W-:Y:S01]  /*f1d0*/  UMOV UR6, 0x0 ;  /* 0x0000000000067882 */ /* 0x000fe20000000000 */
[----:B------:R-:W-:-:S10]  /*f1e0*/  UMOV UR7, 0x14f00000 ;  /* 0x14f0000000077882 */ /* 0x000fd40000000000 */
.L_x_82:
[----:B------:R-:W-:-:S13]  /*f1f0*/  @P0 ELECT P3, URZ, PT ;  /* 0x00000000003f082f */ /* 0x000fda0003860000 */
[----:B-----5:R-:W-:Y:S01]  /*f200*/  @P3 R2UR UR13, R4 ;  /* 0x00000000040d32ca */ /* 0x020fe200000e0000 */
[----:B------:R-:W-:Y:S01]  /*f210*/  UMOV UR12, UR36 ;  /* 0x00000024000c7c82 */ /* 0x000fe20008000000 */
[----:B------:R-:W-:Y:S02]  /*f220*/  @P3 R2UR UR11, R2 ;  /* 0x00000000020b32ca */ /* 0x000fe400000e0000 */
[----:B------:R-:W-:Y:S02]  /*f230*/  @P3 PLOP3.LUT P0, PT, P3, PT, PT, 0x8, 0x0 ;  /* 0x000000000000381c */ /* 0x000fe40001f0e170 */
[----:B------:R-:W-:-:S09]  /*f240*/  PLOP3.LUT P3, PT, PT, PT, PT, 0x8, 0x0 ;  /* 0x000000000000781c */ /* 0x000fd20003f6e170 */
[----:B------:R1:W-:Y:S02]  /*f250*/  UTMALDG.4D [UR8], [UR4], desc[UR6] ;  /* 0x00000608040075b4 */ /* 0x0003e40008019000 */
[----:B-1----:R-:W-:Y:S05]  /*f260*/  @P0 BRA.U.ANY `(.L_x_82) ;  /* 0xfffffffd00e00947 */ /* 0x002fea000393ffff */
[----:B------:R-:W-:Y:S01]  /*f270*/  IMAD.MOV.U32 R14, RZ, RZ, 0x40 ;  /* 0x00000040ff0e7424 */ /* 0x000fe200078e00ff */
[----:B------:R-:W-:Y:S01]  /*f280*/  PLOP3.LUT P0, PT, PT, PT, PT, 0x80, 0x0 ;  /* 0x000000000000781c */ /* 0x000fe20003f0f070 */
[----:B------:R-:W-:Y:S01]  /*f290*/  UIADD3 UR8, UR38, 0x26c00, URZ ;  /* 0x00026c0026087890 */ /* 0x000fe2000fffe03f */
[----:B------:R-:W-:Y:S02]  /*f2a0*/  UMOV UR6, 0x0 ;  /* 0x0000000000067882 */ /* 0x000fe40000000000 */
[----:B------:R-:W-:Y:S01]  /*f2b0*/  R2UR UR10, R14 ;  /* 0x000000000e0a72ca */ /* 0x000fe200000e0000 */
[----:B------:R-:W-:-:S14]  /*f2c0*/  UMOV UR7, 0x14f00000 ;  /* 0x14f0000000077882 */ /* 0x000fdc0000000000 */
.L_x_83:
[----:B------:R-:W-:-:S13]  /*f2d0*/  @P0 ELECT P3, URZ, PT ;  /* 0x00000000003f082f */ /* 0x000fda0003860000 */
[----:B------:R-:W-:Y:S01]  /*f2e0*/  @P3 R2UR UR13, R4 ;  /* 0x00000000040d32ca */ /* 0x000fe200000e0000 */
[----:B------:R-:W-:Y:S01]  /*f2f0*/  UMOV UR12, UR36 ;  /* 0x00000024000c7c82 */ /* 0x000fe20008000000 */
[----:B------:R-:W-:Y:S02]  /*f300*/  @P3 R2UR UR11, R2 ;  /* 0x00000000020b32ca */ /* 0x000fe400000e0000 */
[----:B------:R-:W-:Y:S02]  /*f310*/  @P3 PLOP3.LUT P0, PT, P3, PT, PT, 0x8, 0x0 ;  /* 0x000000000000381c */ /* 0x000fe40001f0e170 */
[----:B------:R-:W-:-:S09]  /*f320*/  PLOP3.LUT P3, PT, PT, PT, PT, 0x8, 0x0 ;  /* 0x000000000000781c */ /* 0x000fd20003f6e170 */
[----:B------:R1:W-:Y:S02]  /*f330*/  UTMALDG.4D [UR8], [UR4], desc[UR6] ;  /* 0x00000608040075b4 */ /* 0x0003e40008019000 */
[----:B-1----:R-:W-:Y:S05]  /*f340*/  @P0 BRA.U.ANY `(.L_x_83) ;  /* 0xfffffffd00e00947 */ /* 0x002fea000393ffff */
[----:B0-----:R-:W-:Y:S01]  /*f350*/  IMAD.MOV.U32 R5, RZ, RZ, 0x80 ;  /* 0x00000080ff057424 */ /* 0x001fe200078e00ff */
[----:B------:R-:W-:Y:S01]  /*f360*/  PLOP3.LUT P0, PT, PT, PT, PT, 0x80, 0x0 ;  /* 0x000000000000781c */ /* 0x000fe20003f0f070 */
[----:B------:R-:W-:Y:S01]  /*f370*/  UIADD3 UR8, UR38, 0x29400, URZ ;  /* 0x0002940026087890 */ /* 0x000fe2000fffe03f */
[----:B------:R-:W-:Y:S02]  /*f380*/  UMOV UR6, 0x0 ;  /* 0x0000000000067882 */ /* 0x000fe40000000000 */
[----:B------:R-:W-:Y:S01]  /*f390*/  R2UR UR10, R5 ;  /* 0x00000000050a72ca */ /* 0x000fe200000e0000 */
[----:B------:R-:W-:-:S14]  /*f3a0*/  UMOV UR7, 0x14f00000 ;  /* 0x14f0000000077882 */ /* 0x000fdc0000000000 */
.L_x_84:
        /* <DEDUP_REMOVED lines=14> */
.L_x_85:
        /* <DEDUP_REMOVED lines=8> */
[----:B------:R-:W-:Y:S01]  /*f510*/  SHF.L.U32 R2, R7, 0x1f, RZ ;  /* 0x0000001f07027819 */ /* 0x000fe200000006ff */
[----:B------:R-:W-:Y:S03]  /*f520*/  BSSY B2, `(.L_x_86) ;  /* 0x0000003000027945 */ /* 0x000fe60003800000 */
[----:B------:R-:W0:Y:S02]  /*f530*/  SYNCS.PHASECHK.TRANS64.TRYWAIT P0, [UR38+0x38868], R2 ;  /* 0x03886802ff0075a7 */ /* 0x000e240008000166 */
[----:B0-----:R-:W-:Y:S05]  /*f540*/  @!P0 BRA `(.L_x_87) ;  /* 0x0000002800308947 */ /* 0x001fea0003800000 */
.L_x_160:
[----:B------:R-:W-:Y:S05]  /*f550*/  BSYNC B2 ;  /* 0x0000000000027941 */ /* 0x000fea0003800000 */
.L_x_86:
[----:B------:R-:W-:Y:S01]  /*f560*/  BSSY B2, `(.L_x_88) ;  /* 0x0000009000027945 */ /* 0x000fe20003800000 */
[----:B0-----:R-:W-:Y:S01]  /*f570*/  IMAD.MOV.U32 R2, RZ, RZ, 0x0 ;  /* 0x00000000ff027424 */ /* 0x001fe200078e00ff */
[----:B------:R-:W-:Y:S02]  /*f580*/  MOV R3, 0x14f00000 ;  /* 0x14f0000000037802 */ /* 0x000fe40000000f00 */
[----:B------:R-:W-:Y:S05]  /*f590*/  @P1 BRA `(.L_x_89) ;  /* 0x0000000000141947 */ /* 0x000fea0003800000 */
[----:B------:R-:W-:Y:S01]  /*f5a0*/  ISETP.NE.AND P0, PT, R10, RZ, PT ;  /* 0x000000ff0a00720c */ /* 0x000fe20003f05270 */
[----:B------:R-:W-:-:S04]  /*f5b0*/  IMAD.MOV.U32 R7, RZ, RZ, 0xa000 ;  /* 0x0000a000ff077424 */ /* 0x000fc800078e00ff */
[----:B------:R0:W-:Y:S08]  /*f5c0*/  SYNCS.ARRIVE.TRANS64 RZ, [UR38+0x38858], R7 ;  /* 0x03885807ffff79a7 */ /* 0x0001f00008000026 */
[----:B0-----:R-:W-:Y:S05]  /*f5d0*/  @!P0 BRA `(.L_x_89) ;  /* 0x0000000000048947 */ /* 0x001fea0003800000 */
[----:B------:R-:W-:Y:S01]  /*f5e0*/  BPT.TRAP 0x1 ;  /* 0x000000040000795c */ /* 0x000fe20000300000 */
.L_x_89:
[----:B------:R-:W-:Y:S05]  /*f5f0*/  BSYNC B2 ;  /* 0x0000000000027941 */ /* 0x000fea0003800000 */
.L_x_88:
        /* <DEDUP_REMOVED lines=10> */
.L_x_90:
        /* <DEDUP_REMOVED lines=13> */
.L_x_91:
        /* <DEDUP_REMOVED lines=13> */
.L_x_92:
        /* <DEDUP_REMOVED lines=13> */
.L_x_93:
        /* <DEDUP_REMOVED lines=8> */
[----:B------:R-:W-:Y:S02]  /*f990*/  IMAD.MOV.U32 R17, RZ, RZ, R11 ;  /* 0x000000ffff117224 */ /* 0x000fe400078e000b */
[----:B------:R-:W-:-:S07]  /*f9a0*/  IMAD.MOV.U32 R16, RZ, RZ, R4 ;  /* 0x000000ffff107224 */ /* 0x000fce00078e0004 */
.L_x_76:
[----:B------:R-:W-:Y:S05]  /*f9b0*/  BSYNC B1 ;  /* 0x0000000000017941 */ /* 0x000fea0003800000 */
.L_x_75:
[----:B------:R-:W-:Y:S02]  /*f9c0*/  VIADD R0, R0, 0xfffffffe ;  /* 0xfffffffe00007836 */ /* 0x000fe40000000000 */
[----:B------:R-:W-:Y:S01]  /*f9d0*/  IMAD.MOV.U32 R7, RZ, RZ, R9 ;  /* 0x000000ffff077224 */ /* 0x000fe200078e0009 */
[----:B------:R-:W-:Y:S06]  /*f9e0*/  @P2 BRA `(.L_x_94) ;  /* 0xffffffe8004c2947 */ /* 0x000fec000383ffff */
[----:B------:R-:W-:Y:S05]  /*f9f0*/  BSYNC B0 ;  /* 0x0000000000007941 */ /* 0x000fea0003800000 */
.L_x_55:
[----:B------:R-:W-:Y:S01]  /*fa00*/  ISETP.NE.AND P0, PT, R12, RZ, PT ;  /* 0x000000ff0c00720c */ /* 0x000fe20003f05270 */
[----:B------:R-:W-:-:S12]  /*fa10*/  BSSY B0, `(.L_x_54) ;  /* 0x00000b3000007945 */ /* 0x000fd80003800000 */
[----:B------:R-:W-:Y:S05]  /*fa20*/  @!P0 BRA `(.L_x_95) ;  /* 0x0000000800c48947 */ /* 0x000fea0003800000 */
[----:B------:R-:W2:Y:S01]  /*fa30*/  LDL R2, [R1] ;  /* 0x0000000001027983 */ /* 0x000ea20000100800 */
[----:B------:R-:W-:Y:S02]  /*fa40*/  MOV R8, 0x1 ;  /* 0x0000000100087802 */ /* 0x000fe40000000f00 */
[----:B--2---:R-:W-:-:S13]  /*fa50*/  ISETP.NE.AND P1, PT, R2, RZ, PT ;  /* 0x000000ff0200720c */ /* 0x004fda0003f25270 */
[----:B------:R-:W-:Y:S05]  /*fa60*/  @!P1 BRA `(.L_x_95) ;  /* 0x0000000800b49947 */ /* 0x000fea0003800000 */
[----:B------:R-:W2:Y:S02]  /*fa70*/  LDL.LU R2, [R1+0x4] ;  /* 0x0000040001027983 */ /* 0x000ea40000300800 */
[----:B--2---:R-:W-:-:S13]  /*fa80*/  ISETP.NE.AND P1, PT, R2, RZ, PT ;  /* 0x000000ff0200720c */ /* 0x004fda0003f25270 */
[----:B------:R-:W-:Y:S05]  /*fa90*/  @!P1 BRA `(.L_x_96) ;  /* 0x0000000000509947 */ /* 0x000fea0003800000 */
[----:B------:R-:W0:Y:S01]  /*faa0*/  LDC R7, c[0x0][0x43c] ;  /* 0x00010f00ff077b82 */ /* 0x000e220000000800 */
[----:B------:R-:W-:Y:S01]  /*fab0*/  IMAD.MOV.U32 R6, RZ, RZ, R0 ;  /* 0x000000ffff067224 */ /* 0x000fe200078e0000 */
[----:B------:R-:W-:Y:S01]  /*fac0*/  ULDC.64 UR4, c[0x0][0x428] ;  /* 0x00010a0000047ab9 */ /* 0x000fe20000000a00 */
[----:B------:R-:W-:Y:S01]  /*fad0*/  ULDC.64 UR6, c[0x0][0x208] ;  /* 0x0000820000067ab9 */ /* 0x000fe20000000a00 */
[----:B------:R-:W-:-:S04]  /*fae0*/  IMAD R19, R19, UR4, RZ ;  /* 0x0000000413137c24 */ /* 0x000fc8000f8e02ff */
[----:B------:R-:W-:Y:S01]  /*faf0*/  IMAD R19, R18, UR5, R19 ;  /* 0x0000000512137c24 */ /* 0x000fe2000f8e0213 */
[----:B0-----:R-:W-:-:S13]  /*fb00*/  ISETP.NE.AND P0, PT, R7, 0x1, PT ;  /* 0x000000010700780c */ /* 0x001fda0003f05270 */
[----:B------:R-:W0:Y:S02]  /*fb10*/  @P0 LDC.64 R2, c[0x0][0x440] ;  /* 0x00011000ff020b82 */ /* 0x000e240000000a00 */
[----:B0-----:R-:W-:-:S05]  /*fb20*/  @P0 IMAD.HI.U32 R2, R0, R2, RZ ;  /* 0x0000000200020227 */ /* 0x001fca00078e00ff */
[----:B------:R-:W-:-:S04]  /*fb30*/  @P0 SHF.R.U32.HI R6, RZ, R3, R2 ;  /* 0x00000003ff060219 */ /* 0x000fc80000011602 */
[--C-:B------:R-:W-:Y:S01]  /*fb40*/  SHF.R.S32.HI R3, RZ, 0x1f, R6.reuse ;  /* 0x0000001fff037819 */ /* 0x100fe20000011406 */
[----:B------:R-:W-:-:S04]  /*fb50*/  IMAD.MOV.U32 R2, RZ, RZ, R6 ;  /* 0x000000ffff027224 */ /* 0x000fc800078e0006 */
[----:B------:R-:W-:Y:S01]  /*fb60*/  IMAD.WIDE.U32 R2, R18, UR4, R2 ;  /* 0x0000000412027c25 */ /* 0x000fe2000f8e0002 */
[----:B------:R-:W-:-:S03]  /*fb70*/  ULDC.64 UR4, c[0x0][0x418] ;  /* 0x0001060000047ab9 */ /* 0x000fc60000000a00 */
[----:B------:R-:W-:Y:S01]  /*fb80*/  IMAD.IADD R3, R19, 0x1, R3 ;  /* 0x0000000113037824 */ /* 0x000fe200078e0203 */
[----:B------:R-:W-:-:S04]  /*fb90*/  LEA R4, P0, R2, UR4, 0x2 ;  /* 0x0000000402047c11 */ /* 0x000fc8000f8010ff */
[----:B------:R-:W-:-:S05]  /*fba0*/  LEA.HI.X R5, R2, UR5, R3, 0x2, P0 ;  /* 0x0000000502057c11 */ /* 0x000fca00080f1403 */
[----:B------:R0:W5:Y:S01]  /*fbb0*/  LDG.E R4, desc[UR6][R4.64] ;  /* 0x0000000604047981 */ /* 0x000162000c1e1900 */
[----:B------:R-:W-:-:S04]  /*fbc0*/  IMAD.MOV R2, RZ, RZ, -R6 ;  /* 0x000000ffff027224 */ /* 0x000fc800078e0a06 */
[----:B------:R-:W-:-:S07]  /*fbd0*/  IMAD R0, R7, R2, R0 ;  /* 0x0000000207007224 */ /* 0x000fce00078e0200 */
.L_x_96:
[----:B------:R-:W1:Y:S01]  /*fbe0*/  S2R R2, SR_TID.X ;  /* 0x0000000000027919 */ /* 0x000e620000002100 */
[----:B------:R-:W-:Y:S01]  /*fbf0*/  BSSY B1, `(.L_x_97) ;  /* 0x0000006000017945 */ /* 0x000fe20003800000 */
[----:B-1----:R-:W-:Y:S02]  /*fc00*/  LOP3.LUT R3, R2, 0x7f, RZ, 0xc0, !PT ;  /* 0x0000007f02037812 */ /* 0x002fe400078ec0ff */
[----:B------:R-:W-:Y:S02]  /*fc10*/  SHF.L.U32 R2, R9, 0x1f, RZ ;  /* 0x0000001f09027819 */ /* 0x000fe400000006ff */
[----:B------:R-:W-:Y:S02]  /*fc20*/  ISETP.NE.AND P1, PT, R3, RZ, PT ;  /* 0x000000ff0300720c */ /* 0x000fe40003f25270 */
[----:B------:R-:W1:Y:S02]  /*fc30*/  SYNCS.PHASECHK.TRANS64.TRYWAIT P0, [UR38+0x38848], R2 ;  /* 0x03884802ff0075a7 */ /* 0x000e640008000166 */
[----:B-1----:R-:W-:Y:S09]  /*fc40*/  @!P0 BRA `(.L_x_98) ;  /* 0x0000002000888947 */ /* 0x002ff20003800000 */
.L_x_161:
[----:B------:R-:W-:Y:S05]  /*fc50*/  BSYNC B1 ;  /* 0x0000000000017941 */ /* 0x000fea0003800000 */
.L_x_97:
[----:B------:R-:W-:Y:S04]  /*fc60*/  BSSY B1, `(.L_x_99) ;  /* 0x0000007000017945 */ /* 0x000fe80003800000 */
[----:B------:R-:W-:Y:S05]  /*fc70*/  @P1 BRA `(.L_x_100) ;  /* 0x0000000000141947 */ /* 0x000fea0003800000 */
[----:B------:R-:W-:Y:S01]  /*fc80*/  ISETP.NE.AND P0, PT, R10, RZ, PT ;  /* 0x000000ff0a00720c */ /* 0x000fe20003f05270 */
[----:B-1----:R-:W-:-:S04]  /*fc90*/  IMAD.MOV.U32 R3, RZ, RZ, 0xa000 ;  /* 0x0000a000ff037424 */ /* 0x002fc800078e00ff */
[----:B------:R2:W-:Y:S08]  /*fca0*/  SYNCS.ARRIVE.TRANS64 RZ, [UR38+0x38838], R3 ;  /* 0x03883803ffff79a7 */ /* 0x0005f00008000026 */
[----:B--2---:R-:W-:Y:S05]  /*fcb0*/  @!P0 BRA `(.L_x_100) ;  /* 0x0000000000048947 */ /* 0x004fea0003800000 */
[----:B------:R-:W-:Y:S01]  /*fcc0*/  BPT.TRAP 0x1 ;  /* 0x000000040000795c */ /* 0x000fe20000300000 */
.L_x_100:
[----:B------:R-:W-:Y:S05]  /*fcd0*/  BSYNC B1 ;  /* 0x0000000000017941 */ /* 0x000fea0003800000 */
.L_x_99:
[----:B0-----:R-:W-:Y:S01]  /*fce0*/  MOV R5, RZ ;  /* 0x000000ff00057202 */ /* 0x001fe20000000f00 */
[----:B------:R-:W-:Y:S01]  /*fcf0*/  ULDC.64 UR4, c[0x0][0x198] ;  /* 0x0000660000047ab9 */ /* 0x000fe20000000a00 */
[----:B------:R-:W-:Y:S01]  /*fd00*/  PLOP3.LUT P0, PT, PT, PT, PT, 0x80, 0x0 ;  /* 0x000000000000781c */ /* 0x000fe20003f0f070 */
[----:B------:R-:W-:Y:S01]  /*fd10*/  UIADD3 UR4, UP0, UR4, 0x370, URZ ;  /* 0x0000037004047890 */ /* 0x000fe2000ff1e03f */
[----:B------:R-:W-:Y:S01]  /*fd20*/  R2UR UR10, R5 ;  /* 0x00000000050a72ca */ /* 0x000fe200000e0000 */
[----:B-1----:R-:W-:Y:S01]  /*fd30*/  IMAD R3, R0, 0x50, RZ ;  /* 0x0000005000037824 */ /* 0x002fe200078e02ff */
[----:B------:R-:W-:Y:S02]  /*fd40*/  UIADD3 UR8, UR38, 0x2e400, URZ ;  /* 0x0002e40026087890 */ /* 0x000fe4000fffe03f */
[----:B------:R-:W-:Y:S02]  /*fd50*/  UIADD3 UR9, UR38, 0x38838, URZ ;  /* 0x0003883826097890 */ /* 0x000fe4000fffe03f */
[----:B------:R-:W-:Y:S01]  /*fd60*/  UIADD3.X UR5, URZ, UR5, URZ, UP0, !UPT ;  /* 0x000000053f057290 */ /* 0x000fe200087fe43f */
[----:B------:R-:W-:Y:S01]  /*fd70*/  UMOV UR6, 0x0 ;  /* 0x0000000000067882 */ /* 0x000fe20000000000 */
[----:B------:R-:W-:-:S10]  /*fd80*/  UMOV UR7, 0x14f00000 ;  /* 0x14f0000000077882 */ /* 0x000fd40000000000 */
.L_x_101:
[----:B------:R-:W-:-:S13]  /*fd90*/  @P0 ELECT P2, URZ, PT ;  /* 0x00000000003f082f */ /* 0x000fda0003840000 */
[----:B-----5:R-:W-:Y:S01]  /*fda0*/  @P2 R2UR UR13, R4 ;  /* 0x00000000040d22ca */ /* 0x020fe200000e0000 */
        /* <DEDUP_REMOVED lines=12> */
.L_x_102:
        /* <DEDUP_REMOVED lines=14> */
.L_x_103:
        /* <DEDUP_REMOVED lines=14> */
.L_x_104:
        /* <DEDUP_REMOVED lines=8> */
[----:B------:R-:W0:Y:S01]  /*100b0*/  SYNCS.PHASECHK.TRANS64.TRYWAIT P0, [UR38+0x38860], R2 ;  /* 0x03886002ff0075a7 */ /* 0x000e220008000166 */
[----:B------:R-:W-:Y:S04]  /*100c0*/  BSSY B1, `(.L_x_105) ;  /* 0x0000002000017945 */ /* 0x000fe80003800000 */
[----:B0-----:R-:W-:Y:S05]  /*100d0*/  @!P0 BRA `(.L_x_106) ;  /* 0x0000001c007c8947 */ /* 0x001fea0003800000 */
.L_x_162:
[----:B------:R-:W-:Y:S05]  /*100e0*/  BSYNC B1 ;  /* 0x0000000000017941 */ /* 0x000fea0003800000 */
.L_x_105:
[----:B------:R-:W-:Y:S01]  /*100f0*/  BSSY B1, `(.L_x_107) ;  /* 0x0000009000017945 */ /* 0x000fe20003800000 */
[----:B0-----:R-:W-:Y:S02]  /*10100*/  IMAD.MOV.U32 R2, RZ, RZ, 0x0 ;  /* 0x00000000ff027424 */ /* 0x001fe400078e00ff */
[----:B------:R-:W-:Y:S01]  /*10110*/  IMAD.MOV.U32 R3, RZ, RZ, 0x14f00000 ;  /* 0x14f00000ff037424 */ /* 0x000fe200078e00ff */
[----:B------:R-:W-:Y:S06]  /*10120*/  @P1 BRA `(.L_x_108) ;  /* 0x0000000000141947 */ /* 0x000fec0003800000 */
[----:B------:R-:W-:Y:S02]  /*10130*/  ISETP.NE.AND P0, PT, R10, RZ, PT ;  /* 0x000000ff0a00720c */ /* 0x000fe40003f05270 */
[----:B------:R-:W-:-:S04]  /*10140*/  MOV R12, 0xa000 ;  /* 0x0000a000000c7802 */ /* 0x000fc80000000f00 */
[----:B------:R0:W-:Y:S07]  /*10150*/  SYNCS.ARRIVE.TRANS64 RZ, [UR38+0x38850], R12 ;  /* 0x0388500cffff79a7 */ /* 0x0001ee0008000026 */
[----:B------:R-:W-:Y:S05]  /*10160*/  @!P0 BRA `(.L_x_108) ;  /* 0x0000000000048947 */ /* 0x000fea0003800000 */
[----:B------:R-:W-:Y:S01]  /*10170*/  BPT.TRAP 0x1 ;  /* 0x000000040000795c */ /* 0x000fe20000300000 */
.L_x_108:
[----:B------:R-:W-:Y:S05]  /*10180*/  BSYNC B1 ;  /* 0x0000000000017941 */ /* 0x000fea0003800000 */
.L_x_107:
        /* <DEDUP_REMOVED lines=10> */
.L_x_109:
        /* <DEDUP_REMOVED lines=8> */
[----:B------:R-:W-:Y:S01]  /*102b0*/  R2UR UR10, R6 ;  /* 0x00000000060a72ca */ /* 0x000fe200000e0000 */
[----:B------:R-:W-:Y:S01]  /*102c0*/  UIADD3 UR8, UR38, 0x2c00, URZ ;  /* 0x00002c0026087890 */ /* 0x000fe2000fffe03f */
[----:B------:R-:W-:Y:S02]  /*102d0*/  R2UR UR6, R2 ;  /* 0x00000000020672ca */ /* 0x000fe400000e0000 */
[----:B------:R-:W-:Y:S02]  /*102e0*/  R2UR UR7, R3 ;  /* 0x00000000030772ca */ /* 0x000fe400000e0000 */
[----:B------:R-:W-:-:S13]  /*102f0*/  PLOP3.LUT P0, PT, PT, PT, PT, 0x80, 0x0 ;  /* 0x000000000000781c */ /* 0x000fda0003f0f070 */
.L_x_110:
        /* <DEDUP_REMOVED lines=13> */
.L_x_111:
        /* <DEDUP_REMOVED lines=13> */
.L_x_112:
        /* <DEDUP_REMOVED lines=8> */
[----:B------:R-:W-:Y:S02]  /*10520*/  IMAD.MOV.U32 R17, RZ, RZ, R0 ;  /* 0x000000ffff117224 */ /* 0x000fe400078e0000 */
[----:B------:R-:W-:-:S07]  /*10530*/  IMAD.MOV.U32 R16, RZ, RZ, R4 ;  /* 0x000000ffff107224 */ /* 0x000fce00078e0004 */
.L_x_95:
[----:B------:R-:W-:Y:S05]  /*10540*/  BSYNC B0 ;  /* 0x0000000000007941 */ /* 0x000fea0003800000 */
.L_x_54:
[----:B------:R-:W2:Y:S01]  /*10550*/  LDL.LU R0, [R1] ;  /* 0x0000000001007983 */ /* 0x000ea20000300800 */
[----:B------:R-:W-:Y:S01]  /*10560*/  BSSY B0, `(.L_x_113) ;  /* 0x0000051000007945 */ /* 0x000fe20003800000 */
[----:B--2---:R-:W-:-:S13]  /*10570*/  ISETP.NE.AND P0, PT, R0, RZ, PT ;  /* 0x000000ff0000720c */ /* 0x004fda0003f05270 */
[----:B------:R-:W-:Y:S05]  /*10580*/  @!P0 BRA `(.L_x_114) ;  /* 0x0000000400388947 */ /* 0x000fea0003800000 */
[----:B------:R-:W2:Y:S01]  /*10590*/  S2R R0, SR_TID.X ;  /* 0x0000000000007919 */ /* 0x000ea20000002100 */
[----:B-1----:R-:W-:Y:S01]  /*105a0*/  LEA R3, R8, UR38, 0x3 ;  /* 0x0000002608037c11 */ /* 0x002fe2000f8e18ff */
[----:B------:R-:W-:Y:S01]  /*105b0*/  BSSY B1, `(.L_x_115) ;  /* 0x0000006000017945 */ /* 0x000fe20003800000 */
[----:B--2---:R-:W-:Y:S02]  /*105c0*/  LOP3.LUT R2, R0, 0x7f, RZ, 0xc0, !PT ;  /* 0x0000007f00027812 */ /* 0x004fe400078ec0ff */
[----:B------:R-:W-:Y:S02]  /*105d0*/  SHF.L.U32 R0, R9, 0x1f, RZ ;  /* 0x0000001f09007819 */ /* 0x000fe400000006ff */
[----:B------:R-:W-:Y:S02]  /*105e0*/  ISETP.NE.AND P1, PT, R2, RZ, PT ;  /* 0x000000ff0200720c */ /* 0x000fe40003f25270 */
[----:B------:R-:W1:Y:S02]  /*105f0*/  SYNCS.PHASECHK.TRANS64.TRYWAIT P0, [R3+URZ+0x38860], R0 ;  /* 0x03886000030075a7 */ /* 0x000e64000800017f */
[----:B-1----:R-:W-:Y:S09]  /*10600*/  @!P0 BRA `(.L_x_116) ;  /* 0x0000001800488947 */ /* 0x002ff20003800000 */
.L_x_163:
[----:B------:R-:W-:Y:S05]  /*10610*/  BSYNC B1 ;  /* 0x0000000000017941 */ /* 0x000fea0003800000 */
.L_x_115:
[----:B------:R-:W-:Y:S04]  /*10620*/  BSSY B1, `(.L_x_117) ;  /* 0x0000008000017945 */ /* 0x000fe80003800000 */
[----:B------:R-:W-:Y:S05]  /*10630*/  @P1 BRA `(.L_x_118) ;  /* 0x0000000000181947 */ /* 0x000fea0003800000 */
[----:B------:R-:W2:Y:S01]  /*10640*/  S2R R2, SR_TID.X ;  /* 0x0000000000027919 */ /* 0x000ea20000002100 */
[----:B-1----:R-:W-:-:S04]  /*10650*/  IMAD.MOV.U32 R0, RZ, RZ, 0xa000 ;  /* 0x0000a000ff007424 */ /* 0x002fc800078e00ff */
[----:B------:R3:W-:Y:S01]  /*10660*/  SYNCS.ARRIVE.TRANS64 RZ, [R3+URZ+0x38850], R0 ;  /* 0x0388500003ff79a7 */ /* 0x0007e2000800003f */
[----:B--2---:R-:W-:-:S13]  /*10670*/  LOP3.LUT P0, RZ, R2, 0x1f, RZ, 0xc0, !PT ;  /* 0x0000001f02ff7812 */ /* 0x004fda000780c0ff */
[----:B---3--:R-:W-:Y:S05]  /*10680*/  @!P0 BRA `(.L_x_118) ;  /* 0x0000000000048947 */ /* 0x008fea0003800000 */
[----:B------:R-:W-:Y:S01]  /*10690*/  BPT.TRAP 0x1 ;  /* 0x000000040000795c */ /* 0x000fe20000300000 */
.L_x_118:
[----:B------:R-:W-:Y:S05]  /*106a0*/  BSYNC B1 ;  /* 0x0000000000017941 */ /* 0x000fea0003800000 */
.L_x_117:
[----:B------:R-:W-:Y:S01]  /*106b0*/  R2UR UR4, R8 ;  /* 0x00000000080472ca */ /* 0x000fe200000e0000 */
[----:B------:R-:W-:Y:S01]  /*106c0*/  ULDC.64 UR6, c[0x0][0x198] ;  /* 0x0000660000067ab9 */ /* 0x000fe20000000a00 */
[----:B------:R-:W-:Y:S01]  /*106d0*/  R2UR UR9, R3 ;  /* 0x00000000030972ca */ /* 0x000fe200000e0000 */
[----:B------:R-:W-:Y:S01]  /*106e0*/  UIADD3 UR6, UP0, UR6, 0x470, URZ ;  /* 0x0000047006067890 */ /* 0x000fe2000ff1e03f */
[----:B------:R-:W-:Y:S01]  /*106f0*/  PLOP3.LUT P0, PT, PT, PT, PT, 0x80, 0x0 ;  /* 0x000000000000781c */ /* 0x000fe20003f0f070 */
[----:B------:R-:W-:Y:S01]  /*10700*/  IMAD R17, R17, 0x50, RZ ;  /* 0x0000005011117824 */ /* 0x000fe200078e02ff */
[----:B------:R-:W-:Y:S01]  /*10710*/  UMOV UR14, 0x0 ;  /* 0x00000000000e7882 */ /* 0x000fe20000000000 */
[----:B------:R-:W-:Y:S01]  /*10720*/  UIADD3.X UR7, URZ, UR7, URZ, UP0, !UPT ;  /* 0x000000073f077290 */ /* 0x000fe200087fe43f */
[----:B------:R-:W-:Y:S01]  /*10730*/  UMOV UR15, 0x14f00000 ;  /* 0x14f00000000f7882 */ /* 0x000fe20000000000 */
[----:B------:R-:W-:-:S04]  /*10740*/  UMOV UR10, URZ ;  /* 0x0000003f000a7c82 */ /* 0x000fc80008000000 */
[----:B------:R-:W-:Y:S02]  /*10750*/  UIMAD UR4, UR4, 0xa000, UR38 ;  /* 0x0000a000040478a4 */ /* 0x000fe4000f8e0226 */
[----:B------:R-:W-:Y:S02]  /*10760*/  UIADD3 UR9, UR9, 0x38850, URZ ;  /* 0x0003885009097890 */ /* 0x000fe4000fffe03f */
[----:B------:R-:W-:-:S12]  /*10770*/  UIADD3 UR8, UR4, 0x400, URZ ;  /* 0x0000040004087890 */ /* 0x000fd8000fffe03f */
.L_x_119:
[----:B------:R-:W-:-:S13]  /*10780*/  @P0 ELECT P1, URZ, PT ;  /* 0x00000000003f082f */ /* 0x000fda0003820000 */
[----:B------:R-:W-:Y:S01]  /*10790*/  @P1 R2UR UR13, R16 ;  /* 0x00000000100d12ca */ /* 0x000fe200000e0000 */
[----:B------:R-:W-:Y:S01]  /*107a0*/  UMOV UR12, UR36 ;  /* 0x00000024000c7c82 */ /* 0x000fe20008000000 */
[----:B------:R-:W-:Y:S02]  /*107b0*/  @P1 R2UR UR11, R17 ;  /* 0x00000000110b12ca */ /* 0x000fe400000e0000 */
[----:B------:R-:W-:Y:S02]  /*107c0*/  @P1 PLOP3.LUT P0, PT, P1, PT, PT, 0x8, 0x0 ;  /* 0x000000000000181c */ /* 0x000fe40000f0e170 */
[----:B------:R-:W-:-:S09]  /*107d0*/  PLOP3.LUT P1, PT, PT, PT, PT, 0x8, 0x0 ;  /* 0x000000000000781c */ /* 0x000fd20003f2e170 */
[----:B------:R2:W-:Y:S02]  /*107e0*/  UTMALDG.4D [UR8], [UR6], desc[UR14] ;  /* 0x00000e08060075b4 */ /* 0x0005e40008019000 */
[----:B--2---:R-:W-:Y:S05]  /*107f0*/  @P0 BRA.U.ANY `(.L_x_119) ;  /* 0xfffffffd00e00947 */ /* 0x004fea000393ffff */
[----:B------:R-:W-:Y:S01]  /*10800*/  PLOP3.LUT P0, PT, PT, PT, PT, 0x80, 0x0 ;  /* 0x000000000000781c */ /* 0x000fe20003f0f070 */
[----:B------:R-:W-:Y:S01]  /*10810*/  UIADD3 UR8, UR4, 0x2c00, URZ ;  /* 0x00002c0004087890 */ /* 0x000fe2000fffe03f */
[----:B------:R-:W-:Y:S01]  /*10820*/  UMOV UR14, 0x0 ;  /* 0x00000000000e7882 */ /* 0x000fe20000000000 */
[----:B------:R-:W-:Y:S01]  /*10830*/  UMOV UR15, 0x14f00000 ;  /* 0x14f00000000f7882 */ /* 0x000fe20000000000 */
[----:B------:R-:W-:-:S09]  /*10840*/  UMOV UR10, 0x40 ;  /* 0x00000040000a7882 */ /* 0x000fd20000000000 */
.L_x_120:
        /* <DEDUP_REMOVED lines=13> */
.L_x_121:
        /* <DEDUP_REMOVED lines=10> */
[----:B------:R-:W-:Y:S02]  /*109c0*/  UMOV UR5, 0x14f00000 ;  /* 0x14f0000000057882 */ /* 0x000fe40000000000 */
[----:B------:R-:W-:Y:S01]  /*109d0*/  UMOV UR4, 0x0 ;  /* 0x0000000000047882 */ /* 0x000fe20000000000 */
[----:B------:R-:W-:-:S08]  /*109e0*/  UMOV UR10, 0xc0 ;  /* 0x000000c0000a7882 */ /* 0x000fd00000000000 */
.L_x_122:
        /* <DEDUP_REMOVED lines=8> */
.L_x_114:
[----:B------:R-:W-:Y:S05]  /*10a70*/  BSYNC B0 ;  /* 0x0000000000007941 */ /* 0x000fea0003800000 */
.L_x_113:
[----:B-1----:R-:W-:Y:S02]  /*10a80*/  VIADD R0, R8, 0x1 ;  /* 0x0000000108007836 */ /* 0x002fe40000000000 */
[----:B------:R-:W-:-:S03]  /*10a90*/  IMAD.MOV.U32 R3, RZ, RZ, RZ ;  /* 0x000000ffff037224 */ /* 0x000fc600078e00ff */
[----:B------:R-:W-:-:S04]  /*10aa0*/  ISETP.NE.AND P0, PT, R0, 0x2, PT ;  /* 0x000000020000780c */ /* 0x000fc80003f05270 */
[----:B------:R-:W-:Y:S02]  /*10ab0*/  SEL R2, RZ, 0x1, P0 ;  /* 0x00000001ff027807 */ /* 0x000fe40000000000 */
[----:B------:R-:W-:Y:S02]  /*10ac0*/  SEL R0, R0, RZ, P0 ;  /* 0x000000ff00007207 */ /* 0x000fe40000000000 */
[----:B------:R-:W-:-:S07]  /*10ad0*/  LOP3.LUT R9, R9, R2, RZ, 0x3c, !PT ;  /* 0x0000000209097212 */ /* 0x000fce00078e3cff */
.L_x_38:
[----:B------:R-:W1:Y:S01]  /*10ae0*/  S2R R5, SR_CgaCtaId ;  /* 0x0000000000057919 */ /* 0x000e620000008800 */
[----:B------:R-:W-:Y:S02]  /*10af0*/  MOV R2, 0x400 ;  /* 0x0000040000027802 */ /* 0x000fe40000000f00 */
[----:B------:R-:W-:Y:S02]  /*10b00*/  SHF.L.U32 R3, R3, 0x1f, RZ ;  /* 0x0000001f03037819 */ /* 0x000fe400000006ff */
[----:B-1----:R-:W-:-:S04]  /*10b10*/  LEA R2, R5, R2, 0x18 ;  /* 0x0000000205027211 */ /* 0x002fc800078ec0ff */
[----:B------:R-:W1:Y:S02]  /*10b20*/  SYNCS.PHASECHK.TRANS64.TRYWAIT P0, [R2+URZ+0x38820], R3 ;  /* 0x03882003020075a7 */ /* 0x000e64000800017f */
[----:B-1----:R-:W-:Y:S05]  /*10b30*/  @!P0 BRA `(.L_x_123) ;  /* 0x0000001400108947 */ /* 0x002fea0003800000 */
.L_x_164:
[----:B------:R-:W-:-:S03]  /*10b40*/  UMOV UR4, 0xffffffff ;  /* 0xffffffff00047882 */ /* 0x000fc60000000000 */
[----:B------:R-:W-:Y:S05]  /*10b50*/  BRA.DIV UR4, `(.L_x_124) ;  /* 0x00000016041c7947 */ /* 0x000fea000b800000 */
[----:B-1----:R-:W1:Y:S02]  /*10b60*/  S2R R3, SR_TID.X ;  /* 0x0000000000037919 */ /* 0x002e640000002100 */
[----:B-1----:R-:W-:-:S04]  /*10b70*/  SHF.R.U32.HI R3, RZ, 0x5, R3 ;  /* 0x00000005ff037819 */ /* 0x002fc80000011603 */
[----:B------:R-:W-:-:S05]  /*10b80*/  LOP3.LUT R3, R3, 0x3, RZ, 0xc0, !PT ;  /* 0x0000000303037812 */ /* 0x000fca00078ec0ff */
[----:B------:R1:W2:Y:S02]  /*10b90*/  SHFL.IDX PT, R14, R3, RZ, 0x1f ;  /* 0x00001fff030e7589 */ /* 0x0002a400000e0000 */
.L_x_167:
[----:B--2---:R-:W-:-:S13]  /*10ba0*/  ISETP.NE.AND P0, PT, R14, RZ, PT ;  /* 0x000000ff0e00720c */ /* 0x004fda0003f05270 */
[----:B------:R-:W-:Y:S05]  /*10bb0*/  @P0 BRA `(.L_x_10) ;  /* 0x0000000000880947 */ /* 0x000fea0003800000 */
[----:B------:R-:W-:-:S03]  /*10bc0*/  UMOV UR4, 0xffffffff ;  /* 0xffffffff00047882 */ /* 0x000fc60000000000 */
[----:B------:R-:W-:Y:S05]  /*10bd0*/  BRA.DIV UR4, `(.L_x_125) ;  /* 0x0000001604307947 */ /* 0x000fea000b800000 */
[----:B------:R-:W-:-:S13]  /*10be0*/  ELECT P6, URZ, PT ;  /* 0x00000000003f782f */ /* 0x000fda00038c0000 */
.L_x_170:
[----:B------:R-:W-:Y:S05]  /*10bf0*/  @!P6 BRA `(.L_x_10) ;  /* 0x000000000078e947 */ /* 0x000fea0003800000 */
[----:B-1----:R-:W2:Y:S02]  /*10c00*/  LDL.LU R3, [R1+0x14] ;  /* 0x0000140001037983 */ /* 0x002ea40000300800 */
[----:B--2---:R-:W-:-:S04]  /*10c10*/  LOP3.LUT R3, R3, 0x2, RZ, 0xfc, !PT ;  /* 0x0000000203037812 */ /* 0x004fc800078efcff */
[----:B------:R-:W-:-:S13]  /*10c20*/  ISETP.NE.AND P2, PT, R3, 0x3, PT ;  /* 0x000000030300780c */ /* 0x000fda0003f45270 */
[----:B------:R-:W-:Y:S05]  /*10c30*/  @!P2 BRA `(.L_x_126) ;  /* 0x000000000004a947 */ /* 0x000fea0003800000 */
[----:B------:R-:W-:Y:S01]  /*10c40*/  BPT.TRAP 0x1 ;  /* 0x000000040000795c */ /* 0x000fe20000300000 */
.L_x_126:
[----:B------:R-:W-:Y:S01]  /*10c50*/  IADD3 R7, R2, 0x38840, RZ ;  /* 0x0003884002077810 */ /* 0x000fe20007ffe0ff */
[----:B------:R-:W-:Y:S01]  /*10c60*/  VIADD R3, R0, 0x1 ;  /* 0x0000000100037836 */ /* 0x000fe20000000000 */
[----:B------:R-:W-:-:S03]  /*10c70*/  SHF.L.U32 R5, R9, 0x1f, RZ ;  /* 0x0000001f09057819 */ /* 0x000fc600000006ff */
[----:B------:R-:W-:Y:S01]  /*10c80*/  IMAD R6, R0, 0x8, R7 ;  /* 0x0000000800067824 */ /* 0x000fe200078e0207 */
[----:B------:R-:W-:-:S03]  /*10c90*/  ISETP.NE.AND P1, PT, R3, 0x2, PT ;  /* 0x000000020300780c */ /* 0x000fc60003f25270 */
[----:B------:R-:W1:Y:S01]  /*10ca0*/  SYNCS.PHASECHK.TRANS64.TRYWAIT P0, [R6+URZ], R5 ;  /* 0x00000005060075a7 */ /* 0x000e62000800017f */
[----:B------:R-:W-:Y:S02]  /*10cb0*/  SEL R4, RZ, 0x1, P1 ;  /* 0x00000001ff047807 */ /* 0x000fe40000800000 */
[----:B------:R-:W-:Y:S02]  /*10cc0*/  SEL R8, R3, RZ, P1 ;  /* 0x000000ff03087207 */ /* 0x000fe40000800000 */
[----:B------:R-:W-:-:S03]  /*10cd0*/  LOP3.LUT R4, R9, R4, RZ, 0x3c, !PT ;  /* 0x0000000409047212 */ /* 0x000fc600078e3cff */
[----:B------:R-:W-:Y:S01]  /*10ce0*/  IMAD R3, R8, 0x8, R7 ;  /* 0x0000000808037824 */ /* 0x000fe200078e0207 */
[----:B------:R-:W-:Y:S01]  /*10cf0*/  SHF.L.U32 R4, R4, 0x1f, RZ ;  /* 0x0000001f04047819 */ /* 0x000fe200000006ff */
[----:B-1----:R-:W-:Y:S06]  /*10d00*/  @!P0 BRA `(.L_x_127) ;  /* 0x0000001400048947 */ /* 0x002fec0003800000 */
.L_x_171:
[----:B------:R-:W2:Y:S02]  /*10d10*/  SYNCS.PHASECHK.TRANS64.TRYWAIT P0, [R3+URZ], R4 ;  /* 0x00000004030075a7 */ /* 0x000ea4000800017f */
[----:B--2---:R-:W-:Y:S05]  /*10d20*/  @!P0 BRA `(.L_x_128) ;  /* 0x0000001400108947 */ /* 0x004fea0003800000 */
.L_x_172:
[----:B------:R-:W-:Y:S05]  /*10d30*/  @!P2 BRA `(.L_x_129) ;  /* 0x000000000004a947 */ /* 0x000fea0003800000 */
[----:B------:R-:W-:Y:S01]  /*10d40*/  BPT.TRAP 0x1 ;  /* 0x000000040000795c */ /* 0x000fe20000300000 */
.L_x_129:
[----:B--2---:R-:W-:-:S04]  /*10d50*/  VIADD R3, R2, 0x38860 ;  /* 0x0003886002037836 */ /* 0x004fc80000000000 */
[----:B------:R-:W-:-:S04]  /*10d60*/  IMAD R0, R0, 0x8, R3 ;  /* 0x0000000800007824 */ /* 0x000fc800078e0203 */
[----:B------:R-:W2:Y:S02]  /*10d70*/  SYNCS.PHASECHK.TRANS64.TRYWAIT P0, [R0+URZ], R5 ;  /* 0x00000005000075a7 */ /* 0x000ea4000800017f */
[----:B--2---:R-:W-:Y:S05]  /*10d80*/  @!P0 BRA `(.L_x_130) ;  /* 0x00000014000c8947 */ /* 0x004fea0003800000 */
.L_x_173:
[----:B------:R-:W-:-:S07]  /*10d90*/  LEA R3, R8, R3, 0x3 ;  /* 0x0000000308037211 */ /* 0x000fce00078e18ff */
.L_x_131:
[----:B---3--:R3:W4:Y:S02]  /*10da0*/  SYNCS.PHASECHK.TRANS64.TRYWAIT P0, [R3+URZ], R4 ;  /* 0x00000004030075a7 */ /* 0x008724000800017f */
[----:B----4-:R-:W-:Y:S05]  /*10db0*/  @!P0 NANOSLEEP.SYNCS 0x989680 ;  /* 0x009896800000895d */ /* 0x010fea0003900000 */
[----:B------:R-:W4:Y:S02]  /*10dc0*/  @!P0 SYNCS.PHASECHK.TRANS64 P0, [R3+URZ], R4 ;  /* 0x00000004030085a7 */ /* 0x000f24000800007f */
[----:B----4-:R-:W-:Y:S05]  /*10dd0*/  @!P0 BRA `(.L_x_131) ;  /* 0xfffffffc00f08947 */ /* 0x010fea000383ffff */
.L_x_10:
[----:B------:R-:W-:Y:S05]  /*10de0*/  BSYNC B6 ;  /* 0x0000000000067941 */ /* 0x000fea0003800000 */
.L_x_7:
[----:B------:R-:W-:Y:S05]  /*10df0*/  EXIT ;  /* 0x000000000000794d */ /* 0x000fea0003800000 */
.L_x_14:
[----:B------:R-:W-:-:S13]  /*10e00*/  R2UR UR4, R16 ;  /* 0x00000000100472ca */ /* 0x000fda00000e0000 */
[----:B0-----:R-:W-:-:S04]  /*10e10*/  IMAD.U32 R3, RZ, RZ, UR4 ;  /* 0x00000004ff037e24 */ /* 0x001fc8000f8e00ff */
[----:B------:R0:W1:Y:S03]  /*10e20*/  SYNCS.PHASECHK.TRANS64.TRYWAIT P1, [R3+URZ+0x38800], R2 ;  /* 0x03880002030075a7 */ /* 0x000066000802017f */
[----:B-1----:R-:W-:Y:S05]  /*10e30*/  @!P1 NANOSLEEP.SYNCS 0x989680 ;  /* 0x009896800000995d */ /* 0x002fea0003900000 */
[----:B------:R-:W1:Y:S02]  /*10e40*/  @!P1 SYNCS.PHASECHK.TRANS64 P1, [R3+URZ+0x38800], R2 ;  /* 0x03880002030095a7 */ /* 0x000e64000802007f */
[----:B-1----:R-:W-:Y:S05]  /*10e50*/  @!P1 BRA `(.L_x_14) ;  /* 0xfffffffc00e89947 */ /* 0x002fea000383ffff */
[----:B------:R-:W-:Y:S05]  /*10e60*/  BRA `(.L_x_132) ;  /* 0xffffff0400847947 */ /* 0x000fea000383ffff */
.L_x_18:
[----:B------:R-:W-:-:S13]  /*10e70*/  R2UR UR4, R16 ;  /* 0x00000000100472ca */ /* 0x000fda00000e0000 */
[----:B0-----:R-:W-:-:S04]  /*10e80*/  IMAD.U32 R3, RZ, RZ, UR4 ;  /* 0x00000004ff037e24 */ /* 0x001fc8000f8e00ff */
[----:B------:R0:W2:Y:S03]  /*10e90*/  SYNCS.PHASECHK.TRANS64.TRYWAIT P2, [R3+URZ+0x38830], R2 ;  /* 0x03883002030075a7 */ /* 0x0000a6000804017f */
[----:B--2---:R-:W-:Y:S05]  /*10ea0*/  @!P2 NANOSLEEP.SYNCS 0x989680 ;  /* 0x009896800000a95d */ /* 0x004fea0003900000 */
[----:B------:R-:W2:Y:S02]  /*10eb0*/  @!P2 SYNCS.PHASECHK.TRANS64 P2, [R3+URZ+0x38830], R2 ;  /* 0x038830020300a5a7 */ /* 0x000ea4000804007f */
[----:B--2---:R-:W-:Y:S05]  /*10ec0*/  @!P2 BRA `(.L_x_18) ;  /* 0xfffffffc00e8a947 */ /* 0x004fea000383ffff */
[----:B------:R-:W-:Y:S05]  /*10ed0*/  BRA `(.L_x_17) ;  /* 0xffffff0400a07947 */ /* 0x000fea000383ffff */
.L_x_23:
[----:B------:R-:W-:-:S13]  /*10ee0*/  R2UR UR6, R215 ;  /* 0x00000000d70672ca */ /* 0x000fda00000e0000 */
[----:B-1----:R-:W-:-:S04]  /*10ef0*/  IMAD.U32 R7, RZ, RZ, UR6 ;  /* 0x00000006ff077e24 */ /* 0x002fc8000f8e00ff */
[----:B------:R1:W2:Y:S03]  /*10f00*/  SYNCS.PHASECHK.TRANS64.TRYWAIT P2, [R7+URZ+0x38830], R2 ;  /* 0x03883002070075a7 */ /* 0x0002a6000804017f */
[----:B--2---:R-:W-:Y:S05]  /*10f10*/  @!P2 NANOSLEEP.SYNCS 0x989680 ;  /* 0x009896800000a95d */ /* 0x004fea0003900000 */
[----:B------:R-:W2:Y:S02]  /*10f20*/  @!P2 SYNCS.PHASECHK.TRANS64 P2, [R7+URZ+0x38830], R2 ;  /* 0x038830020700a5a7 */ /* 0x000ea4000804007f */
[----:B--2---:R-:W-:Y:S05]  /*10f30*/  @!P2 BRA `(.L_x_23) ;  /* 0xfffffffc00e8a947 */ /* 0x004fea000383ffff */
[----:B------:R-:W-:Y:S05]  /*10f40*/  BRA `(.L_x_22) ;  /* 0xffffff4400287947 */ /* 0x000fea000383ffff */
.L_x_27:
[----:B-1----:R-:W-:-:S04]  /*10f50*/  IMAD.U32 R3, RZ, RZ, UR7 ;  /* 0x00000007ff037e24 */ /* 0x002fc8000f8e00ff */
[----:B------:R1:W2:Y:S03]  /*10f60*/  SYNCS.PHASECHK.TRANS64.TRYWAIT P2, [R3+URZ+0x38850], R0 ;  /* 0x03885000030075a7 */ /* 0x0002a6000804017f */
[----:B--2---:R-:W-:Y:S05]  /*10f70*/  @!P2 NANOSLEEP.SYNCS 0x989680 ;  /* 0x009896800000a95d */ /* 0x004fea0003900000 */
[----:B------:R-:W2:Y:S02]  /*10f80*/  @!P2 SYNCS.PHASECHK.TRANS64 P2, [R3+URZ+0x38850], R0 ;  /* 0x038850000300a5a7 */ /* 0x000ea4000804007f */
[----:B--2---:R-:W-:Y:S05]  /*10f90*/  @!P2 BRA `(.L_x_27) ;  /* 0xfffffffc00eca947 */ /* 0x004fea000383ffff */
[----:B------:R-:W-:Y:S05]  /*10fa0*/  BRA `(.L_x_26) ;  /* 0xffffff6c005c7947 */ /* 0x000fea000383ffff */
.L_x_32:
[----:B-1----:R1:W2:Y:S02]  /*10fb0*/  SYNCS.PHASECHK.TRANS64.TRYWAIT P0, [R11+URZ+0x38850], R8 ;  /* 0x038850080b0075a7 */ /* 0x0022a4000800017f */
[----:B--2---:R-:W-:Y:S05]  /*10fc0*/  @!P0 NANOSLEEP.SYNCS 0x989680 ;  /* 0x009896800000895d */ /* 0x004fea0003900000 */
[----:B------:R-:W2:Y:S02]  /*10fd0*/  @!P0 SYNCS.PHASECHK.TRANS64 P0, [R11+URZ+0x38850], R8 ;  /* 0x038850080b0085a7 */ /* 0x000ea4000800007f */
[----:B--2---:R-:W-:Y:S05]  /*10fe0*/  @!P0 BRA `(.L_x_32) ;  /* 0xfffffffc00f08947 */ /* 0x004fea000383ffff */
[----:B------:R-:W-:Y:S05]  /*10ff0*/  BRA `(.L_x_31) ;  /* 0xffffff84005c7947 */ /* 0x000fea000383ffff */
.L_x_43:
[----:B------:R-:W-:Y:S01]  /*11000*/  IMAD.MOV.U32 R13, RZ, RZ, R0 ;  /* 0x000000ffff0d7224 */ /* 0x000fe200078e0000 */
[----:B------:R-:W-:Y:S01]  /*11010*/  MOV R12, RZ ;  /* 0x000000ff000c7202 */ /* 0x000fe20000000f00 */
[----:B------:R-:W-:Y:S02]  /*11020*/  IMAD.MOV.U32 R11, RZ, RZ, 0x1f ;  /* 0x0000001fff0b7424 */ /* 0x000fe400078e00ff */
[----:B------:R-:W-:-:S07]  /*11030*/  IMAD.MOV.U32 R15, RZ, RZ, -0x1 ;  /* 0xffffffffff0f7424 */ /* 0x000fce00078e00ff */
[----:B------:R-:W-:Y:S05]  /*11040*/  WARPSYNC.COLLECTIVE R15, `(.L_x_133) ;  /* 0x000000000f087348 */ /* 0x000fea0003c00000 */
[----:B------:R0:W1:Y:S02]  /*11050*/  SHFL.IDX P6, R14, R13, R12, R11 ;  /* 0x0000000c0d0e7389 */ /* 0x00006400000c000b */
[----:B01----:R-:W-:Y:S01]  /*11060*/  ENDCOLLECTIVE ;  /* 0x000000000000791b */ /* 0x003fe20003800000 */
.L_x_133:
[----:B------:R-:W-:Y:S05]  /*11070*/  BRA `(.L_x_134) ;  /* 0xffffffc000047947 */ /* 0x000fea000383ffff */
.L_x_45:
[----:B------:R-:W-:Y:S01]  /*11080*/  BSSY B0, `(.L_x_135) ;  /* 0x0000006000007945 */ /* 0x000fe20003800000 */
[----:B------:R-:W-:-:S07]  /*11090*/  IMAD.MOV.U32 R15, RZ, RZ, -0x1 ;  /* 0xffffffffff0f7424 */ /* 0x000fce00078e00ff */
[----:B0-----:R-:W-:Y:S05]  /*110a0*/  WARPSYNC.COLLECTIVE R15, `(.L_x_136) ;  /* 0x000000000f0c7348 */ /* 0x001fea0003c00000 */
[----:B------:R-:W-:Y:S02]  /*110b0*/  ELECT P6, UR62, PT ;  /* 0x00000000003e782f */ /* 0x000fe400038c0000 */
[----:B------:R-:W-:Y:S01]  /*110c0*/  MOV R14, UR62 ;  /* 0x0000003e000e7c02 */ /* 0x000fe20008000f00 */
[----:B0-----:R-:W-:Y:S10]  /*110d0*/  ENDCOLLECTIVE ;  /* 0x000000000000791b */ /* 0x001ff40003800000 */
.L_x_136:
[----:B------:R-:W-:Y:S05]  /*110e0*/  BSYNC B0 ;  /* 0x0000000000007941 */ /* 0x000fea0003800000 */
.L_x_135:
[----:B------:R-:W-:Y:S05]  /*110f0*/  BRA `(.L_x_137) ;  /* 0xffffffc000047947 */ /* 0x000fea000383ffff */
.L_x_47:
[----:B0-----:R-:W-:-:S04]  /*11100*/  IMAD.U32 R3, RZ, RZ, UR38 ;  /* 0x00000026ff037e24 */ /* 0x001fc8000f8e00ff */
[----:B------:R0:W1:Y:S03]  /*11110*/  SYNCS.PHASECHK.TRANS64.TRYWAIT P0, [R3+URZ+0x38840], R0 ;  /* 0x03884000030075a7 */ /* 0x000066000800017f */
[----:B-1----:R-:W-:Y:S05]  /*11120*/  @!P0 NANOSLEEP.SYNCS 0x989680 ;  /* 0x009896800000895d */ /* 0x002fea0003900000 */
[----:B------:R-:W1:Y:S02]  /*11130*/  @!P0 SYNCS.PHASECHK.TRANS64 P0, [R3+URZ+0x38840], R0 ;  /* 0x03884000030085a7 */ /* 0x000e64000800007f */
[----:B-1----:R-:W-:Y:S05]  /*11140*/  @!P0 BRA `(.L_x_47) ;  /* 0xfffffffc00ec8947 */ /* 0x002fea000383ffff */
[----:B------:R-:W-:Y:S05]  /*11150*/  BRA `(.L_x_138) ;  /* 0xffffffc0005c7947 */ /* 0x000fea000383ffff */
.L_x_50:
[----:B------:R-:W-:Y:S01]  /*11160*/  IMAD R8, R11, 0x80, R8 ;  /* 0x000000800b087824 */ /* 0x000fe200078e0208 */
[----:B------:R-:W-:Y:S01]  /*11170*/  MOV R13, R6 ;  /* 0x00000006000d7202 */ /* 0x000fe20000000f00 */
[----:B------:R-:W-:Y:S02]  /*11180*/  IMAD.MOV.U32 R12, RZ, RZ, RZ ;  /* 0x000000ffff0c7224 */ /* 0x000fe400078e00ff */
[----:B------:R-:W-:Y:S02]  /*11190*/  IMAD.MOV.U32 R11, RZ, RZ, 0x181f ;  /* 0x0000181fff0b7424 */ /* 0x000fe400078e00ff */
[----:B------:R-:W-:Y:S02]  /*111a0*/  IMAD.MOV.U32 R15, RZ, RZ, -0x1 ;  /* 0xffffffffff0f7424 */ /* 0x000fe400078e00ff */
[----:B------:R-:W-:-:S07]  /*111b0*/  VIADD R5, R8, 0x10 ;  /* 0x0000001008057836 */ /* 0x000fce0000000000 */
[----:B------:R-:W-:Y:S05]  /*111c0*/  WARPSYNC.COLLECTIVE R15, `(.L_x_139) ;  /* 0x000000000f087348 */ /* 0x000fea0003c00000 */
[----:B------:R0:W1:Y:S02]  /*111d0*/  SHFL.IDX P6, R14, R13, R12, R11 ;  /* 0x0000000c0d0e7389 */ /* 0x00006400000c000b */
[----:B01----:R-:W-:Y:S01]  /*111e0*/  ENDCOLLECTIVE ;  /* 0x000000000000791b */ /* 0x003fe20003800000 */
.L_x_139:
[----:B------:R-:W-:Y:S02]  /*111f0*/  IMAD.MOV.U32 R13, RZ, RZ, R7 ;  /* 0x000000ffff0d7224 */ /* 0x000fe400078e0007 */
[----:B------:R-:W-:-:S07]  /*11200*/  IMAD.MOV.U32 R2, RZ, RZ, R14 ;  /* 0x000000ffff027224 */ /* 0x000fce00078e000e */
[----:B------:R-:W-:Y:S05]  /*11210*/  WARPSYNC.COLLECTIVE R15, `(.L_x_140) ;  /* 0x000000000f087348 */ /* 0x000fea0003c00000 */
[----:B------:R0:W1:Y:S02]  /*11220*/  SHFL.IDX P6, R14, R13, R12, R11 ;  /* 0x0000000c0d0e7389 */ /* 0x00006400000c000b */
[----:B01----:R-:W-:Y:S01]  /*11230*/  ENDCOLLECTIVE ;  /* 0x000000000000791b */ /* 0x003fe20003800000 */
.L_x_140:
[----:B------:R-:W-:Y:S01]  /*11240*/  ULDC UR4, c[0x0][0x288] ;  /* 0x0000a20000047ab9 */ /* 0x000fe20000000800 */
[----:B------:R-:W-:Y:S01]  /*11250*/  ULDC.64 UR6, c[0x0][0x208] ;  /* 0x0000820000067ab9 */ /* 0x000fe20000000a00 */
[----:B------:R-:W-:-:S05]  /*11260*/  IMAD R0, R20, UR4, RZ ;  /* 0x0000000414007c24 */ /* 0x000fca000f8e02ff */
[----:B------:R-:W-:Y:S01]  /*11270*/  ISETP.GE.AND P4, PT, R8, R0, PT ;  /* 0x000000000800720c */ /* 0x000fe20003f86270 */
[----:B------:R-:W-:Y:S02]  /*11280*/  IMAD.MOV.U32 R13, RZ, RZ, R6 ;  /* 0x000000ffff0d7224 */ /* 0x000fe400078e0006 */
[----:B------:R-:W-:-:S10]  /*11290*/  IMAD.MOV.U32 R12, RZ, RZ, 0x1 ;  /* 0x00000001ff0c7424 */ /* 0x000fd400078e00ff */
[----:B------:R-:W-:Y:S02]  /*112a0*/  @!P4 LEA R21, R9, UR38, 0x1 ;  /* 0x000000260915cc11 */ /* 0x000fe4000f8e08ff */
[----:B------:R-:W-:-:S04]  /*112b0*/  MOV R3, R14 ;  /* 0x0000000e00037202 */ /* 0x000fc80000000f00 */
[----:B------:R-:W-:-:S04]  /*112c0*/  LOP3.LUT R3, R3, R2, RZ, 0x3c, !PT ;  /* 0x0000000203037212 */ /* 0x000fc800078e3cff */
[----:B------:R-:W-:-:S04]  /*112d0*/  LOP3.LUT R2, R3, R2, RZ, 0x3c, !PT ;  /* 0x0000000203027212 */ /* 0x000fc800078e3cff */
[----:B------:R-:W-:-:S03]  /*112e0*/  LOP3.LUT R3, R3, R2, RZ, 0x3c, !PT ;  /* 0x0000000203037212 */ /* 0x000fc600078e3cff */
[----:B------:R-:W-:-:S05]  /*112f0*/  @!P4 IMAD.WIDE.U32 R2, R10, 0x2, R2 ;  /* 0x000000020a02c825 */ /* 0x000fca00078e0002 */
[----:B------:R-:W-:Y:S01]  /*11300*/  @!PT LDS RZ, [RZ] ;  /* 0x00000000fffff984 */ /* 0x000fe20000000800 */
[----:B------:R-:W-:Y:S01]  /*11310*/  @!PT LDS RZ, [RZ] ;  /* 0x00000000fffff984 */ /* 0x000fe20000000800 */
[----:B------:R-:W-:Y:S01]  /*11320*/  @!PT LDS RZ, [RZ] ;  /* 0x00000000fffff984 */ /* 0x000fe20000000800 */
[----:B------:R0:W-:Y:S04]  /*11330*/  @!P4 LDGSTS.E.BYPASS.LTC128B.128 [R21+0x14400], desc[UR6][R2.64], !P3 ;  /* 0x144000000215cfae */ /* 0x0001e8000d901d46 */
[----:B------:R0:W-:Y:S04]  /*11340*/  @!P4 LDGSTS.E.BYPASS.LTC128B.128 [R21+0x18400], desc[UR6][R2.64+0x80], !P0 ;  /* 0x184000800215cfae */ /* 0x0001e8000c101d46 */
[----:B------:R0:W-:Y:S04]  /*11350*/  @!P4 LDGSTS.E.BYPASS.LTC128B.128 [R21+0x1c400], desc[UR6][R2.64+0x100], !P1 ;  /* 0x1c4001000215cfae */ /* 0x0001e8000c901d46 */
[----:B------:R0:W-:Y:S01]  /*11360*/  @!P4 LDGSTS.E.BYPASS.LTC128B.128 [R21+0x20400], desc[UR6][R2.64+0x180], !P2 ;  /* 0x204001800215cfae */ /* 0x0001e2000d101d46 */
[----:B------:R-:W-:-:S13]  /*11370*/  ISETP.GE.AND P4, PT, R5, R0, PT ;  /* 0x000000000500720c */ /* 0x000fda0003f86270 */
[----:B0-----:R-:W-:Y:S05]  /*11380*/  WARPSYNC.COLLECTIVE R15, `(.L_x_141) ;  /* 0x000000000f087348 */ /* 0x001fea0003c00000 */
[----:B------:R1:W2:Y:S02]  /*11390*/  SHFL.IDX P6, R14, R13, R12, R11 ;  /* 0x0000000c0d0e7389 */ /* 0x0002a400000c000b */
[----:B012---:R-:W-:Y:S01]  /*113a0*/  ENDCOLLECTIVE ;  /* 0x000000000000791b */ /* 0x007fe20003800000 */
.L_x_141:
[----:B------:R-:W-:Y:S01]  /*113b0*/  VIADD R3, R8, 0x20 ;  /* 0x0000002008037836 */ /* 0x000fe20000000000 */
[----:B------:R-:W-:Y:S01]  /*113c0*/  @!P4 LEA R20, R9, UR38, 0x1 ;  /* 0x000000260914cc11 */ /* 0x000fe2000f8e08ff */
[----:B------:R-:W-:Y:S02]  /*113d0*/  IMAD.MOV.U32 R13, RZ, RZ, R7 ;  /* 0x000000ffff0d7224 */ /* 0x000fe400078e0007 */
[----:B------:R-:W-:-:S07]  /*113e0*/  IMAD.MOV.U32 R5, RZ, RZ, R14 ;  /* 0x000000ffff057224 */ /* 0x000fce00078e000e */
[----:B------:R-:W-:Y:S05]  /*113f0*/  WARPSYNC.COLLECTIVE R15, `(.L_x_142) ;  /* 0x000000000f087348 */ /* 0x000fea0003c00000 */
[----:B------:R0:W1:Y:S02]  /*11400*/  SHFL.IDX P6, R14, R13, R12, R11 ;  /* 0x0000000c0d0e7389 */ /* 0x00006400000c000b */
[----:B01----:R-:W-:Y:S01]  /*11410*/  ENDCOLLECTIVE ;  /* 0x000000000000791b */ /* 0x003fe20003800000 */
.L_x_142:
[----:B------:R-:W-:Y:S01]  /*11420*/  ULDC.64 UR4, c[0x0][0x208] ;  /* 0x0000820000047ab9 */ /* 0x000fe20000000a00 */
[----:B------:R-:W-:Y:S02]  /*11430*/  IMAD.MOV.U32 R13, RZ, RZ, R6 ;  /* 0x000000ffff0d7224 */ /* 0x000fe400078e0006 */
[----:B------:R-:W-:Y:S01]  /*11440*/  IMAD.MOV.U32 R12, RZ, RZ, 0x2 ;  /* 0x00000002ff0c7424 */ /* 0x000fe200078e00ff */
[----:B------:R-:W-:-:S05]  /*11450*/  MOV R4, R14 ;  /* 0x0000000e00047202 */ /* 0x000fca0000000f00 */
        /* <DEDUP_REMOVED lines=12> */
.L_x_143:
[----:B------:R-:W-:Y:S01]  /*11520*/  VIADD R5, R8, 0x30 ;  /* 0x0000003008057836 */ /* 0x000fe20000000000 */
[----:B------:R-:W-:Y:S01]  /*11530*/  @!P4 LEA R21, R9, UR38, 0x1 ;  /* 0x000000260915cc11 */ /* 0x000fe2000f8e08ff */
[----:B------:R-:W-:Y:S02]  /*11540*/  IMAD.MOV.U32 R13, RZ, RZ, R7 ;  /* 0x000000ffff0d7224 */ /* 0x000fe400078e0007 */
[----:B------:R-:W-:-:S07]  /*11550*/  IMAD.MOV.U32 R3, RZ, RZ, R14 ;  /* 0x000000ffff037224 */ /* 0x000fce00078e000e */
[----:B------:R-:W-:Y:S05]  /*11560*/  WARPSYNC.COLLECTIVE R15, `(.L_x_144) ;  /* 0x000000000f087348 */ /* 0x000fea0003c00000 */
[----:B------:R0:W1:Y:S02]  /*11570*/  SHFL.IDX P6, R14, R13, R12, R11 ;  /* 0x0000000c0d0e7389 */ /* 0x00006400000c000b */
[----:B01----:R-:W-:Y:S01]  /*11580*/  ENDCOLLECTIVE ;  /* 0x000000000000791b */ /* 0x003fe20003800000 */
.L_x_144:
        /* <DEDUP_REMOVED lines=16> */
.L_x_145:
[----:B------:R-:W-:Y:S01]  /*11690*/  VIADD R3, R8, 0x40 ;  /* 0x0000004008037836 */ /* 0x000fe20000000000 */
[----:B------:R-:W-:Y:S01]  /*116a0*/  @!P4 LEA R20, R9, UR38, 0x1 ;  /* 0x000000260914cc11 */ /* 0x000fe2000f8e08ff */
[----:B------:R-:W-:Y:S02]  /*116b0*/  IMAD.MOV.U32 R13, RZ, RZ, R7 ;  /* 0x000000ffff0d7224 */ /* 0x000fe400078e0007 */
[----:B------:R-:W-:-:S07]  /*116c0*/  IMAD.MOV.U32 R5, RZ, RZ, R14 ;  /* 0x000000ffff057224 */ /* 0x000fce00078e000e */
[----:B------:R-:W-:Y:S05]  /*116d0*/  WARPSYNC.COLLECTIVE R15, `(.L_x_146) ;  /* 0x000000000f087348 */ /* 0x000fea0003c00000 */
[----:B------:R0:W1:Y:S02]  /*116e0*/  SHFL.IDX P6, R14, R13, R12, R11 ;  /* 0x0000000c0d0e7389 */ /* 0x00006400000c000b */
[----:B01----:R-:W-:Y:S01]  /*116f0*/  ENDCOLLECTIVE ;  /* 0x000000000000791b */ /* 0x003fe20003800000 */
.L_x_146:
        /* <DEDUP_REMOVED lines=16> */
.L_x_147:
[----:B------:R-:W-:Y:S01]  /*11800*/  VIADD R5, R8, 0x50 ;  /* 0x0000005008057836 */ /* 0x000fe20000000000 */
[----:B------:R-:W-:Y:S01]  /*11810*/  @!P4 LEA R21, R9, UR38, 0x1 ;  /* 0x000000260915cc11 */ /* 0x000fe2000f8e08ff */
[----:B------:R-:W-:Y:S02]  /*11820*/  IMAD.MOV.U32 R13, RZ, RZ, R7 ;  /* 0x000000ffff0d7224 */ /* 0x000fe400078e0007 */
[----:B------:R-:W-:-:S07]  /*11830*/  IMAD.MOV.U32 R3, RZ, RZ, R14 ;  /* 0x000000ffff037224 */ /* 0x000fce00078e000e */
[----:B------:R-:W-:Y:S05]  /*11840*/  WARPSYNC.COLLECTIVE R15, `(.L_x_148) ;  /* 0x000000000f087348 */ /* 0x000fea0003c00000 */
[----:B------:R0:W1:Y:S02]  /*11850*/  SHFL.IDX P6, R14, R13, R12, R11 ;  /* 0x0000000c0d0e7389 */ /* 0x00006400000c000b */
[----:B01----:R-:W-:Y:S01]  /*11860*/  ENDCOLLECTIVE ;  /* 0x000000000000791b */ /* 0x003fe20003800000 */
.L_x_148:
        /* <DEDUP_REMOVED lines=16> */
.L_x_149:
[----:B------:R-:W-:Y:S01]  /*11970*/  VIADD R3, R8, 0x60 ;  /* 0x0000006008037836 */ /* 0x000fe20000000000 */
[----:B------:R-:W-:Y:S01]  /*11980*/  @!P4 LEA R20, R9, UR38, 0x1 ;  /* 0x000000260914cc11 */ /* 0x000fe2000f8e08ff */
[----:B------:R-:W-:Y:S02]  /*11990*/  IMAD.MOV.U32 R13, RZ, RZ, R7 ;  /* 0x000000ffff0d7224 */ /* 0x000fe400078e0007 */
[----:B------:R-:W-:-:S07]  /*119a0*/  IMAD.MOV.U32 R5, RZ, RZ, R14 ;  /* 0x000000ffff057224 */ /* 0x000fce00078e000e */
[----:B------:R-:W-:Y:S05]  /*119b0*/  WARPSYNC.COLLECTIVE R15, `(.L_x_150) ;  /* 0x000000000f087348 */ /* 0x000fea0003c00000 */
[----:B------:R0:W1:Y:S02]  /*119c0*/  SHFL.IDX P6, R14, R13, R12, R11 ;  /* 0x0000000c0d0e7389 */ /* 0x00006400000c000b */
[----:B01----:R-:W-:Y:S01]  /*119d0*/  ENDCOLLECTIVE ;  /* 0x000000000000791b */ /* 0x003fe20003800000 */
.L_x_150:
        /* <DEDUP_REMOVED lines=16> */
.L_x_151:
[----:B------:R-:W-:Y:S01]  /*11ae0*/  @!P4 LEA R21, R9, UR38, 0x1 ;  /* 0x000000260915cc11 */ /* 0x000fe2000f8e08ff */
[----:B------:R-:W-:Y:S02]  /*11af0*/  IMAD.MOV.U32 R13, RZ, RZ, R7 ;  /* 0x000000ffff0d7224 */ /* 0x000fe400078e0007 */
[----:B------:R-:W-:-:S07]  /*11b00*/  IMAD.MOV.U32 R3, RZ, RZ, R14 ;  /* 0x000000ffff037224 */ /* 0x000fce00078e000e */
[----:B------:R-:W-:Y:S05]  /*11b10*/  WARPSYNC.COLLECTIVE R15, `(.L_x_152) ;  /* 0x000000000f087348 */ /* 0x000fea0003c00000 */
[----:B------:R0:W1:Y:S02]  /*11b20*/  SHFL.IDX P6, R14, R13, R12, R11 ;  /* 0x0000000c0d0e7389 */ /* 0x00006400000c000b */
[----:B01----:R-:W-:Y:S01]  /*11b30*/  ENDCOLLECTIVE ;  /* 0x000000000000791b */ /* 0x003fe20003800000 */
.L_x_152:
        /* <DEDUP_REMOVED lines=11> */
[----:B------:R0:W-:Y:S02]  /*11bf0*/  @!P4 LDGSTS.E.BYPASS.LTC128B.128 [R21+0x23400], desc[UR4][R2.64+0x180], !P2 ;  /* 0x234001800215cfae */ /* 0x0001e4000d101d44 */
[----:B0-----:R-:W-:Y:S05]  /*11c00*/  WARPSYNC.COLLECTIVE R15, `(.L_x_153) ;  /* 0x000000000f087348 */ /* 0x001fea0003c00000 */
[----:B------:R1:W2:Y:S02]  /*11c10*/  SHFL.IDX P6, R14, R13, R12, R11 ;  /* 0x0000000c0d0e7389 */ /* 0x0002a400000c000b */
[----:B012---:R-:W-:Y:S01]  /*11c20*/  ENDCOLLECTIVE ;  /* 0x000000000000791b */ /* 0x007fe20003800000 */
.L_x_153:
[----:B------:R-:W-:Y:S02]  /*11c30*/  IMAD.MOV.U32 R13, RZ, RZ, R7 ;  /* 0x000000ffff0d7224 */ /* 0x000fe400078e0007 */
[----:B------:R-:W-:-:S07]  /*11c40*/  IMAD.MOV.U32 R4, RZ, RZ, R14 ;  /* 0x000000ffff047224 */ /* 0x000fce00078e000e */
[----:B------:R-:W-:Y:S05]  /*11c50*/  WARPSYNC.COLLECTIVE R15, `(.L_x_154) ;  /* 0x000000000f087348 */ /* 0x000fea0003c00000 */
[----:B------:R0:W1:Y:S02]  /*11c60*/  SHFL.IDX P6, R14, R13, R12, R11 ;  /* 0x0000000c0d0e7389 */ /* 0x00006400000c000b */
[----:B01----:R-:W-:Y:S01]  /*11c70*/  ENDCOLLECTIVE ;  /* 0x000000000000791b */ /* 0x003fe20003800000 */
.L_x_154:
[----:B------:R-:W-:Y:S05]  /*11c80*/  BRA `(.L_x_155) ;  /* 0xffffffc000c87947 */ /* 0x000fea000383ffff */
.L_x_53:
[----:B-1----:R-:W-:-:S04]  /*11c90*/  IMAD.U32 R3, RZ, RZ, UR38 ;  /* 0x00000026ff037e24 */ /* 0x002fc8000f8e00ff */
[----:B------:R1:W2:Y:S03]  /*11ca0*/  SYNCS.PHASECHK.TRANS64.TRYWAIT P0, [R3+URZ+0x38820], R2 ;  /* 0x03882002030075a7 */ /* 0x0002a6000800017f */
[----:B--2---:R-:W-:Y:S05]  /*11cb0*/  @!P0 NANOSLEEP.SYNCS 0x989680 ;  /* 0x009896800000895d */ /* 0x004fea0003900000 */
[----:B------:R-:W2:Y:S02]  /*11cc0*/  @!P0 SYNCS.PHASECHK.TRANS64 P0, [R3+URZ+0x38820], R2 ;  /* 0x03882002030085a7 */ /* 0x000ea4000800007f */
[----:B--2---:R-:W-:Y:S05]  /*11cd0*/  @!P0 BRA `(.L_x_53) ;  /* 0xfffffffc00ec8947 */ /* 0x004fea000383ffff */
[----:B------:R-:W-:Y:S05]  /*11ce0*/  BRA `(.L_x_156) ;  /* 0xffffffc400287947 */ /* 0x000fea000383ffff */
.L_x_60:
[----:B-1----:R-:W-:-:S04]  /*11cf0*/  MOV R3, UR38 ;  /* 0x0000002600037c02 */ /* 0x002fc80008000f00 */
[----:B------:R1:W2:Y:S03]  /*11d00*/  SYNCS.PHASECHK.TRANS64.TRYWAIT P0, [R3+URZ+0x38848], R2 ;  /* 0x03884802030075a7 */ /* 0x0002a6000800017f */
[----:B--2---:R-:W-:Y:S05]  /*11d10*/  @!P0 NANOSLEEP.SYNCS 0x989680 ;  /* 0x009896800000895d */ /* 0x004fea0003900000 */
[----:B------:R-:W2:Y:S02]  /*11d20*/  @!P0 SYNCS.PHASECHK.TRANS64 P0, [R3+URZ+0x38848], R2 ;  /* 0x03884802030085a7 */ /* 0x000ea4000800007f */
[----:B--2---:R-:W-:Y:S05]  /*11d30*/  @!P0 BRA `(.L_x_60) ;  /* 0xfffffffc00ec8947 */ /* 0x004fea000383ffff */
[----:B------:R-:W-:Y:S05]  /*11d40*/  BRA `(.L_x_157) ;  /* 0xffffffc800047947 */ /* 0x000fea000383ffff */
.L_x_68:
[----:B0-----:R-:W-:-:S04]  /*11d50*/  IMAD.U32 R3, RZ, RZ, UR38 ;  /* 0x00000026ff037e24 */ /* 0x001fc8000f8e00ff */
[----:B------:R0:W1:Y:S03]  /*11d60*/  SYNCS.PHASECHK.TRANS64.TRYWAIT P0, [R3+URZ+0x38860], R2 ;  /* 0x03886002030075a7 */ /* 0x000066000800017f */
[----:B-1----:R-:W-:Y:S05]  /*11d70*/  @!P0 NANOSLEEP.SYNCS 0x989680 ;  /* 0x009896800000895d */ /* 0x002fea0003900000 */
[----:B------:R-:W1:Y:S02]  /*11d80*/  @!P0 SYNCS.PHASECHK.TRANS64 P0, [R3+URZ+0x38860], R2 ;  /* 0x03886002030085a7 */ /* 0x000e64000800007f */
[----:B-1----:R-:W-:Y:S05]  /*11d90*/  @!P0 BRA `(.L_x_68) ;  /* 0xfffffffc00ec8947 */ /* 0x002fea000383ffff */
[----:B------:R-:W-:Y:S05]  /*11da0*/  BRA `(.L_x_158) ;  /* 0xffffffcc00187947 */ /* 0x000fea000383ffff */
.L_x_79:
[----:B-1----:R-:W-:-:S04]  /*11db0*/  IMAD.U32 R3, RZ, RZ, UR38 ;  /* 0x00000026ff037e24 */ /* 0x002fc8000f8e00ff */
[----:B------:R1:W2:Y:S03]  /*11dc0*/  SYNCS.PHASECHK.TRANS64.TRYWAIT P0, [R3+URZ+0x38840], R2 ;  /* 0x03884002030075a7 */ /* 0x0002a6000800017f */
[----:B--2---:R-:W-:Y:S05]  /*11dd0*/  @!P0 NANOSLEEP.SYNCS 0x989680 ;  /* 0x009896800000895d */ /* 0x004fea0003900000 */
[----:B------:R-:W2:Y:S02]  /*11de0*/  @!P0 SYNCS.PHASECHK.TRANS64 P0, [R3+URZ+0x38840], R2 ;  /* 0x03884002030085a7 */ /* 0x000ea4000800007f */
[----:B--2---:R-:W-:Y:S05]  /*11df0*/  @!P0 BRA `(.L_x_79) ;  /* 0xfffffffc00ec8947 */ /* 0x004fea000383ffff */
[----:B------:R-:W-:Y:S05]  /*11e00*/  BRA `(.L_x_159) ;  /* 0xffffffd000a87947 */ /* 0x000fea000383ffff */
.L_x_87:
[----:B0-----:R-:W-:-:S04]  /*11e10*/  IMAD.U32 R3, RZ, RZ, UR38 ;  /* 0x00000026ff037e24 */ /* 0x001fc8000f8e00ff */
[----:B------:R0:W1:Y:S03]  /*11e20*/  SYNCS.PHASECHK.TRANS64.TRYWAIT P0, [R3+URZ+0x38868], R2 ;  /* 0x03886802030075a7 */ /* 0x000066000800017f */
[----:B-1----:R-:W-:Y:S05]  /*11e30*/  @!P0 NANOSLEEP.SYNCS 0x989680 ;  /* 0x009896800000895d */ /* 0x002fea0003900000 */
[----:B------:R-:W1:Y:S02]  /*11e40*/  @!P0 SYNCS.PHASECHK.TRANS64 P0, [R3+URZ+0x38868], R2 ;  /* 0x03886802030085a7 */ /* 0x000e64000800007f */
[----:B-1----:R-:W-:Y:S05]  /*11e50*/  @!P0 BRA `(.L_x_87) ;  /* 0xfffffffc00ec8947 */ /* 0x002fea000383ffff */
[----:B------:R-:W-:Y:S05]  /*11e60*/  BRA `(.L_x_160) ;  /* 0xffffffd400b87947 */ /* 0x000fea000383ffff */
.L_x_98:
[----:B-1----:R-:W-:-:S04]  /*11e70*/  IMAD.U32 R3, RZ, RZ, UR38 ;  /* 0x00000026ff037e24 */ /* 0x002fc8000f8e00ff */
[----:B------:R1:W2:Y:S03]  /*11e80*/  SYNCS.PHASECHK.TRANS64.TRYWAIT P0, [R3+URZ+0x38848], R2 ;  /* 0x03884802030075a7 */ /* 0x0002a6000800017f */
[----:B--2---:R-:W-:Y:S05]  /*11e90*/  @!P0 NANOSLEEP.SYNCS 0x989680 ;  /* 0x009896800000895d */ /* 0x004fea0003900000 */
[----:B------:R-:W2:Y:S02]  /*11ea0*/  @!P0 SYNCS.PHASECHK.TRANS64 P0, [R3+URZ+0x38848], R2 ;  /* 0x03884802030085a7 */ /* 0x000ea4000800007f */
[----:B--2---:R-:W-:Y:S05]  /*11eb0*/  @!P0 BRA `(.L_x_98) ;  /* 0xfffffffc00ec8947 */ /* 0x004fea000383ffff */
[----:B------:R-:W-:Y:S05]  /*11ec0*/  BRA `(.L_x_161) ;  /* 0xffffffdc00607947 */ /* 0x000fea000383ffff */
.L_x_106:
[----:B0-----:R-:W-:-:S04]  /*11ed0*/  IMAD.U32 R3, RZ, RZ, UR38 ;  /* 0x00000026ff037e24 */ /* 0x001fc8000f8e00ff */
[----:B------:R0:W1:Y:S03]  /*11ee0*/  SYNCS.PHASECHK.TRANS64.TRYWAIT P0, [R3+URZ+0x38860], R2 ;  /* 0x03886002030075a7 */ /* 0x000066000800017f */
[----:B-1----:R-:W-:Y:S05]  /*11ef0*/  @!P0 NANOSLEEP.SYNCS 0x989680 ;  /* 0x009896800000895d */ /* 0x002fea0003900000 */
[----:B------:R-:W1:Y:S02]  /*11f00*/  @!P0 SYNCS.PHASECHK.TRANS64 P0, [R3+URZ+0x38860], R2 ;  /* 0x03886002030085a7 */ /* 0x000e64000800007f */
[----:B-1----:R-:W-:Y:S05]  /*11f10*/  @!P0 BRA `(.L_x_106) ;  /* 0xfffffffc00ec8947 */ /* 0x002fea000383ffff */
[----:B------:R-:W-:Y:S05]  /*11f20*/  BRA `(.L_x_162) ;  /* 0xffffffe0006c7947 */ /* 0x000fea000383ffff */
.L_x_116:
[----:B-1----:R1:W2:Y:S02]  /*11f30*/  SYNCS.PHASECHK.TRANS64.TRYWAIT P0, [R3+URZ+0x38860], R0 ;  /* 0x03886000030075a7 */ /* 0x0022a4000800017f */
[----:B--2---:R-:W-:Y:S05]  /*11f40*/  @!P0 NANOSLEEP.SYNCS 0x989680 ;  /* 0x009896800000895d */ /* 0x004fea0003900000 */
[----:B------:R-:W2:Y:S02]  /*11f50*/  @!P0 SYNCS.PHASECHK.TRANS64 P0, [R3+URZ+0x38860], R0 ;  /* 0x03886000030085a7 */ /* 0x000ea4000800007f */
[----:B--2---:R-:W-:Y:S05]  /*11f60*/  @!P0 BRA `(.L_x_116) ;  /* 0xfffffffc00f08947 */ /* 0x004fea000383ffff */
[----:B------:R-:W-:Y:S05]  /*11f70*/  BRA `(.L_x_163) ;  /* 0xffffffe400a47947 */ /* 0x000fea000383ffff */
.L_x_123:
[----:B-1----:R1:W2:Y:S02]  /*11f80*/  SYNCS.PHASECHK.TRANS64.TRYWAIT P0, [R2+URZ+0x38820], R3 ;  /* 0x03882003020075a7 */ /* 0x0022a4000800017f */
[----:B--2---:R-:W-:Y:S05]  /*11f90*/  @!P0 NANOSLEEP.SYNCS 0x989680 ;  /* 0x009896800000895d */ /* 0x004fea0003900000 */
[----:B------:R-:W2:Y:S02]  /*11fa0*/  @!P0 SYNCS.PHASECHK.TRANS64 P0, [R2+URZ+0x38820], R3 ;  /* 0x03882003020085a7 */ /* 0x000ea4000800007f */
[----:B--2---:R-:W-:Y:S05]  /*11fb0*/  @!P0 BRA `(.L_x_123) ;  /* 0xfffffffc00f08947 */ /* 0x004fea000383ffff */
[----:B------:R-:W-:Y:S05]  /*11fc0*/  BRA `(.L_x_164) ;  /* 0xffffffe800dc7947 */ /* 0x000fea000383ffff */
.L_x_124:
[----:B------:R-:W2:Y:S01]  /*11fd0*/  S2R R4, SR_TID.X ;  /* 0x0000000000047919 */ /* 0x000ea20000002100 */
[----:B------:R-:W-:Y:S01]  /*11fe0*/  BSSY B0, `(.L_x_165) ;  /* 0x000000a000007945 */ /* 0x000fe20003800000 */
[----:B0-----:R-:W-:Y:S02]  /*11ff0*/  IMAD.MOV.U32 R12, RZ, RZ, RZ ;  /* 0x000000ffff0c7224 */ /* 0x001fe400078e00ff */
[----:B------:R-:W-:Y:S02]  /*12000*/  IMAD.MOV.U32 R11, RZ, RZ, 0x1f ;  /* 0x0000001fff0b7424 */ /* 0x000fe400078e00ff */
[----:B------:R-:W-:Y:S01]  /*12010*/  IMAD.MOV.U32 R15, RZ, RZ, -0x1 ;  /* 0xffffffffff0f7424 */ /* 0x000fe200078e00ff */
[----:B--2---:R-:W-:-:S04]  /*12020*/  SHF.R.U32.HI R4, RZ, 0x5, R4 ;  /* 0x00000005ff047819 */ /* 0x004fc80000011604 */
[----:B------:R-:W-:-:S04]  /*12030*/  LOP3.LUT R4, R4, 0x3, RZ, 0xc0, !PT ;  /* 0x0000000304047812 */ /* 0x000fc800078ec0ff */
[----:B------:R-:W-:-:S07]  /*12040*/  MOV R13, R4 ;  /* 0x00000004000d7202 */ /* 0x000fce0000000f00 */
[----:B-1----:R-:W-:Y:S05]  /*12050*/  WARPSYNC.COLLECTIVE R15, `(.L_x_166) ;  /* 0x000000000f087348 */ /* 0x002fea0003c00000 */
[----:B------:R0:W2:Y:S02]  /*12060*/  SHFL.IDX P6, R14, R13, R12, R11 ;  /* 0x0000000c0d0e7389 */ /* 0x0000a400000c000b */
[----:B012---:R-:W-:Y:S01]  /*12070*/  ENDCOLLECTIVE ;  /* 0x000000000000791b */ /* 0x007fe20003800000 */
.L_x_166:
[----:B------:R-:W-:Y:S05]  /*12080*/  BSYNC B0 ;  /* 0x0000000000007941 */ /* 0x000fea0003800000 */
.L_x_165:
[----:B------:R-:W-:Y:S05]  /*12090*/  BRA `(.L_x_167) ;  /* 0xffffffe800c07947 */ /* 0x000fea000383ffff */
.L_x_125:
[----:B------:R-:W-:Y:S01]  /*120a0*/  BSSY B0, `(.L_x_168) ;  /* 0x0000006000007945 */ /* 0x000fe20003800000 */
[----:B------:R-:W-:-:S07]  /*120b0*/  IMAD.MOV.U32 R15, RZ, RZ, -0x1 ;  /* 0xffffffffff0f7424 */ /* 0x000fce00078e00ff */
[----:B01----:R-:W-:Y:S05]  /*120c0*/  WARPSYNC.COLLECTIVE R15, `(.L_x_169) ;  /* 0x000000000f0c7348 */ /* 0x003fea0003c00000 */
[----:B------:R-:W-:Y:S02]  /*120d0*/  ELECT P6, UR62, PT ;  /* 0x00000000003e782f */ /* 0x000fe400038c0000 */
[----:B------:R-:W-:Y:S01]  /*120e0*/  MOV R14, UR62 ;  /* 0x0000003e000e7c02 */ /* 0x000fe20008000f00 */
[----:B01----:R-:W-:Y:S10]  /*120f0*/  ENDCOLLECTIVE ;  /* 0x000000000000791b */ /* 0x003ff40003800000 */
.L_x_169:
[----:B------:R-:W-:Y:S05]  /*12100*/  BSYNC B0 ;  /* 0x0000000000007941 */ /* 0x000fea0003800000 */
.L_x_168:
[----:B------:R-:W-:Y:S05]  /*12110*/  BRA `(.L_x_170) ;  /* 0xffffffe800b47947 */ /* 0x000fea000383ffff */
.L_x_127:
[----:B-1----:R1:W2:Y:S02]  /*12120*/  SYNCS.PHASECHK.TRANS64.TRYWAIT P0, [R6+URZ], R5 ;  /* 0x00000005060075a7 */ /* 0x0022a4000800017f */
[----:B--2---:R-:W-:Y:S05]  /*12130*/  @!P0 NANOSLEEP.SYNCS 0x989680 ;  /* 0x009896800000895d */ /* 0x004fea0003900000 */
[----:B------:R-:W2:Y:S02]  /*12140*/  @!P0 SYNCS.PHASECHK.TRANS64 P0, [R6+URZ], R5 ;  /* 0x00000005060085a7 */ /* 0x000ea4000800007f */
[----:B--2---:R-:W-:Y:S05]  /*12150*/  @!P0 BRA `(.L_x_127) ;  /* 0xfffffffc00f08947 */ /* 0x004fea000383ffff */
[----:B------:R-:W-:Y:S05]  /*12160*/  BRA `(.L_x_171) ;  /* 0xffffffe800e87947 */ /* 0x000fea000383ffff */
.L_x_128:
[----:B--2---:R2:W3:Y:S02]  /*12170*/  SYNCS.PHASECHK.TRANS64.TRYWAIT P0, [R3+URZ], R4 ;  /* 0x00000004030075a7 */ /* 0x0044e4000800017f */
[----:B---3--:R-:W-:Y:S05]  /*12180*/  @!P0 NANOSLEEP.SYNCS 0x989680 ;  /* 0x009896800000895d */ /* 0x008fea0003900000 */
[----:B------:R-:W3:Y:S02]  /*12190*/  @!P0 SYNCS.PHASECHK.TRANS64 P0, [R3+URZ], R4 ;  /* 0x00000004030085a7 */ /* 0x000ee4000800007f */
[----:B---3--:R-:W-:Y:S05]  /*121a0*/  @!P0 BRA `(.L_x_128) ;  /* 0xfffffffc00f08947 */ /* 0x008fea000383ffff */
[----:B------:R-:W-:Y:S05]  /*121b0*/  BRA `(.L_x_172) ;  /* 0xffffffe800dc7947 */ /* 0x000fea000383ffff */
.L_x_130:
[----:B--2---:R2:W3:Y:S02]  /*121c0*/  SYNCS.PHASECHK.TRANS64.TRYWAIT P0, [R0+URZ], R5 ;  /* 0x00000005000075a7 */ /* 0x0044e4000800017f */
[----:B---3--:R-:W-:Y:S05]  /*121d0*/  @!P0 NANOSLEEP.SYNCS 0x989680 ;  /* 0x009896800000895d */ /* 0x008fea0003900000 */
[----:B------:R-:W3:Y:S02]  /*121e0*/  @!P0 SYNCS.PHASECHK.TRANS64 P0, [R0+URZ], R5 ;  /* 0x00000005000085a7 */ /* 0x000ee4000800007f */
[----:B---3--:R-:W-:Y:S05]  /*121f0*/  @!P0 BRA `(.L_x_130) ;  /* 0xfffffffc00f08947 */ /* 0x008fea000383ffff */
[----:B------:R-:W-:Y:S05]  /*12200*/  BRA `(.L_x_173) ;  /* 0xffffffe800e07947 */ /* 0x000fea000383ffff */
.L_x_174:
[----:B------:R-:W-:-:S00]  /*12210*/  BRA `(.L_x_174) ;  /* 0xfffffffc00fc7947 */ /* 0x000fc0000383ffff */
[----:B------:R-:W-:-:S00]  /*12220*/  NOP ;  /* 0x0000000000007918 */ /* 0x000fc00000000000 */
        /* <DEDUP_REMOVED lines=13> */
.L_x_3200:


//--------------------- .text._ZN7cutlass13device_kernelIN5flash11enable_sm90INS1_16FlashAttnFwdSm90INS1_25CollectiveMainloopFwdSm90ILi2EN4cute5tupleIJNS5_1CILi1EEES8_S8_EEENS6_IJNS7_ILi128EEENS7_ILi80EEENS7_ILi256EEEEEELi256ENS_10bfloat16_tEfNS_4arch4Sm90ELb0ELb0ELb0ELb1ELb0ELb0ELb0ELb1ELb1ELb1ELb1ELb0EEENS1_21CollectiveEpilogueFwdINS6_IJSA_SC_SB_EEES9_SE_SG_Li256ELb1ELb1ELb1ELb0EEENS1_36VarlenDynamicPersistentTileSchedulerILi128ELi80ELi256ELi128ELb1ELb1ELb1ELb0ELb1ELb1EEEEEEEEEvNT_6ParamsE --------------------------
	.section	.text._ZN7cutlass13device_kernelIN5flash11enable_sm90INS1_16FlashAttnFwdSm90INS1_25CollectiveMainloopFwdSm90ILi2EN4cute5tupleIJNS5_1CILi1EEES8_S8_EEENS6_IJNS7_ILi128EEENS7_ILi80EEENS7_ILi256EEEEEELi256ENS_10bfloat16_tEfNS_4arch4Sm90ELb0ELb0ELb0ELb1ELb0ELb0ELb0ELb1ELb1ELb1ELb1ELb0EEENS1_21CollectiveEpilogueFwdINS6_IJSA_SC_SB_EEES9_SE_SG_Li256ELb1ELb1ELb1ELb0EEENS1_36VarlenDynamicPersistentTileSchedulerILi128ELi80ELi256ELi128ELb1ELb1ELb1ELb0ELb1ELb1EEEEEEEEEvNT_6ParamsE,"ax",@progbits
	.align	128
.text._ZN7cutlass13device_kernelIN5flash11enable_sm90INS1_16FlashAttnFwdSm90INS1_25CollectiveMainloopFwdSm90ILi2EN4cute5tupleIJNS5_1CILi1EEES8_S8_EEENS6_IJNS7_ILi128EEENS7_ILi80EEENS7_ILi256EEEEEELi256ENS_10bfloat16_tEfNS_4arch4Sm90ELb0ELb0ELb0ELb1ELb0ELb0ELb0ELb1ELb1ELb1ELb1ELb0EEENS1_21CollectiveEpilogueFwdINS6_IJSA_SC_SB_EEES9_SE_SG_Li256ELb1ELb1ELb1ELb0EEENS1_36VarlenDynamicPersistentTileSchedulerILi128ELi80ELi256ELi128ELb1ELb1ELb1ELb0ELb1ELb1EEEEEEEEEvNT_6ParamsE:
        .type           _ZN7cutlass13device_kernelIN5flash11enable_sm90INS1_16FlashAttnFwdSm90INS1_25CollectiveMainloopFwdSm90ILi2EN4cute5tupleIJNS5_1CILi1EEES8_S8_EEENS6_IJNS7_ILi128EEENS7_ILi80EEENS7_ILi256EEEEEELi256ENS_10bfloat16_tEfNS_4arch4Sm90ELb0ELb0ELb0ELb1ELb0ELb0ELb0ELb1ELb1ELb1ELb1ELb0EEENS1_21CollectiveEpilogueFwdINS6_IJSA_SC_SB_EEES9_SE_SG_Li256ELb1ELb1ELb1ELb0EEENS1_36VarlenDynamicPersistentTileSchedulerILi128ELi80ELi256ELi128ELb1ELb1ELb1ELb0ELb1ELb1EEEEEEEEEvNT_6ParamsE,@function
        .size           _ZN7cutlass13device_kernelIN5flash11enable_sm90INS1_16FlashAttnFwdSm90INS1_25CollectiveMainloopFwdSm90ILi2EN4cute5tupleIJNS5_1CILi1EEES8_S8_EEENS6_IJNS7_ILi128EEENS7_ILi80EEENS7_ILi256EEEEEELi256ENS_10bfloat16_tEfNS_4arch4Sm90ELb0ELb0ELb0ELb1ELb0ELb0ELb0ELb1ELb1ELb1ELb1ELb0EEENS1_21CollectiveEpilogueFwdINS6_IJSA_SC_SB_EEES9_SE_SG_Li256ELb1ELb1ELb1ELb0EEENS1_36VarlenDynamicPersistentTileSchedulerILi128ELi80ELi256ELi128ELb1ELb1ELb1ELb0ELb1ELb1EEEEEEEEEvNT_6ParamsE,(.L_x_3201 - _ZN7cutlass13device_kernelIN5flash11enable_sm90INS1_16FlashAttnFwdSm90INS1_25CollectiveMainloopFwdSm90ILi2EN4cute5tupleIJNS5_1CILi1EEES8_S8_EEENS6_IJNS7_ILi128EEENS7_ILi80EEENS7_ILi256EEEEEELi256ENS_10bfloat16_tEfNS_4arch4Sm90ELb0ELb0ELb0ELb1ELb0ELb0ELb0ELb1ELb1ELb1ELb1ELb0EEENS1_21CollectiveEpilogueFwdINS6_IJSA_SC_SB_EEES9_SE_SG_Li256ELb1ELb1ELb1ELb0EEENS1_36VarlenDynamicPersistentTileSchedulerILi128ELi80ELi256ELi128ELb1ELb1ELb1ELb0ELb1ELb1EEEEEEEEEvNT_6ParamsE)
        .other          _ZN7cutlass13device_kernelIN5flash11enable_sm90INS1_16FlashAttnFwdSm90INS1_25CollectiveMainloopFwdSm90ILi2EN4cute5tupleIJNS5_1CILi1EEES8_S8_EEENS6_IJNS7_ILi128EEENS7_ILi80EEENS7_ILi256EEEEEELi256ENS_10bfloat16_tEfNS_4arch4Sm90ELb0ELb0ELb0ELb1ELb0ELb0ELb0ELb1ELb1ELb1ELb1ELb0EEENS1_21CollectiveEpilogueFwdINS6_IJSA_SC_SB_EEES9_SE_SG_Li256ELb1ELb1ELb1ELb0EEENS1_36VarlenDynamicPersistentTileSchedulerILi128ELi80ELi256ELi128ELb1ELb1ELb1ELb0ELb1ELb1EEEEEEEEEvNT_6ParamsE,@"STO_CUDA_ENTRY STV_DEFAULT"
_ZN7cutlass13device_kernelIN5flash11enable_sm90INS1_16FlashAttnFwdSm90INS1_25CollectiveMainloopFwdSm90ILi2EN4cute5tupleIJNS5_1CILi1EEES8_S8_EEENS6_IJNS7_ILi128EEENS7_ILi80EEENS7_ILi256EEEEEELi256ENS_10bfloat16_tEfNS_4arch4Sm90ELb0ELb0ELb0ELb1ELb0ELb0ELb0ELb1ELb1ELb1ELb1ELb0EEENS1_21CollectiveEpilogueFwdINS6_IJSA_SC_SB_EEES9_SE_SG_Li256ELb1ELb1ELb1ELb0EEENS1_36VarlenDynamicPersistentTileSchedulerILi128ELi80ELi256ELi128ELb1ELb1ELb1ELb0ELb1ELb1EEEEEEEEEvNT_6ParamsE:
[----:B------:R-:W0:Y:S02]  /*0000*/  LDC R1, c[0x0][0x28] ;  /* 0x00000a00ff017b82 */ /* 0x000e240000000800 */
[----:B0-----:R-:W-:Y:S01]  /*0010*/  VIADD R1, R1, 0xffffff88 ;  /* 0xffffff8801017836 */ /* 0x001fe20000000000 */
[----:B------:R-:W0:Y:S01]  /*0020*/  S2R R6, SR_TID.X ;  /* 0x0000000000067919 */ /* 0x000e220000002100 */
[----:B------:R-:W-:Y:S01]  /*0030*/  ELECT P0, URZ, PT ;  /* 0x00000000003f782f */ /* 0x000fe20003800000 */
[----:B------:R-:W-:Y:S01]  /*0040*/  BSSY B0, `(.L_x_175) ;  /* 0x000000e000007945 */ /* 0x000fe20003800000 */
[----:B0-----:R-:W-:-:S05]  /*0050*/  SHF.R.U32.HI R0, RZ, 0x5, R6 ;  /* 0x00000005ff007819 */ /* 0x001fca0000011606 */
[----:B------:R-:W0:Y:S02]  /*0060*/  SHFL.IDX PT, R2, R0, RZ, 0x1f ;  /* 0x00001fff00027589 */ /* 0x000e2400000e0000 */
[----:B0-----:R-:W-:Y:S02]  /*0070*/  ISETP.EQ.AND P0, PT, R2, RZ, P0 ;  /* 0x000000ff0200720c */ /* 0x001fe40000702270 */
[----:B------:R-:W-:-:S11]  /*0080*/  SHF.R.U32.HI R2, RZ, 0x7, R6 ;  /* 0x00000007ff027819 */ /* 0x000fd60000011606 */
        /* <DEDUP_REMOVED lines=9> */
.L_x_176:
[----:B------:R-:W-:Y:S05]  /*0120*/  BSYNC B0 ;  /* 0x0000000000007941 */ /* 0x000fea0003800000 */
.L_x_175:
[----:B------:R-:W-:Y:S01]  /*0130*/  VOTEU.ANY UP0, P0 ;  /* 0x00000000003f7886 */ /* 0x000fe20000000100 */
[----:B------:R-:W0:Y:S01]  /*0140*/  SHFL.IDX PT, R2, R2, RZ, 0x1f ;  /* 0x00001fff02027589 */ /* 0x000e2200000e0000 */
[----:B------:R-:W-:Y:S01]  /*0150*/  UMOV UR4, 0x80 ;  /* 0x0000008000047882 */ /* 0x000fe20000000000 */
[----:B------:R-:W-:Y:S01]  /*0160*/  UMOV UR7, 0x100 ;  /* 0x0000010000077882 */ /* 0x000fe20000000000 */
[----:B------:R-:W-:Y:S01]  /*0170*/  VOTEU.ANY UP1, P0 ;  /* 0x00000000003f7886 */ /* 0x000fe20000020100 */
[----:B------:R-:W1:Y:S01]  /*0180*/  @UP0 S2UR UR8, SR_CgaCtaId ;  /* 0x00000000000809c3 */ /* 0x000e620000008800 */
[----:B------:R-:W2:Y:S01]  /*0190*/  SHFL.IDX PT, R3, R0, RZ, 0x1f ;  /* 0x00001fff00037589 */ /* 0x000ea200000e0000 */
[----:B------:R-:W-:Y:S01]  /*01a0*/  @UP0 UMOV UR6, 0x400 ;  /* 0x0000040000060882 */ /* 0x000fe20000000000 */
[----:B------:R-:W-:-:S04]  /*01b0*/  @UP0 UIADD3 UR4, -UR4, 0x100000, URZ ;  /* 0x0010000004040890 */ /* 0x000fc8000fffe13f */
[----:B------:R-:W-:Y:S02]  /*01c0*/  @UP0 USHF.L.U32 UR5, UR4, 0xb, URZ ;  /* 0x0000000b04050899 */ /* 0x000fe4000800063f */
[----:B------:R-:W-:Y:S01]  /*01d0*/  @UP0 USHF.L.U32 UR4, UR4, 0x1, URZ ;  /* 0x0000000104040899 */ /* 0x000fe2000800063f */
[----:B------:R-:W-:Y:S01]  /*01e0*/  VOTEU.ANY UP2, P0 ;  /* 0x00000000003f7886 */ /* 0x000fe20000040100 */
[----:B0-----:R-:W-:Y:S01]  /*01f0*/  R2UR UR9, R2 ;  /* 0x00000000020972ca */ /* 0x001fe200000e0000 */
[----:B-1----:R-:W-:Y:S01]  /*0200*/  @UP0 ULEA UR8, UR8, UR6, 0x18 ;  /* 0x0000000608080291 */ /* 0x002fe2000f8ec03f */
[----:B--2---:R-:W-:Y:S01]  /*0210*/  ISETP.NE.AND P1, PT, R3, RZ, PT ;  /* 0x000000ff0300720c */ /* 0x004fe20003f25270 */
[----:B------:R-:W-:-:S04]  /*0220*/  @UP0 UIADD3 UR6, -UR7, 0x100000, URZ ;  /* 0x0010000007060890 */ /* 0x000fc8000fffe13f */
[----:B------:R-:W-:Y:S02]  /*0230*/  @UP0 USHF.L.U32 UR7, UR6, 0xb, URZ ;  /* 0x0000000b06070899 */ /* 0x000fe4000800063f */
[----:B------:R-:W-:-:S04]  /*0240*/  @UP0 USHF.L.U32 UR6, UR6, 0x1, URZ ;  /* 0x0000000106060899 */ /* 0x000fc8000800063f */
[----:B------:R-:W-:Y:S01]  /*0250*/  UISETP.NE.AND UP0, UPT, UR9, URZ, UPT ;  /* 0x0000003f0900728c */ /* 0x000fe2000bf05270 */
[----:B------:R-:W0:Y:S02]  /*0260*/  FENCE.VIEW.ASYNC.S ;  /* 0x00000000000073c6 */ /* 0x000e240000000000 */
[----:B0-----:R0:W1:Y:S05]  /*0270*/  @UP1 SYNCS.EXCH.64 URZ, [UR8+0x38800], UR4 ;  /* 0x03880004083f15b2 */ /* 0x00106a0008000100 */
[----:B------:R0:W2:Y:S01]  /*0280*/  @UP2 SYNCS.EXCH.64 URZ, [UR8+0x38820], UR6 ;  /* 0x03882006083f25b2 */ /* 0x0000a20008000100 */
[----:B------:R-:W-:Y:S05]  /*0290*/  @P1 BRA `(.L_x_177) ;  /* 0x0000000000481947 */ /* 0x000fea0003800000 */
[----:B0-----:R-:W0:Y:S01]  /*02a0*/  S2UR UR5, SR_CgaCtaId ;  /* 0x00000000000579c3 */ /* 0x001e220000008800 */
[----:B------:R-:W-:Y:S01]  /*02b0*/  UMOV UR4, 0x400 ;  /* 0x0000040000047882 */ /* 0x000fe20000000000 */
[----:B------:R-:W-:Y:S01]  /*02c0*/  UMOV UR6, 0x1 ;  /* 0x0000000100067882 */ /* 0x000fe20000000000 */
[----:B------:R-:W-:Y:S01]  /*02d0*/  UMOV UR7, 0x2 ;  /* 0x0000000200077882 */ /* 0x000fe20000000000 */
[----:B------:R-:W-:Y:S01]  /*02e0*/  ELECT P0, URZ, PT ;  /* 0x00000000003f782f */ /* 0x000fe20003800000 */
[----:B0-----:R-:W-:Y:S02]  /*02f0*/  ULEA UR8, UR5, UR4, 0x18 ;  /* 0x0000000405087291 */ /* 0x001fe4000f8ec03f */
[----:B------:R-:W-:-:S04]  /*0300*/  UIADD3 UR4, -UR6, 0x100000, URZ ;  /* 0x0010000006047890 */ /* 0x000fc8000fffe13f */
[----:B------:R-:W-:Y:S02]  /*0310*/  USHF.L.U32 UR5, UR4, 0xb, URZ ;  /* 0x0000000b04057899 */ /* 0x000fe4000800063f */
[----:B------:R-:W-:Y:S02]  /*0320*/  USHF.L.U32 UR4, UR4, 0x1, URZ ;  /* 0x0000000104047899 */ /* 0x000fe4000800063f */
[----:B------:R-:W-:-:S04]  /*0330*/  UIADD3 UR6, -UR7, 0x100000, URZ ;  /* 0x0010000007067890 */ /* 0x000fc8000fffe13f */
[----:B------:R-:W-:Y:S02]  /*0340*/  USHF.L.U32 UR7, UR6, 0xb, URZ ;  /* 0x0000000b06077899 */ /* 0x000fe4000800063f */
[----:B------:R-:W-:Y:S01]  /*0350*/  USHF.L.U32 UR6, UR6, 0x1, URZ ;  /* 0x0000000106067899 */ /* 0x000fe2000800063f */
[----:B------:R-:W0:Y:S03]  /*0360*/  FENCE.VIEW.ASYNC.S ;  /* 0x00000000000073c6 */ /* 0x000e260000000000 */
[----:B0-----:R3:W4:Y:S08]  /*0370*/  SYNCS.EXCH.64 URZ, [UR8+0x38830], UR4 ;  /* 0x03883004083f75b2 */ /* 0x0017300008000100 */
[----:B------:R3:W0:Y:S01]  /*0380*/  SYNCS.EXCH.64 URZ, [UR8+0x38840], UR6 ;  /* 0x03884006083f75b2 */ /* 0x0006220008000100 */
[----:B------:R3:W0:Y:S01]  /*0390*/  SYNCS.EXCH.64 URZ, [UR8+0x38838], UR4 ;  /* 0x03883804083f75b2 */ /* 0x0006220008000100 */
[----:B------:R3:W0:Y:S02]  /*03a0*/  SYNCS.EXCH.64 URZ, [UR8+0x38848], UR6 ;  /* 0x03884806083f75b2 */ /* 0x0006240008000100 */
[----:B---3--:R-:W-:Y:S01]  /*03b0*/  NOP ;  /* 0x0000000000007918 */ /* 0x008fe20000000000 */
.L_x_177:
[----:B------:R-:W3:Y:S01]  /*03c0*/  SHFL.IDX PT, R2, R0, RZ, 0x1f ;  /* 0x00001fff00027589 */ /* 0x000ee200000e0000 */
[----:B------:R-:W-:Y:S01]  /*03d0*/  NOP ;  /* 0x0000000000007918 */ /* 0x000fe20000000000 */
[----:B---3--:R-:W-:-:S13]  /*03e0*/  ISETP.NE.AND P0, PT, R2, RZ, PT ;  /* 0x000000ff0200720c */ /* 0x008fda0003f05270 */
        /* <DEDUP_REMOVED lines=14> */
[----:B0-----:R3:W0:Y:S08]  /*04d0*/  SYNCS.EXCH.64 URZ, [UR8+0x38850], UR4 ;  /* 0x03885004083f75b2 */ /* 0x0016300008000100 */
[----:B------:R3:W0:Y:S01]  /*04e0*/  SYNCS.EXCH.64 URZ, [UR8+0x38860], UR6 ;  /* 0x03886006083f75b2 */ /* 0x0006220008000100 */
[----:B------:R3:W0:Y:S01]  /*04f0*/  SYNCS.EXCH.64 URZ, [UR8+0x38858], UR4 ;  /* 0x03885804083f75b2 */ /* 0x0006220008000100 */
[----:B------:R3:W0:Y:S02]  /*0500*/  SYNCS.EXCH.64 URZ, [UR8+0x38868], UR6 ;  /* 0x03886806083f75b2 */ /* 0x0006240008000100 */
[----:B---3--:R-:W-:Y:S01]  /*0510*/  NOP ;  /* 0x0000000000007918 */ /* 0x008fe20000000000 */
.L_x_178:
[----:B------:R-:W3:Y:S01]  /*0520*/  SHFL.IDX PT, R2, R0, RZ, 0x1f ;  /* 0x00001fff00027589 */ /* 0x000ee200000e0000 */
[----:B------:R-:W-:Y:S01]  /*0530*/  NOP ;  /* 0x0000000000007918 */ /* 0x000fe20000000000 */
[----:B---3--:R-:W-:-:S13]  /*0540*/  ISETP.NE.AND P0, PT, R2, RZ, PT ;  /* 0x000000ff0200720c */ /* 0x008fda0003f05270 */
[----:B------:R-:W-:Y:S05]  /*0550*/  @P0 BRA `(.L_x_179) ;  /* 0x0000000000380947 */ /* 0x000fea0003800000 */
[----:B0-----:R-:W0:Y:S01]  /*0560*/  S2UR UR5, SR_CgaCtaId ;  /* 0x00000000000579c3 */ /* 0x001e220000008800 */
[----:B------:R-:W-:Y:S01]  /*0570*/  UMOV UR4, 0x400 ;  /* 0x0000040000047882 */ /* 0x000fe20000000000 */
[----:B------:R-:W-:Y:S01]  /*0580*/  UMOV UR7, 0x1 ;  /* 0x0000000100077882 */ /* 0x000fe20000000000 */
[----:B------:R-:W-:Y:S01]  /*0590*/  ELECT P0, URZ, PT ;  /* 0x00000000003f782f */ /* 0x000fe20003800000 */
[----:B0-----:R-:W-:Y:S02]  /*05a0*/  ULEA UR6, UR5, UR4, 0x18 ;  /* 0x0000000405067291 */ /* 0x001fe4000f8ec03f */
[----:B------:R-:W-:-:S04]  /*05b0*/  UIADD3 UR4, -UR7, 0x100000, URZ ;  /* 0x0010000007047890 */ /* 0x000fc8000fffe13f */
[----:B------:R-:W-:Y:S02]  /*05c0*/  USHF.L.U32 UR5, UR4, 0xb, URZ ;  /* 0x0000000b04057899 */ /* 0x000fe4000800063f */
[----:B------:R-:W-:Y:S01]  /*05d0*/  USHF.L.U32 UR4, UR4, 0x1, URZ ;  /* 0x0000000104047899 */ /* 0x000fe2000800063f */
[----:B------:R-:W0:Y:S11]  /*05e0*/  FENCE.VIEW.ASYNC.S ;  /* 0x00000000000073c6 */ /* 0x000e360000000000 */
[----:B0-----:R3:W0:Y:S01]  /*05f0*/  SYNCS.EXCH.64 URZ, [UR6+0x38870], UR4 ;  /* 0x03887004063f75b2 */ /* 0x0016220008000100 */
[----:B------:R3:W0:Y:S01]  /*0600*/  SYNCS.EXCH.64 URZ, [UR6+0x38880], UR4 ;  /* 0x03888004063f75b2 */ /* 0x0006220008000100 */
[----:B------:R3:W0:Y:S01]  /*0610*/  SYNCS.EXCH.64 URZ, [UR6+0x38878], UR4 ;  /* 0x03887804063f75b2 */ /* 0x0006220008000100 */
[----:B------:R3:W0:Y:S02]  /*0620*/  SYNCS.EXCH.64 URZ, [UR6+0x38888], UR4 ;  /* 0x03888804063f75b2 */ /* 0x0006240008000100 */
[----:B---3--:R-:W-:Y:S01]  /*0630*/  NOP ;  /* 0x0000000000007918 */ /* 0x008fe20000000000 */
.L_x_179:
        /* <DEDUP_REMOVED lines=22> */
.L_x_180:
        /* <DEDUP_REMOVED lines=22> */
.L_x_181:
[----:B0-----:R-:W-:Y:S01]  /*0900*/  UMOV UR4, 0x1 ;  /* 0x0000000100047882 */ /* 0x001fe20000000000 */
[----:B------:R-:W-:Y:S01]  /*0910*/  PLOP3.LUT P0, PT, PT, PT, UP0, 0x80, 0x0 ;  /* 0x000000000000781c */ /* 0x000fe20003f0f008 */
[----:B------:R-:W-:Y:S01]  /*0920*/  USEL UR4, UR4, 0x2, !UP0 ;  /* 0x0000000204047887 */ /* 0x000fe2000c000000 */
[----:B------:R-:W-:-:S05]  /*0930*/  NOP ;  /* 0x0000000000007918 */ /* 0x000fca0000000000 */
[----:B------:R-:W-:-:S05]  /*0940*/  IMAD.U32 R2, RZ, RZ, UR4 ;  /* 0x00000004ff027e24 */ /* 0x000fca000f8e00ff */
[----:B------:R0:W-:Y:S01]  /*0950*/  STL [R1+0x70], R2 ;  /* 0x0000700201007387 */ /* 0x0001e20000100800 */
[----:B-12-4-:R-:W-:Y:S06]  /*0960*/  BAR.SYNC.DEFER_BLOCKING 0x0 ;  /* 0x0000000000007b1d */ /* 0x016fec0000010000 */
[----:B------:R-:W-:Y:S05]  /*0970*/  @!P0 BRA `(.L_x_182) ;  /* 0x000000f000408947 */ /* 0x000fea0003800000 */
.L_x_183:
[----:B------:R-:W-:-:S08]  /*0980*/  NOP ;  /* 0x0000000000007918 */ /* 0x000fd00000000000 */
[----:B------:R-:W1:Y:S02]  /*0990*/  USETMAXREG.TRY_ALLOC.CTAPOOL UP0, 0xf0 ;  /* 0x000000f0000079c8 */ /* 0x000e640008000600 */
[----:B-1----:R-:W-:-:S13]  /*09a0*/  PLOP3.LUT P0, PT, PT, PT, UP0, 0x80, 0x0 ;  /* 0x000000000000781c */ /* 0x002fda0003f0f008 */
[----:B------:R-:W-:Y:S05]  /*09b0*/  @!P0 BRA `(.L_x_183) ;  /* 0xfffffffc00f08947 */ /* 0x000fea000383ffff */
[----:B------:R-:W1:Y:S08]  /*09c0*/  S2UR UR5, SR_CgaCtaId ;  /* 0x00000000000579c3 */ /* 0x000e700000008800 */
[----:B------:R-:W-:Y:S06]  /*09d0*/  BAR.ARV 0x8, 0x180 ;  /* 0x0206000000007b1d */ /* 0x000fec0000002000 */
[----:B------:R-:W-:-:S02]  /*09e0*/  UMOV UR4, 0x400 ;  /* 0x0000040000047882 */ /* 0x000fc40000000000 */
[----:B------:R-:W-:Y:S01]  /*09f0*/  BAR.SYNC.DEFER_BLOCKING 0x5, 0x180 ;  /* 0x0146000000007b1d */ /* 0x000fe20000010000 */
[----:B-1----:R-:W-:-:S09]  /*0a00*/  ULEA UR4, UR5, UR4, 0x18 ;  /* 0x0000000405047291 */ /* 0x002fd2000f8ec03f */
[----:B------:R-:W1:Y:S01]  /*0a10*/  LDS.128 R8, [UR4+0x388d0] ;  /* 0x0388d004ff087984 */ /* 0x000e620008000c00 */
[----:B------:R-:W-:Y:S01]  /*0a20*/  ULDC UR4, c[0x0][0xc3c] ;  /* 0x00030f0000047ab9 */ /* 0x000fe20000000800 */
[----:B------:R-:W-:Y:S06]  /*0a30*/  BAR.ARV 0x4, 0x180 ;  /* 0x0106000000007b1d */ /* 0x000fec0000002000 */
[----:B-1----:R-:W-:-:S13]  /*0a40*/  ISETP.GE.AND P0, PT, R11, UR4, PT ;  /* 0x000000040b007c0c */ /* 0x002fda000bf06270 */
[----:B------:R-:W-:Y:S05]  /*0a50*/  @P0 EXIT ;  /* 0x000000000000094d */ /* 0x000fea0003800000 */
[----:B------:R-:W2:Y:S01]  /*0a60*/  LDL R0, [R1+0x70] ;  /* 0x0000700001007983 */ /* 0x000ea20000100800 */
[----:B------:R-:W-:Y:S01]  /*0a70*/  VIADD R6, R6, 0xffffff80 ;  /* 0xffffff8006067836 */ /* 0x000fe20000000000 */
[----:B------:R-:W-:Y:S02]  /*0a80*/  R2UR UR6, R9 ;  /* 0x00000000090672ca */ /* 0x000fe400000e0000 */
[----:B------:R-:W-:Y:S02]  /*0a90*/  CS2R R16, SRZ ;  /* 0x0000000000107805 */ /* 0x000fe4000001ff00 */
[----:B------:R-:W-:Y:S02]  /*0aa0*/  R2UR UR5, R10 ;  /* 0x000000000a0572ca */ /* 0x000fe400000e0000 */
[----:B------:R-:W-:Y:S02]  /*0ab0*/  SHF.R.S32.HI R3, RZ, 0x1f, R6 ;  /* 0x0000001fff037819 */ /* 0x000fe40000011406 */
[----:B------:R-:W-:-:S02]  /*0ac0*/  R2UR UR7, R11 ;  /* 0x000000000b0772ca */ /* 0x000fc400000e0000 */
[CC--:B0-----:R-:W-:Y:S02]  /*0ad0*/  LEA.HI R2, R3.reuse, R6.reuse, RZ, 0x4 ;  /* 0x0000000603027211 */ /* 0x0c1fe400078f20ff */
[----:B------:R-:W-:-:S04]  /*0ae0*/  LEA.HI R4, R3, R6, RZ, 0x2 ;  /* 0x0000000603047211 */ /* 0x000fc800078f10ff */
[----:B------:R-:W-:-:S05]  /*0af0*/  LOP3.LUT R7, R4, 0xfffffffc, RZ, 0xc0, !PT ;  /* 0xfffffffc04077812 */ /* 0x000fca00078ec0ff */
[----:B------:R-:W-:Y:S01]  /*0b00*/  IMAD.IADD R10, R6, 0x1, -R7 ;  /* 0x00000001060a7824 */ /* 0x000fe200078e0a07 */
[----:B------:R-:W-:Y:S02]  /*0b10*/  SHF.R.S32.HI R7, RZ, 0x4, R2 ;  /* 0x00000004ff077819 */ /* 0x000fe40000011402 */
[----:B--2---:R-:W-:Y:S02]  /*0b20*/  R2UR UR4, R0 ;  /* 0x00000000000472ca */ /* 0x004fe400000e0000 */
[CC--:B------:R-:W-:Y:S02]  /*0b30*/  LEA.HI R0, R3.reuse, R6.reuse, RZ, 0x7 ;  /* 0x0000000603007211 */ /* 0x0c0fe400078f38ff */
[----:B------:R-:W-:Y:S02]  /*0b40*/  LEA.HI R3, R3, R6, RZ, 0x5 ;  /* 0x0000000603037211 */ /* 0x000fe400078f28ff */
[----:B------:R-:W-:-:S03]  /*0b50*/  LOP3.LUT R5, R0, 0xffffff80, RZ, 0xc0, !PT ;  /* 0xffffff8000057812 */ /* 0x000fc600078ec0ff */
[----:B------:R-:W-:Y:S02]  /*0b60*/  IMAD.SHL.U32 R3, R3, 0x20, RZ ;  /* 0x0000002003037824 */ /* 0x000fe400078e00ff */
[----:B------:R-:W-:Y:S01]  /*0b70*/  IMAD.IADD R12, R6, 0x1, -R5 ;  /* 0x00000001060c7824 */ /* 0x000fe200078e0a05 */
[----:B------:R-:W-:Y:S01]  /*0b80*/  LOP3.LUT R5, R2, 0x3fffff0, RZ, 0xc0, !PT ;  /* 0x03fffff002057812 */ /* 0x000fe200078ec0ff */
[----:B------:R-:W-:Y:S01]  /*0b90*/  ULOP3.LUT UR4, UR4, 0x1, URZ, 0xfc, !UPT ;  /* 0x0000000104047892 */ /* 0x000fe2000f8efc3f */
[----:B------:R-:W-:Y:S02]  /*0ba0*/  LOP3.LUT R4, R3, 0xfffffc00, RZ, 0xc0, !PT ;  /* 0xfffffc0003047812 */ /* 0x000fe400078ec0ff */
[----:B------:R-:W-:Y:S01]  /*0bb0*/  SHF.R.S32.HI R8, RZ, 0x1f, R12 ;  /* 0x0000001fff087819 */ /* 0x000fe2000001140c */
[----:B------:R-:W-:Y:S01]  /*0bc0*/  IMAD.IADD R5, R6, 0x1, -R5 ;  /* 0x0000000106057824 */ /* 0x000fe200078e0a05 */
[----:B------:R-:W-:Y:S01]  /*0bd0*/  SHF.R.S32.HI R3, RZ, 0x7, R0 ;  /* 0x00000007ff037819 */ /* 0x000fe20000011400 */
[----:B------:R-:W-:Y:S01]  /*0be0*/  STL [R1+0x1c], R12 ;  /* 0x00001c0c01007387 */ /* 0x000fe20000100800 */
[----:B------:R-:W-:Y:S01]  /*0bf0*/  LEA.HI R9, R8, R12, RZ, 0x2 ;  /* 0x0000000c08097211 */ /* 0x000fe200078f10ff */
[----:B------:R-:W-:Y:S01]  /*0c00*/  IMAD R5, R5, 0x40, R4 ;  /* 0x0000004005057824 */ /* 0x000fe200078e0204 */
[----:B------:R-:W-:-:S02]  /*0c10*/  LEA.HI R2, R2, R7, RZ, 0x1 ;  /* 0x0000000702027211 */ /* 0x000fc400078f08ff */
[--C-:B------:R-:W-:Y:S02]  /*0c20*/  SHF.R.S32.HI R6, RZ, 0x2, R9.reuse ;  /* 0x00000002ff067819 */ /* 0x100fe40000011409 */
[----:B------:R-:W-:Y:S02]  /*0c30*/  SHF.R.S32.HI R11, RZ, 0x1f, R9 ;  /* 0x0000001fff0b7819 */ /* 0x000fe40000011409 */
[----:B------:R-:W-:Y:S02]  /*0c40*/  LEA.HI R0, R0, R3, RZ, 0x1 ;  /* 0x0000000300007211 */ /* 0x000fe400078f08ff */
[----:B------:R-:W-:Y:S02]  /*0c50*/  LEA.HI R11, R11, R6, RZ, 0x3 ;  /* 0x000000060b0b7211 */ /* 0x000fe400078f18ff */
[----:B------:R-:W-:Y:S02]  /*0c60*/  LEA.HI R8, R8, R12, RZ, 0x5 ;  /* 0x0000000c08087211 */ /* 0x000fe400078f28ff */
[----:B------:R-:W-:-:S02]  /*0c70*/  LOP3.LUT R11, R11, 0xfffffff8, RZ, 0xc0, !PT ;  /* 0xfffffff80b0b7812 */ /* 0x000fc400078ec0ff */
[----:B------:R-:W-:Y:S02]  /*0c80*/  LOP3.LUT R2, R2, 0x1ffffffe, RZ, 0xc0, !PT ;  /* 0x1ffffffe02027812 */ /* 0x000fe400078ec0ff */
[----:B------:R-:W-:Y:S01]  /*0c90*/  LOP3.LUT R0, R0, 0x3fffffe, RZ, 0xc0, !PT ;  /* 0x03fffffe00007812 */ /* 0x000fe200078ec0ff */
[----:B------:R-:W-:Y:S01]  /*0ca0*/  IMAD.IADD R11, R6, 0x1, -R11 ;  /* 0x00000001060b7824 */ /* 0x000fe200078e0a0b */
[----:B------:R-:W-:Y:S01]  /*0cb0*/  SHF.R.S32.HI R8, RZ, 0x5, R8 ;  /* 0x00000005ff087819 */ /* 0x000fe20000011408 */
[----:B------:R-:W-:Y:S01]  /*0cc0*/  IMAD.IADD R2, R7, 0x1, -R2 ;  /* 0x0000000107027824 */ /* 0x000fe200078e0a02 */
[----:B------:R-:W-:Y:S01]  /*0cd0*/  LEA.HI R4, R10, R10, RZ, 0x1 ;  /* 0x0000000a0a047211 */ /* 0x000fe200078f08ff */
[----:B------:R-:W-:Y:S01]  /*0ce0*/  IMAD.IADD R0, R3, 0x1, -R0 ;  /* 0x0000000103007824 */ /* 0x000fe200078e0a00 */
[----:B------:R-:W-:Y:S01]  /*0cf0*/  LOP3.LUT R9, R9, 0x7ffffffc, RZ, 0xc0, !PT ;  /* 0x7ffffffc09097812 */ /* 0x000fe200078ec0ff */
[----:B------:R-:W-:Y:S01]  /*0d00*/  IMAD R11, R8, 0x10, R11 ;  /* 0x00000010080b7824 */ /* 0x000fe200078e020b */
[----:B------:R-:W-:Y:S01]  /*0d10*/  LOP3.LUT R3, R4, 0x1ffffffe, RZ, 0xc0, !PT ;  /* 0x1ffffffe04037812 */ /* 0x000fe200078ec0ff */
[----:B------:R-:W-:-:S02]  /*0d20*/  IMAD R2, R2, 0x8, R5 ;  /* 0x0000000802027824 */ /* 0x000fc400078e0205 */
[----:B------:R-:W-:Y:S02]  /*0d30*/  IMAD R0, R0, 0x40, R11 ;  /* 0x0000004000007824 */ /* 0x000fe400078e020b */
[----:B------:R-:W-:Y:S01]  /*0d40*/  IMAD.IADD R3, R10, 0x1, -R3 ;  /* 0x000000010a037824 */ /* 0x000fe200078e0a03 */
[----:B------:R0:W-:Y:S01]  /*0d50*/  STL [R1+0x68], R2 ;  /* 0x0000680201007387 */ /* 0x0001e20000100800 */
[----:B------:R-:W-:-:S03]  /*0d60*/  IMAD.IADD R9, R12, 0x1, -R9 ;  /* 0x000000010c097824 */ /* 0x000fc600078e0a09 */
[----:B------:R-:W-:Y:S01]  /*0d70*/  STL [R1+0x14], RZ ;  /* 0x000014ff01007387 */ /* 0x000fe20000100800 */
[----:B------:R-:W-:-:S03]  /*0d80*/  IMAD.SHL.U32 R19, R9, 0x2, RZ ;  /* 0x0000000209137824 */ /* 0x000fc600078e00ff */
[----:B------:R1:W-:Y:S01]  /*0d90*/  STL [R1+0x60], R0 ;  /* 0x0000600001007387 */ /* 0x0003e20000100800 */
[C---:B------:R-:W-:Y:S02]  /*0da0*/  VIADD R5, R19.reuse, 0x8 ;  /* 0x0000000813057836 */ /* 0x040fe40000000000 */
[----:B0-----:R-:W-:Y:S02]  /*0db0*/  IMAD.U32 R2, RZ, RZ, UR4 ;  /* 0x00000004ff027e24 */ /* 0x001fe4000f8e00ff */
[C---:B------:R-:W-:Y:S01]  /*0dc0*/  VIADD R4, R19.reuse, 0x10 ;  /* 0x0000001013047836 */ /* 0x040fe20000000000 */
[----:B------:R-:W-:Y:S01]  /*0dd0*/  SHF.R.S32.HI R5, RZ, 0x1f, R5 ;  /* 0x0000001fff057819 */ /* 0x000fe20000011405 */
[C---:B------:R-:W-:Y:S01]  /*0de0*/  VIADD R237, R19.reuse, 0x20 ;  /* 0x0000002013ed7836 */ /* 0x040fe20000000000 */
[----:B------:R0:W-:Y:S01]  /*0df0*/  STL [R1+0x6c], R2 ;  /* 0x00006c0201007387 */ /* 0x0001e20000100800 */
[----:B------:R-:W-:Y:S01]  /*0e00*/  VIADD R236, R19, 0x28 ;  /* 0x0000002813ec7836 */ /* 0x000fe20000000000 */
[----:B------:R-:W-:Y:S01]  /*0e10*/  SHF.R.S32.HI R4, RZ, 0x1f, R4 ;  /* 0x0000001fff047819 */ /* 0x000fe20000011404 */
[----:B-1----:R-:W-:Y:S01]  /*0e20*/  IMAD R0, R3, 0x8, R0 ;  /* 0x0000000803007824 */ /* 0x002fe200078e0200 */
[----:B------:R-:W-:Y:S01]  /*0e30*/  SHF.R.S32.HI R5, RZ, 0x1f, R237 ;  /* 0x0000001fff057819 */ /* 0x000fe200000114ed */
[C---:B------:R-:W-:Y:S01]  /*0e40*/  VIADD R235, R19.reuse, 0x30 ;  /* 0x0000003013eb7836 */ /* 0x040fe20000000000 */
[----:B------:R-:W-:Y:S01]  /*0e50*/  SHF.R.S32.HI R4, RZ, 0x1f, R236 ;  /* 0x0000001fff047819 */ /* 0x000fe200000114ec */
[C---:B------:R-:W-:Y:S01]  /*0e60*/  VIADD R234, R19.reuse, 0x38 ;  /* 0x0000003813ea7836 */ /* 0x040fe20000000000 */
[----:B------:R1:W-:Y:S01]  /*0e70*/  STL [R1+0x64], R0 ;  /* 0x0000640001007387 */ /* 0x0003e20000100800 */
[----:B------:R-:W-:-:S02]  /*0e80*/  VIADD R233, R19, 0x40 ;  /* 0x0000004013e97836 */ /* 0x000fc40000000000 */
[C---:B0-----:R-:W-:Y:S01]  /*0e90*/  VIADD R2, R19.reuse, 0x18 ;  /* 0x0000001813027836 */ /* 0x041fe20000000000 */
[----:B------:R-:W-:Y:S01]  /*0ea0*/  SHF.R.S32.HI R5, RZ, 0x1f, R234 ;  /* 0x0000001fff057819 */ /* 0x000fe200000114ea */
[C---:B------:R-:W-:Y:S01]  /*0eb0*/  VIADD R232, R19.reuse, 0x48 ;  /* 0x0000004813e87836 */ /* 0x040fe20000000000 */
        /* <DEDUP_REMOVED lines=37> */
[----:B------:R-:W-:Y:S01]  /*1110*/  VIADD R23, R19, 0xe0 ;  /* 0x000000e013177836 */ /* 0x000fe20000000000 */
[----:B------:R-:W-:-:S02]  /*1120*/  SHF.R.S32.HI R5, RZ, 0x1f, R216 ;  /* 0x0000001fff057819 */ /* 0x000fc400000114d8 */
[----:B------:R-:W-:Y:S02]  /*1130*/  SHF.R.S32.HI R4, RZ, 0x1f, R215 ;  /* 0x0000001fff047819 */ /* 0x000fe400000114d7 */
[----:B-1----:R-:W-:-:S07]  /*1140*/  SHF.R.S32.HI R2, RZ, 0x1f, R214 ;  /* 0x0000001fff027819 */ /* 0x002fce00000114d6 */
.L_x_230:
[----:B------:R-:W-:Y:S01]  /*1150*/  ULDC.64 UR8, c[0x0][0xc88] ;  /* 0x0003220000087ab9 */ /* 0x000fe20000000a00 */
[----:B------:R-:W-:Y:S01]  /*1160*/  ULDC.64 UR12, c[0x0][0x208] ;  /* 0x00008200000c7ab9 */ /* 0x000fe20000000a00 */
[----:B------:R-:W-:Y:S01]  /*1170*/  UIMAD.WIDE UR8, UR7, 0x4, UR8 ;  /* 0x00000004070878a5 */ /* 0x000fe2000f8e0208 */
[----:B------:R-:W-:Y:S02]  /*1180*/  ULDC.64 UR10, c[0x0][0xa20] ;  /* 0x00028800000a7ab9 */ /* 0x000fe40000000a00 */
[----:B------:R-:W-:-:S03]  /*1190*/  ULDC UR7, c[0x0][0x2f0] ;  /* 0x0000bc0000077ab9 */ /* 0x000fc60000000800 */
[----:B0-23--:R-:W-:Y:S02]  /*11a0*/  IMAD.U32 R2, RZ, RZ, UR8 ;  /* 0x00000008ff027e24 */ /* 0x00dfe4000f8e00ff */
[----:B-1----:R-:W-:Y:S01]  /*11b0*/  IMAD.U32 R3, RZ, RZ, UR9 ;  /* 0x00000009ff037e24 */ /* 0x002fe2000f8e00ff */
[----:B------:R-:W-:-:S04]  /*11c0*/  ULDC.64 UR8, c[0x0][0xa28] ;  /* 0x00028a0000087ab9 */ /* 0x000fc80000000a00 */
[----:B------:R-:W2:Y:S01]  /*11d0*/  LDG.E R2, desc[UR12][R2.64] ;  /* 0x0000000c02027981 */ /* 0x000ea2000c1e1900 */
[----:B------:R-:W-:Y:S02]  /*11e0*/  UISETP.NE.U32.AND UP0, UPT, UR8, URZ, UPT ;  /* 0x0000003f0800728c */ /* 0x000fe4000bf05070 */
[----:B------:R-:W-:Y:S02]  /*11f0*/  UISETP.NE.U32.AND UP1, UPT, UR10, URZ, UPT ;  /* 0x0000003f0a00728c */ /* 0x000fe4000bf25070 */
[----:B------:R-:W-:Y:S02]  /*1200*/  UISETP.NE.AND.EX UP0, UPT, UR9, URZ, UPT, UP0 ;  /* 0x0000003f0900728c */ /* 0x000fe4000bf05300 */
[----:B------:R-:W-:-:S04]  /*1210*/  UISETP.NE.AND.EX UP1, UPT, UR11, URZ, UPT, UP1 ;  /* 0x0000003f0b00728c */ /* 0x000fc8000bf25310 */
[----:B------:R-:W-:Y:S02]  /*1220*/  PLOP3.LUT P0, PT, PT, PT, UP0, 0x80, 0x0 ;  /* 0x000000000000781c */ /* 0x000fe40003f0f008 */
[----:B------:R-:W-:Y:S02]  /*1230*/  PLOP3.LUT P1, PT, PT, PT, UP1, 0x80, 0x0 ;  /* 0x000000000000781c */ /* 0x000fe40003f2f018 */
[----:B--2---:R-:W-:-:S13]  /*1240*/  R2UR UR4, R2 ;  /* 0x00000000020472ca */ /* 0x004fda00000e0000 */
[----:B------:R-:W-:Y:S02]  /*1250*/  USHF.R.S32.HI UR14, URZ, 0x1f, UR4 ;  /* 0x0000001f3f0e7899 */ /* 0x000fe40008011404 */
[----:B-----5:R-:W-:Y:S01]  /*1260*/  IMAD.U32 R0, RZ, RZ, UR4 ;  /* 0x00000004ff007e24 */ /* 0x020fe2000f8e00ff */
[----:B------:R-:W-:-:S04]  /*1270*/  @UP0 ULEA UR8, UP2, UR4, UR8, 0x2 ;  /* 0x0000000804080291 */ /* 0x000fc8000f84103f */
[----:B------:R-:W-:Y:S02]  /*1280*/  @UP0 ULEA.HI.X UR9, UR4, UR9, UR14, 0x2, UP2 ;  /* 0x0000000904090291 */ /* 0x000fe400090f140e */
[----:B------:R-:W-:Y:S01]  /*1290*/  IMAD.U32 R2, RZ, RZ, UR14 ;  /* 0x0000000eff027e24 */ /* 0x000fe2000f8e00ff */
[----:B------:R-:W-:Y:S01]  /*12a0*/  @UP1 ULEA UR10, UP0, UR4, UR10, 0x2 ;  /* 0x0000000a040a1291 */ /* 0x000fe2000f80103f */
[----:B------:R-:W-:Y:S03]  /*12b0*/  STL [R1+0x10], R0 ;  /* 0x0000100001007387 */ /* 0x000fe60000100800 */
[----:B------:R-:W-:Y:S01]  /*12c0*/  @UP1 ULEA.HI.X UR11, UR4, UR11, UR14, 0x2, UP0 ;  /* 0x0000000b040b1291 */ /* 0x000fe200080f140e */
[----:B------:R0:W-:Y:S01]  /*12d0*/  STL [R1+0x18], R2 ;  /* 0x0000180201007387 */ /* 0x0001e20000100800 */
[----:B------:R-:W-:Y:S01]  /*12e0*/  IMAD.U32 R4, RZ, RZ, UR10 ;  /* 0x0000000aff047e24 */ /* 0x000fe2000f8e00ff */
[----:B------:R-:W-:Y:S01]  /*12f0*/  ULDC UR4, c[0x0][0x424] ;  /* 0x0001090000047ab9 */ /* 0x000fe20000000800 */
[----:B------:R-:W-:-:S02]  /*1300*/  IMAD.U32 R3, RZ, RZ, UR9 ;  /* 0x00000009ff037e24 */ /* 0x000fc4000f8e00ff */
[----:B------:R-:W-:Y:S02]  /*1310*/  IMAD.U32 R5, RZ, RZ, UR11 ;  /* 0x0000000bff057e24 */ /* 0x000fe4000f8e00ff */
[----:B0-----:R-:W-:-:S03]  /*1320*/  IMAD.U32 R2, RZ, RZ, UR8 ;  /* 0x00000008ff027e24 */ /* 0x001fc6000f8e00ff */
[----:B------:R-:W2:Y:S01]  /*1330*/  @P1 LDG.E R4, desc[UR12][R4.64] ;  /* 0x0000000c04041981 */ /* 0x000ea2000c1e1900 */
[----:B------:R-:W-:-:S03]  /*1340*/  ULDC.64 UR8, c[0x0][0x418] ;  /* 0x0001060000087ab9 */ /* 0x000fc60000000a00 */
[----:B------:R0:W3:Y:S01]  /*1350*/  @P0 LDG.E R2, desc[UR12][R2.64] ;  /* 0x0000000c02020981 */ /* 0x0000e2000c1e1900 */
[----:B------:R-:W-:Y:S01]  /*1360*/  UISETP.NE.U32.AND UP0, UPT, UR8, URZ, UPT ;  /* 0x0000003f0800728c */ /* 0x000fe2000bf05070 */
[----:B0-----:R-:W-:-:S03]  /*1370*/  IMAD.U32 R3, RZ, RZ, UR6 ;  /* 0x00000006ff037e24 */ /* 0x001fc6000f8e00ff */
[----:B------:R-:W-:Y:S02]  /*1380*/  UISETP.NE.AND.EX UP0, UPT, UR9, URZ, UPT, UP0 ;  /* 0x0000003f0900728c */ /* 0x000fe4000bf05300 */
[----:B------:R0:W-:Y:S02]  /*1390*/  STL [R1+0xc], R3 ;  /* 0x00000c0301007387 */ /* 0x0001e40000100800 */
[----:B------:R-:W-:Y:S02]  /*13a0*/  USEL UR4, UR4, 0x1, UP0 ;  /* 0x0000000104047887 */ /* 0x000fe40008000000 */
[----:B------:R-:W-:Y:S02]  /*13b0*/  ULOP3.LUT UR6, UR5, 0xffff, URZ, 0xc0, !UPT ;  /* 0x0000ffff05067892 */ /* 0x000fe4000f8ec03f */
[----:B------:R-:W-:Y:S01]  /*13c0*/  UIMAD UR4, UR4, UR7, URZ ;  /* 0x00000007040472a4 */ /* 0x000fe2000f8e023f */
[----:B------:R-:W-:Y:S01]  /*13d0*/  UMOV UR54, URZ ;  /* 0x0000003f00367c82 */ /* 0x000fe20008000000 */
[----:B------:R-:W-:-:S02]  /*13e0*/  ULOP3.LUT UR7, UR5, 0xff000000, URZ, 0xc0, !UPT ;  /* 0xff00000005077892 */ /* 0x000fc4000f8ec03f */
[----:B------:R-:W-:Y:S01]  /*13f0*/  IMAD.U32 R213, RZ, RZ, UR6 ;  /* 0x00000006ffd57e24 */ /* 0x000fe2000f8e00ff */
[----:B------:R-:W-:Y:S02]  /*1400*/  ULOP3.LUT UR6, UR5, 0xff0000, URZ, 0xc0, !UPT ;  /* 0x00ff000005067892 */ /* 0x000fe4000f8ec03f */
[----:B--2---:R-:W-:Y:S02]  /*1410*/  @P1 R2UR UR4, R4 ;  /* 0x00000000040412ca */ /* 0x004fe400000e0000 */
[----:B---3--:R-:W-:Y:S01]  /*1420*/  @P0 R2UR UR54, R2 ;  /* 0x00000000023602ca */ /* 0x008fe200000e0000 */
[----:B0---4-:R-:W-:-:S14]  /*1430*/  @P1 BRA `(.L_x_184) ;  /* 0x00000000003c1947 */ /* 0x011fdc0003800000 */
[----:B------:R-:W-:Y:S02]  /*1440*/  ULDC.64 UR8, c[0x0][0xa08] ;  /* 0x0002820000087ab9 */ /* 0x000fe40000000a00 */
[----:B------:R-:W-:-:S04]  /*1450*/  ISETP.NE.U32.AND P0, PT, RZ, UR8, PT ;  /* 0x00000008ff007c0c */ /* 0x000fc8000bf05070 */
[----:B------:R-:W-:-:S13]  /*1460*/  ISETP.NE.AND.EX P0, PT, RZ, UR9, PT, P0 ;  /* 0x00000009ff007c0c */ /* 0x000fda000bf05300 */
[----:B------:R-:W-:Y:S05]  /*1470*/  @!P0 BRA `(.L_x_184) ;  /* 0x00000000002c8947 */ /* 0x000fea0003800000 */
[----:B------:R-:W-:Y:S01]  /*1480*/  R2UR UR10, R0 ;  /* 0x00000000000a72ca */ /* 0x000fe200000e0000 */
[----:B------:R-:W-:Y:S01]  /*1490*/  ULDC.64 UR4, c[0x0][0xa08] ;  /* 0x0002820000047ab9 */ /* 0x000fe20000000a00 */
[----:B------:R-:W-:-:S11]  /*14a0*/  ULDC.64 UR8, c[0x0][0x208] ;  /* 0x0000820000087ab9 */ /* 0x000fd60000000a00 */
[----:B------:R-:W-:-:S06]  /*14b0*/  UIMAD.WIDE UR4, UR10, 0x4, UR4 ;  /* 0x000000040a0478a5 */ /* 0x000fcc000f8e0204 */
[----:B------:R-:W-:Y:S02]  /*14c0*/  IMAD.U32 R2, RZ, RZ, UR4 ;  /* 0x00000004ff027e24 */ /* 0x000fe4000f8e00ff */
[----:B------:R-:W-:-:S05]  /*14d0*/  IMAD.U32 R3, RZ, RZ, UR5 ;  /* 0x00000005ff037e24 */ /* 0x000fca000f8e00ff */
[----:B------:R-:W2:Y:S04]  /*14e0*/  LDG.E R4, desc[UR8][R2.64] ;  /* 0x0000000802047981 */ /* 0x000ea8000c1e1900 */
[----:B------:R-:W3:Y:S01]  /*14f0*/  LDG.E R0, desc[UR8][R2.64+0x4] ;  /* 0x0000040802007981 */ /* 0x000ee2000c1e1900 */
[----:B--2---:R-:W-:Y:S02]  /*1500*/  R2UR UR4, R4 ;  /* 0x00000000040472ca */ /* 0x004fe400000e0000 */
[----:B---3--:R-:W-:-:S13]  /*1510*/  R2UR UR5, R0 ;  /* 0x00000000000572ca */ /* 0x008fda00000e0000 */
[----:B------:R-:W-:-:S12]  /*1520*/  UIADD3 UR4, -UR4, UR5, URZ ;  /* 0x0000000504047290 */ /* 0x000fd8000fffe13f */
.L_x_184:
[----:B------:R-:W-:Y:S02]  /*1530*/  UIADD3 UR54, -UR54, UR4, URZ ;  /* 0x0000000436367290 */ /* 0x000fe4000fffe13f */
[----:B------:R-:W-:Y:S02]  /*1540*/  USHF.R.U32.HI UR7, URZ, 0x8, UR7 ;  /* 0x000000083f077899 */ /* 0x000fe40008011607 */
[----:B------:R-:W-:Y:S02]  /*1550*/  UISETP.GE.AND UP0, UPT, UR54, 0x1, UPT ;  /* 0x000000013600788c */ /* 0x000fe4000bf06270 */
[----:B------:R-:W-:Y:S02]  /*1560*/  UIADD3 UR4, UR54, 0x4f, URZ ;  /* 0x0000004f36047890 */ /* 0x000fe4000fffe03f */
[----:B------:R-:W-:Y:S02]  /*1570*/  ULEA.HI UR7, UR6, UR7, URZ, 0x10 ;  /* 0x0000000706077291 */ /* 0x000fe4000f8f803f */
[----:B------:R-:W-:Y:S01]  /*1580*/  PLOP3.LUT P0, PT, PT, PT, UP0, 0x80, 0x0 ;  /* 0x000000000000781c */ /* 0x000fe20003f0f008 */
[----:B------:R-:W-:-:S02]  /*1590*/  UIMAD.WIDE UR4, UR4, 0x66666667, URZ ;  /* 0x66666667040478a5 */ /* 0x000fc4000f8e023f */
[----:B------:R-:W-:Y:S02]  /*15a0*/  ULOP3.LUT UR8, UR7, 0xff, URZ, 0xc0, !UPT ;  /* 0x000000ff07087892 */ /* 0x000fe4000f8ec03f */
[----:B------:R-:W-:Y:S02]  /*15b0*/  USHF.R.U32.HI UR7, URZ, 0x10, UR7 ;  /* 0x000000103f077899 */ /* 0x000fe40008011607 */
[----:B------:R-:W-:Y:S02]  /*15c0*/  USHF.R.U32.HI UR6, URZ, 0x1f, UR5 ;  /* 0x0000001f3f067899 */ /* 0x000fe40008011605 */
[----:B------:R-:W-:Y:S01]  /*15d0*/  IMAD.U32 R212, RZ, RZ, UR8 ;  /* 0x00000008ffd47e24 */ /* 0x000fe2000f8e00ff */
[----:B------:R-:W-:Y:S01]  /*15e0*/  UMOV UR4, URZ ;  /* 0x0000003f00047c82 */ /* 0x000fe20008000000 */
[----:B------:R-:W-:Y:S01]  /*15f0*/  ULEA.HI.SX32 UR9, UR5, UR6, 0x1b ;  /* 0x0000000605097291 */ /* 0x000fe2000f8fda3f */
[----:B------:R-:W-:Y:S01]  /*1600*/  IMAD.U32 R22, RZ, RZ, UR7 ;  /* 0x00000007ff167e24 */ /* 0x000fe2000f8e00ff */
[----:B------:R-:W-:Y:S10]  /*1610*/  @!P0 BRA `(.L_x_185) ;  /* 0x0000000000948947 */ /* 0x000ff40003800000 */
[----:B------:R-:W-:Y:S01]  /*1620*/  R2UR UR5, R22 ;  /* 0x00000000160572ca */ /* 0x000fe200000e0000 */
[----:B------:R-:W-:-:S12]  /*1630*/  ULDC UR4, c[0x0][0x9f0] ;  /* 0x00027c0000047ab9 */ /* 0x000fd80000000800 */
[----:B------:R-:W-:-:S04]  /*1640*/  UISETP.NE.AND UP0, UPT, UR5, URZ, UPT ;  /* 0x0000003f0500728c */ /* 0x000fc8000bf05270 */
[----:B------:R-:W-:-:S03]  /*1650*/  USEL UR10, UR5, UR4, UP0 ;  /* 0x00000004050a7287 */ /* 0x000fc60008000000 */
[----:B------:R-:W-:Y:S01]  /*1660*/  UMOV UR4, URZ ;  /* 0x0000003f00047c82 */ /* 0x000fe20008000000 */
[----:B------:R-:W-:Y:S02]  /*1670*/  UIADD3 UR6, UR9, -0x1, UR10 ;  /* 0xffffffff09067890 */ /* 0x000fe4000fffe00a */
[----:B------:R-:W-:-:S04]  /*1680*/  IMAD.U32 R3, RZ, RZ, UR10 ;  /* 0x0000000aff037e24 */ /* 0x000fc8000f8e00ff */
[----:B------:R-:W-:Y:S01]  /*1690*/  IMAD.U32 R4, RZ, RZ, UR6 ;  /* 0x00000006ff047e24 */ /* 0x000fe2000f8e00ff */
[-C--:B------:R-:W-:Y:S01]  /*16a0*/  IABS R0, R3.reuse ;  /* 0x0000000300007213 */ /* 0x080fe20000000000 */
[----:B------:R-:W-:Y:S01]  /*16b0*/  ULOP3.LUT UR6, UR6, UR10, URZ, 0x3c, !UPT ;  /* 0x0000000a06067292 */ /* 0x000fe2000f8e3c3f */
[----:B------:R-:W-:Y:S02]  /*16c0*/  IABS R5, R3 ;  /* 0x0000000300057213 */ /* 0x000fe40000000000 */
[----:B------:R-:W-:Y:S02]  /*16d0*/  R2UR UR11, R0 ;  /* 0x00000000000b72ca */ /* 0x000fe400000e0000 */
[----:B------:R-:W-:-:S05]  /*16e0*/  IABS R4, R4 ;  /* 0x0000000400047213 */ /* 0x000fca0000000000 */
[----:B------:R-:W-:-:S05]  /*16f0*/  IMAD.MOV.U32 R3, RZ, RZ, R4 ;  /* 0x000000ffff037224 */ /* 0x000fca00078e0004 */
[----:B------:R-:W-:Y:S01]  /*1700*/  R2UR UR8, R3 ;  /* 0x00000000030872ca */ /* 0x000fe200000e0000 */
[----:B------:R-:W0:Y:S08]  /*1710*/  I2F.RP R0, UR11 ;  /* 0x0000000b00007d06 */ /* 0x000e300008209400 */
[----:B0-----:R-:W0:Y:S02]  /*1720*/  MUFU.RCP R0, R0 ;  /* 0x0000000000007308 */ /* 0x001e240000001000 */
[----:B0-----:R-:W-:-:S02]  /*1730*/  VIADD R2, R0, 0xffffffe ;  /* 0x0ffffffe00027836 */ /* 0x001fc40000000000 */
[----:B------:R-:W-:-:S04]  /*1740*/  IMAD.MOV R0, RZ, RZ, -R5 ;  /* 0x000000ffff007224 */ /* 0x000fc800078e0a05 */
[----:B------:R-:W0:Y:S02]  /*1750*/  F2I.FTZ.U32.TRUNC.NTZ R2, R2 ;  /* 0x0000000200027305 */ /* 0x000e24000021f000 */
[----:B0-----:R-:W-:-:S13]  /*1760*/  R2UR UR5, R2 ;  /* 0x00000000020572ca */ /* 0x001fda00000e0000 */
[----:B------:R-:W-:-:S04]  /*1770*/  UIADD3 UR7, URZ, -UR5, URZ ;  /* 0x800000053f077290 */ /* 0x000fc8000fffe03f */
[----:B------:R-:W-:-:S04]  /*1780*/  UIMAD UR7, UR7, UR11, URZ ;  /* 0x0000000b070772a4 */ /* 0x000fc8000f8e023f */
[----:B------:R-:W-:-:S03]  /*1790*/  UIMAD.WIDE.U32 UR4, UR5, UR7, UR4 ;  /* 0x00000007050472a5 */ /* 0x000fc6000f8e0004 */
[----:B------:R-:W-:Y:S01]  /*17a0*/  R2UR UR7, R0 ;  /* 0x00000000000772ca */ /* 0x000fe200000e0000 */
[----:B------:R-:W-:-:S12]  /*17b0*/  UIMAD.WIDE.U32 UR4, UR5, UR8, URZ ;  /* 0x00000008050472a5 */ /* 0x000fd8000f8e003f */
[----:B------:R-:W-:-:S04]  /*17c0*/  UIMAD UR4, UR5, UR7, UR8 ;  /* 0x00000007050472a4 */ /* 0x000fc8000f8e0208 */
[----:B------:R-:W-:-:S11]  /*17d0*/  UISETP.GT.U32.AND UP1, UPT, UR11, UR4, UPT ;  /* 0x000000040b00728c */ /* 0x000fd6000bf24070 */
[----:B------:R-:W-:Y:S02]  /*17e0*/  @!UP1 UIADD3 UR4, UR4, -UR11, URZ ;  /* 0x8000000b04049290 */ /* 0x000fe4000fffe03f */
[----:B------:R-:W-:Y:S02]  /*17f0*/  @!UP1 UIADD3 UR5, UR5, 0x1, URZ ;  /* 0x0000000105059890 */ /* 0x000fe4000fffe03f */
[----:B------:R-:W-:Y:S02]  /*1800*/  UISETP.GE.U32.AND UP0, UPT, UR4, UR11, UPT ;  /* 0x0000000b0400728c */ /* 0x000fe4000bf06070 */
[----:B------:R-:W-:-:S09]  /*1810*/  UISETP.GE.AND UP1, UPT, UR6, URZ, UPT ;  /* 0x0000003f0600728c */ /* 0x000fd2000bf26270 */
[----:B------:R-:W-:Y:S02]  /*1820*/  @UP0 UIADD3 UR5, UR5, 0x1, URZ ;  /* 0x0000000105050890 */ /* 0x000fe4000fffe03f */
[----:B------:R-:W-:-:S05]  /*1830*/  UISETP.NE.AND UP0, UPT, UR10, URZ, UPT ;  /* 0x0000003f0a00728c */ /* 0x000fca000bf05270 */
[----:B------:R-:W-:Y:S02]  /*1840*/  UMOV UR4, UR5 ;  /* 0x0000000500047c82 */ /* 0x000fe40008000000 */
[----:B------:R-:W-:-:S04]  /*1850*/  @!UP1 UIADD3 UR4, -UR4, URZ, URZ ;  /* 0x0000003f04049290 */ /* 0x000fc8000fffe13f */
[----:B------:R-:W-:-:S12]  /*1860*/  @!UP0 ULOP3.LUT UR4, URZ, UR10, URZ, 0x33, !UPT ;  /* 0x0000000a3f048292 */ /* 0x000fd8000f8e333f */
.L_x_185:
[----:B------:R-:W-:Y:S01]  /*1870*/  R2UR UR5, R212 ;  /* 0x00000000d40572ca */ /* 0x000fe200000e0000 */
[----:B------:R-:W-:Y:S01]  /*1880*/  IMAD.U32 R0, RZ, RZ, UR9 ;  /* 0x00000009ff007e24 */ /* 0x000fe2000f8e00ff */
[----:B------:R-:W-:Y:S01]  /*1890*/  PLOP3.LUT P0, PT, PT, PT, PT, 0x80, 0x0 ;  /* 0x000000000000781c */ /* 0x000fe20003f0f070 */
[----:B------:R-:W-:Y:S01]  /*18a0*/  IMAD.U32 R3, RZ, RZ, UR4 ;  /* 0x00000004ff037e24 */ /* 0x000fe2000f8e00ff */
[----:B------:R-:W-:Y:S01]  /*18b0*/  CS2R R150, SRZ ;  /* 0x0000000000967805 */ /* 0x000fe2000001ff00 */
[----:B------:R-:W-:Y:S01]  /*18c0*/  IMAD.MOV.U32 R2, RZ, RZ, RZ ;  /* 0x000000ffff027224 */ /* 0x000fe200078e00ff */
[----:B------:R-:W-:Y:S02]  /*18d0*/  CS2R R148, SRZ ;  /* 0x0000000000947805 */ /* 0x000fe4000001ff00 */
[----:B------:R-:W-:Y:S02]  /*18e0*/  CS2R R146, SRZ ;  /* 0x0000000000927805 */ /* 0x000fe4000001ff00 */
[----:B------:R-:W-:-:S02]  /*18f0*/  CS2R R144, SRZ ;  /* 0x0000000000907805 */ /* 0x000fc4000001ff00 */
[----:B------:R-:W-:Y:S02]  /*1900*/  CS2R R142, SRZ ;  /* 0x00000000008e7805 */ /* 0x000fe4000001ff00 */
[----:B------:R-:W-:Y:S02]  /*1910*/  CS2R R140, SRZ ;  /* 0x00000000008c7805 */ /* 0x000fe4000001ff00 */
[----:B------:R-:W-:Y:S02]  /*1920*/  CS2R R138, SRZ ;  /* 0x00000000008a7805 */ /* 0x000fe4000001ff00 */
[----:B------:R-:W-:Y:S01]  /*1930*/  CS2R R136, SRZ ;  /* 0x0000000000887805 */ /* 0x000fe2000001ff00 */
[----:B------:R-:W-:Y:S01]  /*1940*/  UIMAD UR5, UR5, UR4, URZ ;  /* 0x00000004050572a4 */ /* 0x000fe2000f8e023f */
[----:B------:R-:W-:Y:S02]  /*1950*/  CS2R R134, SRZ ;  /* 0x0000000000867805 */ /* 0x000fe4000001ff00 */
[----:B------:R-:W-:-:S02]  /*1960*/  CS2R R132, SRZ ;  /* 0x0000000000847805 */ /* 0x000fc4000001ff00 */
[----:B------:R-:W-:Y:S02]  /*1970*/  CS2R R130, SRZ ;  /* 0x0000000000827805 */ /* 0x000fe4000001ff00 */
[----:B------:R-:W-:Y:S02]  /*1980*/  CS2R R128, SRZ ;  /* 0x0000000000807805 */ /* 0x000fe4000001ff00 */
[----:B------:R-:W-:Y:S02]  /*1990*/  CS2R R126, SRZ ;  /* 0x00000000007e7805 */ /* 0x000fe4000001ff00 */
[----:B------:R-:W-:Y:S01]  /*19a0*/  VIADDMNMX R3, R3, UR5, R0, PT ;  /* 0x0000000503037c46 */ /* 0x000fe2000b800100 */
[----:B------:R-:W-:Y:S01]  /*19b0*/  IMAD.U32 R18, RZ, RZ, UR5 ;  /* 0x00000005ff127e24 */ /* 0x000fe2000f8e00ff */
[----:B------:R-:W-:Y:S01]  /*19c0*/  CS2R R124, SRZ ;  /* 0x00000000007c7805 */ /* 0x000fe2000001ff00 */
[----:B------:R-:W-:Y:S01]  /*19d0*/  IMAD.MOV.U32 R0, RZ, RZ, RZ ;  /* 0x000000ffff007224 */ /* 0x000fe200078e00ff */
[----:B------:R-:W-:-:S02]  /*19e0*/  R2UR UR60, R3 ;  /* 0x00000000033c72ca */ /* 0x000fc400000e0000 */
        /* <DEDUP_REMOVED lines=11> */
[----:B------:R-:W-:Y:S01]  /*1aa0*/  CS2R R100, SRZ ;  /* 0x0000000000647805 */ /* 0x000fe2000001ff00 */
[----:B------:R-:W-:Y:S01]  /*1ab0*/  UISETP.GT.AND UP0, UPT, UR60, UR5, UPT ;  /* 0x000000053c00728c */ /* 0x000fe2000bf04270 */
[----:B------:R-:W-:-:S02]  /*1ac0*/  CS2R R98, SRZ ;  /* 0x0000000000627805 */ /* 0x000fc4000001ff00 */
[----:B------:R-:W-:Y:S02]  /*1ad0*/  CS2R R96, SRZ ;  /* 0x0000000000607805 */ /* 0x000fe4000001ff00 */
[----:B------:R-:W-:Y:S02]  /*1ae0*/  CS2R R94, SRZ ;  /* 0x00000000005e7805 */ /* 0x000fe4000001ff00 */
[----:B------:R-:W-:Y:S02]  /*1af0*/  CS2R R92, SRZ ;  /* 0x00000000005c7805 */ /* 0x000fe4000001ff00 */
[----:B------:R-:W-:Y:S02]  /*1b00*/  CS2R R90, SRZ ;  /* 0x00000000005a7805 */ /* 0x000fe4000001ff00 */
[----:B------:R-:W-:Y:S02]  /*1b10*/  PLOP3.LUT P1, PT, PT, PT, UP0, 0x80, 0x0 ;  /* 0x000000000000781c */ /* 0x000fe40003f2f008 */
        /* <DEDUP_REMOVED lines=34> */
[----:B------:R-:W0:Y:S01]  /*1d40*/  S2R R0, SR_TID.X ;  /* 0x0000000000007919 */ /* 0x000e220000002100 */
[----:B------:R-:W1:Y:S01]  /*1d50*/  S2UR UR7, SR_CgaCtaId ;  /* 0x00000000000779c3 */ /* 0x000e620000008800 */
[----:B------:R-:W-:Y:S02]  /*1d60*/  UMOV UR6, 0x400 ;  /* 0x0000040000067882 */ /* 0x000fe40000000000 */
[----:B-1----:R-:W-:-:S04]  /*1d70*/  ULEA UR6, UR7, UR6, 0x18 ;  /* 0x0000000607067291 */ /* 0x002fc8000f8ec03f */
[----:B------:R-:W-:Y:S01]  /*1d80*/  UIADD3 UR6, UR6, 0x14400, URZ ;  /* 0x0001440006067890 */ /* 0x000fe2000fffe03f */
[----:B0-----:R-:W-:-:S03]  /*1d90*/  VIADD R0, R0, 0xffffff80 ;  /* 0xffffff8000007836 */ /* 0x001fc60000000000 */
[----:B------:R-:W-:Y:S02]  /*1da0*/  ULOP3.LUT UP0, URZ, UR6, 0x9f, URZ, 0xc0, !UPT ;  /* 0x0000009f063f7892 */ /* 0x000fe4000f80c03f */
[----:B------:R-:W-:-:S04]  /*1db0*/  SHF.R.S32.HI R3, RZ, 0x1f, R0 ;  /* 0x0000001fff037819 */ /* 0x000fc80000011400 */
[----:B------:R-:W-:Y:S02]  /*1dc0*/  PLOP3.LUT P0, PT, PT, PT, UP0, 0x80, 0x0 ;  /* 0x000000000000781c */ /* 0x000fe40003f0f008 */
[----:B------:R-:W-:-:S04]  /*1dd0*/  LEA.HI R3, R3, R0, RZ, 0x7 ;  /* 0x0000000003037211 */ /* 0x000fc800078f38ff */
[----:B------:R-:W-:-:S06]  /*1de0*/  SHF.R.S32.HI R3, RZ, 0x7, R3 ;  /* 0x00000007ff037819 */ /* 0x000fcc0000011403 */
[----:B------:R-:W0:Y:S02]  /*1df0*/  SHFL.IDX PT, R3, R3, RZ, 0x1f ;  /* 0x00001fff03037589 */ /* 0x000e2400000e0000 */
[----:B0-----:R-:W-:-:S13]  /*1e00*/  R2UR UR4, R3 ;  /* 0x00000000030472ca */ /* 0x001fda00000e0000 */
        /* <DEDUP_REMOVED lines=10> */
[----:B------:R-:W-:Y:S01]  /*1eb0*/  IMAD.U32 R4, RZ, RZ, UR4 ;  /* 0x00000004ff047e24 */ /* 0x000fe2000f8e00ff */
[----:B------:R0:W1:Y:S01]  /*1ec0*/  LDC.64 R2, c[0x4][R0] ;  /* 0x0100000000027b82 */ /* 0x0000620000000a00 */
[----:B------:R-:W-:Y:S01]  /*1ed0*/  IMAD.U32 R5, RZ, RZ, UR5 ;  /* 0x00000005ff057e24 */ /* 0x000fe2000f8e00ff */
[----:B------:R-:W-:Y:S01]  /*1ee0*/  ULDC.64 UR4, c[0x4][0xb0] ;  /* 0x01002c0000047ab9 */ /* 0x000fe20000000a00 */
        /* <DEDUP_REMOVED lines=9> */
.L_x_187:
[----:B------:R-:W2:Y:S04]  /*1f80*/  LDL R2, [R1+0x14] ;  /* 0x0000140001027983 */ /* 0x000ea80000100800 */
[----:B------:R-:W3:Y:S01]  /*1f90*/  LDL R20, [R1+0x6c] ;  /* 0x00006c0001147983 */ /* 0x000ee20000100800 */
[----:B------:R-:W0:Y:S01]  /*1fa0*/  S2UR UR5, SR_CgaCtaId ;  /* 0x00000000000579c3 */ /* 0x000e220000008800 */
[----:B------:R-:W-:Y:S02]  /*1fb0*/  UMOV UR4, 0x400 ;  /* 0x0000040000047882 */ /* 0x000fe40000000000 */
[----:B0-----:R-:W-:-:S06]  /*1fc0*/  ULEA UR4, UR5, UR4, 0x18 ;  /* 0x0000000405047291 */ /* 0x001fcc000f8ec03f */
[----:B------:R-:W-:Y:S01]  /*1fd0*/  IMAD.U32 R5, RZ, RZ, UR4 ;  /* 0x00000004ff057e24 */ /* 0x000fe2000f8e00ff */
[----:B------:R-:W-:Y:S01]  /*1fe0*/  BSSY B0, `(.L_x_188) ;  /* 0x000000a000007945 */ /* 0x000fe20003800000 */
[----:B--2---:R-:W-:-:S04]  /*1ff0*/  LEA.HI R0, R2, R2, RZ, 0x1 ;  /* 0x0000000202007211 */ /* 0x004fc800078f08ff */
[----:B------:R-:W-:-:S05]  /*2000*/  LOP3.LUT R0, R0, 0xfffffffe, RZ, 0xc0, !PT ;  /* 0xfffffffe00007812 */ /* 0x000fca00078ec0ff */
[----:B------:R-:W-:-:S05]  /*2010*/  IMAD.IADD R0, R2, 0x1, -R0 ;  /* 0x0000000102007824 */ /* 0x000fca00078e0a00 */
[----:B------:R-:W-:-:S04]  /*2020*/  SHF.L.U32 R0, R0, 0x1f, RZ ;  /* 0x0000001f00007819 */ /* 0x000fc800000006ff */
[----:B------:R-:W0:Y:S01]  /*2030*/  SYNCS.PHASECHK.TRANS64.TRYWAIT P1, [R5+URZ+0x38800], R0 ;  /* 0x03880000050075a7 */ /* 0x000e22000802017f */
[----:B---3--:R-:W-:-:S13]  /*2040*/  R2UR UR6, R20 ;  /* 0x00000000140672ca */ /* 0x008fda00000e0000 */
[----:B------:R-:W-:-:S05]  /*2050*/  IMAD.U32 R2, RZ, RZ, UR6 ;  /* 0x00000006ff027e24 */ /* 0x000fca000f8e00ff */
[----:B------:R-:W-:Y:S01]  /*2060*/  ISETP.NE.AND P0, PT, R2, 0x3, PT ;  /* 0x000000030200780c */ /* 0x000fe20003f05270 */
[----:B0-----:R-:W-:-:S12]  /*2070*/  @!P1 BRA `(.L_x_189) ;  /* 0x0000014c00989947 */ /* 0x001fd80003800000 */
.L_x_364:
[----:B------:R-:W-:Y:S05]  /*2080*/  BSYNC B0 ;  /* 0x0000000000007941 */ /* 0x000fea0003800000 */
.L_x_188:
[----:B------:R-:W-:Y:S05]  /*2090*/  @!P0 BRA `(.L_x_190) ;  /* 0x0000000000048947 */ /* 0x000fea0003800000 */
[----:B------:R-:W-:Y:S01]  /*20a0*/  BPT.TRAP 0x1 ;  /* 0x000000040000795c */ /* 0x000fe20000300000 */
.L_x_190:
[----:B0-----:R-:W-:Y:S01]  /*20b0*/  IMAD R0, R16, 0x8, R5 ;  /* 0x0000000810007824 */ /* 0x001fe200078e0205 */
[----:B------:R-:W-:-:S04]  /*20c0*/  SHF.L.U32 R3, R17, 0x1f, RZ ;  /* 0x0000001f11037819 */ /* 0x000fc800000006ff */
[----:B------:R0:W1:Y:S01]  /*20d0*/  SYNCS.PHASECHK.TRANS64.TRYWAIT P2, [R0+URZ+0x38830], R3 ;  /* 0x03883003000075a7 */ /* 0x000062000804017f */
[----:B------:R-:W-:Y:S05]  /*20e0*/  @!P0 BRA `(.L_x_191) ;  /* 0x0000000000048947 */ /* 0x000fea0003800000 */
[----:B------:R-:W-:Y:S01]  /*20f0*/  BPT.TRAP 0x1 ;  /* 0x000000040000795c */ /* 0x000fe20000300000 */
.L_x_191:
[----:B------:R-:W2:Y:S01]  /*2100*/  S2R R2, SR_TID.X ;  /* 0x0000000000027919 */ /* 0x000ea20000002100 */
[----:B------:R-:W-:Y:S01]  /*2110*/  IMAD.MOV.U32 R151, RZ, RZ, RZ ;  /* 0x000000ffff977224 */ /* 0x000fe200078e00ff */
[----:B--2---:R-:W-:-:S04]  /*2120*/  LOP3.LUT R2, R2, 0x7f, RZ, 0xc0, !PT ;  /* 0x0000007f02027812 */ /* 0x004fc800078ec0ff */
[----:B------:R-:W-:Y:S01]  /*2130*/  ISETP.NE.AND P1, PT, R2, RZ, PT ;  /* 0x000000ff0200720c */ /* 0x000fe20003f25270 */
[----:B-1----:R-:W-:-:S12]  /*2140*/  @P2 BRA `(.L_x_192) ;  /* 0x0000000000082947 */ /* 0x002fd80003800000 */
[----:B------:R-:W1:Y:S02]  /*2150*/  SYNCS.PHASECHK.TRANS64.TRYWAIT P2, [R0+URZ+0x38830], R3 ;  /* 0x03883003000075a7 */ /* 0x000e64000804017f */
[----:B-1----:R-:W-:Y:S05]  /*2160*/  @!P2 BRA `(.L_x_193) ;  /* 0x0000014c0070a947 */ /* 0x002fea0003800000 */
.L_x_192:
[----:B------:R-:W-:Y:S05]  /*2170*/  WARPSYNC.ALL ;  /* 0x0000000000007948 */ /* 0x000fea0003800000 */
[----:B------:R-:W-:Y:S01]  /*2180*/  R2UR UR4, R5 ;  /* 0x00000000050472ca */ /* 0x000fe200000e0000 */
[----:B------:R-:W-:Y:S01]  /*2190*/  ULOP3.LUT UR53, UR53, 0x10000, URZ, 0xfc, !UPT ;  /* 0x0001000035357892 */ /* 0x000fe2000f8efc3f */
[----:B------:R-:W-:Y:S01]  /*21a0*/  R2UR UR52, R16 ;  /* 0x00000000103472ca */ /* 0x000fe200000e0000 */
[----:B------:R-:W-:Y:S01]  /*21b0*/  WARPGROUP.ARRIVE ;  /* 0x00000000000079c5 */ /* 0x000fe20000000000 */
[----:B------:R-:W-:Y:S01]  /*21c0*/  UMOV UR57, 0x40000040 ;  /* 0x4000004000397882 */ /* 0x000fe20000000000 */
[----:B------:R-:W-:Y:S01]  /*21d0*/  UMOV UR59, 0x40000040 ;  /* 0x40000040003b7882 */ /* 0x000fe20000000000 */
[----:B------:R-:W-:Y:S01]  /*21e0*/  UMOV UR7, 0x40000040 ;  /* 0x4000004000077882 */ /* 0x000fe20000000000 */
[----:B------:R-:W-:Y:S01]  /*21f0*/  UIADD3 UR9, UR53, 0x2, URZ ;  /* 0x0000000235097890 */ /* 0x000fe2000fffe03f */
[----:B------:R-:W-:Y:S01]  /*2200*/  MOV R4, UR57 ;  /* 0x0000003900047c02 */ /* 0x000fe20008000f00 */
[----:B------:R-:W-:Y:S01]  /*2210*/  UMOV UR56, UR53 ;  /* 0x0000003500387c82 */ /* 0x000fe20008000000 */
[----:B------:R-:W-:Y:S01]  /*2220*/  UMOV UR13, 0x40000040 ;  /* 0x40000040000d7882 */ /* 0x000fe20000000000 */
[----:B------:R-:W-:Y:S01]  /*2230*/  UMOV UR15, 0x40000040 ;  /* 0x40000040000f7882 */ /* 0x000fe20000000000 */
[----:B------:R-:W-:Y:S01]  /*2240*/  IMAD.U32 R11, RZ, RZ, UR13 ;  /* 0x0000000dff0b7e24 */ /* 0x000fe2000f8e00ff */
[----:B------:R-:W-:Y:S01]  /*2250*/  UIADD3 UR4, UR4, 0x24400, URZ ;  /* 0x0002440004047890 */ /* 0x000fe2000fffe03f */
[----:B------:R-:W-:Y:S01]  /*2260*/  MOV R12, UR56 ;  /* 0x00000038000c7c02 */ /* 0x000fe20008000f00 */
[----:B------:R-:W-:Y:S01]  /*2270*/  UMOV UR12, UR9 ;  /* 0x00000009000c7c82 */ /* 0x000fe20008000000 */
[----:B------:R-:W-:Y:S01]  /*2280*/  UIADD3 UR9, UR53, 0x4, URZ ;  /* 0x0000000435097890 */ /* 0x000fe2000fffe03f */
[----:B------:R-:W-:Y:S01]  /*2290*/  IMAD.U32 R10, RZ, RZ, UR12 ;  /* 0x0000000cff0a7e24 */ /* 0x000fe2000f8e00ff */
[----:B------:R-:W-:Y:S01]  /*22a0*/  USHF.R.U32.HI UR4, URZ, 0x4, UR4 ;  /* 0x000000043f047899 */ /* 0x000fe20008011604 */
[----:B------:R-:W-:Y:S01]  /*22b0*/  IMAD.U32 R2, RZ, RZ, UR54 ;  /* 0x00000036ff027e24 */ /* 0x000fe2000f8e00ff */
[----:B------:R-:W-:Y:S01]  /*22c0*/  UMOV UR11, 0x40000040 ;  /* 0x40000040000b7882 */ /* 0x000fe20000000000 */
[----:B------:R-:W-:Y:S01]  /*22d0*/  UIADD3 UR16, UR53, 0x404, URZ ;  /* 0x0000040435107890 */ /* 0x000fe2000fffe03f */
[----:B01----:R-:W-:Y:S01]  /*22e0*/  IMAD.U32 R3, RZ, RZ, UR60 ;  /* 0x0000003cff037e24 */ /* 0x003fe2000f8e00ff */
[----:B------:R-:W-:Y:S01]  /*22f0*/  ULOP3.LUT UR4, UR4, 0x3fff, URZ, 0xc0, !UPT ;  /* 0x00003fff04047892 */ /* 0x000fe2000f8ec03f */
[----:B------:R-:W-:Y:S01]  /*2300*/  IADD3 R2, R2, 0x50, -R19 ;  /* 0x0000005002027810 */ /* 0x000fe20007ffe813 */
[----:B------:R-:W-:Y:S01]  /*2310*/  UMOV UR17, 0x40000040 ;  /* 0x4000004000117882 */ /* 0x000fe20000000000 */
[----:B------:R-:W-:Y:S01]  /*2320*/  UMOV UR19, 0x40000040 ;  /* 0x4000004000137882 */ /* 0x000fe20000000000 */
[----:B------:R-:W-:Y:S01]  /*2330*/  ULOP3.LUT UR5, UR4, 0x10000, URZ, 0xfc, !UPT ;  /* 0x0001000004057892 */ /* 0x000fe2000f8efc3f */
[----:B------:R-:W-:Y:S01]  /*2340*/  P2R R20, PR, RZ, 0x1 ;  /* 0x00000001ff147803 */ /* 0x000fe20000000000 */
[----:B------:R-:W-:Y:S01]  /*2350*/  UIADD3 UR20, UR53, 0x406, URZ ;  /* 0x0000040635147890 */ /* 0x000fe2000fffe03f */
[----:B------:R-:W-:Y:S01]  /*2360*/  IMAD R2, R3, -0x50, R2 ;  /* 0xffffffb003027824 */ /* 0x000fe200078e0202 */
[----:B------:R-:W-:Y:S01]  /*2370*/  UIMAD UR52, UR52, 0xa00, UR5 ;  /* 0x00000a00343478a4 */ /* 0x000fe2000f8e0205 */
[----:B------:R-:W-:Y:S01]  /*2380*/  @!P1 VIADD R0, R0, 0x38840 ;  /* 0x0003884000009836 */ /* 0x000fe20000000000 */
[----:B------:R-:W-:Y:S01]  /*2390*/  UMOV UR4, UR56 ;  /* 0x0000003800047c82 */ /* 0x000fe20008000000 */
[----:B------:R-:W-:Y:S01]  /*23a0*/  IMAD.U32 R14, RZ, RZ, UR5 ;  /* 0x00000005ff0e7e24 */ /* 0x000fe2000f8e00ff */
[----:B------:R-:W-:Y:S01]  /*23b0*/  UIADD3 UR6, UR52, 0x80, URZ ;  /* 0x0000008034067890 */ /* 0x000fe2000fffe03f */
[C---:B------:R-:W-:Y:S01]  /*23c0*/  ISETP.GT.AND P6, PT, R2.reuse, RZ, PT ;  /* 0x000000ff0200720c */ /* 0x040fe20003fc4270 */
[----:B------:R-:W-:Y:S01]  /*23d0*/  UMOV UR5, UR57 ;  /* 0x0000003900057c82 */ /* 0x000fe20008000000 */
[----:B------:R-:W-:Y:S01]  /*23e0*/  UMOV UR58, UR52 ;  /* 0x00000034003a7c82 */ /* 0x000fe20008000000 */
[----:B------:R-:W-:Y:S01]  /*23f0*/  UIADD3 UR8, UR52, 0x200, URZ ;  /* 0x0000020034087890 */ /* 0x000fe2000fffe03f */
[----:B------:R-:W-:Y:S01]  /*2400*/  HGMMA.64x16x16.F32.BF16 R56, gdesc[UR56], RZ, !UPT, gsb0 ;  /* 0x00200000383879f0 */ /* 0x000fe2000c0018ff */
[----:B------:R-:W-:Y:S01]  /*2410*/  UIADD3 UR10, UR52, 0x2, URZ ;  /* 0x00000002340a7890 */ /* 0x000fe2000fffe03f */
[C---:B------:R-:W-:Y:S01]  /*2420*/  ISETP.GT.AND P5, PT, R2.reuse, 0x1, PT ;  /* 0x000000010200780c */ /* 0x040fe20003fa4270 */
[----:B------:R-:W-:Y:S01]  /*2430*/  UIADD3 UR18, UR52, 0x284, URZ ;  /* 0x0000028434127890 */ /* 0x000fe2000fffe03f */
[C---:B------:R-:W-:Y:S01]  /*2440*/  ISETP.GT.AND P4, PT, R2.reuse, 0x8, PT ;  /* 0x000000080200780c */ /* 0x040fe20003f84270 */
[----:B------:R-:W-:Y:S01]  /*2450*/  UIADD3 UR22, UR52, 0x286, URZ ;  /* 0x0000028634167890 */ /* 0x000fe2000fffe03f */
[C---:B------:R-:W-:Y:S01]  /*2460*/  ISETP.GT.AND P3, PT, R2.reuse, 0x9, PT ;  /* 0x000000090200780c */ /* 0x040fe20003f64270 */
[----:B------:R-:W-:Y:S01]  /*2470*/  UMOV UR21, 0x40000040 ;  /* 0x4000004000157882 */ /* 0x000fe20000000000 */
[----:B------:R-:W-:Y:S01]  /*2480*/  UMOV UR14, UR10 ;  /* 0x0000000a000e7c82 */ /* 0x000fe20008000000 */
[----:B------:R-:W-:Y:S01]  /*2490*/  UIADD3 UR10, UR52, 0x4, URZ ;  /* 0x00000004340a7890 */ /* 0x000fe2000fffe03f */
[----:B------:R-:W-:Y:S01]  /*24a0*/  ISETP.GT.AND P2, PT, R2, 0x10, PT ;  /* 0x000000100200780c */ /* 0x000fe20003f44270 */
[----:B------:R-:W-:Y:S01]  /*24b0*/  UMOV UR23, 0x40000040 ;  /* 0x4000004000177882 */ /* 0x000fe20000000000 */
[----:B------:R-:W-:Y:S01]  /*24c0*/  UIADD3 UR24, UR53, 0x800, URZ ;  /* 0x0000080035187890 */ /* 0x000fe2000fffe03f */
[----:B------:R-:W-:Y:S01]  /*24d0*/  @!P1 PRMT R0, RZ, 0x654, R0 ;  /* 0x00000654ff009816 */ /* 0x000fe20000000000 */
[----:B------:R-:W-:Y:S01]  /*24e0*/  UIADD3 UR26, UR52, 0x500, URZ ;  /* 0x00000500341a7890 */ /* 0x000fe2000fffe03f */
[--C-:B------:R-:W-:Y:S01]  /*24f0*/  IMAD.MOV.U32 R150, RZ, RZ, R151.reuse ;  /* 0x000000ffff967224 */ /* 0x100fe200078e0097 */
[----:B------:R-:W-:Y:S01]  /*2500*/  UMOV UR25, 0x40000040 ;  /* 0x4000004000197882 */ /* 0x000fe20000000000 */
[----:B------:R-:W-:Y:S01]  /*2510*/  UMOV UR27, 0x40000040 ;  /* 0x40000040001b7882 */ /* 0x000fe20000000000 */
[----:B------:R-:W-:Y:S01]  /*2520*/  UIADD3 UR28, UR53, 0x802, URZ ;  /* 0x00000802351c7890 */ /* 0x000fe2000fffe03f */
[--C-:B------:R-:W-:Y:S01]  /*2530*/  IMAD.MOV.U32 R149, RZ, RZ, R151.reuse ;  /* 0x000000ffff957224 */ /* 0x100fe200078e0097 */
        /* <DEDUP_REMOVED lines=31> */
[----:B------:R-:W-:Y:S01]  /*2730*/  IMAD.MOV.U32 R138, RZ, RZ, R151 ;  /* 0x000000ffff8a7224 */ /* 0x000fe200078e0097 */
[----:B------:R-:W-:-:S02]  /*2740*/  WARPGROUP.DEPBAR.LE gsb0, 0x0 ;  /* 0x00008000000079c5 */ /* 0x000fc40000010000 */
[----:B------:R-:W-:Y:S01]  /*2750*/  WARPGROUP.ARRIVE ;  /* 0x00000000000079c5 */ /* 0x000fe20000000000 */
[----:B------:R-:W-:Y:S01]  /*2760*/  UMOV UR49, 0x40000040 ;  /* 0x4000004000317882 */ /* 0x000fe20000000000 */
[----:B------:R-:W-:Y:S01]  /*2770*/  UMOV UR51, 0x40000040 ;  /* 0x4000004000337882 */ /* 0x000fe20000000000 */
[----:B------:R-:W-:Y:S01]  /*2780*/  UMOV UR59, 0x40000040 ;  /* 0x40000040003b7882 */ /* 0x000fe20000000000 */
[----:B------:R-:W-:Y:S01]  /*2790*/  UIADD3 UR54, UR52, 0x986, URZ ;  /* 0x0000098634367890 */ /* 0x000fe2000fffe03f */
[--C-:B------:R-:W-:Y:S01]  /*27a0*/  IMAD.MOV.U32 R137, RZ, RZ, R151.reuse ;  /* 0x000000ffff897224 */ /* 0x100fe200078e0097 */
[----:B------:R-:W-:Y:S01]  /*27b0*/  HGMMA.64x16x16.F32.BF16 R48, gdesc[UR4], RZ, !UPT, gsb0 ;  /* 0x00200000043079f0 */ /* 0x000fe2000c0018ff */
[----:B------:R-:W-:Y:S01]  /*27c0*/  UIADD3 UR6, UR52, 0x100, URZ ;  /* 0x0000010034067890 */ /* 0x000fe2000fffe03f */
[--C-:B------:R-:W-:Y:S01]  /*27d0*/  IMAD.MOV.U32 R136, RZ, RZ, R151.reuse ;  /* 0x000000ffff887224 */ /* 0x100fe200078e0097 */
[----:B------:R-:W-:Y:S01]  /*27e0*/  UMOV UR4, UR56 ;  /* 0x0000003800047c82 */ /* 0x000fe20008000000 */
[----:B------:R-:W-:Y:S01]  /*27f0*/  UMOV UR5, UR57 ;  /* 0x0000003900057c82 */ /* 0x000fe20008000000 */
[----:B------:R-:W-:Y:S01]  /*2800*/  UMOV UR7, 0x40000040 ;  /* 0x4000004000077882 */ /* 0x000fe20000000000 */
[----:B------:R-:W-:Y:S01]  /*2810*/  UMOV UR55, 0x40000040 ;  /* 0x4000004000377882 */ /* 0x000fe20000000000 */
[----:B------:R-:W-:Y:S01]  /*2820*/  UIADD3 UR61, UR60, -0x2, URZ ;  /* 0xfffffffe3c3d7890 */ /* 0x000fe2000fffe03f */
        /* <DEDUP_REMOVED lines=21> */
[--C-:B------:R-:W-:Y:S01]  /*2980*/  IMAD.MOV.U32 R114, RZ, RZ, R151.reuse ;  /* 0x000000ffff727224 */ /* 0x100fe200078e0097 */
[----:B------:R-:W-:Y:S02]  /*2990*/  WARPGROUP.DEPBAR.LE gsb0, 0x0 ;  /* 0x00008000000079c5 */ /* 0x000fe40000010000 */
[----:B------:R-:W-:Y:S01]  /*29a0*/  WARPGROUP.ARRIVE ;  /* 0x00000000000079c5 */ /* 0x000fe20000000000 */
[--C-:B------:R-:W-:Y:S02]  /*29b0*/  IMAD.MOV.U32 R113, RZ, RZ, R151.reuse ;  /* 0x000000ffff717224 */ /* 0x100fe400078e0097 */
[----:B------:R-:W-:-:S02]  /*29c0*/  IMAD.MOV.U32 R112, RZ, RZ, R151 ;  /* 0x000000ffff707224 */ /* 0x000fc400078e0097 */
[--C-:B------:R-:W-:Y:S01]  /*29d0*/  IMAD.MOV.U32 R111, RZ, RZ, R151.reuse ;  /* 0x000000ffff6f7224 */ /* 0x100fe200078e0097 */
[----:B------:R-:W-:Y:S01]  /*29e0*/  HGMMA.64x16x16.F32.BF16 R40, gdesc[UR4], RZ, !UPT, gsb0 ;  /* 0x00200000042879f0 */ /* 0x000fe2000c0018ff */
[----:B------:R-:W-:Y:S01]  /*29f0*/  UIADD3 UR6, UR52, 0x180, URZ ;  /* 0x0000018034067890 */ /* 0x000fe2000fffe03f */
[--C-:B------:R-:W-:Y:S01]  /*2a00*/  IMAD.MOV.U32 R110, RZ, RZ, R151.reuse ;  /* 0x000000ffff6e7224 */ /* 0x100fe200078e0097 */
[----:B------:R-:W-:Y:S01]  /*2a10*/  UMOV UR4, UR56 ;  /* 0x0000003800047c82 */ /* 0x000fe20008000000 */
[----:B------:R-:W-:Y:S01]  /*2a20*/  UMOV UR5, UR57 ;  /* 0x0000003900057c82 */ /* 0x000fe20008000000 */
[----:B------:R-:W-:Y:S01]  /*2a30*/  UMOV UR7, 0x40000040 ;  /* 0x4000004000077882 */ /* 0x000fe20000000000 */
        /* <DEDUP_REMOVED lines=29> */
[----:B------:R-:W-:Y:S01]  /*2c10*/  UMOV UR4, UR56 ;  /* 0x0000003800047c82 */ /* 0x000fe20008000000 */
[----:B------:R-:W-:Y:S01]  /*2c20*/  UMOV UR5, UR57 ;  /* 0x0000003900057c82 */ /* 0x000fe20008000000 */
[----:B------:R-:W-:Y:S01]  /*2c30*/  UMOV UR6, UR8 ;  /* 0x0000000800067c82 */ /* 0x000fe20008000000 */
[----:B------:R-:W-:Y:S01]  /*2c40*/  UMOV UR7, 0x40000040 ;  /* 0x4000004000077882 */ /* 0x000fe20000000000 */
[----:B------:R-:W-:Y:S01]  /*2c50*/  UIADD3 UR8, UR52, 0x202, URZ ;  /* 0x0000020234087890 */ /* 0x000fe2000fffe03f */
[--C-:B------:R-:W-:Y:S01]  /*2c60*/  IMAD.MOV.U32 R83, RZ, RZ, R151.reuse ;  /* 0x000000ffff537224 */ /* 0x100fe200078e0097 */
[----:B------:R-:W-:Y:S01]  /*2c70*/  UMOV UR57, 0x40000040 ;  /* 0x4000004000397882 */ /* 0x000fe20000000000 */
[----:B------:R-:W-:-:S02]  /*2c80*/  IMAD.MOV.U32 R82, RZ, RZ, R151 ;  /* 0x000000ffff527224 */ /* 0x000fc400078e0097 */
[----:B------:R-:W-:Y:S02]  /*2c90*/  IMAD.U32 R7, RZ, RZ, UR57 ;  /* 0x00000039ff077e24 */ /* 0x000fe4000f8e00ff */
        /* <DEDUP_REMOVED lines=17> */
[----:B------:R-:W-:Y:S01]  /*2db0*/  IMAD.MOV.U32 R64, RZ, RZ, R151 ;  /* 0x000000ffff407224 */ /* 0x000fe200078e0097 */
[----:B------:R-:W-:Y:S02]  /*2dc0*/  WARPGROUP.DEPBAR.LE gsb0, 0x0 ;  /* 0x00008000000079c5 */ /* 0x000fe40000010000 */
        /* <DEDUP_REMOVED lines=34> */
[----:B------:R-:W-:Y:S01]  /*2ff0*/  UMOV UR13, 0x40000040 ;  /* 0x40000040000d7882 */ /* 0x000fe20000000000 */
[----:B------:R-:W-:Y:S01]  /*3000*/  UIADD3 UR8, UR52, 0x204, URZ ;  /* 0x0000020434087890 */ /* 0x000fe2000fffe03f */
[----:B------:R-:W-:Y:S01]  /*3010*/  IMAD.U32 R8, RZ, RZ, UR12 ;  /* 0x0000000cff087e24 */ /* 0x000fe2000f8e00ff */
[----:B------:R-:W-:Y:S01]  /*3020*/  UIADD3 UR9, UR53, 0x6, URZ ;  /* 0x0000000635097890 */ /* 0x000fe2000fffe03f */
[----:B------:R-:W-:Y:S01]  /*3030*/  IMAD.U32 R9, RZ, RZ, UR13 ;  /* 0x0000000dff097e24 */ /* 0x000fe2000f8e00ff */
[----:B------:R-:W-:-:S02]  /*3040*/  WARPGROUP.DEPBAR.LE gsb0, 0x0 ;  /* 0x00008000000079c5 */ /* 0x000fc40000010000 */
        /* <DEDUP_REMOVED lines=33> */
[----:B------:R-:W-:Y:S01]  /*3260*/  UIADD3 UR12, UR52, 0x280, URZ ;  /* 0x00000280340c7890 */ /* 0x000fe2000fffe03f */
[----:B------:R-:W-:Y:S01]  /*3270*/  UMOV UR13, 0x40000040 ;  /* 0x40000040000d7882 */ /* 0x000fe20000000000 */
        /* <DEDUP_REMOVED lines=30> */
[----:B------:R-:W-:Y:S01]  /*3460*/  UMOV UR10, UR12 ;  /* 0x0000000c000a7c82 */ /* 0x000fe20008000000 */
[----:B------:R-:W-:Y:S01]  /*3470*/  UIADD3 UR12, UR53, 0x402, URZ ;  /* 0x00000402350c7890 */ /* 0x000fe2000fffe03f */
[----:B------:R-:W-:Y:S02]  /*3480*/  WARPGROUP.DEPBAR.LE gsb0, 0x0 ;  /* 0x00008000000079c5 */ /* 0x000fe40000010000 */
[----:B------:R-:W-:-:S06]  /*3490*/  WARPGROUP.ARRIVE ;  /* 0x00000000000079c5 */ /* 0x000fcc0000000000 */
[----:B------:R-:W-:Y:S01]  /*34a0*/  HGMMA.64x16x16.F32.BF16 R24, gdesc[UR4], R24, gsb0 ;  /* 0x00200000041879f0 */ /* 0x000fe20008001818 */
[----:B------:R-:W-:Y:S02]  /*34b0*/  UIADD3 UR6, UR52, 0x480, URZ ;  /* 0x0000048034067890 */ /* 0x000fe4000fffe03f */
[----:B------:R-:W-:-:S07]  /*34c0*/  UIADD3 UR7, UR53, 0xc06, URZ ;  /* 0x00000c0635077890 */ /* 0x000fce000fffe03f */
[----:B------:R-:W-:Y:S01]  /*34d0*/  UMOV UR56, UR7 ;  /* 0x0000000700387c82 */ /* 0x000fe20008000000 */
[----:B------:R-:W-:Y:S01]  /*34e0*/  R2UR UR7, R18 ;  /* 0x00000000120772ca */ /* 0x000fe200000e0000 */
[----:B------:R-:W-:-:S12]  /*34f0*/  IMAD.U32 R6, RZ, RZ, UR56 ;  /* 0x00000038ff067e24 */ /* 0x000fd8000f8e00ff */
[----:B------:R-:W-:Y:S01]  /*3500*/  UISETP.GE.AND UP0, UPT, UR61, UR7, UPT ;  /* 0x000000073d00728c */ /* 0x000fe2000bf06270 */
        /* <DEDUP_REMOVED lines=25> */
[----:B------:R-:W-:Y:S02]  /*36a0*/  UMOV UR11, UR57 ;  /* 0x00000039000b7c82 */ /* 0x000fe40008000000 */
[----:B------:R-:W-:-:S04]  /*36b0*/  UMOV UR53, UR11 ;  /* 0x0000000b00357c82 */ /* 0x000fc80008000000 */
[----:B------:R-:W-:Y:S01]  /*36c0*/  UMOV UR58, UR10 ;  /* 0x0000000a003a7c82 */ /* 0x000fe20008000000 */
[----:B------:R-:W-:Y:S01]  /*36d0*/  UMOV UR10, UR56 ;  /* 0x00000038000a7c82 */ /* 0x000fe20008000000 */
        /* <DEDUP_REMOVED lines=249> */
[----:B------:R-:W-:Y:S01]  /*4670*/  WARPGROUP.ARRIVE ;  /* 0x00000000000079c5 */ /* 0x000fe20000000000 */
[----:B------:R-:W-:Y:S02]  /*4680*/  FSEL R56, R56, -INF , P6 ;  /* 0xff80000038387808 */ /* 0x000fe40003000000 */
[----:B------:R-:W-:-:S02]  /*4690*/  FSEL R57, R57, -INF , P5 ;  /* 0xff80000039397808 */ /* 0x000fc40002800000 */
[----:B------:R-:W-:Y:S01]  /*46a0*/  FSEL R60, R60, -INF , P4 ;  /* 0xff8000003c3c7808 */ /* 0x000fe20002000000 */
[----:B------:R-:W-:Y:S01]  /*46b0*/  HGMMA.64x16x16.F32.BF16 R48, gdesc[UR56], R48, gsb0 ;  /* 0x00200000383079f0 */ /* 0x000fe20008001830 */
[----:B------:R-:W-:Y:S01]  /*46c0*/  UMOV UR56, UR10 ;  /* 0x0000000a00387c82 */ /* 0x000fe20008000000 */
[----:B------:R-:W-:Y:S01]  /*46d0*/  UMOV UR57, UR11 ;  /* 0x0000000b00397c82 */ /* 0x000fe20008000000 */
[----:B------:R-:W-:Y:S01]  /*46e0*/  UMOV UR58, UR6 ;  /* 0x00000006003a7c82 */ /* 0x000fe20008000000 */
[----:B------:R-:W-:Y:S01]  /*46f0*/  UMOV UR59, 0x40000040 ;  /* 0x40000040003b7882 */ /* 0x000fe20000000000 */
[----:B------:R-:W-:Y:S01]  /*4700*/  UIADD3 UR6, UR52, 0x906, URZ ;  /* 0x0000090634067890 */ /* 0x000fe2000fffe03f */
[----:B------:R-:W-:Y:S02]  /*4710*/  FMNMX.FTZ R3, R56, R57, !PT ;  /* 0x0000003938037209 */ /* 0x000fe40007810000 */
[----:B------:R-:W-:Y:S01]  /*4720*/  UMOV UR52, UR10 ;  /* 0x0000000a00347c82 */ /* 0x000fe20008000000 */
[----:B------:R-:W-:-:S02]  /*4730*/  FSEL R61, R61, -INF , P3 ;  /* 0xff8000003d3d7808 */ /* 0x000fc40001800000 */
[----:B------:R-:W-:Y:S02]  /*4740*/  FSEL R58, R58, -INF , P6 ;  /* 0xff8000003a3a7808 */ /* 0x000fe40003000000 */
[C---:B------:R-:W-:Y:S02]  /*4750*/  ISETP.GT.AND P6, PT, R2.reuse, 0x11, PT ;  /* 0x000000110200780c */ /* 0x040fe40003fc4270 */
[----:B------:R-:W-:Y:S02]  /*4760*/  FSEL R59, R59, -INF , P5 ;  /* 0xff8000003b3b7808 */ /* 0x000fe40002800000 */
[----:B------:R-:W-:Y:S02]  /*4770*/  ISETP.GT.AND P5, PT, R2, 0x18, PT ;  /* 0x000000180200780c */ /* 0x000fe40003fa4270 */
[----:B------:R-:W-:Y:S02]  /*4780*/  FSEL R62, R62, -INF , P4 ;  /* 0xff8000003e3e7808 */ /* 0x000fe40002000000 */
[----:B------:R-:W-:-:S02]  /*4790*/  ISETP.GT.AND P4, PT, R2, 0x19, PT ;  /* 0x000000190200780c */ /* 0x000fc40003f84270 */
[----:B------:R-:W-:Y:S02]  /*47a0*/  FSEL R63, R63, -INF , P3 ;  /* 0xff8000003f3f7808 */ /* 0x000fe40001800000 */
[----:B------:R-:W-:Y:S01]  /*47b0*/  ISETP.GT.AND P3, PT, R2, 0x20, PT ;  /* 0x000000200200780c */ /* 0x000fe20003f64270 */
[----:B------:R-:W-:Y:S02]  /*47c0*/  WARPGROUP.DEPBAR.LE gsb0, 0x0 ;  /* 0x00008000000079c5 */ /* 0x000fe40000010000 */
[----:B------:R-:W-:Y:S01]  /*47d0*/  WARPGROUP.ARRIVE ;  /* 0x00000000000079c5 */ /* 0x000fe20000000000 */
[----:B------:R-:W-:Y:S02]  /*47e0*/  FSEL R48, R48, -INF , P2 ;  /* 0xff80000030307808 */ /* 0x000fe40001000000 */
[----:B------:R-:W-:Y:S02]  /*47f0*/  FSEL R49, R49, -INF , P6 ;  /* 0xff80000031317808 */ /* 0x000fe40003000000 */
[----:B------:R-:W-:Y:S01]  /*4800*/  FSEL R52, R52, -INF , P5 ;  /* 0xff80000034347808 */ /* 0x000fe20002800000 */
[----:B------:R-:W-:Y:S01]  /*4810*/  HGMMA.64x16x16.F32.BF16 R40, gdesc[UR56], R40, gsb0 ;  /* 0x00200000382879f0 */ /* 0x000fe20008001828 */
[----:B------:R-:W-:Y:S01]  /*4820*/  UMOV UR56, UR10 ;  /* 0x0000000a00387c82 */ /* 0x000fe20008000000 */
[----:B------:R-:W-:Y:S01]  /*4830*/  UMOV UR57, UR11 ;  /* 0x0000000b00397c82 */ /* 0x000fe20008000000 */
[----:B------:R-:W-:Y:S01]  /*4840*/  UMOV UR58, UR6 ;  /* 0x00000006003a7c82 */ /* 0x000fe20008000000 */
[----:B------:R-:W-:Y:S01]  /*4850*/  UMOV UR59, 0x40000040 ;  /* 0x40000040003b7882 */ /* 0x000fe20000000000 */
[----:B------:R-:W-:Y:S01]  /*4860*/  FSEL R53, R53, -INF , P4 ;  /* 0xff80000035357808 */ /* 0x000fe20002000000 */
[----:B------:R-:W-:Y:S01]  /*4870*/  ULDC UR6, c[0x0][0x988] ;  /* 0x0002620000067ab9 */ /* 0x000fe20000000800 */
[----:B------:R-:W-:-:S02]  /*4880*/  FSEL R50, R50, -INF , P2 ;  /* 0xff80000032327808 */ /* 0x000fc40001000000 */
[C---:B------:R-:W-:Y:S02]  /*4890*/  ISETP.GT.AND P2, PT, R2.reuse, 0x21, PT ;  /* 0x000000210200780c */ /* 0x040fe40003f44270 */
[----:B------:R-:W-:Y:S02]  /*48a0*/  FSEL R51, R51, -INF , P6 ;  /* 0xff80000033337808 */ /* 0x000fe40003000000 */
[----:B------:R-:W-:Y:S02]  /*48b0*/  ISETP.GT.AND P6, PT, R2, 0x28, PT ;  /* 0x000000280200780c */ /* 0x000fe40003fc4270 */
[----:B------:R-:W-:Y:S02]  /*48c0*/  FSEL R54, R54, -INF , P5 ;  /* 0xff80000036367808 */ /* 0x000fe40002800000 */
[----:B------:R-:W-:Y:S02]  /*48d0*/  ISETP.GT.AND P5, PT, R2, 0x29, PT ;  /* 0x000000290200780c */ /* 0x000fe40003fa4270 */
[----:B------:R-:W-:-:S02]  /*48e0*/  FSEL R55, R55, -INF , P4 ;  /* 0xff80000037377808 */ /* 0x000fc40002000000 */
[----:B------:R-:W-:Y:S01]  /*48f0*/  ISETP.GT.AND P4, PT, R2, 0x30, PT ;  /* 0x000000300200780c */ /* 0x000fe20003f84270 */
[----:B------:R-:W-:Y:S02]  /*4900*/  WARPGROUP.DEPBAR.LE gsb0, 0x0 ;  /* 0x00008000000079c5 */ /* 0x000fe40000010000 */
[----:B------:R-:W-:Y:S01]  /*4910*/  WARPGROUP.ARRIVE ;  /* 0x00000000000079c5 */ /* 0x000fe20000000000 */
[----:B------:R-:W-:Y:S02]  /*4920*/  FSEL R40, R40, -INF , P3 ;  /* 0xff80000028287808 */ /* 0x000fe40001800000 */
[----:B------:R-:W-:Y:S02]  /*4930*/  FSEL R41, R41, -INF , P2 ;  /* 0xff80000029297808 */ /* 0x000fe40001000000 */
[----:B------:R-:W-:Y:S01]  /*4940*/  FSEL R44, R44, -INF , P6 ;  /* 0xff8000002c2c7808 */ /* 0x000fe20003000000 */
[----:B------:R-:W-:Y:S01]  /*4950*/  HGMMA.64x16x16.F32.BF16 R32, gdesc[UR56], R32, gsb0 ;  /* 0x00200000382079f0 */ /* 0x000fe20008001820 */
[----:B------:R-:W-:-:S02]  /*4960*/  R2UR UR57, R4 ;  /* 0x00000000043972ca */ /* 0x000fc400000e0000 */
[----:B------:R-:W-:Y:S02]  /*4970*/  FMNMX.FTZ R4, R60, R3, !PT ;  /* 0x000000033c047209 */ /* 0x000fe40007810000 */
[----:B------:R-:W-:Y:S02]  /*4980*/  FSEL R45, R45, -INF , P5 ;  /* 0xff8000002d2d7808 */ /* 0x000fe40002800000 */
[----:B------:R-:W-:Y:S02]  /*4990*/  FMNMX.FTZ R3, R61, R4, !PT ;  /* 0x000000043d037209 */ /* 0x000fe40007810000 */
[----:B------:R-:W-:Y:S02]  /*49a0*/  FSEL R42, R42, -INF , P3 ;  /* 0xff8000002a2a7808 */ /* 0x000fe40001800000 */
[----:B------:R-:W-:Y:S02]  /*49b0*/  FMNMX.FTZ R4, R48, R3, !PT ;  /* 0x0000000330047209 */ /* 0x000fe40007810000 */
[----:B------:R-:W-:-:S02]  /*49c0*/  ISETP.GT.AND P3, PT, R2, 0x31, PT ;  /* 0x000000310200780c */ /* 0x000fc40003f64270 */
[----:B------:R-:W-:Y:S02]  /*49d0*/  FMNMX.FTZ R3, R49, R4, !PT ;  /* 0x0000000431037209 */ /* 0x000fe40007810000 */
[----:B------:R-:W-:Y:S02]  /*49e0*/  FSEL R43, R43, -INF , P2 ;  /* 0xff8000002b2b7808 */ /* 0x000fe40001000000 */
[----:B------:R-:W-:Y:S02]  /*49f0*/  FMNMX.FTZ R4, R52, R3, !PT ;  /* 0x0000000334047209 */ /* 0x000fe40007810000 */
[----:B------:R-:W-:Y:S02]  /*4a00*/  ISETP.GT.AND P2, PT, R2, 0x38, PT ;  /* 0x000000380200780c */ /* 0x000fe40003f44270 */
[----:B------:R-:W-:Y:S02]  /*4a10*/  FMNMX.FTZ R3, R53, R4, !PT ;  /* 0x0000000435037209 */ /* 0x000fe40007810000 */
[----:B------:R-:W-:-:S02]  /*4a20*/  FSEL R46, R46, -INF , P6 ;  /* 0xff8000002e2e7808 */ /* 0x000fc40003000000 */
[----:B------:R-:W-:Y:S02]  /*4a30*/  FMNMX.FTZ R4, R40, R3, !PT ;  /* 0x0000000328047209 */ /* 0x000fe40007810000 */
[----:B------:R-:W-:Y:S02]  /*4a40*/  ISETP.GT.AND P6, PT, R2, 0x39, PT ;  /* 0x000000390200780c */ /* 0x000fe40003fc4270 */
[----:B------:R-:W-:Y:S02]  /*4a50*/  FMNMX.FTZ R3, R41, R4, !PT ;  /* 0x0000000429037209 */ /* 0x000fe40007810000 */
[----:B------:R-:W-:Y:S02]  /*4a60*/  FSEL R47, R47, -INF , P5 ;  /* 0xff8000002f2f7808 */ /* 0x000fe40002800000 */
[----:B------:R-:W-:Y:S02]  /*4a70*/  FMNMX.FTZ R4, R44, R3, !PT ;  /* 0x000000032c047209 */ /* 0x000fe40007810000 */
[----:B------:R-:W-:-:S02]  /*4a80*/  ISETP.GT.AND P5, PT, R2, 0x40, PT ;  /* 0x000000400200780c */ /* 0x000fc40003fa4270 */
[----:B------:R-:W-:Y:S02]  /*4a90*/  FMNMX.FTZ R3, R45, R4, !PT ;  /* 0x000000042d037209 */ /* 0x000fe40007810000 */
[----:B------:R-:W-:Y:S01]  /*4aa0*/  R2UR UR56, R12 ;  /* 0x000000000c3872ca */ /* 0x000fe200000e0000 */
[----:B------:R-:W-:Y:S02]  /*4ab0*/  WARPGROUP.DEPBAR.LE gsb0, 0x0 ;  /* 0x00008000000079c5 */ /* 0x000fe40000010000 */
[----:B------:R-:W-:Y:S01]  /*4ac0*/  WARPGROUP.ARRIVE ;  /* 0x00000000000079c5 */ /* 0x000fe20000000000 */
[----:B------:R-:W-:Y:S02]  /*4ad0*/  FSEL R32, R32, -INF , P4 ;  /* 0xff80000020207808 */ /* 0x000fe40002000000 */
[----:B------:R-:W-:Y:S02]  /*4ae0*/  FSEL R33, R33, -INF , P3 ;  /* 0xff80000021217808 */ /* 0x000fe40001800000 */
[----:B------:R-:W-:Y:S01]  /*4af0*/  FMNMX.FTZ R4, R32, R3, !PT ;  /* 0x0000000320047209 */ /* 0x000fe20007810000 */
[----:B------:R-:W-:Y:S01]  /*4b00*/  HGMMA.64x16x16.F32.BF16 R24, gdesc[UR52], R24, gsb0 ;  /* 0x00200000341879f0 */ /* 0x000fe20008001818 */
        /* <DEDUP_REMOVED lines=9> */
[----:B------:R-:W-:Y:S02]  /*4ba0*/  FSEL R38, R38, -INF , P2 ;  /* 0xff80000026267808 */ /* 0x000fe40001000000 */
[----:B------:R-:W-:Y:S02]  /*4bb0*/  ISETP.GT.AND P2, PT, R2, 0x49, PT ;  /* 0x000000490200780c */ /* 0x000fe40003f44270 */
[----:B------:R-:W-:Y:S01]  /*4bc0*/  FSEL R39, R39, -INF , P6 ;  /* 0xff80000027277808 */ /* 0x000fe20003000000 */
[----:B------:R-:W-:Y:S02]  /*4bd0*/  WARPGROUP.DEPBAR.LE gsb0, 0x0 ;  /* 0x00008000000079c5 */ /* 0x000fe40000010000 */
[----:B------:R-:W-:Y:S01]  /*4be0*/  FSEL R24, R24, -INF , P5 ;  /* 0xff80000018187808 */ /* 0x000fe20002800000 */
[----:B------:R0:W-:Y:S01]  /*4bf0*/  @!P1 SYNCS.ARRIVE.TRANS64.RED.A1T0 RZ, [R0+URZ], RZ ;  /* 0x000000ff00ff99a7 */ /* 0x0001e2000810043f */
[----:B------:R-:W-:-:S02]  /*4c00*/  FSEL R25, R25, -INF , P4 ;  /* 0xff80000019197808 */ /* 0x000fc40002000000 */
[----:B------:R-:W-:Y:S02]  /*4c10*/  FMNMX.FTZ R4, R24, R3, !PT ;  /* 0x0000000318047209 */ /* 0x000fe40007810000 */
[----:B------:R-:W-:Y:S02]  /*4c20*/  FSEL R28, R28, -INF , P3 ;  /* 0xff8000001c1c7808 */ /* 0x000fe40001800000 */
[----:B------:R-:W-:Y:S02]  /*4c30*/  FMNMX.FTZ R3, R25, R4, !PT ;  /* 0x0000000419037209 */ /* 0x000fe40007810000 */
[----:B------:R-:W-:Y:S02]  /*4c40*/  FSEL R29, R29, -INF , P2 ;  /* 0xff8000001d1d7808 */ /* 0x000fe40001000000 */
[----:B------:R-:W-:Y:S02]  /*4c50*/  FMNMX.FTZ R2, R28, R3, !PT ;  /* 0x000000031c027209 */ /* 0x000fe40007810000 */
[----:B------:R-:W-:-:S02]  /*4c60*/  FSEL R26, R26, -INF , P5 ;  /* 0xff8000001a1a7808 */ /* 0x000fc40002800000 */
[----:B------:R-:W-:Y:S02]  /*4c70*/  FMNMX.FTZ R12, R29, R2, !PT ;  /* 0x000000021d0c7209 */ /* 0x000fe40007810000 */
[----:B------:R-:W-:Y:S02]  /*4c80*/  FSEL R27, R27, -INF , P4 ;  /* 0xff8000001b1b7808 */ /* 0x000fe40002000000 */
[----:B------:R-:W-:Y:S01]  /*4c90*/  FSEL R30, R30, -INF , P3 ;  /* 0xff8000001e1e7808 */ /* 0x000fe20001800000 */
[----:B------:R-:W1:Y:S01]  /*4ca0*/  SHFL.BFLY PT, R3, R12, 0x2, 0x1f ;  /* 0x0c401f000c037f89 */ /* 0x000e6200000e0000 */
[----:B------:R-:W-:Y:S02]  /*4cb0*/  FSEL R31, R31, -INF , P2 ;  /* 0xff8000001f1f7808 */ /* 0x000fe40001000000 */
[----:B-1----:R-:W-:Y:S02]  /*4cc0*/  FMNMX.FTZ R13, R12, R3, !PT ;  /* 0x000000030c0d7209 */ /* 0x002fe40007810000 */
[----:B------:R-:W-:-:S03]  /*4cd0*/  FMNMX.FTZ R3, R58, R59, !PT ;  /* 0x0000003b3a037209 */ /* 0x000fc60007810000 */
[----:B------:R-:W1:Y:S02]  /*4ce0*/  SHFL.BFLY PT, R4, R13, 0x1, 0x1f ;  /* 0x0c201f000d047f89 */ /* 0x000e6400000e0000 */
[----:B-1----:R-:W-:-:S04]  /*4cf0*/  FMNMX.FTZ R4, R13, R4, !PT ;  /* 0x000000040d047209 */ /* 0x002fc80007810000 */
[C---:B------:R-:W-:Y:S01]  /*4d00*/  FSETP.NEU.FTZ.AND P0, PT, R4.reuse, -INF , PT ;  /* 0xff8000000400780b */ /* 0x040fe20003f1d000 */
[----:B------:R-:W-:-:S05]  /*4d10*/  FMUL.FTZ R2, R4, UR6 ;  /* 0x0000000604027c20 */ /* 0x000fca0008410000 */
[----:B------:R-:W-:Y:S02]  /*4d20*/  FSEL R15, R2, RZ, P0 ;  /* 0x000000ff020f7208 */ /* 0x000fe40000000000 */
[----:B------:R-:W-:Y:S02]  /*4d30*/  FMNMX.FTZ R2, R62, R3, !PT ;  /* 0x000000033e027209 */ /* 0x000fe40007810000 */
[----:B------:R-:W-:Y:S01]  /*4d40*/  ISETP.NE.AND P0, PT, R20, RZ, PT ;  /* 0x000000ff1400720c */ /* 0x000fe20003f05270 */
[--C-:B------:R-:W-:Y:S01]  /*4d50*/  FFMA.FTZ R208, R56, UR6, -R15.reuse ;  /* 0x0000000638d07c23 */ /* 0x100fe2000801080f */
[----:B------:R-:W-:Y:S01]  /*4d60*/  FMNMX.FTZ R3, R63, R2, !PT ;  /* 0x000000023f037209 */ /* 0x000fe20007810000 */
[--C-:B------:R-:W-:Y:S01]  /*4d70*/  FFMA.FTZ R13, R57, UR6, -R15.reuse ;  /* 0x00000006390d7c23 */ /* 0x100fe2000801080f */
[--C-:B------:R-:W-:Y:S01]  /*4d80*/  FFMA.FTZ R210, R60, UR6, -R15.reuse ;  /* 0x000000063cd27c23 */ /* 0x100fe2000801080f */
[--C-:B------:R-:W-:Y:S01]  /*4d90*/  FFMA.FTZ R61, R61, UR6, -R15.reuse ;  /* 0x000000063d3d7c23 */ /* 0x100fe2000801080f */
[----:B------:R-:W-:Y:S01]  /*4da0*/  FMNMX.FTZ R2, R50, R3, !PT ;  /* 0x0000000332027209 */ /* 0x000fe20007810000 */
[----:B------:R-:W-:Y:S01]  /*4db0*/  MUFU.EX2 R208, R208 ;  /* 0x000000d000d07308 */ /* 0x000fe20000000800 */
[--C-:B------:R-:W-:Y:S01]  /*4dc0*/  FFMA.FTZ R48, R48, UR6, -R15.reuse ;  /* 0x0000000630307c23 */ /* 0x100fe2000801080f */
[--C-:B------:R-:W-:Y:S01]  /*4dd0*/  FFMA.FTZ R49, R49, UR6, -R15.reuse ;  /* 0x0000000631317c23 */ /* 0x100fe2000801080f */
[----:B------:R-:W-:Y:S01]  /*4de0*/  FMNMX.FTZ R3, R51, R2, !PT ;  /* 0x0000000233037209 */ /* 0x000fe20007810000 */
[--C-:B------:R-:W-:Y:S01]  /*4df0*/  FFMA.FTZ R52, R52, UR6, -R15.reuse ;  /* 0x0000000634347c23 */ /* 0x100fe2000801080f */
[--C-:B------:R-:W-:Y:S01]  /*4e00*/  FFMA.FTZ R53, R53, UR6, -R15.reuse ;  /* 0x0000000635357c23 */ /* 0x100fe2000801080f */
[--C-:B------:R-:W-:Y:S01]  /*4e10*/  FFMA.FTZ R40, R40, UR6, -R15.reuse ;  /* 0x0000000628287c23 */ /* 0x100fe2000801080f */
[----:B------:R-:W-:Y:S01]  /*4e20*/  FMNMX.FTZ R2, R54, R3, !PT ;  /* 0x0000000336027209 */ /* 0x000fe20007810000 */
[----:B------:R-:W1:Y:S01]  /*4e30*/  MUFU.EX2 R13, R13 ;  /* 0x0000000d000d7308 */ /* 0x000e620000000800 */
[--C-:B------:R-:W-:Y:S01]  /*4e40*/  FFMA.FTZ R41, R41, UR6, -R15.reuse ;  /* 0x0000000629297c23 */ /* 0x100fe2000801080f */
        /* <DEDUP_REMOVED lines=12> */
[----:B------:R-:W-:Y:S01]  /*4f10*/  FFMA.FTZ R28, R28, UR6, -R15 ;  /* 0x000000061c1c7c23 */ /* 0x000fe2000801080f */
[----:B------:R-:W-:Y:S01]  /*4f20*/  FMNMX.FTZ R2, R46, R3, !PT ;  /* 0x000000032e027209 */ /* 0x000fe20007810000 */
[----:B------:R-:W-:Y:S01]  /*4f30*/  MUFU.EX2 R61, R61 ;  /* 0x0000003d003d7308 */ /* 0x000fe20000000800 */
[----:B-1----:R-:W-:Y:S01]  /*4f40*/  FADD.FTZ R21, R208, R13 ;  /* 0x0000000dd0157221 */ /* 0x002fe20000010000 */
[----:B------:R-:W-:Y:S01]  /*4f50*/  FFMA.FTZ R15, R29, UR6, -R15 ;  /* 0x000000061d0f7c23 */ /* 0x000fe2000801080f */
[----:B------:R-:W-:Y:S01]  /*4f60*/  FMNMX.FTZ R3, R47, R2, !PT ;  /* 0x000000022f037209 */ /* 0x000fe20007810000 */
[--C-:B------:R-:W-:Y:S01]  /*4f70*/  IMAD.MOV.U32 R60, RZ, RZ, R151.reuse ;  /* 0x000000ffff3c7224 */ /* 0x100fe200078e0097 */
[----:B------:R-:W-:Y:S01]  /*4f80*/  F2FP.BF16.F32.PACK_AB R208, R13, R208 ;  /* 0x000000d00dd0723e */ /* 0x000fe200000010ff */
[--C-:B------:R-:W-:Y:S01]  /*4f90*/  IMAD.MOV.U32 R57, RZ, RZ, R151.reuse ;  /* 0x000000ffff397224 */ /* 0x100fe200078e0097 */
[----:B------:R-:W-:Y:S01]  /*4fa0*/  FMNMX.FTZ R2, R34, R3, !PT ;  /* 0x0000000322027209 */ /* 0x000fe20007810000 */
[----:B------:R-:W-:Y:S01]  /*4fb0*/  MUFU.EX2 R48, R48 ;  /* 0x0000003000307308 */ /* 0x000fe20000000800 */
[----:B------:R-:W-:-:S02]  /*4fc0*/  IMAD.MOV.U32 R56, RZ, RZ, R151 ;  /* 0x000000ffff387224 */ /* 0x000fc400078e0097 */
[----:B------:R-:W-:-:S04]  /*4fd0*/  FMNMX.FTZ R3, R35, R2, !PT ;  /* 0x0000000223037209 */ /* 0x000fc80007810000 */
[----:B------:R-:W-:Y:S01]  /*4fe0*/  FMNMX.FTZ R2, R38, R3, !PT ;  /* 0x0000000326027209 */ /* 0x000fe20007810000 */
[----:B------:R-:W1:Y:S03]  /*4ff0*/  MUFU.EX2 R49, R49 ;  /* 0x0000003100317308 */ /* 0x000e660000000800 */
[----:B------:R-:W-:-:S04]  /*5000*/  FMNMX.FTZ R3, R39, R2, !PT ;  /* 0x0000000227037209 */ /* 0x000fc80007810000 */
[----:B------:R-:W-:Y:S01]  /*5010*/  FMNMX.FTZ R2, R26, R3, !PT ;  /* 0x000000031a027209 */ /* 0x000fe20007810000 */
[----:B------:R-:W-:Y:S03]  /*5020*/  MUFU.EX2 R52, R52 ;  /* 0x0000003400347308 */ /* 0x000fe60000000800 */
[----:B------:R-:W-:-:S04]  /*5030*/  FMNMX.FTZ R3, R27, R2, !PT ;  /* 0x000000021b037209 */ /* 0x000fc80007810000 */
[----:B------:R-:W-:Y:S01]  /*5040*/  FMNMX.FTZ R2, R30, R3, !PT ;  /* 0x000000031e027209 */ /* 0x000fe20007810000 */
[----:B------:R-:W2:Y:S01]  /*5050*/  MUFU.EX2 R53, R53 ;  /* 0x0000003500357308 */ /* 0x000ea20000000800 */
[----:B-1----:R-:W-:Y:S02]  /*5060*/  F2FP.BF16.F32.PACK_AB R204, R49, R48 ;  /* 0x0000003031cc723e */ /* 0x002fe400000010ff */
[----:B------:R-:W-:-:S05]  /*5070*/  FMNMX.FTZ R2, R31, R2, !PT ;  /* 0x000000021f027209 */ /* 0x000fca0007810000 */
[----:B------:R-:W1:Y:S01]  /*5080*/  SHFL.BFLY PT, R3, R2, 0x2, 0x1f ;  /* 0x0c401f0002037f89 */ /* 0x000e6200000e0000 */
[----:B------:R-:W-:Y:S08]  /*5090*/  MUFU.EX2 R40, R40 ;  /* 0x0000002800287308 */ /* 0x000ff00000000800 */
[----:B------:R-:W3:Y:S01]  /*50a0*/  MUFU.EX2 R41, R41 ;  /* 0x0000002900297308 */ /* 0x000ee20000000800 */
[----:B--2---:R-:W-:-:S07]  /*50b0*/  F2FP.BF16.F32.PACK_AB R206, R53, R52 ;  /* 0x0000003435ce723e */ /* 0x004fce00000010ff */
[----:B------:R-:W-:Y:S01]  /*50c0*/  MUFU.EX2 R44, R44 ;  /* 0x0000002c002c7308 */ /* 0x000fe20000000800 */
[----:B-1----:R-:W-:-:S07]  /*50d0*/  FMNMX.FTZ R12, R2, R3, !PT ;  /* 0x00000003020c7209 */ /* 0x002fce0007810000 */
[----:B------:R-:W1:Y:S01]  /*50e0*/  MUFU.EX2 R45, R45 ;  /* 0x0000002d002d7308 */ /* 0x000e620000000800 */
[----:B---3--:R-:W-:Y:S01]  /*50f0*/  F2FP.BF16.F32.PACK_AB R200, R41, R40 ;  /* 0x0000002829c8723e */ /* 0x008fe200000010ff */
[----:B------:R-:W2:Y:S06]  /*5100*/  SHFL.BFLY PT, R3, R12, 0x1, 0x1f ;  /* 0x0c201f000c037f89 */ /* 0x000eac00000e0000 */
[----:B------:R-:W-:Y:S08]  /*5110*/  MUFU.EX2 R32, R32 ;  /* 0x0000002000207308 */ /* 0x000ff00000000800 */
[----:B------:R-:W3:Y:S01]  /*5120*/  MUFU.EX2 R33, R33 ;  /* 0x0000002100217308 */ /* 0x000ee20000000800 */
[----:B-1----:R-:W-:-:S07]  /*5130*/  F2FP.BF16.F32.PACK_AB R202, R45, R44 ;  /* 0x0000002c2dca723e */ /* 0x002fce00000010ff */
[----:B------:R-:W-:Y:S01]  /*5140*/  MUFU.EX2 R36, R36 ;  /* 0x0000002400247308 */ /* 0x000fe20000000800 */
[----:B--2---:R-:W-:Y:S01]  /*5150*/  FMNMX.FTZ R3, R12, R3, !PT ;  /* 0x000000030c037209 */ /* 0x004fe20007810000 */
[----:B------:R-:W-:Y:S01]  /*5160*/  FADD.FTZ R12, R210, R21 ;  /* 0x00000015d20c7221 */ /* 0x000fe20000010000 */
[----:B------:R-:W-:Y:S02]  /*5170*/  F2FP.BF16.F32.PACK_AB R210, R61, R210 ;  /* 0x000000d23dd2723e */ /* 0x000fe400000010ff */
[C---:B------:R-:W-:Y:S01]  /*5180*/  FSETP.NEU.FTZ.AND P2, PT, R3.reuse, -INF , PT ;  /* 0xff8000000300780b */ /* 0x040fe20003f5d000 */
[----:B------:R-:W-:Y:S01]  /*5190*/  FMUL.FTZ R2, R3, UR6 ;  /* 0x0000000603027c20 */ /* 0x000fe20008410000 */
[----:B------:R-:W-:Y:S01]  /*51a0*/  FADD.FTZ R21, R61, R12 ;  /* 0x0000000c3d157221 */ /* 0x000fe20000010000 */
[----:B------:R-:W1:Y:S01]  /*51b0*/  MUFU.EX2 R37, R37 ;  /* 0x0000002500257308 */ /* 0x000e620000000800 */
[----:B---3--:R-:W-:Y:S01]  /*51c0*/  F2FP.BF16.F32.PACK_AB R196, R33, R32 ;  /* 0x0000002021c4723e */ /* 0x008fe200000010ff */
[----:B------:R-:W-:Y:S01]  /*51d0*/  IMAD.MOV.U32 R61, RZ, RZ, R151 ;  /* 0x000000ffff3d7224 */ /* 0x000fe200078e0097 */
[----:B------:R-:W-:Y:S01]  /*51e0*/  FSEL R2, R2, RZ, P2 ;  /* 0x000000ff02027208 */ /* 0x000fe20001000000 */
[----:B------:R-:W-:Y:S01]  /*51f0*/  FADD.FTZ R12, R48, R21 ;  /* 0x00000015300c7221 */ /* 0x000fe20000010000 */
[----:B------:R-:W-:Y:S01]  /*5200*/  PLOP3.LUT P2, PT, PT, PT, UP0, 0x80, 0x0 ;  /* 0x000000000000781c */ /* 0x000fe20003f4f008 */
[----:B------:R-:W-:-:S02]  /*5210*/  IMAD.MOV.U32 R48, RZ, RZ, R151 ;  /* 0x000000ffff307224 */ /* 0x000fc400078e0097 */
[--C-:B------:R-:W-:Y:S01]  /*5220*/  FFMA.FTZ R58, R58, UR6, -R2.reuse ;  /* 0x000000063a3a7c23 */ /* 0x100fe20008010802 */
[--C-:B------:R-:W-:Y:S01]  /*5230*/  FFMA.FTZ R59, R59, UR6, -R2.reuse ;  /* 0x000000063b3b7c23 */ /* 0x100fe20008010802 */
[--C-:B------:R-:W-:Y:S01]  /*5240*/  FFMA.FTZ R62, R62, UR6, -R2.reuse ;  /* 0x000000063e3e7c23 */ /* 0x100fe20008010802 */
[--C-:B------:R-:W-:Y:S01]  /*5250*/  FFMA.FTZ R63, R63, UR6, -R2.reuse ;  /* 0x000000063f3f7c23 */ /* 0x100fe20008010802 */
[--C-:B------:R-:W-:Y:S01]  /*5260*/  FFMA.FTZ R50, R50, UR6, -R2.reuse ;  /* 0x0000000632327c23 */ /* 0x100fe20008010802 */
[--C-:B------:R-:W-:Y:S01]  /*5270*/  FFMA.FTZ R51, R51, UR6, -R2.reuse ;  /* 0x0000000633337c23 */ /* 0x100fe20008010802 */
[----:B------:R-:W-:Y:S01]  /*5280*/  MUFU.EX2 R58, R58 ;  /* 0x0000003a003a7308 */ /* 0x000fe20000000800 */
[--C-:B------:R-:W-:Y:S01]  /*5290*/  FFMA.FTZ R54, R54, UR6, -R2.reuse ;  /* 0x0000000636367c23 */ /* 0x100fe20008010802 */
[----:B------:R-:W-:Y:S01]  /*52a0*/  FFMA.FTZ R55, R55, UR6, -R2 ;  /* 0x0000000637377c23 */ /* 0x000fe20008010802 */
[----:B------:R-:W-:Y:S01]  /*52b0*/  FADD.FTZ R29, R49, R12 ;  /* 0x0000000c311d7221 */ /* 0x000fe20000010000 */
[--C-:B------:R-:W-:Y:S01]  /*52c0*/  FFMA.FTZ R42, R42, UR6, -R2.reuse ;  /* 0x000000062a2a7c23 */ /* 0x100fe20008010802 */
[--C-:B------:R-:W-:Y:S01]  /*52d0*/  FFMA.FTZ R43, R43, UR6, -R2.reuse ;  /* 0x000000062b2b7c23 */ /* 0x100fe20008010802 */
[--C-:B------:R-:W-:Y:S01]  /*52e0*/  FFMA.FTZ R46, R46, UR6, -R2.reuse ;  /* 0x000000062e2e7c23 */ /* 0x100fe20008010802 */
[----:B------:R-:W-:Y:S01]  /*52f0*/  FADD.FTZ R20, R52, R29 ;  /* 0x0000001d34147221 */ /* 0x000fe20000010000 */
[----:B------:R-:W2:Y:S01]  /*5300*/  MUFU.EX2 R59, R59 ;  /* 0x0000003b003b7308 */ /* 0x000ea20000000800 */
[--C-:B------:R-:W-:Y:S01]  /*5310*/  FFMA.FTZ R47, R47, UR6, -R2.reuse ;  /* 0x000000062f2f7c23 */ /* 0x100fe20008010802 */
[----:B------:R-:W-:Y:S01]  /*5320*/  FFMA.FTZ R34, R34, UR6, -R2 ;  /* 0x0000000622227c23 */ /* 0x000fe20008010802 */
[----:B------:R-:W-:Y:S01]  /*5330*/  FADD.FTZ R29, R53, R20 ;  /* 0x00000014351d7221 */ /* 0x000fe20000010000 */
[--C-:B------:R-:W-:Y:S01]  /*5340*/  FFMA.FTZ R35, R35, UR6, -R2.reuse ;  /* 0x0000000623237c23 */ /* 0x100fe20008010802 */
[--C-:B------:R-:W-:Y:S01]  /*5350*/  FFMA.FTZ R38, R38, UR6, -R2.reuse ;  /* 0x0000000626267c23 */ /* 0x100fe20008010802 */
[--C-:B------:R-:W-:Y:S01]  /*5360*/  FFMA.FTZ R39, R39, UR6, -R2.reuse ;  /* 0x0000000627277c23 */ /* 0x100fe20008010802 */
[----:B------:R-:W-:Y:S01]  /*5370*/  FADD.FTZ R20, R40, R29 ;  /* 0x0000001d28147221 */ /* 0x000fe20000010000 */
[----:B------:R-:W3:Y:S01]  /*5380*/  MUFU.EX2 R62, R62 ;  /* 0x0000003e003e7308 */ /* 0x000ee20000000800 */
[--C-:B------:R-:W-:Y:S01]  /*5390*/  FFMA.FTZ R26, R26, UR6, -R2.reuse ;  /* 0x000000061a1a7c23 */ /* 0x100fe20008010802 */
[----:B------:R-:W-:Y:S01]  /*53a0*/  FFMA.FTZ R27, R27, UR6, -R2 ;  /* 0x000000061b1b7c23 */ /* 0x000fe20008010802 */
[----:B------:R-:W-:Y:S01]  /*53b0*/  FADD.FTZ R29, R41, R20 ;  /* 0x00000014291d7221 */ /* 0x000fe20000010000 */
[--C-:B------:R-:W-:Y:S01]  /*53c0*/  FFMA.FTZ R30, R30, UR6, -R2.reuse ;  /* 0x000000061e1e7c23 */ /* 0x100fe20008010802 */
[----:B------:R-:W-:Y:S01]  /*53d0*/  FFMA.FTZ R2, R31, UR6, -R2 ;  /* 0x000000061f027c23 */ /* 0x000fe20008010802 */
[----:B-1----:R-:W-:Y:S01]  /*53e0*/  F2FP.BF16.F32.PACK_AB R198, R37, R36 ;  /* 0x0000002425c6723e */ /* 0x002fe200000010ff */
[----:B0-----:R-:W-:Y:S01]  /*53f0*/  FADD.FTZ R0, R44, R29 ;  /* 0x0000001d2c007221 */ /* 0x001fe20000010000 */
[----:B------:R-:W0:Y:S01]  /*5400*/  MUFU.EX2 R63, R63 ;  /* 0x0000003f003f7308 */ /* 0x000e220000000800 */
[----:B--2---:R-:W-:Y:S01]  /*5410*/  FADD.FTZ R21, R58, R59 ;  /* 0x0000003b3a157221 */ /* 0x004fe20000010000 */
[----:B------:R-:W-:Y:S01]  /*5420*/  F2FP.BF16.F32.PACK_AB R209, R59, R58 ;  /* 0x0000003a3bd1723e */ /* 0x000fe200000010ff */
[----:B------:R-:W-:Y:S01]  /*5430*/  FADD.FTZ R29, R45, R0 ;  /* 0x000000002d1d7221 */ /* 0x000fe20000010000 */
[----:B------:R-:W-:-:S02]  /*5440*/  IMAD.MOV.U32 R59, RZ, RZ, R151 ;  /* 0x000000ffff3b7224 */ /* 0x000fc400078e0097 */
[----:B------:R-:W-:Y:S02]  /*5450*/  IMAD.MOV.U32 R58, RZ, RZ, R151 ;  /* 0x000000ffff3a7224 */ /* 0x000fe400078e0097 */
[----:B------:R-:W1:Y:S01]  /*5460*/  MUFU.EX2 R50, R50 ;  /* 0x0000003200327308 */ /* 0x000e620000000800 */
[----:B---3--:R-:W-:Y:S01]  /*5470*/  FADD.FTZ R12, R62, R21 ;  /* 0x000000153e0c7221 */ /* 0x008fe20000010000 */
[--C-:B------:R-:W-:Y:S02]  /*5480*/  IMAD.MOV.U32 R53, RZ, RZ, R151.reuse ;  /* 0x000000ffff357224 */ /* 0x100fe400078e0097 */
[--C-:B------:R-:W-:Y:S02]  /*5490*/  IMAD.MOV.U32 R52, RZ, RZ, R151.reuse ;  /* 0x000000ffff347224 */ /* 0x100fe400078e0097 */
[--C-:B------:R-:W-:Y:S02]  /*54a0*/  IMAD.MOV.U32 R49, RZ, RZ, R151.reuse ;  /* 0x000000ffff317224 */ /* 0x100fe400078e0097 */
[----:B------:R-:W2:Y:S01]  /*54b0*/  MUFU.EX2 R51, R51 ;  /* 0x0000003300337308 */ /* 0x000ea20000000800 */
[C---:B0-----:R-:W-:Y:S01]  /*54c0*/  FADD.FTZ R21, R63.reuse, R12 ;  /* 0x0000000c3f157221 */ /* 0x041fe20000010000 */
[----:B------:R-:W-:Y:S01]  /*54d0*/  F2FP.BF16.F32.PACK_AB R211, R63, R62 ;  /* 0x0000003e3fd3723e */ /* 0x000fe200000010ff */
[----:B------:R-:W-:-:S02]  /*54e0*/  IMAD.MOV.U32 R63, RZ, RZ, R151 ;  /* 0x000000ffff3f7224 */ /* 0x000fc400078e0097 */
[--C-:B------:R-:W-:Y:S02]  /*54f0*/  IMAD.MOV.U32 R62, RZ, RZ, R151.reuse ;  /* 0x000000ffff3e7224 */ /* 0x100fe400078e0097 */
[----:B------:R-:W-:Y:S01]  /*5500*/  IMAD.MOV.U32 R45, RZ, RZ, R151 ;  /* 0x000000ffff2d7224 */ /* 0x000fe200078e0097 */
[----:B------:R-:W0:Y:S01]  /*5510*/  MUFU.EX2 R54, R54 ;  /* 0x0000003600367308 */ /* 0x000e220000000800 */
[----:B-1----:R-:W-:Y:S01]  /*5520*/  FADD.FTZ R12, R50, R21 ;  /* 0x00000015320c7221 */ /* 0x002fe20000010000 */
[--C-:B------:R-:W-:Y:S02]  /*5530*/  IMAD.MOV.U32 R44, RZ, RZ, R151.reuse ;  /* 0x000000ffff2c7224 */ /* 0x100fe400078e0097 */
[--C-:B------:R-:W-:Y:S02]  /*5540*/  IMAD.MOV.U32 R41, RZ, RZ, R151.reuse ;  /* 0x000000ffff297224 */ /* 0x100fe400078e0097 */
[--C-:B------:R-:W-:Y:S02]  /*5550*/  IMAD.MOV.U32 R40, RZ, RZ, R151.reuse ;  /* 0x000000ffff287224 */ /* 0x100fe400078e0097 */
[----:B------:R-:W1:Y:S01]  /*5560*/  MUFU.EX2 R55, R55 ;  /* 0x0000003700377308 */ /* 0x000e620000000800 */
[C---:B--2---:R-:W-:Y:S01]  /*5570*/  FADD.FTZ R21, R51.reuse, R12 ;  /* 0x0000000c33157221 */ /* 0x044fe20000010000 */
[----:B------:R-:W-:Y:S01]  /*5580*/  F2FP.BF16.F32.PACK_AB R205, R51, R50 ;  /* 0x0000003233cd723e */ /* 0x000fe200000010ff */
[----:B------:R-:W-:-:S02]  /*5590*/  IMAD.MOV.U32 R51, RZ, RZ, R151 ;  /* 0x000000ffff337224 */ /* 0x000fc400078e0097 */
[--C-:B------:R-:W-:Y:S02]  /*55a0*/  IMAD.MOV.U32 R50, RZ, RZ, R151.reuse ;  /* 0x000000ffff327224 */ /* 0x100fe400078e0097 */
[----:B------:R-:W-:Y:S01]  /*55b0*/  IMAD.MOV.U32 R31, RZ, RZ, R151 ;  /* 0x000000ffff1f7224 */ /* 0x000fe200078e0097 */
[----:B------:R-:W2:Y:S01]  /*55c0*/  MUFU.EX2 R42, R42 ;  /* 0x0000002a002a7308 */ /* 0x000ea20000000800 */
[----:B0-----:R-:W-:-:S07]  /*55d0*/  FADD.FTZ R12, R54, R21 ;  /* 0x00000015360c7221 */ /* 0x001fce0000010000 */
[----:B------:R-:W0:Y:S01]  /*55e0*/  MUFU.EX2 R43, R43 ;  /* 0x0000002b002b7308 */ /* 0x000e220000000800 */
[C---:B-1----:R-:W-:Y:S01]  /*55f0*/  FADD.FTZ R21, R55.reuse, R12 ;  /* 0x0000000c37157221 */ /* 0x042fe20000010000 */
[----:B------:R-:W-:Y:S01]  /*5600*/  FADD.FTZ R12, R32, R29 ;  /* 0x0000001d200c7221 */ /* 0x000fe20000010000 */
[----:B------:R-:W-:Y:S01]  /*5610*/  F2FP.BF16.F32.PACK_AB R207, R55, R54 ;  /* 0x0000003637cf723e */ /* 0x000fe200000010ff */
[--C-:B------:R-:W-:Y:S02]  /*5620*/  IMAD.MOV.U32 R55, RZ, RZ, R151.reuse ;  /* 0x000000ffff377224 */ /* 0x100fe400078e0097 */
[----:B------:R-:W-:Y:S01]  /*5630*/  FADD.FTZ R29, R33, R12 ;  /* 0x0000000c211d7221 */ /* 0x000fe20000010000 */
[----:B------:R-:W-:Y:S01]  /*5640*/  IMAD.MOV.U32 R54, RZ, RZ, R151 ;  /* 0x000000ffff367224 */ /* 0x000fe200078e0097 */
[----:B------:R-:W1:Y:S01]  /*5650*/  MUFU.EX2 R46, R46 ;  /* 0x0000002e002e7308 */ /* 0x000e620000000800 */
[----:B--2---:R-:W-:Y:S01]  /*5660*/  FADD.FTZ R0, R42, R21 ;  /* 0x000000152a007221 */ /* 0x004fe20000010000 */
[----:B------:R-:W-:Y:S01]  /*5670*/  FADD.FTZ R12, R36, R29 ;  /* 0x0000001d240c7221 */ /* 0x000fe20000010000 */
[----:B------:R-:W-:-:S02]  /*5680*/  IMAD.MOV.U32 R36, RZ, RZ, R151 ;  /* 0x000000ffff247224 */ /* 0x000fc400078e0097 */
[--C-:B------:R-:W-:Y:S02]  /*5690*/  IMAD.MOV.U32 R33, RZ, RZ, R151.reuse ;  /* 0x000000ffff217224 */ /* 0x100fe400078e0097 */
[--C-:B------:R-:W-:Y:S01]  /*56a0*/  IMAD.MOV.U32 R32, RZ, RZ, R151.reuse ;  /* 0x000000ffff207224 */ /* 0x100fe200078e0097 */
[----:B------:R-:W2:Y:S01]  /*56b0*/  MUFU.EX2 R47, R47 ;  /* 0x0000002f002f7308 */ /* 0x000ea20000000800 */
[C---:B0-----:R-:W-:Y:S01]  /*56c0*/  FADD.FTZ R21, R43.reuse, R0 ;  /* 0x000000002b157221 */ /* 0x041fe20000010000 */
[----:B------:R-:W-:Y:S01]  /*56d0*/  F2FP.BF16.F32.PACK_AB R201, R43, R42 ;  /* 0x0000002a2bc9723e */ /* 0x000fe200000010ff */
[--C-:B------:R-:W-:Y:S02]  /*56e0*/  IMAD.MOV.U32 R43, RZ, RZ, R151.reuse ;  /* 0x000000ffff2b7224 */ /* 0x100fe400078e0097 */
[--C-:B------:R-:W-:Y:S02]  /*56f0*/  IMAD.MOV.U32 R42, RZ, RZ, R151.reuse ;  /* 0x000000ffff2a7224 */ /* 0x100fe400078e0097 */
[----:B------:R-:W-:Y:S01]  /*5700*/  IMAD.MOV.U32 R29, RZ, RZ, R151 ;  /* 0x000000ffff1d7224 */ /* 0x000fe200078e0097 */
[----:B------:R-:W0:Y:S01]  /*5710*/  MUFU.EX2 R34, R34 ;  /* 0x0000002200227308 */ /* 0x000e220000000800 */
[----:B-1----:R-:W-:Y:S01]  /*5720*/  FADD.FTZ R0, R46, R21 ;  /* 0x000000152e007221 */ /* 0x002fe20000010000 */
[----:B------:R-:W-:Y:S01]  /*5730*/  FADD.FTZ R21, R37, R12 ;  /* 0x0000000c25157221 */ /* 0x000fe20000010000 */
[----:B------:R-:W-:-:S05]  /*5740*/  IMAD.MOV.U32 R37, RZ, RZ, R151 ;  /* 0x000000ffff257224 */ /* 0x000fca00078e0097 */
[----:B------:R-:W1:Y:S01]  /*5750*/  MUFU.EX2 R24, R24 ;  /* 0x0000001800187308 */ /* 0x000e620000000800 */
[C---:B--2---:R-:W-:Y:S01]  /*5760*/  FADD.FTZ R13, R47.reuse, R0 ;  /* 0x000000002f0d7221 */ /* 0x044fe20000010000 */
[----:B------:R-:W-:Y:S01]  /*5770*/  F2FP.BF16.F32.PACK_AB R203, R47, R46 ;  /* 0x0000002e2fcb723e */ /* 0x000fe200000010ff */
[--C-:B------:R-:W-:Y:S02]  /*5780*/  IMAD.MOV.U32 R47, RZ, RZ, R151.reuse ;  /* 0x000000ffff2f7224 */ /* 0x100fe400078e0097 */
[----:B------:R-:W-:-:S03]  /*5790*/  IMAD.MOV.U32 R46, RZ, RZ, R151 ;  /* 0x000000ffff2e7224 */ /* 0x000fc600078e0097 */
[----:B------:R-:W2:Y:S01]  /*57a0*/  MUFU.EX2 R35, R35 ;  /* 0x0000002300237308 */ /* 0x000ea20000000800 */
[----:B0-----:R-:W-:-:S07]  /*57b0*/  FADD.FTZ R0, R34, R13 ;  /* 0x0000000d22007221 */ /* 0x001fce0000010000 */
[----:B------:R-:W0:Y:S01]  /*57c0*/  MUFU.EX2 R25, R25 ;  /* 0x0000001900197308 */ /* 0x000e220000000800 */
[----:B-1----:R-:W-:-:S07]  /*57d0*/  FADD.FTZ R12, R24, R21 ;  /* 0x00000015180c7221 */ /* 0x002fce0000010000 */
[----:B------:R-:W1:Y:S01]  /*57e0*/  MUFU.EX2 R38, R38 ;  /* 0x0000002600267308 */ /* 0x000e620000000800 */
[C---:B--2---:R-:W-:Y:S01]  /*57f0*/  FADD.FTZ R13, R35.reuse, R0 ;  /* 0x00000000230d7221 */ /* 0x044fe20000010000 */
[----:B------:R-:W-:Y:S01]  /*5800*/  F2FP.BF16.F32.PACK_AB R197, R35, R34 ;  /* 0x0000002223c5723e */ /* 0x000fe200000010ff */
[--C-:B------:R-:W-:Y:S02]  /*5810*/  IMAD.MOV.U32 R35, RZ, RZ, R151.reuse ;  /* 0x000000ffff237224 */ /* 0x100fe400078e0097 */
[----:B------:R-:W-:-:S03]  /*5820*/  IMAD.MOV.U32 R34, RZ, RZ, R151 ;  /* 0x000000ffff227224 */ /* 0x000fc600078e0097 */
[----:B------:R-:W2:Y:S01]  /*5830*/  MUFU.EX2 R28, R28 ;  /* 0x0000001c001c7308 */ /* 0x000ea20000000800 */
[C---:B0-----:R-:W-:Y:S01]  /*5840*/  FADD.FTZ R21, R25.reuse, R12 ;  /* 0x0000000c19157221 */ /* 0x041fe20000010000 */
[----:B------:R-:W-:Y:S01]  /*5850*/  F2FP.BF16.F32.PACK_AB R192, R25, R24 ;  /* 0x0000001819c0723e */ /* 0x000fe200000010ff */
[--C-:B------:R-:W-:Y:S02]  /*5860*/  IMAD.MOV.U32 R25, RZ, RZ, R151.reuse ;  /* 0x000000ffff197224 */ /* 0x100fe400078e0097 */
[----:B------:R-:W-:-:S03]  /*5870*/  IMAD.MOV.U32 R24, RZ, RZ, R151 ;  /* 0x000000ffff187224 */ /* 0x000fc600078e0097 */
[----:B------:R-:W0:Y:S01]  /*5880*/  MUFU.EX2 R39, R39 ;  /* 0x0000002700277308 */ /* 0x000e220000000800 */
[----:B-1----:R-:W-:-:S07]  /*5890*/  FADD.FTZ R0, R38, R13 ;  /* 0x0000000d26007221 */ /* 0x002fce0000010000 */
[----:B------:R-:W1:Y:S01]  /*58a0*/  MUFU.EX2 R26, R26 ;  /* 0x0000001a001a7308 */ /* 0x000e620000000800 */
[----:B--2---:R-:W-:-:S07]  /*58b0*/  FADD.FTZ R12, R28, R21 ;  /* 0x000000151c0c7221 */ /* 0x004fce0000010000 */
        /* <DEDUP_REMOVED lines=8> */
[C---:B--2---:R-:W-:Y:S01]  /*5940*/  FADD.FTZ R13, R15.reuse, R12 ;  /* 0x0000000c0f0d7221 */ /* 0x044fe20000010000 */
[----:B------:R-:W-:Y:S01]  /*5950*/  F2FP.BF16.F32.PACK_AB R194, R15, R28 ;  /* 0x0000001c0fc2723e */ /* 0x000fe200000010ff */
[----:B------:R-:W-:-:S05]  /*5960*/  IMAD.MOV.U32 R28, RZ, RZ, R151 ;  /* 0x000000ffff1c7224 */ /* 0x000fca00078e0097 */
[----:B------:R2:W3:Y:S01]  /*5970*/  MUFU.EX2 R195, R2 ;  /* 0x0000000200c37308 */ /* 0x0004e20000000800 */
[C---:B0-----:R-:W-:Y:S01]  /*5980*/  FADD.FTZ R15, R27.reuse, R0 ;  /* 0x000000001b0f7221 */ /* 0x041fe20000010000 */
[----:B------:R-:W-:Y:S01]  /*5990*/  F2FP.BF16.F32.PACK_AB R193, R27, R26 ;  /* 0x0000001a1bc1723e */ /* 0x000fe200000010ff */
[----:B------:R-:W-:Y:S02]  /*59a0*/  IMAD.MOV.U32 R0, RZ, RZ, 0x3f800000 ;  /* 0x3f800000ff007424 */ /* 0x000fe400078e00ff */
[--C-:B------:R-:W-:Y:S02]  /*59b0*/  IMAD.MOV.U32 R27, RZ, RZ, R151.reuse ;  /* 0x000000ffff1b7224 */ /* 0x100fe400078e0097 */
[----:B------:R-:W-:Y:S02]  /*59c0*/  IMAD.MOV.U32 R26, RZ, RZ, R151 ;  /* 0x000000ffff1a7224 */ /* 0x000fe400078e0097 */
[----:B-1----:R-:W-:Y:S01]  /*59d0*/  FADD.FTZ R12, R30, R15 ;  /* 0x0000000f1e0c7221 */ /* 0x002fe20000010000 */
[----:B--2---:R-:W-:-:S03]  /*59e0*/  IMAD.MOV.U32 R2, RZ, RZ, 0x3f800000 ;  /* 0x3f800000ff027424 */ /* 0x004fc600078e00ff */
[C---:B---3--:R-:W-:Y:S01]  /*59f0*/  FADD.FTZ R12, R195.reuse, R12 ;  /* 0x0000000cc30c7221 */ /* 0x048fe20000010000 */
[----:B------:R-:W-:Y:S01]  /*5a00*/  F2FP.BF16.F32.PACK_AB R195, R195, R30 ;  /* 0x0000001ec3c3723e */ /* 0x000fe200000010ff */
[----:B------:R-:W-:Y:S01]  /*5a10*/  IMAD.MOV.U32 R30, RZ, RZ, R151 ;  /* 0x000000ffff1e7224 */ /* 0x000fe200078e0097 */
[----:B------:R-:W-:Y:S06]  /*5a20*/  @!P2 BRA `(.L_x_194) ;  /* 0x0000003c0098a947 */ /* 0x000fec0003800000 */
[----:B------:R-:W-:Y:S01]  /*5a30*/  R2UR UR7, R16 ;  /* 0x00000000100772ca */ /* 0x000fe200000e0000 */
[----:B------:R-:W-:Y:S01]  /*5a40*/  IMAD.MOV.U32 R20, RZ, RZ, R3 ;  /* 0x000000ffff147224 */ /* 0x000fe200078e0003 */
[----:B------:R-:W-:Y:S01]  /*5a50*/  CS2R R150, SRZ ;  /* 0x0000000000967805 */ /* 0x000fe2000001ff00 */
[----:B------:R-:W-:Y:S01]  /*5a60*/  IMAD.MOV.U32 R15, RZ, RZ, R4 ;  /* 0x000000ffff0f7224 */ /* 0x000fe200078e0004 */
[----:B------:R-:W-:Y:S01]  /*5a70*/  CS2R R146, SRZ ;  /* 0x0000000000927805 */ /* 0x000fe2000001ff00 */
[----:B------:R-:W-:Y:S01]  /*5a80*/  IMAD.MOV.U32 R21, RZ, RZ, R17 ;  /* 0x000000ffff157224 */ /* 0x000fe200078e0011 */
[----:B------:R-:W-:Y:S01]  /*5a90*/  CS2R R142, SRZ ;  /* 0x00000000008e7805 */ /* 0x000fe2000001ff00 */
[----:B------:R-:W-:Y:S01]  /*5aa0*/  IMAD.MOV.U32 R0, RZ, RZ, 0x3f800000 ;  /* 0x3f800000ff007424 */ /* 0x000fe200078e00ff */
        /* <DEDUP_REMOVED lines=60> */
[----:B------:R-:W-:-:S07]  /*5e70*/  CS2R R24, SRZ ;  /* 0x0000000000187805 */ /* 0x000fce000001ff00 */
.L_x_203:
[----:B------:R-:W-:-:S04]  /*5e80*/  UIADD3 UR6, UR7, 0x1, URZ ;  /* 0x0000000107067890 */ /* 0x000fc8000fffe03f */
[----:B------:R-:W-:-:S04]  /*5e90*/  UISETP.NE.AND UP0, UPT, UR6, 0x2, UPT ;  /* 0x000000020600788c */ /* 0x000fc8000bf05270 */
[----:B------:R-:W-:Y:S02]  /*5ea0*/  USEL UR10, URZ, 0x1, UP0 ;  /* 0x000000013f0a7887 */ /* 0x000fe40008000000 */
[----:B------:R-:W-:-:S04]  /*5eb0*/  USEL UR6, UR6, URZ, UP0 ;  /* 0x0000003f06067287 */ /* 0x000fc80008000000 */
[----:B------:R-:W-:Y:S02]  /*5ec0*/  LOP3.LUT R17, R21, UR10, RZ, 0x3c, !PT ;  /* 0x0000000a15117c12 */ /* 0x000fe4000f8e3cff */
[----:B------:R-:W-:Y:S01]  /*5ed0*/  IMAD.U32 R16, RZ, RZ, UR6 ;  /* 0x00000006ff107e24 */ /* 0x000fe2000f8e00ff */
[----:B------:R-:W-:Y:S06]  /*5ee0*/  @!P0 BRA `(.L_x_195) ;  /* 0x0000000000048947 */ /* 0x000fec0003800000 */
[----:B------:R-:W-:Y:S01]  /*5ef0*/  BPT.TRAP 0x1 ;  /* 0x000000040000795c */ /* 0x000fe20000300000 */
.L_x_195:
[----:B------:R-:W0:Y:S01]  /*5f00*/  S2UR UR11, SR_CgaCtaId ;  /* 0x00000000000b79c3 */ /* 0x000e220000008800 */
[----:B------:R-:W-:Y:S01]  /*5f10*/  UMOV UR10, 0x400 ;  /* 0x00000400000a7882 */ /* 0x000fe20000000000 */
[----:B------:R-:W-:Y:S01]  /*5f20*/  SHF.L.U32 R3, R17, 0x1f, RZ ;  /* 0x0000001f11037819 */ /* 0x000fe200000006ff */
[----:B0-----:R-:W-:-:S06]  /*5f30*/  ULEA UR10, UR11, UR10, 0x18 ;  /* 0x0000000a0b0a7291 */ /* 0x001fcc000f8ec03f */
[----:B------:R-:W-:-:S05]  /*5f40*/  IMAD.U32 R5, RZ, RZ, UR10 ;  /* 0x0000000aff057e24 */ /* 0x000fca000f8e00ff */
[----:B------:R-:W-:-:S13]  /*5f50*/  R2UR UR60, R5 ;  /* 0x00000000053c72ca */ /* 0x000fda00000e0000 */
[----:B------:R-:W-:-:S09]  /*5f60*/  ULEA UR60, UR6, UR60, 0x3 ;  /* 0x0000003c063c7291 */ /* 0x000fd2000f8e183f */
[----:B------:R0:W1:Y:S01]  /*5f70*/  SYNCS.PHASECHK.TRANS64.TRYWAIT P2, [UR60+0x38830], R3 ;  /* 0x03883003ff0075a7 */ /* 0x000062000804017c */
[----:B------:R-:W-:Y:S05]  /*5f80*/  @!P0 BRA `(.L_x_196) ;  /* 0x0000000000048947 */ /* 0x000fea0003800000 */
[----:B------:R-:W-:Y:S01]  /*5f90*/  BPT.TRAP 0x1 ;  /* 0x000000040000795c */ /* 0x000fe20000300000 */
.L_x_196:
[----:B-1----:R-:W-:Y:S05]  /*5fa0*/  @P2 BRA `(.L_x_197) ;  /* 0x0000000000082947 */ /* 0x002fea0003800000 */
[----:B------:R-:W1:Y:S02]  /*5fb0*/  SYNCS.PHASECHK.TRANS64.TRYWAIT P2, [UR60+0x38830], R3 ;  /* 0x03883003ff0075a7 */ /* 0x000e64000804017c */
[----:B-1----:R-:W-:Y:S05]  /*5fc0*/  @!P2 BRA `(.L_x_198) ;  /* 0x0000010c00eca947 */ /* 0x002fea0003800000 */
.L_x_197:
[----:B------:R-:W-:Y:S01]  /*5fd0*/  R2UR UR10, R14 ;  /* 0x000000000e0a72ca */ /* 0x000fe200000e0000 */
[----:B------:R-:W-:Y:S01]  /*5fe0*/  WARPGROUP.ARRIVE ;  /* 0x00000000000079c5 */ /* 0x000fe20000000000 */
[----:B------:R-:W-:Y:S01]  /*5ff0*/  R2UR UR6, R16 ;  /* 0x00000000100672ca */ /* 0x000fe200000e0000 */
[----:B------:R-:W-:Y:S01]  /*6000*/  UMOV UR51, 0x40000040 ;  /* 0x4000004000337882 */ /* 0x000fe20000000000 */
[----:B01----:R-:W-:Y:S01]  /*6010*/  MOV R3, UR49 ;  /* 0x0000003100037c02 */ /* 0x003fe20008000f00 */
[----:B------:R-:W-:Y:S01]  /*6020*/  UMOV UR49, UR57 ;  /* 0x0000003900317c82 */ /* 0x000fe20008000000 */
[----:B------:R-:W-:Y:S01]  /*6030*/  MOV R4, UR48 ;  /* 0x0000003000047c02 */ /* 0x000fe20008000f00 */
[----:B------:R-:W-:Y:S01]  /*6040*/  UMOV UR48, UR56 ;  /* 0x0000003800307c82 */ /* 0x000fe20008000000 */
[----:B------:R-:W-:Y:S01]  /*6050*/  UMOV UR52, UR56 ;  /* 0x0000003800347c82 */ /* 0x000fe20008000000 */
[----:B------:R-:W-:Y:S01]  /*6060*/  UMOV UR53, UR57 ;  /* 0x0000003900357c82 */ /* 0x000fe20008000000 */
[----:B------:R-:W-:Y:S01]  /*6070*/  UMOV UR55, 0x40000040 ;  /* 0x4000004000377882 */ /* 0x000fe20000000000 */
[----:B------:R-:W-:Y:S01]  /*6080*/  UMOV UR59, 0x40000040 ;  /* 0x40000040003b7882 */ /* 0x000fe20000000000 */
[----:B------:R-:W-:Y:S01]  /*6090*/  R2UR UR18, R10 ;  /* 0x000000000a1272ca */ /* 0x000fe200000e0000 */
[----:B------:R-:W-:Y:S01]  /*60a0*/  UMOV UR23, 0x40000040 ;  /* 0x4000004000177882 */ /* 0x000fe20000000000 */
[----:B------:R-:W-:Y:S01]  /*60b0*/  R2UR UR19, R11 ;  /* 0x000000000b1372ca */ /* 0x000fe200000e0000 */
[----:B------:R-:W-:Y:S01]  /*60c0*/  UIMAD UR6, UR6, 0xa00, UR10 ;  /* 0x00000a00060678a4 */ /* 0x000fe2000f8e020a */
[----:B------:R-:W-:Y:S01]  /*60d0*/  R2UR UR14, R8 ;  /* 0x00000000080e72ca */ /* 0x000fe200000e0000 */
[----:B------:R-:W-:Y:S01]  /*60e0*/  UMOV UR27, 0x40000040 ;  /* 0x40000040001b7882 */ /* 0x000fe20000000000 */
[----:B------:R-:W-:Y:S01]  /*60f0*/  R2UR UR15, R9 ;  /* 0x00000000090f72ca */ /* 0x000fe200000e0000 */
[----:B------:R-:W-:Y:S01]  /*6100*/  UIADD3 UR54, UR6, 0x80, URZ ;  /* 0x0000008006367890 */ /* 0x000fe2000fffe03f */
[-C--:B------:R-:W-:Y:S01]  /*6110*/  FMUL.FTZ R24, R24, R2.reuse ;  /* 0x0000000218187220 */ /* 0x080fe20000410000 */
[----:B------:R-:W-:Y:S01]  /*6120*/  UIADD3 UR58, UR6, 0x100, URZ ;  /* 0x00000100063a7890 */ /* 0x000fe2000fffe03f */
[-C--:B------:R-:W-:Y:S01]  /*6130*/  FMUL.FTZ R25, R25, R2.reuse ;  /* 0x0000000219197220 */ /* 0x080fe20000410000 */
[----:B------:R-:W-:Y:S01]  /*6140*/  UMOV UR50, UR6 ;  /* 0x0000000600327c82 */ /* 0x000fe20008000000 */
[----:B------:R-:W-:Y:S01]  /*6150*/  UIADD3 UR10, UR6, 0x180, URZ ;  /* 0x00000180060a7890 */ /* 0x000fe2000fffe03f */
[----:B------:R-:W-:Y:S01]  /*6160*/  HGMMA.64x16x16.F32.BF16 R184, gdesc[UR48], RZ, !UPT, gsb0 ;  /* 0x0020000030b879f0 */ /* 0x000fe2000c0018ff */
[----:B------:R-:W-:Y:S01]  /*6170*/  UIADD3 UR11, UR6, 0x200, URZ ;  /* 0x00000200060b7890 */ /* 0x000fe2000fffe03f */
[----:B------:R-:W-:Y:S01]  /*6180*/  R2UR UR49, R3 ;  /* 0x00000000033172ca */ /* 0x000fe200000e0000 */
[----:B------:R-:W-:Y:S01]  /*6190*/  UIADD3 UR22, UR6, 0x286, URZ ;  /* 0x0000028606167890 */ /* 0x000fe2000fffe03f */
[----:B------:R-:W-:Y:S01]  /*61a0*/  R2UR UR48, R4 ;  /* 0x00000000043072ca */ /* 0x000fe200000e0000 */
[----:B------:R-:W-:Y:S01]  /*61b0*/  UIADD3 UR26, UR6, 0x500, URZ ;  /* 0x00000500061a7890 */ /* 0x000fe2000fffe03f */
[-C--:B------:R-:W-:Y:S01]  /*61c0*/  FMUL.FTZ R28, R28, R2.reuse ;  /* 0x000000021c1c7220 */ /* 0x080fe20000410000 */
        /* <DEDUP_REMOVED lines=53> */
[----:B------:R-:W-:Y:S01]  /*6520*/  UMOV UR52, UR56 ;  /* 0x0000003800347c82 */ /* 0x000fe20008000000 */
[----:B------:R-:W-:Y:S01]  /*6530*/  UMOV UR53, UR57 ;  /* 0x0000003900357c82 */ /* 0x000fe20008000000 */
[----:B------:R-:W-:Y:S01]  /*6540*/  UMOV UR54, UR10 ;  /* 0x0000000a00367c82 */ /* 0x000fe20008000000 */
[----:B------:R-:W-:Y:S01]  /*6550*/  UMOV UR55, 0x40000040 ;  /* 0x4000004000377882 */ /* 0x000fe20000000000 */
[----:B------:R-:W-:Y:S01]  /*6560*/  UIADD3 UR10, UR6, 0x82, URZ ;  /* 0x00000082060a7890 */ /* 0x000fe2000fffe03f */
        /* <DEDUP_REMOVED lines=102> */
[----:B------:R-:W-:Y:S01]  /*6bd0*/  HGMMA.64x16x16.F32.BF16 R152, gdesc[UR56], RZ, !UPT, gsb0 ;  /* 0x00200000389879f0 */ /* 0x000fe2000c0018ff */
        /* <DEDUP_REMOVED lines=458> */
.L_x_199:
[----:B------:R-:W-:Y:S01]  /*8880*/  IMAD.U32 R2, RZ, RZ, UR7 ;  /* 0x00000007ff027e24 */ /* 0x000fe2000f8e00ff */
[----:B------:R-:W-:-:S03]  /*8890*/  SHF.L.U32 R0, R21, 0x1f, RZ ;  /* 0x0000001f15007819 */ /* 0x000fc600000006ff */
[----:B------:R-:W-:-:S04]  /*88a0*/  IMAD R21, R2, 0x8, R5 ;  /* 0x0000000802157824 */ /* 0x000fc800078e0205 */
[----:B------:R0:W1:Y:S01]  /*88b0*/  SYNCS.PHASECHK.TRANS64.TRYWAIT P2, [R21+URZ+0x38850], R0 ;  /* 0x03885000150075a7 */ /* 0x000062000804017f */
[----:B------:R-:W-:Y:S05]  /*88c0*/  @!P0 BRA `(.L_x_200) ;  /* 0x0000000000048947 */ /* 0x000fea0003800000 */
[----:B------:R-:W-:Y:S01]  /*88d0*/  BPT.TRAP 0x1 ;  /* 0x000000040000795c */ /* 0x000fe20000300000 */
.L_x_200:
[----:B-1----:R-:W-:Y:S05]  /*88e0*/  @P2 BRA `(.L_x_201) ;  /* 0x0000000000082947 */ /* 0x002fea0003800000 */
[----:B------:R-:W1:Y:S02]  /*88f0*/  SYNCS.PHASECHK.TRANS64.TRYWAIT P2, [R21+URZ+0x38850], R0 ;  /* 0x03885000150075a7 */ /* 0x000e64000804017f */
[----:B-1----:R-:W-:Y:S05]  /*8900*/  @!P2 BRA `(.L_x_202) ;  /* 0x000000e400b4a947 */ /* 0x002fea0003800000 */
.L_x_201:
[----:B------:R-:W-:Y:S01]  /*8910*/  R2UR UR6, R5 ;  /* 0x00000000050672ca */ /* 0x000fe200000e0000 */
[----:B------:R-:W-:Y:S01]  /*8920*/  WARPGROUP.ARRIVE ;  /* 0x00000000000079c5 */ /* 0x000fe20000000000 */
[----:B01----:R-:W-:Y:S01]  /*8930*/  FMNMX.FTZ R0, R184, R15, !PT ;  /* 0x0000000fb8007209 */ /* 0x003fe20007810000 */
[----:B------:R-:W-:Y:S01]  /*8940*/  ULDC UR11, c[0x0][0x988] ;  /* 0x00026200000b7ab9 */ /* 0x000fe20000000800 */
[----:B------:R-:W-:Y:S01]  /*8950*/  @!P1 VIADD R21, R21, 0x38860 ;  /* 0x0003886015159836 */ /* 0x000fe20000000000 */
[----:B------:R-:W-:Y:S01]  /*8960*/  VOTEU.ALL UP0, P1 ;  /* 0x00000000003f7886 */ /* 0x000fe20000800000 */
[----:B------:R-:W-:-:S04]  /*8970*/  FMNMX.FTZ R0, R185, R0, !PT ;  /* 0x00000000b9007209 */ /* 0x000fc80007810000 */
[----:B------:R-:W-:Y:S01]  /*8980*/  FMNMX.FTZ R0, R188, R0, !PT ;  /* 0x00000000bc007209 */ /* 0x000fe20007810000 */
[----:B------:R-:W-:Y:S02]  /*8990*/  @!UP0 UIADD3 UR60, UR60, 0x38840, URZ ;  /* 0x000388403c3c8890 */ /* 0x000fe4000fffe03f */
[----:B------:R-:W-:Y:S01]  /*89a0*/  UIADD3 UR6, UR6, 0x400, URZ ;  /* 0x0000040006067890 */ /* 0x000fe2000fffe03f */
[----:B------:R-:W-:Y:S01]  /*89b0*/  FMNMX.FTZ R0, R189, R0, !PT ;  /* 0x00000000bd007209 */ /* 0x000fe20007810000 */
[----:B------:R-:W-:Y:S02]  /*89c0*/  @!UP0 UPRMT UR60, URZ, 0x654, UR60 ;  /* 0x000006543f3c8896 */ /* 0x000fe4000800003c */
[----:B------:R-:W-:Y:S01]  /*89d0*/  USHF.R.U32.HI UR6, URZ, 0x4, UR6 ;  /* 0x000000043f067899 */ /* 0x000fe20008011606 */
[----:B------:R-:W-:-:S03]  /*89e0*/  FMNMX.FTZ R0, R176, R0, !PT ;  /* 0x00000000b0007209 */ /* 0x000fc60007810000 */
[----:B------:R-:W-:Y:S01]  /*89f0*/  ULOP3.LUT UR6, UR6, 0x3fff, URZ, 0xc0, !UPT ;  /* 0x00003fff06067892 */ /* 0x000fe2000f8ec03f */
[----:B------:R-:W-:-:S03]  /*8a00*/  FMNMX.FTZ R0, R177, R0, !PT ;  /* 0x00000000b1007209 */ /* 0x000fc60007810000 */
[----:B------:R-:W-:Y:S01]  /*8a10*/  ULOP3.LUT UR6, UR6, 0x2800000, URZ, 0xfc, !UPT ;  /* 0x0280000006067892 */ /* 0x000fe2000f8efc3f */
[----:B------:R-:W-:-:S03]  /*8a20*/  FMNMX.FTZ R0, R180, R0, !PT ;  /* 0x00000000b4007209 */ /* 0x000fc60007810000 */
[----:B------:R-:W-:Y:S01]  /*8a30*/  UIMAD UR10, UR7, 0xa00, UR6 ;  /* 0x00000a00070a78a4 */ /* 0x000fe2000f8e0206 */
[----:B------:R-:W-:Y:S02]  /*8a40*/  FMNMX.FTZ R0, R181, R0, !PT ;  /* 0x00000000b5007209 */ /* 0x000fe40007810000 */
[----:B------:R-:W-:Y:S02]  /*8a50*/  UMOV UR7, 0x40000040 ;  /* 0x4000004000077882 */ /* 0x000fe40000000000 */
[----:B------:R-:W-:Y:S02]  /*8a60*/  FMNMX.FTZ R0, R168, R0, !PT ;  /* 0x00000000a8007209 */ /* 0x000fe40007810000 */
[----:B------:R-:W-:Y:S02]  /*8a70*/  UMOV UR6, UR10 ;  /* 0x0000000a00067c82 */ /* 0x000fe40008000000 */
[----:B------:R-:W-:Y:S01]  /*8a80*/  HGMMA.64x256x16.F32.BF16 R24, R208, gdesc[UR4].tnspB, R24, gsb0 ;  /* 0x43e00004d0187df0 */ /* 0x000fe20008001818 */
[----:B------:R-:W-:Y:S01]  /*8a90*/  UIADD3 UR6, UR10, 0x80, URZ ;  /* 0x000000800a067890 */ /* 0x000fe2000fffe03f */
[----:B------:R-:W-:Y:S01]  /*8aa0*/  FMNMX.FTZ R0, R169, R0, !PT ;  /* 0x00000000a9007209 */ /* 0x000fe20007810000 */
[----:B------:R-:W-:-:S03]  /*8ab0*/  UMOV UR7, 0x40000040 ;  /* 0x4000004000077882 */ /* 0x000fc60000000000 */
        /* <DEDUP_REMOVED lines=9> */
[----:B------:R-:W-:-:S05]  /*8b50*/  FMNMX.FTZ R0, R157, R0, !PT ;  /* 0x000000009d007209 */ /* 0x000fca0007810000 */
[----:B------:R-:W0:Y:S02]  /*8b60*/  SHFL.BFLY PT, R2, R0, 0x2, 0x1f ;  /* 0x0c401f0000027f89 */ /* 0x000e2400000e0000 */
[----:B0-----:R-:W-:Y:S02]  /*8b70*/  FMNMX.FTZ R2, R0, R2, !PT ;  /* 0x0000000200027209 */ /* 0x001fe40007810000 */
[----:B------:R-:W-:-:S03]  /*8b80*/  FMNMX.FTZ R0, R186, R20, !PT ;  /* 0x00000014ba007209 */ /* 0x000fc60007810000 */
[----:B------:R-:W0:Y:S01]  /*8b90*/  SHFL.BFLY PT, R4, R2, 0x1, 0x1f ;  /* 0x0c201f0002047f89 */ /* 0x000e2200000e0000 */
[----:B------:R-:W-:-:S04]  /*8ba0*/  FMNMX.FTZ R0, R187, R0, !PT ;  /* 0x00000000bb007209 */ /* 0x000fc80007810000 */
[----:B------:R-:W-:-:S04]  /*8bb0*/  FMNMX.FTZ R0, R190, R0, !PT ;  /* 0x00000000be007209 */ /* 0x000fc80007810000 */
[----:B------:R-:W-:-:S04]  /*8bc0*/  FMNMX.FTZ R3, R191, R0, !PT ;  /* 0x00000000bf037209 */ /* 0x000fc80007810000 */
[----:B------:R-:W-:-:S04]  /*8bd0*/  FMNMX.FTZ R3, R178, R3, !PT ;  /* 0x00000003b2037209 */ /* 0x000fc80007810000 */
[----:B------:R-:W-:-:S04]  /*8be0*/  FMNMX.FTZ R3, R179, R3, !PT ;  /* 0x00000003b3037209 */ /* 0x000fc80007810000 */
[----:B------:R-:W-:Y:S02]  /*8bf0*/  FMNMX.FTZ R3, R182, R3, !PT ;  /* 0x00000003b6037209 */ /* 0x000fe40007810000 */
[----:B0-----:R-:W-:Y:S02]  /*8c00*/  FMNMX.FTZ R4, R2, R4, !PT ;  /* 0x0000000402047209 */ /* 0x001fe40007810000 */
[----:B------:R-:W-:-:S03]  /*8c10*/  FMNMX.FTZ R3, R183, R3, !PT ;  /* 0x00000003b7037209 */ /* 0x000fc60007810000 */
[----:B------:R-:W-:Y:S01]  /*8c20*/  FADD.FTZ R2, -R4, R15 ;  /* 0x0000000f04027221 */ /* 0x000fe20000010100 */
        /* <DEDUP_REMOVED lines=33> */
[----:B------:R-:W-:Y:S01]  /*8e40*/  UMOV UR6, UR11 ;  /* 0x0000000b00067c82 */ /* 0x000fe20008000000 */
[----:B------:R-:W-:Y:S01]  /*8e50*/  R2UR UR7, R18 ;  /* 0x00000000120772ca */ /* 0x000fe200000e0000 */
[----:B------:R-:W-:Y:S01]  /*8e60*/  FMUL.FTZ R0, R4, UR6 ;  /* 0x0000000604007c20 */ /* 0x000fe20008410000 */
[----:B------:R-:W-:-:S03]  /*8e70*/  FMUL.FTZ R2, R2, UR6 ;  /* 0x0000000602027c20 */ /* 0x000fc60008410000 */
[--C-:B------:R-:W-:Y:S01]  /*8e80*/  FFMA.FTZ R206, R180, UR6, -R0.reuse ;  /* 0x00000006b4ce7c23 */ /* 0x100fe20008010800 */
[--C-:B------:R-:W-:Y:S01]  /*8e90*/  FFMA.FTZ R202, R172, UR6, -R0.reuse ;  /* 0x00000006acca7c23 */ /* 0x100fe20008010800 */
[----:B------:R-:W0:Y:S01]  /*8ea0*/  SHFL.BFLY PT, R180, R3, 0x2, 0x1f ;  /* 0x0c401f0003b47f89 */ /* 0x000e2200000e0000 */
[--C-:B------:R-:W-:Y:S01]  /*8eb0*/  FFMA.FTZ R204, R176, UR6, -R0.reuse ;  /* 0x00000006b0cc7c23 */ /* 0x100fe20008010800 */
        /* <DEDUP_REMOVED lines=12> */
[----:B------:R-:W-:Y:S01]  /*8f80*/  FFMA.FTZ R161, R165, UR6, -R0 ;  /* 0x00000006a5a17c23 */ /* 0x000fe20008010800 */
[----:B------:R-:W-:Y:S01]  /*8f90*/  MUFU.EX2 R2, R2 ;  /* 0x0000000200027308 */ /* 0x000fe20000000800 */
[----:B------:R-:W-:Y:S01]  /*8fa0*/  UISETP.GT.AND UP0, UPT, UR61, UR7, UPT ;  /* 0x000000073d00728c */ /* 0x000fe2000bf04270 */
[----:B------:R-:W-:Y:S01]  /*8fb0*/  R2UR UR7, R16 ;  /* 0x00000000100772ca */ /* 0x000fe200000e0000 */
[----:B------:R-:W-:-:S04]  /*8fc0*/  UIADD3 UR61, UR61, -0x1, URZ ;  /* 0xffffffff3d3d7890 */ /* 0x000fc8000fffe03f */
[----:B------:R-:W-:Y:S01]  /*8fd0*/  PLOP3.LUT P2, PT, PT, PT, UP0, 0x80, 0x0 ;  /* 0x000000000000781c */ /* 0x000fe20003f4f008 */
[----:B------:R-:W1:Y:S01]  /*8fe0*/  MUFU.EX2 R208, R208 ;  /* 0x000000d000d07308 */ /* 0x000e620000000800 */
[----:B0-----:R-:W-:-:S05]  /*8ff0*/  FMNMX.FTZ R3, R3, R180, !PT ;  /* 0x000000b403037209 */ /* 0x001fca0007810000 */
[----:B------:R-:W0:Y:S02]  /*9000*/  SHFL.BFLY PT, R172, R3, 0x1, 0x1f ;  /* 0x0c201f0003ac7f89 */ /* 0x000e2400000e0000 */
[----:B------:R-:W2:Y:S08]  /*9010*/  MUFU.EX2 R15, R15 ;  /* 0x0000000f000f7308 */ /* 0x000eb00000000800 */
[----:B------:R-:W-:Y:S01]  /*9020*/  MUFU.EX2 R210, R210 ;  /* 0x000000d200d27308 */ /* 0x000fe20000000800 */
[----:B-1----:R-:W-:-:S07]  /*9030*/  FFMA.FTZ R13, R2, R13, R208 ;  /* 0x0000000d020d7223 */ /* 0x002fce00000100d0 */
[----:B------:R-:W-:Y:S01]  /*9040*/  MUFU.EX2 R184, R184 ;  /* 0x000000b800b87308 */ /* 0x000fe20000000800 */
[C---:B--2---:R-:W-:Y:S01]  /*9050*/  FADD.FTZ R13, R15.reuse, R13 ;  /* 0x0000000d0f0d7221 */ /* 0x044fe20000010000 */
[----:B------:R-:W-:Y:S01]  /*9060*/  F2FP.BF16.F32.PACK_AB R208, R15, R208 ;  /* 0x000000d00fd0723e */ /* 0x000fe200000010ff */
[----:B------:R-:W-:Y:S01]  /*9070*/  IMAD.MOV.U32 R15, RZ, RZ, R4 ;  /* 0x000000ffff0f7224 */ /* 0x000fe200078e0004 */
[----:B0-----:R-:W-:-:S04]  /*9080*/  FMNMX.FTZ R3, R3, R172, !PT ;  /* 0x000000ac03037209 */ /* 0x001fc80007810000 */
[----:B------:R-:W-:Y:S08]  /*9090*/  MUFU.EX2 R204, R204 ;  /* 0x000000cc00cc7308 */ /* 0x000ff00000000800 */
        /* <DEDUP_REMOVED lines=10> */
[----:B------:R-:W-:Y:S01]  /*9140*/  MUFU.EX2 R161, R161 ;  /* 0x000000a100a17308 */ /* 0x000fe20000000800 */
[----:B------:R-:W-:-:S02]  /*9150*/  WARPGROUP.DEPBAR.LE gsb0, 0x0 ;  /* 0x00008000000079c5 */ /* 0x000fc40000010000 */
[--C-:B------:R-:W-:Y:S01]  /*9160*/  FFMA.FTZ R192, R152, UR6, -R0.reuse ;  /* 0x0000000698c07c23 */ /* 0x100fe20008010800 */
[----:B------:R-:W-:Y:S01]  /*9170*/  FFMA.FTZ R152, R153, UR6, -R0 ;  /* 0x0000000699987c23 */ /* 0x000fe20008010800 */
[----:B------:R-:W-:Y:S01]  /*9180*/  FADD.FTZ R153, -R3, R20 ;  /* 0x0000001403997221 */ /* 0x000fe20000010100 */
[--C-:B------:R-:W-:Y:S01]  /*9190*/  FFMA.FTZ R194, R156, UR6, -R0.reuse ;  /* 0x000000069cc27c23 */ /* 0x100fe20008010800 */
[----:B------:R-:W-:Y:S01]  /*91a0*/  FFMA.FTZ R0, R157, UR6, -R0 ;  /* 0x000000069d007c23 */ /* 0x000fe20008010800 */
[----:B------:R-:W-:Y:S01]  /*91b0*/  @!P1 SYNCS.ARRIVE.TRANS64.RED.A1T0 RZ, [UR60], RZ ;  /* 0x000000ffffff99a7 */ /* 0x000fe2000810043c */
[----:B------:R-:W-:Y:S01]  /*91c0*/  FMUL.FTZ R153, R153, UR6 ;  /* 0x0000000699997c20 */ /* 0x000fe20008410000 */
[----:B------:R-:W-:Y:S08]  /*91d0*/  MUFU.EX2 R192, R192 ;  /* 0x000000c000c07308 */ /* 0x000ff00000000800 */
[----:B------:R-:W-:Y:S08]  /*91e0*/  MUFU.EX2 R20, R0 ;  /* 0x0000000000147308 */ /* 0x000ff00000000800 */
[----:B------:R0:W-:Y:S08]  /*91f0*/  MUFU.EX2 R0, R153 ;  /* 0x0000009900007308 */ /* 0x0001f00000000800 */
[----:B------:R-:W-:Y:S01]  /*9200*/  MUFU.EX2 R152, R152 ;  /* 0x0000009800987308 */ /* 0x000fe20000000800 */
[----:B0-----:R-:W-:-:S04]  /*9210*/  FMUL.FTZ R153, R3, UR6 ;  /* 0x0000000603997c20 */ /* 0x001fc80008410000 */
[--C-:B------:R-:W-:Y:S01]  /*9220*/  FFMA.FTZ R209, R186, UR6, -R153.reuse ;  /* 0x00000006bad17c23 */ /* 0x100fe20008010899 */
[--C-:B------:R-:W-:Y:S01]  /*9230*/  FFMA.FTZ R156, R187, UR6, -R153.reuse ;  /* 0x00000006bb9c7c23 */ /* 0x100fe20008010899 */
[--C-:B------:R-:W-:Y:S01]  /*9240*/  FFMA.FTZ R211, R190, UR6, -R153.reuse ;  /* 0x00000006bed37c23 */ /* 0x100fe20008010899 */
[--C-:B------:R-:W-:Y:S01]  /*9250*/  FFMA.FTZ R164, R191, UR6, -R153.reuse ;  /* 0x00000006bfa47c23 */ /* 0x100fe20008010899 */
[--C-:B------:R-:W-:Y:S01]  /*9260*/  FFMA.FTZ R205, R178, UR6, -R153.reuse ;  /* 0x00000006b2cd7c23 */ /* 0x100fe20008010899 */
[--C-:B------:R-:W-:Y:S01]  /*9270*/  FFMA.FTZ R157, R179, UR6, -R153.reuse ;  /* 0x00000006b39d7c23 */ /* 0x100fe20008010899 */
[----:B------:R-:W0:Y:S01]  /*9280*/  MUFU.EX2 R209, R209 ;  /* 0x000000d100d17308 */ /* 0x000e220000000800 */
[--C-:B------:R-:W-:Y:S01]  /*9290*/  FFMA.FTZ R207, R182, UR6, -R153.reuse ;  /* 0x00000006b6cf7c23 */ /* 0x100fe20008010899 */
[--C-:B------:R-:W-:Y:S01]  /*92a0*/  FFMA.FTZ R197, R162, UR6, -R153.reuse ;  /* 0x00000006a2c57c23 */ /* 0x100fe20008010899 */
[--C-:B------:R-:W-:Y:S01]  /*92b0*/  FFMA.FTZ R165, R183, UR6, -R153.reuse ;  /* 0x00000006b7a57c23 */ /* 0x100fe20008010899 */
[--C-:B------:R-:W-:Y:S01]  /*92c0*/  FFMA.FTZ R201, R170, UR6, -R153.reuse ;  /* 0x00000006aac97c23 */ /* 0x100fe20008010899 */
[--C-:B------:R-:W-:Y:S01]  /*92d0*/  FFMA.FTZ R171, R171, UR6, -R153.reuse ;  /* 0x00000006abab7c23 */ /* 0x100fe20008010899 */
[--C-:B------:R-:W-:Y:S01]  /*92e0*/  FFMA.FTZ R203, R174, UR6, -R153.reuse ;  /* 0x00000006aecb7c23 */ /* 0x100fe20008010899 */
[--C-:B------:R-:W-:Y:S01]  /*92f0*/  FFMA.FTZ R175, R175, UR6, -R153.reuse ;  /* 0x00000006afaf7c23 */ /* 0x100fe20008010899 */
[----:B------:R-:W1:Y:S01]  /*9300*/  MUFU.EX2 R156, R156 ;  /* 0x0000009c009c7308 */ /* 0x000e620000000800 */
[--C-:B------:R-:W-:Y:S01]  /*9310*/  FFMA.FTZ R163, R163, UR6, -R153.reuse ;  /* 0x00000006a3a37c23 */ /* 0x100fe20008010899 */
[--C-:B------:R-:W-:Y:S01]  /*9320*/  FFMA.FTZ R199, R166, UR6, -R153.reuse ;  /* 0x00000006a6c77c23 */ /* 0x100fe20008010899 */
[--C-:B------:R-:W-:Y:S01]  /*9330*/  FFMA.FTZ R167, R167, UR6, -R153.reuse ;  /* 0x00000006a7a77c23 */ /* 0x100fe20008010899 */
[--C-:B------:R-:W-:Y:S01]  /*9340*/  FFMA.FTZ R162, R154, UR6, -R153.reuse ;  /* 0x000000069aa27c23 */ /* 0x100fe20008010899 */
[--C-:B------:R-:W-:Y:S01]  /*9350*/  FFMA.FTZ R155, R155, UR6, -R153.reuse ;  /* 0x000000069b9b7c23 */ /* 0x100fe20008010899 */
[--C-:B------:R-:W-:Y:S01]  /*9360*/  FFMA.FTZ R158, R158, UR6, -R153.reuse ;  /* 0x000000069e9e7c23 */ /* 0x100fe20008010899 */
[----:B------:R-:W-:Y:S01]  /*9370*/  FFMA.FTZ R153, R159, UR6, -R153 ;  /* 0x000000069f997c23 */ /* 0x000fe20008010899 */
[----:B------:R-:W2:Y:S01]  /*9380*/  MUFU.EX2 R211, R211 ;  /* 0x000000d300d37308 */ /* 0x000ea20000000800 */
[----:B0-----:R-:W-:Y:S01]  /*9390*/  FFMA.FTZ R12, R0, R12, R209 ;  /* 0x0000000c000c7223 */ /* 0x001fe200000100d1 */
[----:B------:R-:W-:Y:S01]  /*93a0*/  FADD.FTZ R159, R210, R13 ;  /* 0x0000000dd29f7221 */ /* 0x000fe20000010000 */
[----:B------:R-:W-:-:S02]  /*93b0*/  @!P1 PRMT R170, RZ, 0x654, R21 ;  /* 0x00000654ffaa9816 */ /* 0x000fc40000000015 */
[C---:B------:R-:W-:Y:S01]  /*93c0*/  F2FP.BF16.F32.PACK_AB R210, R184.reuse, R210 ;  /* 0x000000d2b8d2723e */ /* 0x040fe200000010ff */
[----:B------:R-:W-:Y:S01]  /*93d0*/  FADD.FTZ R159, R184, R159 ;  /* 0x0000009fb89f7221 */ /* 0x000fe20000010000 */
[----:B------:R0:W-:Y:S01]  /*93e0*/  @!P1 SYNCS.ARRIVE.TRANS64.RED.A1T0 RZ, [R170+URZ], RZ ;  /* 0x000000ffaaff99a7 */ /* 0x0001e2000810043f */
[----:B------:R-:W3:Y:S01]  /*93f0*/  MUFU.EX2 R164, R164 ;  /* 0x000000a400a47308 */ /* 0x000ee20000000800 */
[----:B-1----:R-:W-:Y:S01]  /*9400*/  FADD.FTZ R12, R156, R12 ;  /* 0x0000000c9c0c7221 */ /* 0x002fe20000010000 */
[----:B------:R-:W-:Y:S01]  /*9410*/  FADD.FTZ R159, R204, R159 ;  /* 0x0000009fcc9f7221 */ /* 0x000fe20000010000 */
[----:B------:R-:W-:Y:S02]  /*9420*/  F2FP.BF16.F32.PACK_AB R209, R156, R209 ;  /* 0x000000d19cd1723e */ /* 0x000fe400000010ff */
[C---:B------:R-:W-:Y:S01]  /*9430*/  F2FP.BF16.F32.PACK_AB R204, R176.reuse, R204 ;  /* 0x000000ccb0cc723e */ /* 0x040fe200000010ff */
[----:B------:R-:W-:Y:S02]  /*9440*/  FADD.FTZ R159, R176, R159 ;  /* 0x0000009fb09f7221 */ /* 0x000fe40000010000 */
[----:B------:R-:W1:Y:S01]  /*9450*/  MUFU.EX2 R205, R205 ;  /* 0x000000cd00cd7308 */ /* 0x000e620000000800 */
[----:B--2---:R-:W-:Y:S01]  /*9460*/  FADD.FTZ R13, R211, R12 ;  /* 0x0000000cd30d7221 */ /* 0x004fe20000010000 */
[----:B------:R-:W-:Y:S01]  /*9470*/  FADD.FTZ R159, R206, R159 ;  /* 0x0000009fce9f7221 */ /* 0x000fe20000010000 */
[----:B------:R-:W-:-:S03]  /*9480*/  F2FP.BF16.F32.PACK_AB R206, R177, R206 ;  /* 0x000000ceb1ce723e */ /* 0x000fc600000010ff */
[----:B------:R-:W-:Y:S02]  /*9490*/  FADD.FTZ R159, R177, R159 ;  /* 0x0000009fb19f7221 */ /* 0x000fe40000010000 */
[----:B------:R-:W2:Y:S01]  /*94a0*/  MUFU.EX2 R157, R157 ;  /* 0x0000009d009d7308 */ /* 0x000ea20000000800 */
[----:B---3--:R-:W-:Y:S01]  /*94b0*/  FADD.FTZ R13, R164, R13 ;  /* 0x0000000da40d7221 */ /* 0x008fe20000010000 */
[----:B------:R-:W-:Y:S01]  /*94c0*/  FADD.FTZ R159, R200, R159 ;  /* 0x0000009fc89f7221 */ /* 0x000fe20000010000 */
[----:B------:R-:W-:Y:S02]  /*94d0*/  F2FP.BF16.F32.PACK_AB R211, R164, R211 ;  /* 0x000000d3a4d3723e */ /* 0x000fe400000010ff */
[C---:B------:R-:W-:Y:S01]  /*94e0*/  F2FP.BF16.F32.PACK_AB R200, R168.reuse, R200 ;  /* 0x000000c8a8c8723e */ /* 0x040fe200000010ff */
[----:B------:R-:W-:Y:S02]  /*94f0*/  FADD.FTZ R159, R168, R159 ;  /* 0x0000009fa89f7221 */ /* 0x000fe40000010000 */
[----:B------:R-:W3:Y:S01]  /*9500*/  MUFU.EX2 R207, R207 ;  /* 0x000000cf00cf7308 */ /* 0x000ee20000000800 */
[----:B-1----:R-:W-:Y:S01]  /*9510*/  FADD.FTZ R13, R205, R13 ;  /* 0x0000000dcd0d7221 */ /* 0x002fe20000010000 */
[----:B------:R-:W-:Y:S01]  /*9520*/  FADD.FTZ R159, R202, R159 ;  /* 0x0000009fca9f7221 */ /* 0x000fe20000010000 */
[----:B------:R-:W-:-:S03]  /*9530*/  F2FP.BF16.F32.PACK_AB R202, R169, R202 ;  /* 0x000000caa9ca723e */ /* 0x000fc600000010ff */
[----:B------:R-:W-:Y:S02]  /*9540*/  FADD.FTZ R159, R169, R159 ;  /* 0x0000009fa99f7221 */ /* 0x000fe40000010000 */
[----:B------:R-:W1:Y:S01]  /*9550*/  MUFU.EX2 R165, R165 ;  /* 0x000000a500a57308 */ /* 0x000e620000000800 */
[C---:B--2---:R-:W-:Y:S01]  /*9560*/  FADD.FTZ R13, R157.reuse, R13 ;  /* 0x0000000d9d0d7221 */ /* 0x044fe20000010000 */
[----:B------:R-:W-:Y:S01]  /*9570*/  FADD.FTZ R159, R196, R159 ;  /* 0x0000009fc49f7221 */ /* 0x000fe20000010000 */
[----:B------:R-:W-:Y:S02]  /*9580*/  F2FP.BF16.F32.PACK_AB R205, R157, R205 ;  /* 0x000000cd9dcd723e */ /* 0x000fe400000010ff */
[C---:B------:R-:W-:Y:S01]  /*9590*/  F2FP.BF16.F32.PACK_AB R196, R160.reuse, R196 ;  /* 0x000000c4a0c4723e */ /* 0x040fe200000010ff */
[----:B------:R-:W-:Y:S02]  /*95a0*/  FADD.FTZ R159, R160, R159 ;  /* 0x0000009fa09f7221 */ /* 0x000fe40000010000 */
[----:B------:R-:W2:Y:S01]  /*95b0*/  MUFU.EX2 R201, R201 ;  /* 0x000000c900c97308 */ /* 0x000ea20000000800 */
[----:B---3--:R-:W-:Y:S01]  /*95c0*/  FADD.FTZ R13, R207, R13 ;  /* 0x0000000dcf0d7221 */ /* 0x008fe20000010000 */
[----:B------:R-:W-:Y:S01]  /*95d0*/  FADD.FTZ R159, R198, R159 ;  /* 0x0000009fc69f7221 */ /* 0x000fe20000010000 */
[----:B------:R-:W-:-:S03]  /*95e0*/  F2FP.BF16.F32.PACK_AB R198, R161, R198 ;  /* 0x000000c6a1c6723e */ /* 0x000fc600000010ff */
[----:B------:R-:W-:Y:S02]  /*95f0*/  FADD.FTZ R159, R161, R159 ;  /* 0x0000009fa19f7221 */ /* 0x000fe40000010000 */
[----:B------:R-:W3:Y:S01]  /*9600*/  MUFU.EX2 R21, R171 ;  /* 0x000000ab00157308 */ /* 0x000ee20000000800 */
[C---:B-1----:R-:W-:Y:S01]  /*9610*/  FADD.FTZ R13, R165.reuse, R13 ;  /* 0x0000000da50d7221 */ /* 0x042fe20000010000 */
[----:B------:R-:W-:Y:S01]  /*9620*/  FADD.FTZ R159, R192, R159 ;  /* 0x0000009fc09f7221 */ /* 0x000fe20000010000 */
[----:B------:R-:W-:Y:S02]  /*9630*/  F2FP.BF16.F32.PACK_AB R207, R165, R207 ;  /* 0x000000cfa5cf723e */ /* 0x000fe400000010ff */
[C---:B------:R-:W-:Y:S01]  /*9640*/  F2FP.BF16.F32.PACK_AB R192, R152.reuse, R192 ;  /* 0x000000c098c0723e */ /* 0x040fe200000010ff */
[----:B------:R-:W-:Y:S02]  /*9650*/  FADD.FTZ R159, R152, R159 ;  /* 0x0000009f989f7221 */ /* 0x000fe40000010000 */
[----:B------:R-:W1:Y:S01]  /*9660*/  MUFU.EX2 R203, R203 ;  /* 0x000000cb00cb7308 */ /* 0x000e620000000800 */
[----:B--2---:R-:W-:-:S07]  /*9670*/  FADD.FTZ R13, R201, R13 ;  /* 0x0000000dc90d7221 */ /* 0x004fce0000010000 */
[----:B------:R-:W2:Y:S01]  /*9680*/  MUFU.EX2 R154, R175 ;  /* 0x000000af009a7308 */ /* 0x000ea20000000800 */
[C---:B---3--:R-:W-:Y:S01]  /*9690*/  FADD.FTZ R13, R21.reuse, R13 ;  /* 0x0000000d150d7221 */ /* 0x048fe20000010000 */
[----:B------:R-:W-:Y:S01]  /*96a0*/  F2FP.BF16.F32.PACK_AB R201, R21, R201 ;  /* 0x000000c915c9723e */ /* 0x000fe200000010ff */
[----:B------:R-:W-:-:S05]  /*96b0*/  IMAD.MOV.U32 R21, RZ, RZ, R17 ;  /* 0x000000ffff157224 */ /* 0x000fca00078e0011 */
[----:B------:R-:W3:Y:S01]  /*96c0*/  MUFU.EX2 R197, R197 ;  /* 0x000000c500c57308 */ /* 0x000ee20000000800 */
[----:B-1----:R-:W-:-:S07]  /*96d0*/  FADD.FTZ R13, R203, R13 ;  /* 0x0000000dcb0d7221 */ /* 0x002fce0000010000 */
[----:B------:R-:W1:Y:S01]  /*96e0*/  MUFU.EX2 R12, R163 ;  /* 0x000000a3000c7308 */ /* 0x000e620000000800 */
[C---:B--2---:R-:W-:Y:S01]  /*96f0*/  FADD.FTZ R13, R154.reuse, R13 ;  /* 0x0000000d9a0d7221 */ /* 0x044fe20000010000 */
[----:B------:R-:W-:-:S06]  /*9700*/  F2FP.BF16.F32.PACK_AB R203, R154, R203 ;  /* 0x000000cb9acb723e */ /* 0x000fcc00000010ff */
[----:B------:R-:W2:Y:S01]  /*9710*/  MUFU.EX2 R199, R199 ;  /* 0x000000c700c77308 */ /* 0x000ea20000000800 */
[----:B---3--:R-:W-:-:S07]  /*9720*/  FADD.FTZ R13, R197, R13 ;  /* 0x0000000dc50d7221 */ /* 0x008fce0000010000 */
[----:B------:R-:W3:Y:S01]  /*9730*/  MUFU.EX2 R167, R167 ;  /* 0x000000a700a77308 */ /* 0x000ee20000000800 */
[C---:B-1----:R-:W-:Y:S01]  /*9740*/  FADD.FTZ R13, R12.reuse, R13 ;  /* 0x0000000d0c0d7221 */ /* 0x042fe20000010000 */
[----:B------:R-:W-:-:S06]  /*9750*/  F2FP.BF16.F32.PACK_AB R197, R12, R197 ;  /* 0x000000c50cc5723e */ /* 0x000fcc00000010ff */
[----:B------:R-:W1:Y:S01]  /*9760*/  MUFU.EX2 R162, R162 ;  /* 0x000000a200a27308 */ /* 0x000e620000000800 */
[----:B--2---:R-:W-:-:S07]  /*9770*/  FADD.FTZ R13, R199, R13 ;  /* 0x0000000dc70d7221 */ /* 0x004fce0000010000 */
[----:B------:R-:W2:Y:S01]  /*9780*/  MUFU.EX2 R155, R155 ;  /* 0x0000009b009b7308 */ /* 0x000ea20000000800 */
[C---:B---3--:R-:W-:Y:S01]  /*9790*/  FADD.FTZ R13, R167.reuse, R13 ;  /* 0x0000000da70d7221 */ /* 0x048fe20000010000 */
[----:B------:R-:W-:-:S06]  /*97a0*/  F2FP.BF16.F32.PACK_AB R199, R167, R199 ;  /* 0x000000c7a7c7723e */ /* 0x000fcc00000010ff */
[----:B------:R-:W3:Y:S01]  /*97b0*/  MUFU.EX2 R194, R194 ;  /* 0x000000c200c27308 */ /* 0x000ee20000000800 */
[----:B-1----:R-:W-:-:S07]  /*97c0*/  FADD.FTZ R13, R162, R13 ;  /* 0x0000000da20d7221 */ /* 0x002fce0000010000 */
[----:B------:R-:W1:Y:S01]  /*97d0*/  MUFU.EX2 R158, R158 ;  /* 0x0000009e009e7308 */ /* 0x000e620000000800 */
[C---:B--2---:R-:W-:Y:S01]  /*97e0*/  FADD.FTZ R13, R155.reuse, R13 ;  /* 0x0000000d9b0d7221 */ /* 0x044fe20000010000 */
[----:B------:R-:W-:-:S06]  /*97f0*/  F2FP.BF16.F32.PACK_AB R193, R155, R162 ;  /* 0x000000a29bc1723e */ /* 0x000fcc00000010ff */
[----:B------:R-:W2:Y:S01]  /*9800*/  MUFU.EX2 R153, R153 ;  /* 0x0000009900997308 */ /* 0x000ea20000000800 */
[----:B---3--:R-:W-:Y:S01]  /*9810*/  FADD.FTZ R159, R194, R159 ;  /* 0x0000009fc29f7221 */ /* 0x008fe20000010000 */
[----:B------:R-:W-:Y:S01]  /*9820*/  F2FP.BF16.F32.PACK_AB R194, R20, R194 ;  /* 0x000000c214c2723e */ /* 0x000fe200000010ff */
[----:B-1----:R-:W-:Y:S02]  /*9830*/  FADD.FTZ R12, R158, R13 ;  /* 0x0000000d9e0c7221 */ /* 0x002fe40000010000 */
[----:B------:R-:W-:Y:S01]  /*9840*/  FADD.FTZ R13, R20, R159 ;  /* 0x0000009f140d7221 */ /* 0x000fe20000010000 */
[----:B------:R-:W-:Y:S02]  /*9850*/  IMAD.MOV.U32 R20, RZ, RZ, R3 ;  /* 0x000000ffff147224 */ /* 0x000fe400078e0003 */
[C---:B--2---:R-:W-:Y:S01]  /*9860*/  FADD.FTZ R12, R153.reuse, R12 ;  /* 0x0000000c990c7221 */ /* 0x044fe20000010000 */
[----:B------:R-:W-:Y:S01]  /*9870*/  F2FP.BF16.F32.PACK_AB R195, R153, R158 ;  /* 0x0000009e99c3723e */ /* 0x000fe200000010ff */
[----:B0-----:R-:W-:Y:S06]  /*9880*/  @P2 BRA `(.L_x_203) ;  /* 0xffffffc4007c2947 */ /* 0x001fec000383ffff */
.L_x_194:
        /* <DEDUP_REMOVED lines=131> */
.L_x_204:
[----:B------:R-:W-:Y:S01]  /*a0c0*/  IMAD R0, R16, 0x8, R5 ;  /* 0x0000000810007824 */ /* 0x000fe200078e0205 */
[----:B------:R-:W-:-:S04]  /*a0d0*/  SHF.L.U32 R7, R17, 0x1f, RZ ;  /* 0x0000001f11077819 */ /* 0x000fc800000006ff */
[----:B------:R0:W1:Y:S01]  /*a0e0*/  SYNCS.PHASECHK.TRANS64.TRYWAIT P2, [R0+URZ+0x38850], R7 ;  /* 0x03885007000075a7 */ /* 0x000062000804017f */
[----:B------:R-:W-:Y:S05]  /*a0f0*/  @!P0 BRA `(.L_x_205) ;  /* 0x0000000000048947 */ /* 0x000fea0003800000 */
[----:B------:R-:W-:Y:S01]  /*a100*/  BPT.TRAP 0x1 ;  /* 0x000000040000795c */ /* 0x000fe20000300000 */
.L_x_205:
[----:B-1----:R-:W-:Y:S05]  /*a110*/  @P2 BRA `(.L_x_206) ;  /* 0x0000000000082947 */ /* 0x002fea0003800000 */
[----:B------:R-:W1:Y:S02]  /*a120*/  SYNCS.PHASECHK.TRANS64.TRYWAIT P0, [R0+URZ+0x38850], R7 ;  /* 0x03885007000075a7 */ /* 0x000e64000800017f */
[----:B-1----:R-:W-:Y:S05]  /*a130*/  @!P0 BRA `(.L_x_207) ;  /* 0x000000cc00bc8947 */ /* 0x002fea0003800000 */
.L_x_206:
[----:B------:R-:W-:Y:S05]  /*a140*/  WARPSYNC.ALL ;  /* 0x0000000000007948 */ /* 0x000fea0003800000 */
[----:B------:R-:W-:Y:S01]  /*a150*/  VIADD R5, R5, 0x400 ;  /* 0x0000040005057836 */ /* 0x000fe20000000000 */
[----:B------:R-:W2:Y:S01]  /*a160*/  LDL.LU R15, [R1+0x14] ;  /* 0x00001400010f7983 */ /* 0x000ea20000300800 */
[----:B01----:R-:W-:Y:S01]  /*a170*/  IMAD.MOV.U32 R7, RZ, RZ, 0x40000040 ;  /* 0x40000040ff077424 */ /* 0x003fe200078e00ff */
[----:B------:R-:W-:Y:S01]  /*a180*/  WARPGROUP.ARRIVE ;  /* 0x00000000000079c5 */ /* 0x000fe20000000000 */
[----:B------:R-:W-:Y:S01]  /*a190*/  IMAD.MOV.U32 R9, RZ, RZ, 0x40000040 ;  /* 0x40000040ff097424 */ /* 0x000fe200078e00ff */
[----:B------:R-:W-:Y:S01]  /*a1a0*/  SHF.R.U32.HI R5, RZ, 0x4, R5 ;  /* 0x00000004ff057819 */ /* 0x000fe20000011605 */
[----:B------:R-:W0:Y:S01]  /*a1b0*/  SHFL.BFLY PT, R2, R13, 0x2, 0x1f ;  /* 0x0c401f000d027f89 */ /* 0x000e2200000e0000 */
[----:B------:R-:W-:Y:S01]  /*a1c0*/  R2UR UR11, R7 ;  /* 0x00000000070b72ca */ /* 0x000fe200000e0000 */
[----:B------:R-:W-:Y:S01]  /*a1d0*/  IMAD.MOV.U32 R7, RZ, RZ, 0x40000040 ;  /* 0x40000040ff077424 */ /* 0x000fe200078e00ff */
[----:B------:R-:W-:Y:S01]  /*a1e0*/  LOP3.LUT R5, R5, 0x3fff, RZ, 0xc0, !PT ;  /* 0x00003fff05057812 */ /* 0x000fe200078ec0ff */
[----:B------:R-:W-:-:S02]  /*a1f0*/  @!P1 VIADD R11, R0, 0x38860 ;  /* 0x00038860000b9836 */ /* 0x000fc40000000000 */
[----:B------:R-:W-:Y:S01]  /*a200*/  IMAD.MOV.U32 R0, RZ, RZ, -0x800000 ;  /* 0xff800000ff007424 */ /* 0x000fe200078e00ff */
[----:B------:R-:W-:Y:S02]  /*a210*/  LOP3.LUT R5, R5, 0x2800000, RZ, 0xfc, !PT ;  /* 0x0280000005057812 */ /* 0x000fe400078efcff */
[----:B------:R-:W-:-:S03]  /*a220*/  @!P1 PRMT R11, RZ, 0x654, R11 ;  /* 0x00000654ff0b9816 */ /* 0x000fc6000000000b */
[C---:B------:R-:W-:Y:S02]  /*a230*/  IMAD R6, R16.reuse, 0xa00, R5 ;  /* 0x00000a0010067824 */ /* 0x040fe400078e0205 */
[----:B------:R-:W1:Y:S01]  /*a240*/  SHFL.BFLY PT, R5, R12, 0x2, 0x1f ;  /* 0x0c401f000c057f89 */ /* 0x000e6200000e0000 */
[----:B------:R-:W-:Y:S02]  /*a250*/  VIADD R16, R16, 0x1 ;  /* 0x0000000110107836 */ /* 0x000fe40000000000 */
[C---:B------:R-:W-:Y:S01]  /*a260*/  R2UR UR10, R6.reuse ;  /* 0x00000000060a72ca */ /* 0x040fe200000e0000 */
[----:B------:R-:W-:Y:S02]  /*a270*/  VIADD R8, R6, 0x80 ;  /* 0x0000008006087836 */ /* 0x000fe40000000000 */
[----:B------:R-:W-:Y:S01]  /*a280*/  ISETP.NE.AND P2, PT, R16, 0x2, PT ;  /* 0x000000021000780c */ /* 0x000fe20003f45270 */
[----:B0-----:R-:W-:Y:S01]  /*a290*/  FADD.FTZ R2, R2, R13 ;  /* 0x0000000d02027221 */ /* 0x001fe20000010000 */
[----:B------:R-:W-:-:S02]  /*a2a0*/  IMAD.U32 R13, RZ, RZ, UR6 ;  /* 0x00000006ff0d7e24 */ /* 0x000fc4000f8e00ff */
[----:B------:R-:W-:-:S06]  /*a2b0*/  SEL R16, R16, RZ, P2 ;  /* 0x000000ff10107207 */ /* 0x000fcc0001000000 */
[----:B------:R-:W-:Y:S01]  /*a2c0*/  HGMMA.64x256x16.F32.BF16 R24, R208, gdesc[UR8].tnspB, R24, gsb0 ;  /* 0x43e00008d0187df0 */ /* 0x000fe20008001818 */
[----:B------:R-:W-:Y:S01]  /*a2d0*/  R2UR UR10, R8 ;  /* 0x00000000080a72ca */ /* 0x000fe200000e0000 */
[----:B------:R-:W-:Y:S01]  /*a2e0*/  VIADD R8, R6, 0x100 ;  /* 0x0000010006087836 */ /* 0x000fe20000000000 */
[----:B------:R-:W-:Y:S01]  /*a2f0*/  R2UR UR11, R9 ;  /* 0x00000000090b72ca */ /* 0x000fe200000e0000 */
[----:B------:R-:W-:Y:S02]  /*a300*/  IMAD.MOV.U32 R9, RZ, RZ, 0x40000040 ;  /* 0x40000040ff097424 */ /* 0x000fe400078e00ff */
[----:B--2---:R-:W-:Y:S01]  /*a310*/  VIADD R15, R15, 0x1 ;  /* 0x000000010f0f7836 */ /* 0x004fe20000000000 */
[----:B------:R-:W-:Y:S02]  /*a320*/  WARPGROUP.DEPBAR.LE gsb0, 0x0 ;  /* 0x00008000000079c5 */ /* 0x000fe40000010000 */
[----:B------:R-:W-:Y:S02]  /*a330*/  WARPGROUP.ARRIVE ;  /* 0x00000000000079c5 */ /* 0x000fe40000000000 */
[----:B------:R-:W-:-:S15]  /*a340*/  STL [R1+0x14], R15 ;  /* 0x0000140f01007387 */ /* 0x000fde0000100800 */
[----:B------:R-:W-:-:S02]  /*a350*/  NOP ;  /* 0x0000000000007918 */ /* 0x000fc40000000000 */
[----:B------:R-:W-:Y:S01]  /*a360*/  HGMMA.64x256x16.F32.BF16 R24, R204, gdesc[UR8].tnspB, R24, gsb0 ;  /* 0x43e00008cc187df0 */ /* 0x000fe20008001818 */
[----:B------:R-:W-:Y:S01]  /*a370*/  R2UR UR10, R8 ;  /* 0x00000000080a72ca */ /* 0x000fe200000e0000 */
[C---:B------:R-:W-:Y:S01]  /*a380*/  VIADD R8, R6.reuse, 0x180 ;  /* 0x0000018006087836 */ /* 0x040fe20000000000 */
[----:B------:R-:W-:Y:S01]  /*a390*/  R2UR UR11, R9 ;  /* 0x00000000090b72ca */ /* 0x000fe200000e0000 */
[----:B------:R-:W-:Y:S02]  /*a3a0*/  IMAD.MOV.U32 R9, RZ, RZ, 0x40000040 ;  /* 0x40000040ff097424 */ /* 0x000fe400078e00ff */
[----:B------:R-:W-:Y:S01]  /*a3b0*/  VIADD R6, R6, 0x200 ;  /* 0x0000020006067836 */ /* 0x000fe20000000000 */
[----:B------:R-:W-:Y:S02]  /*a3c0*/  WARPGROUP.DEPBAR.LE gsb0, 0x0 ;  /* 0x00008000000079c5 */ /* 0x000fe40000010000 */
[----:B------:R-:W-:-:S15]  /*a3d0*/  WARPGROUP.ARRIVE ;  /* 0x00000000000079c5 */ /* 0x000fde0000000000 */
[----:B------:R-:W-:-:S04]  /*a3e0*/  NOP ;  /* 0x0000000000007918 */ /* 0x000fc80000000000 */
[----:B------:R-:W-:Y:S01]  /*a3f0*/  HGMMA.64x256x16.F32.BF16 R24, R200, gdesc[UR8].tnspB, R24, gsb0 ;  /* 0x43e00008c8187df0 */ /* 0x000fe20008001818 */
[----:B------:R-:W-:Y:S02]  /*a400*/  R2UR UR10, R8 ;  /* 0x00000000080a72ca */ /* 0x000fe400000e0000 */
[----:B------:R-:W-:Y:S01]  /*a410*/  R2UR UR11, R9 ;  /* 0x00000000090b72ca */ /* 0x000fe200000e0000 */
[----:B------:R-:W-:Y:S02]  /*a420*/  WARPGROUP.DEPBAR.LE gsb0, 0x0 ;  /* 0x00008000000079c5 */ /* 0x000fe40000010000 */
[----:B------:R-:W-:-:S15]  /*a430*/  WARPGROUP.ARRIVE ;  /* 0x00000000000079c5 */ /* 0x000fde0000000000 */
[----:B------:R-:W-:-:S07]  /*a440*/  NOP ;  /* 0x0000000000007918 */ /* 0x000fce0000000000 */
[----:B------:R-:W-:Y:S01]  /*a450*/  HGMMA.64x256x16.F32.BF16 R24, R196, gdesc[UR8].tnspB, R24, gsb0 ;  /* 0x43e00008c4187df0 */ /* 0x000fe20008001818 */
[----:B------:R-:W-:Y:S02]  /*a460*/  R2UR UR10, R6 ;  /* 0x00000000060a72ca */ /* 0x000fe400000e0000 */
[----:B------:R-:W-:Y:S01]  /*a470*/  R2UR UR11, R7 ;  /* 0x00000000070b72ca */ /* 0x000fe200000e0000 */
[----:B-1----:R-:W-:Y:S02]  /*a480*/  FADD.FTZ R7, R5, R12 ;  /* 0x0000000c05077221 */ /* 0x002fe40000010000 */
[----:B------:R-:W0:Y:S04]  /*a490*/  SHFL.BFLY PT, R5, R2, 0x1, 0x1f ;  /* 0x0c201f0002057f89 */ /* 0x000e2800000e0000 */
[----:B------:R-:W1:Y:S01]  /*a4a0*/  SHFL.BFLY PT, R6, R7, 0x1, 0x1f ;  /* 0x0c201f0007067f89 */ /* 0x000e6200000e0000 */
[----:B0-----:R-:W-:Y:S01]  /*a4b0*/  FADD.FTZ R10, R2, R5 ;  /* 0x00000005020a7221 */ /* 0x001fe20000010000 */
[----:B------:R-:W-:Y:S01]  /*a4c0*/  IMAD.MOV.U32 R5, RZ, RZ, RZ ;  /* 0x000000ffff057224 */ /* 0x000fe200078e00ff */
[----:B------:R-:W-:Y:S01]  /*a4d0*/  SEL R2, RZ, 0x1, P2 ;  /* 0x00000001ff027807 */ /* 0x000fe20001000000 */
[----:B-1----:R-:W-:-:S02]  /*a4e0*/  FADD.FTZ R14, R7, R6 ;  /* 0x00000006070e7221 */ /* 0x002fc40000010000 */
[----:B------:R-:W-:Y:S01]  /*a4f0*/  FSETP.NE.FTZ.AND P0, PT, R10, RZ, PT ;  /* 0x000000ff0a00720b */ /* 0x000fe20003f15000 */
[----:B------:R-:W-:Y:S01]  /*a500*/  IMAD.MOV.U32 R6, RZ, RZ, RZ ;  /* 0x000000ffff067224 */ /* 0x000fe200078e00ff */
[----:B------:R-:W-:Y:S01]  /*a510*/  LOP3.LUT R17, R17, R2, RZ, 0x3c, !PT ;  /* 0x0000000211117212 */ /* 0x000fe200078e3cff */
[----:B------:R-:W-:Y:S01]  /*a520*/  IMAD.U32 R7, RZ, RZ, UR6 ;  /* 0x00000006ff077e24 */ /* 0x000fe2000f8e00ff */
[----:B------:R-:W-:Y:S01]  /*a530*/  FSETP.NE.FTZ.AND P3, PT, R14, RZ, PT ;  /* 0x000000ff0e00720b */ /* 0x000fe20003f75000 */
[----:B------:R-:W-:-:S08]  /*a540*/  IMAD.MOV.U32 R2, RZ, RZ, -0x800000 ;  /* 0xff800000ff027424 */ /* 0x000fd000078e00ff */
[----:B------:R-:W0:Y:S01]  /*a550*/  @P0 MUFU.LG2 R8, R10 ;  /* 0x0000000a00080308 */ /* 0x000e220000000c00 */
[----:B------:R-:W-:-:S03]  /*a560*/  @P0 FMUL.FTZ R7, R7, 0.69314718246459960938 ;  /* 0x3f31721807070820 */ /* 0x000fc60000410000 */
[----:B------:R-:W-:-:S04]  /*a570*/  @P3 FMUL.FTZ R13, R13, 0.69314718246459960938 ;  /* 0x3f3172180d0d3820 */ /* 0x000fc80000410000 */
[----:B------:R-:W1:Y:S08]  /*a580*/  @P3 MUFU.LG2 R9, R14 ;  /* 0x0000000e00093308 */ /* 0x000e700000000c00 */
[----:B------:R1:W2:Y:S01]  /*a590*/  @P0 MUFU.RCP R6, R10 ;  /* 0x0000000a00060308 */ /* 0x0002a20000001000 */
[----:B0-----:R-:W-:-:S04]  /*a5a0*/  @P0 FMUL.FTZ R8, R8, 0.69314718246459960938 ;  /* 0x3f31721808080820 */ /* 0x001fc80000410000 */
[----:B------:R-:W-:Y:S01]  /*a5b0*/  @P0 FFMA.FTZ R2, R7, R4, R8 ;  /* 0x0000000407020223 */ /* 0x000fe20000010008 */
[----:B------:R-:W-:Y:S02]  /*a5c0*/  PLOP3.LUT P0, PT, PT, PT, PT, 0x8, 0x0 ;  /* 0x000000000000781c */ /* 0x000fe40003f0e170 */
[----:B------:R-:W0:Y:S01]  /*a5d0*/  @P3 MUFU.RCP R5, R14 ;  /* 0x0000000e00053308 */ /* 0x000e220000001000 */
[----:B-1----:R-:W-:-:S04]  /*a5e0*/  @P3 FMUL.FTZ R10, R9, 0.69314718246459960938 ;  /* 0x3f317218090a3820 */ /* 0x002fc80000410000 */
[----:B------:R-:W-:Y:S01]  /*a5f0*/  @P3 FFMA.FTZ R0, R13, R3, R10 ;  /* 0x000000030d003223 */ /* 0x000fe2000001000a */
[----:B------:R-:W-:Y:S02]  /*a600*/  WARPGROUP.DEPBAR.LE gsb0, 0x0 ;  /* 0x00008000000079c5 */ /* 0x000fe40000010000 */
[----:B------:R-:W-:-:S06]  /*a610*/  WARPGROUP.ARRIVE ;  /* 0x00000000000079c5 */ /* 0x000fcc0000000000 */
[----:B------:R-:W-:Y:S03]  /*a620*/  HGMMA.64x256x16.F32.BF16 R24, R192, gdesc[UR8].tnspB, R24, gsb0 ;  /* 0x43e00008c0187df0 */ /* 0x000fe60008001818 */
[----:B------:R-:W-:Y:S02]  /*a630*/  WARPGROUP.DEPBAR.LE gsb0, 0x0 ;  /* 0x00008000000079c5 */ /* 0x000fe40000010000 */
[----:B------:R1:W-:Y:S01]  /*a640*/  @!P1 SYNCS.ARRIVE.TRANS64.RED.A1T0 RZ, [R11+URZ], RZ ;  /* 0x000000ff0bff99a7 */ /* 0x0003e2000810043f */
        /* <DEDUP_REMOVED lines=64> */
[-C--:B0-----:R-:W-:Y:S01]  /*aa50*/  FMUL.FTZ R26, R26, R5.reuse ;  /* 0x000000051a1a7220 */ /* 0x081fe20000410000 */
        /* <DEDUP_REMOVED lines=62> */
[----:B-1----:R-:W-:-:S07]  /*ae40*/  FMUL.FTZ R151, R151, R5 ;  /* 0x0000000597977220 */ /* 0x002fce0000410000 */
.L_x_186:
[----:B------:R-:W0:Y:S08]  /*ae50*/  S2UR UR4, SR_CgaCtaId ;  /* 0x00000000000479c3 */ /* 0x000e300000008800 */
[----:B------:R-:W-:Y:S06]  /*ae60*/  BAR.SYNC.DEFER_BLOCKING 0x5, 0x180 ;  /* 0x0146000000007b1d */ /* 0x000fec0000010000 */
[----:B------:R-:W-:Y:S01]  /*ae70*/  UMOV UR8, 0x400 ;  /* 0x0000040000087882 */ /* 0x000fe20000000000 */
[----:B------:R-:W-:Y:S01]  /*ae80*/  BSSY B0, `(.L_x_208) ;  /* 0x00004ba000007945 */ /* 0x000fe20003800000 */
[----:B0-----:R-:W-:-:S09]  /*ae90*/  ULEA UR8, UR4, UR8, 0x18 ;  /* 0x0000000804087291 */ /* 0x001fd2000f8ec03f */
[----:B------:R-:W0:Y:S02]  /*aea0*/  LDS.128 R4, [UR8+0x388d0] ;  /* 0x0388d008ff047984 */ /* 0x000e240008000c00 */
[----:B0-----:R-:W-:Y:S02]  /*aeb0*/  R2UR UR6, R5 ;  /* 0x00000000050672ca */ /* 0x001fe400000e0000 */
[----:B------:R-:W-:Y:S02]  /*aec0*/  R2UR UR5, R6 ;  /* 0x00000000060572ca */ /* 0x000fe400000e0000 */
[----:B------:R-:W-:Y:S01]  /*aed0*/  R2UR UR7, R7 ;  /* 0x00000000070772ca */ /* 0x000fe200000e0000 */
[----:B------:R-:W-:Y:S06]  /*aee0*/  BAR.ARV 0x4, 0x180 ;  /* 0x0106000000007b1d */ /* 0x000fec0000002000 */
[----:B------:R-:W-:Y:S08]  /*aef0*/  @P0 BRA `(.L_x_209) ;  /* 0x0000003800900947 */ /* 0x000ff00003800000 */
[----:B------:R-:W2:Y:S01]  /*af00*/  LDL.LU R9, [R1+0x10] ;  /* 0x0000100001097983 */ /* 0x000ea20000300800 */
[----:B------:R-:W0:Y:S01]  /*af10*/  S2UR UR4, SR_SWINHI ;  /* 0x00000000000479c3 */ /* 0x000e220000002f00 */
[----:B------:R-:W-:Y:S01]  /*af20*/  IMAD.MOV.U32 R12, RZ, RZ, 0x2 ;  /* 0x00000002ff0c7424 */ /* 0x000fe200078e00ff */
[----:B------:R-:W-:Y:S01]  /*af30*/  F2FP.BF16.F32.PACK_AB R6, R29, R28 ;  /* 0x0000001c1d06723e */ /* 0x000fe200000010ff */
[----:B------:R-:W3:Y:S01]  /*af40*/  LDL.LU R8, [R1+0x18] ;  /* 0x0000180001087983 */ /* 0x000ee20000300800 */
[----:B------:R-:W-:Y:S01]  /*af50*/  F2FP.BF16.F32.PACK_AB R7, R31, R30 ;  /* 0x0000001e1f07723e */ /* 0x000fe200000010ff */
[----:B------:R-:W-:Y:S01]  /*af60*/  ULDC.64 UR14, c[0x0][0xc00] ;  /* 0x00030000000e7ab9 */ /* 0x000fe20000000a00 */
[----:B------:R-:W-:Y:S01]  /*af70*/  R2UR UR22, R22 ;  /* 0x00000000161672ca */ /* 0x000fe200000e0000 */
[----:B------:R-:W4:Y:S01]  /*af80*/  LDL R3, [R1+0x68] ;  /* 0x0000680001037983 */ /* 0x000f220000100800 */
[----:B------:R-:W-:Y:S01]  /*af90*/  ULDC.64 UR26, c[0x0][0x208] ;  /* 0x00008200001a7ab9 */ /* 0x000fe20000000a00 */
[----:B------:R-:W-:-:S02]  /*afa0*/  ULDC UR20, c[0x0][0xbe8] ;  /* 0x0002fa0000147ab9 */ /* 0x000fc40000000800 */
[----:B------:R-:W5:Y:S01]  /*afb0*/  LDL R174, [R1+0xc] ;  /* 0x00000c0001ae7983 */ /* 0x000f620000100800 */
[----:B------:R-:W-:Y:S02]  /*afc0*/  R2UR UR21, R212 ;  /* 0x00000000d41572ca */ /* 0x000fe400000e0000 */
[----:B------:R-:W-:Y:S01]  /*afd0*/  R2UR UR24, R213 ;  /* 0x00000000d51872ca */ /* 0x000fe200000e0000 */
[----:B------:R-:W5:Y:S01]  /*afe0*/  LDL R175, [R1+0x64] ;  /* 0x0000640001af7983 */ /* 0x000f620000100800 */
[----:B------:R-:W-:Y:S01]  /*aff0*/  UMOV UR10, UR8 ;  /* 0x00000008000a7c82 */ /* 0x000fe20008000000 */
[----:B0-----:R-:W-:Y:S01]  /*b000*/  UMOV UR11, UR4 ;  /* 0x00000004000b7c82 */ /* 0x001fe20008000000 */
[----:B------:R-:W-:Y:S01]  /*b010*/  BAR.SYNC.DEFER_BLOCKING 0x1, 0x100 ;  /* 0x0044000000007b1d */ /* 0x000fe20000010000 */
[----:B--2---:R-:W-:Y:S02]  /*b020*/  R2UR UR19, R9 ;  /* 0x00000000091372ca */ /* 0x004fe400000e0000 */
[----:B---3--:R-:W-:Y:S01]  /*b030*/  R2UR UR17, R8 ;  /* 0x00000000081172ca */ /* 0x008fe200000e0000 */
[----:B----4-:R-:W-:Y:S01]  /*b040*/  IMAD.WIDE R12, R3, R12, UR10 ;  /* 0x0000000a030c7e25 */ /* 0x010fe2000f8e020c */
[----:B-----5:R-:W-:-:S02]  /*b050*/  R2UR UR18, R174 ;  /* 0x00000000ae1272ca */ /* 0x020fc400000e0000 */
[----:B------:R-:W-:-:S04]  /*b060*/  IADD3 R15, P1, R12, 0x20, RZ ;  /* 0x000000200c0f7810 */ /* 0x000fc80007f3e0ff */
[----:B------:R-:W-:-:S04]  /*b070*/  LOP3.LUT R14, R15, 0x380, RZ, 0xc0, !PT ;  /* 0x000003800f0e7812 */ /* 0x000fc800078ec0ff */
[----:B------:R-:W-:Y:S02]  /*b080*/  SHF.R.U64 R14, R14, 0x3, RZ ;  /* 0x000000030e0e7819 */ /* 0x000fe400000012ff */
[----:B------:R-:W-:Y:S02]  /*b090*/  IADD3 R157, P0, R12, 0x40, RZ ;  /* 0x000000400c9d7810 */ /* 0x000fe40007f1e0ff */
[----:B------:R-:W-:Y:S01]  /*b0a0*/  LOP3.LUT R14, R14, R15, RZ, 0x3c, !PT ;  /* 0x0000000f0e0e7212 */ /* 0x000fe200078e3cff */
[----:B------:R-:W-:Y:S01]  /*b0b0*/  IMAD.X R15, RZ, RZ, R13, P1 ;  /* 0x000000ffff0f7224 */ /* 0x000fe200008e060d */
[C---:B------:R-:W-:Y:S02]  /*b0c0*/  IADD3 R159, P4, R12.reuse, 0x60, RZ ;  /* 0x000000600c9f7810 */ /* 0x040fe40007f9e0ff */
[C---:B------:R-:W-:Y:S02]  /*b0d0*/  IADD3 R161, P3, R12.reuse, 0x4000, RZ ;  /* 0x000040000ca17810 */ /* 0x040fe40007f7e0ff */
[----:B------:R-:W-:-:S02]  /*b0e0*/  IADD3 R163, P6, R12, 0x4020, RZ ;  /* 0x000040200ca37810 */ /* 0x000fc40007fde0ff */
[C---:B------:R-:W-:Y:S02]  /*b0f0*/  IADD3 R165, P5, R12.reuse, 0x4040, RZ ;  /* 0x000040400ca57810 */ /* 0x040fe40007fbe0ff */
[C---:B------:R-:W-:Y:S02]  /*b100*/  IADD3 R167, P2, R12.reuse, 0x4060, RZ ;  /* 0x000040600ca77810 */ /* 0x040fe40007f5e0ff */
[C---:B------:R-:W-:Y:S02]  /*b110*/  IADD3 R169, P1, R12.reuse, 0x8000, RZ ;  /* 0x000080000ca97810 */ /* 0x040fe40007f3e0ff */
[----:B------:R-:W-:Y:S02]  /*b120*/  LOP3.LUT R5, R12, 0x380, RZ, 0xc0, !PT ;  /* 0x000003800c057812 */ /* 0x000fe400078ec0ff */
[----:B------:R-:W-:Y:S02]  /*b130*/  LOP3.LUT R156, R157, 0x380, RZ, 0xc0, !PT ;  /* 0x000003809d9c7812 */ /* 0x000fe400078ec0ff */
[----:B------:R-:W-:-:S02]  /*b140*/  LOP3.LUT R158, R159, 0x380, RZ, 0xc0, !PT ;  /* 0x000003809f9e7812 */ /* 0x000fc400078ec0ff */
[----:B------:R-:W-:Y:S02]  /*b150*/  LOP3.LUT R160, R161, 0x380, RZ, 0xc0, !PT ;  /* 0x00000380a1a07812 */ /* 0x000fe400078ec0ff */
[----:B------:R-:W-:Y:S02]  /*b160*/  LOP3.LUT R162, R163, 0x380, RZ, 0xc0, !PT ;  /* 0x00000380a3a27812 */ /* 0x000fe400078ec0ff */
[----:B------:R-:W-:Y:S02]  /*b170*/  LOP3.LUT R164, R165, 0x380, RZ, 0xc0, !PT ;  /* 0x00000380a5a47812 */ /* 0x000fe400078ec0ff */
[----:B------:R-:W-:Y:S02]  /*b180*/  LOP3.LUT R166, R167, 0x380, RZ, 0xc0, !PT ;  /* 0x00000380a7a67812 */ /* 0x000fe400078ec0ff */
[----:B------:R-:W-:Y:S02]  /*b190*/  LOP3.LUT R168, R169, 0x380, RZ, 0xc0, !PT ;  /* 0x00000380a9a87812 */ /* 0x000fe400078ec0ff */
[----:B------:R-:W-:-:S02]  /*b1a0*/  SHF.R.U64 R5, R5, 0x3, RZ ;  /* 0x0000000305057819 */ /* 0x000fc400000012ff */
[----:B------:R-:W-:Y:S02]  /*b1b0*/  SHF.R.U64 R156, R156, 0x3, RZ ;  /* 0x000000039c9c7819 */ /* 0x000fe400000012ff */
[----:B------:R-:W-:Y:S02]  /*b1c0*/  SHF.R.U64 R158, R158, 0x3, RZ ;  /* 0x000000039e9e7819 */ /* 0x000fe400000012ff */
[----:B------:R-:W-:Y:S02]  /*b1d0*/  SHF.R.U64 R160, R160, 0x3, RZ ;  /* 0x00000003a0a07819 */ /* 0x000fe400000012ff */
[----:B------:R-:W-:Y:S02]  /*b1e0*/  SHF.R.U64 R162, R162, 0x3, RZ ;  /* 0x00000003a2a27819 */ /* 0x000fe400000012ff */
[----:B------:R-:W-:Y:S02]  /*b1f0*/  SHF.R.U64 R164, R164, 0x3, RZ ;  /* 0x00000003a4a47819 */ /* 0x000fe400000012ff */
[----:B------:R-:W-:-:S02]  /*b200*/  SHF.R.U64 R166, R166, 0x3, RZ ;  /* 0x00000003a6a67819 */ /* 0x000fc400000012ff */
[----:B------:R-:W-:Y:S02]  /*b210*/  SHF.R.U64 R168, R168, 0x3, RZ ;  /* 0x00000003a8a87819 */ /* 0x000fe400000012ff */
[----:B------:R-:W-:Y:S01]  /*b220*/  LOP3.LUT R4, R5, R12, RZ, 0x3c, !PT ;  /* 0x0000000c05047212 */ /* 0x000fe200078e3cff */
[--C-:B------:R-:W-:Y:S01]  /*b230*/  IMAD.MOV.U32 R5, RZ, RZ, R13.reuse ;  /* 0x000000ffff057224 */ /* 0x100fe200078e000d */
[----:B------:R-:W-:Y:S01]  /*b240*/  LOP3.LUT R156, R156, R157, RZ, 0x3c, !PT ;  /* 0x0000009d9c9c7212 */ /* 0x000fe200078e3cff */
[--C-:B------:R-:W-:Y:S01]  /*b250*/  IMAD.X R157, RZ, RZ, R13.reuse, P0 ;  /* 0x000000ffff9d7224 */ /* 0x100fe200000e060d */
        /* <DEDUP_REMOVED lines=11> */
[----:B------:R-:W-:Y:S01]  /*b310*/  IMAD.X R169, RZ, RZ, R13, P1 ;  /* 0x000000ffffa97224 */ /* 0x000fe200008e060d */
[----:B------:R-:W-:-:S02]  /*b320*/  IADD3 R171, P0, R12, 0x8020, RZ ;  /* 0x000080200cab7810 */ /* 0x000fc40007f1e0ff */
[C---:B------:R-:W-:Y:S02]  /*b330*/  IADD3 R173, P4, R12.reuse, 0x8040, RZ ;  /* 0x000080400cad7810 */ /* 0x040fe40007f9e0ff */
[C---:B------:R-:W-:Y:S02]  /*b340*/  IADD3 R9, P3, R12.reuse, 0x8060, RZ ;  /* 0x000080600c097810 */ /* 0x040fe40007f7e0ff */
[C---:B------:R-:W-:Y:S02]  /*b350*/  IADD3 R11, P6, R12.reuse, 0xc000, RZ ;  /* 0x0000c0000c0b7810 */ /* 0x040fe40007fde0ff */
[C---:B------:R-:W-:Y:S02]  /*b360*/  IADD3 R153, P5, R12.reuse, 0xc020, RZ ;  /* 0x0000c0200c997810 */ /* 0x040fe40007fbe0ff */
[C---:B------:R-:W-:Y:S02]  /*b370*/  IADD3 R155, P2, R12.reuse, 0xc040, RZ ;  /* 0x0000c0400c9b7810 */ /* 0x040fe40007f5e0ff */
[----:B------:R-:W-:-:S02]  /*b380*/  IADD3 R21, P1, R12, 0xc060, RZ ;  /* 0x0000c0600c157810 */ /* 0x000fc40007f3e0ff */
[----:B------:R-:W-:Y:S02]  /*b390*/  MOV R3, R4 ;  /* 0x0000000400037202 */ /* 0x000fe40000000f00 */
[----:B------:R-:W-:Y:S02]  /*b3a0*/  F2FP.BF16.F32.PACK_AB R4, R25, R24 ;  /* 0x000000181904723e */ /* 0x000fe400000010ff */
[----:B------:R-:W-:Y:S02]  /*b3b0*/  F2FP.BF16.F32.PACK_AB R5, R27, R26 ;  /* 0x0000001a1b05723e */ /* 0x000fe400000010ff */
[----:B------:R-:W-:Y:S02]  /*b3c0*/  LOP3.LUT R170, R171, 0x380, RZ, 0xc0, !PT ;  /* 0x00000380abaa7812 */ /* 0x000fe400078ec0ff */
[----:B------:R-:W-:Y:S02]  /*b3d0*/  LOP3.LUT R172, R173, 0x380, RZ, 0xc0, !PT ;  /* 0x00000380adac7812 */ /* 0x000fe400078ec0ff */
[----:B------:R-:W-:-:S02]  /*b3e0*/  LOP3.LUT R8, R9, 0x380, RZ, 0xc0, !PT ;  /* 0x0000038009087812 */ /* 0x000fc400078ec0ff */
[----:B------:R-:W-:Y:S02]  /*b3f0*/  LOP3.LUT R10, R11, 0x380, RZ, 0xc0, !PT ;  /* 0x000003800b0a7812 */ /* 0x000fe400078ec0ff */
[----:B------:R-:W-:Y:S02]  /*b400*/  LOP3.LUT R152, R153, 0x380, RZ, 0xc0, !PT ;  /* 0x0000038099987812 */ /* 0x000fe400078ec0ff */
[----:B------:R-:W-:Y:S02]  /*b410*/  LOP3.LUT R154, R155, 0x380, RZ, 0xc0, !PT ;  /* 0x000003809b9a7812 */ /* 0x000fe400078ec0ff */
[----:B------:R-:W-:Y:S01]  /*b420*/  LOP3.LUT R20, R21, 0x380, RZ, 0xc0, !PT ;  /* 0x0000038015147812 */ /* 0x000fe200078ec0ff */
[----:B------:R0:W-:Y:S01]  /*b430*/  STSM.16.M88.4 [R3], R4 ;  /* 0x0000000403007844 */ /* 0x0001e20000000200 */
[----:B------:R-:W-:Y:S02]  /*b440*/  SHF.R.U64 R170, R170, 0x3, RZ ;  /* 0x00000003aaaa7819 */ /* 0x000fe400000012ff */
[----:B------:R-:W-:-:S02]  /*b450*/  SHF.R.U64 R172, R172, 0x3, RZ ;  /* 0x00000003acac7819 */ /* 0x000fc400000012ff */
[----:B------:R-:W-:Y:S02]  /*b460*/  SHF.R.U64 R8, R8, 0x3, RZ ;  /* 0x0000000308087819 */ /* 0x000fe400000012ff */
[----:B------:R-:W-:Y:S02]  /*b470*/  SHF.R.U64 R10, R10, 0x3, RZ ;  /* 0x000000030a0a7819 */ /* 0x000fe400000012ff */
[----:B------:R-:W-:Y:S02]  /*b480*/  SHF.R.U64 R152, R152, 0x3, RZ ;  /* 0x0000000398987819 */ /* 0x000fe400000012ff */
[----:B------:R-:W-:Y:S02]  /*b490*/  SHF.R.U64 R154, R154, 0x3, RZ ;  /* 0x000000039a9a7819 */ /* 0x000fe400000012ff */
[----:B------:R-:W-:Y:S02]  /*b4a0*/  SHF.R.U64 R20, R20, 0x3, RZ ;  /* 0x0000000314147819 */ /* 0x000fe400000012ff */
[----:B------:R-:W-:-:S02]  /*b4b0*/  MOV R14, R14 ;  /* 0x0000000e000e7202 */ /* 0x000fc40000000f00 */
[----:B0-----:R-:W-:Y:S02]  /*b4c0*/  F2FP.BF16.F32.PACK_AB R4, R33, R32 ;  /* 0x000000202104723e */ /* 0x001fe400000010ff */
[----:B------:R-:W-:Y:S02]  /*b4d0*/  F2FP.BF16.F32.PACK_AB R5, R35, R34 ;  /* 0x000000222305723e */ /* 0x000fe400000010ff */
[----:B------:R-:W-:Y:S02]  /*b4e0*/  F2FP.BF16.F32.PACK_AB R6, R37, R36 ;  /* 0x000000242506723e */ /* 0x000fe400000010ff */
[----:B------:R-:W-:Y:S02]  /*b4f0*/  F2FP.BF16.F32.PACK_AB R7, R39, R38 ;  /* 0x000000262707723e */ /* 0x000fe400000010ff */
        /* <DEDUP_REMOVED lines=14> */
[----:B------:R0:W-:Y:S01]  /*b5e0*/  STSM.16.M88.4 [R14], R4 ;  /* 0x000000040e007844 */ /* 0x0001e20000000200 */
[----:B------:R-:W-:-:S02]  /*b5f0*/  MOV R156, R156 ;  /* 0x0000009c009c7202 */ /* 0x000fc40000000f00 */
[----:B------:R-:W-:Y:S02]  /*b600*/  F2FP.BF16.F32.PACK_AB R12, R41, R40 ;  /* 0x00000028290c723e */ /* 0x000fe400000010ff */
[----:B------:R-:W-:Y:S02]  /*b610*/  F2FP.BF16.F32.PACK_AB R13, R43, R42 ;  /* 0x0000002a2b0d723e */ /* 0x000fe400000010ff */
[----:B------:R-:W-:Y:S02]  /*b620*/  F2FP.BF16.F32.PACK_AB R15, R47, R46 ;  /* 0x0000002e2f0f723e */ /* 0x000fe400000010ff */
[----:B------:R-:W-:Y:S02]  /*b630*/  MOV R158, R158 ;  /* 0x0000009e009e7202 */ /* 0x000fe40000000f00 */
[----:B------:R-:W-:Y:S02]  /*b640*/  MOV R161, R160 ;  /* 0x000000a000a17202 */ /* 0x000fe40000000f00 */
[----:B0-----:R-:W-:-:S02]  /*b650*/  F2FP.BF16.F32.PACK_AB R14, R45, R44 ;  /* 0x0000002c2d0e723e */ /* 0x001fc400000010ff */
[----:B------:R-:W-:Y:S02]  /*b660*/  F2FP.BF16.F32.PACK_AB R4, R49, R48 ;  /* 0x000000303104723e */ /* 0x000fe400000010ff */
[----:B------:R-:W-:Y:S02]  /*b670*/  F2FP.BF16.F32.PACK_AB R5, R51, R50 ;  /* 0x000000323305723e */ /* 0x000fe400000010ff */
[----:B------:R-:W-:Y:S02]  /*b680*/  F2FP.BF16.F32.PACK_AB R6, R53, R52 ;  /* 0x000000343506723e */ /* 0x000fe400000010ff */
[----:B------:R-:W-:Y:S01]  /*b690*/  F2FP.BF16.F32.PACK_AB R7, R55, R54 ;  /* 0x000000363707723e */ /* 0x000fe200000010ff */
[----:B------:R0:W-:Y:S01]  /*b6a0*/  STSM.16.M88.4 [R156], R12 ;  /* 0x0000000c9c007844 */ /* 0x0001e20000000200 */
[----:B------:R-:W-:Y:S02]  /*b6b0*/  MOV R160, R8 ;  /* 0x0000000800a07202 */ /* 0x000fe40000000f00 */
[----:B------:R-:W-:-:S02]  /*b6c0*/  MOV R3, R10 ;  /* 0x0000000a00037202 */ /* 0x000fc40000000f00 */
[----:B------:R-:W-:Y:S02]  /*b6d0*/  F2FP.BF16.F32.PACK_AB R8, R57, R56 ;  /* 0x000000383908723e */ /* 0x000fe400000010ff */
[----:B------:R-:W-:Y:S02]  /*b6e0*/  F2FP.BF16.F32.PACK_AB R9, R59, R58 ;  /* 0x0000003a3b09723e */ /* 0x000fe400000010ff */
[----:B------:R-:W-:Y:S02]  /*b6f0*/  F2FP.BF16.F32.PACK_AB R10, R61, R60 ;  /* 0x0000003c3d0a723e */ /* 0x000fe400000010ff */
[----:B------:R-:W-:Y:S02]  /*b700*/  F2FP.BF16.F32.PACK_AB R11, R63, R62 ;  /* 0x0000003e3f0b723e */ /* 0x000fe400000010ff */
[----:B------:R-:W-:Y:S01]  /*b710*/  MOV R162, R162 ;  /* 0x000000a200a27202 */ /* 0x000fe20000000f00 */
[----:B------:R1:W-:Y:S01]  /*b720*/  STSM.16.M88.4 [R158], R4 ;  /* 0x000000049e007844 */ /* 0x0003e20000000200 */
[----:B------:R-:W-:-:S02]  /*b730*/  MOV R18, R152 ;  /* 0x0000009800127202 */ /* 0x000fc40000000f00 */
[----:B0-----:R-:W-:Y:S02]  /*b740*/  F2FP.BF16.F32.PACK_AB R12, R65, R64 ;  /* 0x00000040410c723e */ /* 0x001fe400000010ff */
[----:B------:R-:W-:Y:S02]  /*b750*/  F2FP.BF16.F32.PACK_AB R13, R67, R66 ;  /* 0x00000042430d723e */ /* 0x000fe400000010ff */
[----:B------:R-:W-:Y:S02]  /*b760*/  F2FP.BF16.F32.PACK_AB R14, R69, R68 ;  /* 0x00000044450e723e */ /* 0x000fe400000010ff */
[----:B------:R-:W-:Y:S02]  /*b770*/  F2FP.BF16.F32.PACK_AB R15, R71, R70 ;  /* 0x00000046470f723e */ /* 0x000fe400000010ff */
[----:B------:R-:W-:Y:S02]  /*b780*/  MOV R22, R154 ;  /* 0x0000009a00167202 */ /* 0x000fe40000000f00 */
[----:B------:R-:W-:-:S02]  /*b790*/  MOV R164, R164 ;  /* 0x000000a400a47202 */ /* 0x000fc40000000f00 */
[----:B------:R-:W-:Y:S02]  /*b7a0*/  F2FP.BF16.F32.PACK_AB R152, R73, R72 ;  /* 0x000000484998723e */ /* 0x000fe400000010ff */
[----:B------:R-:W-:Y:S02]  /*b7b0*/  F2FP.BF16.F32.PACK_AB R153, R75, R74 ;  /* 0x0000004a4b99723e */ /* 0x000fe400000010ff */
[----:B------:R-:W-:Y:S02]  /*b7c0*/  F2FP.BF16.F32.PACK_AB R154, R77, R76 ;  /* 0x0000004c4d9a723e */ /* 0x000fe400000010ff */
[----:B------:R-:W-:Y:S01]  /*b7d0*/  F2FP.BF16.F32.PACK_AB R155, R79, R78 ;  /* 0x0000004e4f9b723e */ /* 0x000fe200000010ff */
[----:B------:R0:W-:Y:S01]  /*b7e0*/  STSM.16.M88.4 [R161], R8 ;  /* 0x00000008a1007844 */ /* 0x0001e20000000200 */
[----:B------:R-:W-:Y:S02]  /*b7f0*/  MOV R166, R166 ;  /* 0x000000a600a67202 */ /* 0x000fe40000000f00 */
[----:B------:R-:W-:-:S02]  /*b800*/  F2FP.BF16.F32.PACK_AB R156, R81, R80 ;  /* 0x00000050519c723e */ /* 0x000fc400000010ff */
[----:B------:R-:W-:Y:S02]  /*b810*/  F2FP.BF16.F32.PACK_AB R157, R83, R82 ;  /* 0x00000052539d723e */ /* 0x000fe400000010ff */
[----:B-1----:R-:W-:Y:S02]  /*b820*/  F2FP.BF16.F32.PACK_AB R158, R85, R84 ;  /* 0x00000054559e723e */ /* 0x002fe400000010ff */
[----:B------:R-:W-:Y:S01]  /*b830*/  F2FP.BF16.F32.PACK_AB R159, R87, R86 ;  /* 0x00000056579f723e */ /* 0x000fe200000010ff */
[----:B------:R1:W-:Y:S01]  /*b840*/  STSM.16.M88.4 [R162], R12 ;  /* 0x0000000ca2007844 */ /* 0x0003e20000000200 */
[----:B------:R-:W-:Y:S02]  /*b850*/  MOV R168, R168 ;  /* 0x000000a800a87202 */ /* 0x000fe40000000f00 */
[----:B------:R-:W-:Y:S02]  /*b860*/  F2FP.BF16.F32.PACK_AB R4, R89, R88 ;  /* 0x000000585904723e */ /* 0x000fe400000010ff */
[----:B------:R-:W-:-:S02]  /*b870*/  F2FP.BF16.F32.PACK_AB R5, R91, R90 ;  /* 0x0000005a5b05723e */ /* 0x000fc400000010ff */
[----:B------:R-:W-:Y:S02]  /*b880*/  F2FP.BF16.F32.PACK_AB R6, R93, R92 ;  /* 0x0000005c5d06723e */ /* 0x000fe400000010ff */
[----:B------:R-:W-:Y:S02]  /*b890*/  F2FP.BF16.F32.PACK_AB R7, R95, R94 ;  /* 0x0000005e5f07723e */ /* 0x000fe400000010ff */
[----:B------:R-:W-:Y:S02]  /*b8a0*/  MOV R170, R170 ;  /* 0x000000aa00aa7202 */ /* 0x000fe40000000f00 */
[----:B0-----:R-:W-:Y:S02]  /*b8b0*/  F2FP.BF16.F32.PACK_AB R8, R97, R96 ;  /* 0x000000606108723e */ /* 0x001fe400000010ff */
[----:B------:R-:W-:Y:S02]  /*b8c0*/  F2FP.BF16.F32.PACK_AB R9, R99, R98 ;  /* 0x000000626309723e */ /* 0x000fe400000010ff */
[----:B------:R-:W-:-:S02]  /*b8d0*/  F2FP.BF16.F32.PACK_AB R10, R101, R100 ;  /* 0x00000064650a723e */ /* 0x000fc400000010ff */
[----:B------:R-:W-:Y:S01]  /*b8e0*/  F2FP.BF16.F32.PACK_AB R11, R103, R102 ;  /* 0x00000066670b723e */ /* 0x000fe200000010ff */
[----:B------:R0:W-:Y:S01]  /*b8f0*/  STSM.16.M88.4 [R164], R152 ;  /* 0x00000098a4007844 */ /* 0x0001e20000000200 */
[----:B------:R-:W-:Y:S02]  /*b900*/  MOV R172, R172 ;  /* 0x000000ac00ac7202 */ /* 0x000fe40000000f00 */
[----:B-1----:R-:W-:Y:S02]  /*b910*/  F2FP.BF16.F32.PACK_AB R12, R105, R104 ;  /* 0x00000068690c723e */ /* 0x002fe400000010ff */
[----:B------:R-:W-:Y:S02]  /*b920*/  F2FP.BF16.F32.PACK_AB R13, R107, R106 ;  /* 0x0000006a6b0d723e */ /* 0x000fe400000010ff */
[----:B------:R-:W-:Y:S02]  /*b930*/  F2FP.BF16.F32.PACK_AB R14, R109, R108 ;  /* 0x0000006c6d0e723e */ /* 0x000fe400000010ff */
[----:B------:R-:W-:Y:S01]  /*b940*/  F2FP.BF16.F32.PACK_AB R15, R111, R110 ;  /* 0x0000006e6f0f723e */ /* 0x000fe200000010ff */
[----:B------:R1:W-:Y:S01]  /*b950*/  STSM.16.M88.4 [R166], R156 ;  /* 0x0000009ca6007844 */ /* 0x0003e20000000200 */
[----:B------:R-:W-:-:S03]  /*b960*/  MOV R161, R20 ;  /* 0x0000001400a17202 */ /* 0x000fc60000000f00 */
[----:B------:R2:W-:Y:S01]  /*b970*/  STSM.16.M88.4 [R168], R4 ;  /* 0x00000004a8007844 */ /* 0x0005e20000000200 */
[----:B0-----:R-:W-:Y:S02]  /*b980*/  F2FP.BF16.F32.PACK_AB R152, R113, R112 ;  /* 0x000000707198723e */ /* 0x001fe400000010ff */
[----:B------:R-:W-:Y:S02]  /*b990*/  F2FP.BF16.F32.PACK_AB R153, R115, R114 ;  /* 0x000000727399723e */ /* 0x000fe400000010ff */
[----:B------:R-:W-:Y:S02]  /*b9a0*/  F2FP.BF16.F32.PACK_AB R154, R117, R116 ;  /* 0x00000074759a723e */ /* 0x000fe400000010ff */
[----:B------:R-:W-:Y:S01]  /*b9b0*/  F2FP.BF16.F32.PACK_AB R155, R119, R118 ;  /* 0x00000076779b723e */ /* 0x000fe200000010ff */
[----:B------:R0:W-:Y:S01]  /*b9c0*/  STSM.16.M88.4 [R170], R8 ;  /* 0x00000008aa007844 */ /* 0x0001e20000000200 */
[----:B-1----:R-:W-:Y:S02]  /*b9d0*/  F2FP.BF16.F32.PACK_AB R156, R121, R120 ;  /* 0x00000078799c723e */ /* 0x002fe400000010ff */
[----:B------:R-:W-:-:S02]  /*b9e0*/  F2FP.BF16.F32.PACK_AB R157, R123, R122 ;  /* 0x0000007a7b9d723e */ /* 0x000fc400000010ff */
[----:B------:R-:W-:Y:S02]  /*b9f0*/  F2FP.BF16.F32.PACK_AB R158, R125, R124 ;  /* 0x0000007c7d9e723e */ /* 0x000fe400000010ff */
[----:B------:R-:W-:Y:S01]  /*ba00*/  F2FP.BF16.F32.PACK_AB R159, R127, R126 ;  /* 0x0000007e7f9f723e */ /* 0x000fe200000010ff */
[----:B------:R1:W-:Y:S01]  /*ba10*/  STSM.16.M88.4 [R172], R12 ;  /* 0x0000000cac007844 */ /* 0x0003e20000000200 */
[----:B--2---:R-:W-:Y:S02]  /*ba20*/  F2FP.BF16.F32.PACK_AB R4, R129, R128 ;  /* 0x000000808104723e */ /* 0x004fe400000010ff */
[----:B------:R-:W-:Y:S02]  /*ba30*/  F2FP.BF16.F32.PACK_AB R5, R131, R130 ;  /* 0x000000828305723e */ /* 0x000fe400000010ff */
[----:B------:R-:W-:Y:S02]  /*ba40*/  F2FP.BF16.F32.PACK_AB R6, R133, R132 ;  /* 0x000000848506723e */ /* 0x000fe400000010ff */
[----:B------:R-:W-:-:S02]  /*ba50*/  F2FP.BF16.F32.PACK_AB R7, R135, R134 ;  /* 0x000000868707723e */ /* 0x000fc400000010ff */
        /* <DEDUP_REMOVED lines=9> */
[----:B------:R-:W-:Y:S04]  /*baf0*/  STSM.16.M88.4 [R3], R156 ;  /* 0x0000009c03007844 */ /* 0x000fe80000000200 */
[----:B------:R1:W-:Y:S04]  /*bb00*/  STSM.16.M88.4 [R18], R4 ;  /* 0x0000000412007844 */ /* 0x0003e80000000200 */
[----:B------:R2:W-:Y:S04]  /*bb10*/  STSM.16.M88.4 [R22], R8 ;  /* 0x0000000816007844 */ /* 0x0005e80000000200 */
[----:B------:R3:W-:Y:S01]  /*bb20*/  STSM.16.M88.4 [R161], R12 ;  /* 0x0000000ca1007844 */ /* 0x0007e20000000200 */
[----:B------:R-:W-:Y:S01]  /*bb30*/  USHF.L.U32 UR4, UR19, 0x2, URZ ;  /* 0x0000000213047899 */ /* 0x000fe2000800063f */
[----:B------:R-:W-:Y:S01]  /*bb40*/  BAR.SYNC.DEFER_BLOCKING 0x1, 0x100 ;  /* 0x0044000000007b1d */ /* 0x000fe20000010000 */
[----:B------:R-:W-:Y:S01]  /*bb50*/  ISETP.NE.U32.AND P0, PT, RZ, UR14, PT ;  /* 0x0000000eff007c0c */ /* 0x000fe2000bf05070 */
[----:B------:R-:W-:-:S02]  /*bb60*/  USHF.L.U64.HI UR16, UR19, 0x2, UR17 ;  /* 0x0000000213107899 */ /* 0x000fc40008010211 */
[----:B------:R-:W-:Y:S01]  /*bb70*/  UIADD3 UR9, UP0, UR4, UR14, URZ ;  /* 0x0000000e04097290 */ /* 0x000fe2000ff1e03f */
[----:B------:R-:W-:-:S03]  /*bb80*/  ISETP.NE.AND.EX P0, PT, RZ, UR15, PT, P0 ;  /* 0x0000000fff007c0c */ /* 0x000fc6000bf05300 */
[----:B------:R-:W-:Y:S02]  /*bb90*/  UIADD3.X UR12, UR16, UR15, URZ, UP0, !UPT ;  /* 0x0000000f100c7290 */ /* 0x000fe400087fe43f */
[----:B------:R-:W-:-:S04]  /*bba0*/  IMAD.U32 R20, RZ, RZ, UR9 ;  /* 0x00000009ff147e24 */ /* 0x000fc8000f8e00ff */
[----:B------:R-:W-:Y:S01]  /*bbb0*/  IMAD.U32 R21, RZ, RZ, UR12 ;  /* 0x0000000cff157e24 */ /* 0x000fe2000f8e00ff */
[----:B------:R-:W-:-:S04]  /*bbc0*/  ULDC.64 UR12, c[0x0][0xc08] ;  /* 0x00030200000c7ab9 */ /* 0x000fc80000000a00 */
[----:B0-----:R-:W4:Y:S01]  /*bbd0*/  @P0 LDG.E R152, desc[UR26][R20.64] ;  /* 0x0000001a14980981 */ /* 0x001f22000c1e1900 */
[----:B------:R-:W-:-:S04]  /*bbe0*/  UISETP.NE.U32.AND UP0, UPT, UR12, URZ, UPT ;  /* 0x0000003f0c00728c */ /* 0x000fc8000bf05070 */
[----:B------:R-:W-:-:S06]  /*bbf0*/  UISETP.NE.AND.EX UP0, UPT, UR13, URZ, UPT, UP0 ;  /* 0x0000003f0d00728c */ /* 0x000fcc000bf05300 */
[----:B------:R-:W-:-:S05]  /*bc00*/  PLOP3.LUT P4, PT, PT, PT, UP0, 0x80, 0x0 ;  /* 0x000000000000781c */ /* 0x000fca0003f8f008 */
[----:B------:R-:W-:-:S03]  /*bc10*/  @UP0 UIADD3 UR12, UP1, UR4, UR12, URZ ;  /* 0x0000000c040c0290 */ /* 0x000fc6000ff3e03f */
[----:B------:R-:W-:Y:S01]  /*bc20*/  ULDC UR4, c[0x0][0xad4] ;  /* 0x0002b50000047ab9 */ /* 0x000fe20000000800 */
[----:B------:R-:W-:Y:S02]  /*bc30*/  @UP0 UIADD3.X UR13, UR16, UR13, URZ, UP1, !UPT ;  /* 0x0000000d100d0290 */ /* 0x000fe40008ffe43f */
[----:B-1----:R-:W-:-:S04]  /*bc40*/  IMAD.U32 R4, RZ, RZ, UR12 ;  /* 0x0000000cff047e24 */ /* 0x002fc8000f8e00ff */
[----:B------:R-:W-:-:S05]  /*bc50*/  IMAD.U32 R5, RZ, RZ, UR13 ;  /* 0x0000000dff057e24 */ /* 0x000fca000f8e00ff */
[----:B------:R0:W5:Y:S01]  /*bc60*/  @P4 LDG.E R3, desc[UR26][R4.64] ;  /* 0x0000001a04034981 */ /* 0x000162000c1e1900 */
[----:B------:R-:W-:Y:S02]  /*bc70*/  UISETP.NE.AND UP0, UPT, UR22, URZ, UPT ;  /* 0x0000003f1600728c */ /* 0x000fe4000bf05270 */
[----:B------:R-:W-:Y:S02]  /*bc80*/  UISETP.NE.AND UP1, UPT, UR20, 0x1, UPT ;  /* 0x000000011400788c */ /* 0x000fe4000bf25270 */
[----:B------:R-:W-:Y:S01]  /*bc90*/  USEL UR4, UR22, UR4, UP0 ;  /* 0x0000000416047287 */ /* 0x000fe20008000000 */
[----:B------:R-:W-:-:S03]  /*bca0*/  UMOV UR23, 0x9b8 ;  /* 0x000009b800177882 */ /* 0x000fc60000000000 */
[----:B------:R-:W-:Y:S01]  /*bcb0*/  UISETP.GT.AND UP2, UPT, UR4, 0x1, UPT ;  /* 0x000000010400788c */ /* 0x000fe2000bf44270 */
[----:B------:R-:W-:Y:S01]  /*bcc0*/  PLOP3.LUT P1, PT, PT, PT, UP1, 0x80, 0x0 ;  /* 0x000000000000781c */ /* 0x000fe20003f2f018 */
[----:B------:R-:W-:Y:S02]  /*bcd0*/  UISETP.NE.U32.AND UP0, UPT, UR14, URZ, UPT ;  /* 0x0000003f0e00728c */ /* 0x000fe4000bf05070 */
[----:B------:R-:W-:Y:S01]  /*bce0*/  USEL UR23, UR23, 0x978, UP2 ;  /* 0x0000097817177887 */ /* 0x000fe20009000000 */
[----:B--2---:R-:W-:Y:S01]  /*bcf0*/  IMAD.U32 R8, RZ, RZ, UR18 ;  /* 0x00000012ff087e24 */ /* 0x004fe2000f8e00ff */
[----:B------:R-:W-:Y:S01]  /*bd00*/  UISETP.NE.AND.EX UP0, UPT, UR15, URZ, UPT, UP0 ;  /* 0x0000003f0f00728c */ /* 0x000fe2000bf05300 */
[----:B------:R-:W-:Y:S02]  /*bd10*/  UMOV UR4, URZ ;  /* 0x0000003f00047c82 */ /* 0x000fe40008000000 */
[----:B------:R-:W-:Y:S01]  /*bd20*/  IMAD R8, R8, 0x80, R175 ;  /* 0x0000008008087824 */ /* 0x000fe200078e02af */
[----:B------:R-:W-:Y:S01]  /*bd30*/  USEL UR9, UR19, URZ, !UP0 ;  /* 0x0000003f13097287 */ /* 0x000fe2000c000000 */
[----:B------:R-:W-:Y:S01]  /*bd40*/  @UP1 ULDC UR25, c[0x0][0xbec] ;  /* 0x0002fb0000191ab9 */ /* 0x000fe20000000800 */
[----:B------:R-:W-:-:S02]  /*bd50*/  USEL UR22, UR17, URZ, !UP0 ;  /* 0x0000003f11167287 */ /* 0x000fc4000c000000 */
[----:B0-----:R-:W-:Y:S01]  /*bd60*/  @P1 IMAD.HI.U32 R4, R8, UR25, RZ ;  /* 0x0000001908041c27 */ /* 0x001fe2000f8e00ff */
[----:B------:R-:W-:Y:S01]  /*bd70*/  USEL UR21, UR21, URZ, UP2 ;  /* 0x0000003f15157287 */ /* 0x000fe20009000000 */
[----:B------:R-:W-:Y:S01]  /*bd80*/  ULDC.64 UR16, c[0x0][UR23+0x220] ;  /* 0x0000880017107abb */ /* 0x000fe20008000a00 */
[----:B------:R-:W-:Y:S01]  /*bd90*/  ULDC.64 UR14, c[0x0][UR23+0x218] ;  /* 0x00008600170e7abb */ /* 0x000fe20008000a00 */
[----:B------:R-:W-:Y:S01]  /*bda0*/  ULDC.64 UR18, c[0x0][UR23+0x228] ;  /* 0x00008a0017127abb */ /* 0x000fe20008000a00 */
[----:B------:R-:W-:Y:S02]  /*bdb0*/  UIMAD UR17, UR17, UR9, URZ ;  /* 0x00000009111172a4 */ /* 0x000fe4000f8e023f */
[----:B------:R-:W-:Y:S01]  /*bdc0*/  UIMAD.WIDE.U32 UR12, UR14, UR24, URZ ;  /* 0x000000180e0c72a5 */ /* 0x000fe2000f8e003f */
[----:B------:R-:W-:Y:S01]  /*bdd0*/  IMAD.MOV.U32 R5, RZ, RZ, R8 ;  /* 0x000000ffff057224 */ /* 0x000fe200078e0008 */
[----:B------:R-:W-:Y:S01]  /*bde0*/  @UP1 ULDC UR28, c[0x0][0xbf0] ;  /* 0x0002fc00001c1ab9 */ /* 0x000fe20000000800 */
[----:B------:R-:W-:-:S02]  /*bdf0*/  UIMAD UR24, UR15, UR24, URZ ;  /* 0x000000180f1872a4 */ /* 0x000fc4000f8e023f */
[----:B------:R-:W-:Y:S01]  /*be00*/  UIMAD.WIDE.U32 UR26, UR18, UR21, URZ ;  /* 0x00000015121a72a5 */ /* 0x000fe2000f8e003f */
[----:B------:R-:W-:Y:S01]  /*be10*/  @P1 SHF.R.U32.HI R5, RZ, UR28, R4 ;  /* 0x0000001cff051c19 */ /* 0x000fe20008011604 */
[----:B------:R-:W-:Y:S02]  /*be20*/  UIMAD.WIDE.U32 UR14, UR16, UR9, URZ ;  /* 0x00000009100e72a5 */ /* 0x000fe4000f8e003f */
[----:B------:R-:W-:Y:S02]  /*be30*/  UIMAD UR18, UR19, UR21, URZ ;  /* 0x00000015131272a4 */ /* 0x000fe4000f8e023f */
[----:B------:R-:W-:Y:S01]  /*be40*/  UIMAD UR17, UR16, UR22, UR17 ;  /* 0x00000016101172a4 */ /* 0x000fe2000f8e0211 */
[----:B------:R-:W-:Y:S01]  /*be50*/  IMAD.U32 R4, RZ, RZ, UR26 ;  /* 0x0000001aff047e24 */ /* 0x000fe2000f8e00ff */
[----:B------:R-:W-:Y:S01]  /*be60*/  UIADD3 UR18, UR27, UR18, URZ ;  /* 0x000000121b127290 */ /* 0x000fe2000fffe03f */
[----:B------:R-:W-:Y:S01]  /*be70*/  IMAD.MOV R7, RZ, RZ, -R5 ;  /* 0x000000ffff077224 */ /* 0x000fe200078e0a05 */
[----:B------:R-:W-:-:S02]  /*be80*/  UIADD3 UR24, UR13, UR24, URZ ;  /* 0x000000180d187290 */ /* 0x000fc4000fffe03f */
[----:B------:R-:W-:Y:S01]  /*be90*/  UIADD3 UR17, UR15, UR17, URZ ;  /* 0x000000110f117290 */ /* 0x000fe2000fffe03f */
[----:B------:R-:W-:Y:S02]  /*bea0*/  IMAD R7, R7, UR20, R8 ;  /* 0x0000001407077c24 */ /* 0x000fe4000f8e0208 */
[----:B------:R-:W-:-:S03]  /*beb0*/  IMAD.U32 R10, RZ, RZ, UR18 ;  /* 0x00000012ff0a7e24 */ /* 0x000fc6000f8e00ff */
[----:B------:R-:W-:Y:S02]  /*bec0*/  SHF.R.S32.HI R6, RZ, 0x1f, R7 ;  /* 0x0000001fff067819 */ /* 0x000fe40000011407 */
[----:B----4-:R-:W-:-:S13]  /*bed0*/  @P0 R2UR UR4, R152 ;  /* 0x00000000980402ca */ /* 0x010fda00000e0000 */
[----:B------:R-:W-:Y:S02]  /*bee0*/  UIADD3 UR12, UP0, UP3, UR14, UR12, UR4 ;  /* 0x0000000c0e0c7290 */ /* 0x000fe4000fb1e004 */
[----:B------:R-:W-:-:S04]  /*bef0*/  USHF.R.S32.HI UR16, URZ, 0x1f, UR4 ;  /* 0x0000001f3f107899 */ /* 0x000fc80008011404 */
[----:B------:R-:W-:Y:S01]  /*bf00*/  UIADD3.X UR14, UR17, UR24, UR16, UP0, UP3 ;  /* 0x00000018110e7290 */ /* 0x000fe200087e6410 */
[----:B------:R-:W-:Y:S02]  /*bf10*/  IADD3 R4, P2, P3, R5, UR12, R4 ;  /* 0x0000000c05047c10 */ /* 0x000fe4000fb5e004 */
[----:B------:R-:W-:Y:S01]  /*bf20*/  SHF.R.S32.HI R5, RZ, 0x1f, R5 ;  /* 0x0000001fff057819 */ /* 0x000fe20000011405 */
[----:B------:R-:W-:Y:S02]  /*bf30*/  ULDC.64 UR12, c[0x0][UR23+0x210] ;  /* 0x00008400170c7abb */ /* 0x000fe40008000a00 */
[----:B------:R-:W-:Y:S01]  /*bf40*/  IMAD R9, R7, UR13, RZ ;  /* 0x0000000d07097c24 */ /* 0x000fe2000f8e02ff */
[----:B------:R-:W-:Y:S01]  /*bf50*/  IADD3.X R5, R5, UR14, R10, P2, P3 ;  /* 0x0000000e05057c10 */ /* 0x000fe200097e640a */
[----:B------:R-:W-:Y:S01]  /*bf60*/  ULDC.64 UR14, c[0x0][0xba8] ;  /* 0x0002ea00000e7ab9 */ /* 0x000fe20000000a00 */
[----:B------:R-:W-:Y:S01]  /*bf70*/  @!UP2 ULDC UR14, c[0x0][0xb50] ;  /* 0x0002d400000eaab9 */ /* 0x000fe20000000800 */
[----:B------:R-:W-:Y:S01]  /*bf80*/  IMAD R9, R6, UR12, R9 ;  /* 0x0000000c06097c24 */ /* 0x000fe2000f8e0209 */
[----:B------:R-:W-:Y:S01]  /*bf90*/  @!UP2 ULDC UR15, c[0x0][0xb54] ;  /* 0x0002d500000faab9 */ /* 0x000fe20000000800 */
[----:B------:R-:W-:-:S04]  /*bfa0*/  IMAD.WIDE.U32 R4, R7, UR12, R4 ;  /* 0x0000000c07047c25 */ /* 0x000fc8000f8e0004 */
[----:B------:R-:W-:Y:S01]  /*bfb0*/  IMAD.IADD R5, R5, 0x1, R9 ;  /* 0x0000000105057824 */ /* 0x000fe200078e0209 */
[C---:B------:R-:W-:Y:S01]  /*bfc0*/  LEA R9, P2, R4.reuse, UR14, 0x2 ;  /* 0x0000000e04097c11 */ /* 0x040fe2000f8410ff */
[----:B------:R-:W-:Y:S01]  /*bfd0*/  ULDC UR12, c[0x0][0xa88] ;  /* 0x0002a200000c7ab9 */ /* 0x000fe20000000800 */
[----:B-----5:R-:W-:Y:S02]  /*bfe0*/  @P4 R2UR UR12, R3 ;  /* 0x00000000030c42ca */ /* 0x020fe400000e0000 */
[----:B------:R-:W-:Y:S01]  /*bff0*/  LEA.HI.X R11, R4, UR15, R5, 0x2, P2 ;  /* 0x0000000f040b7c11 */ /* 0x000fe200090f1405 */
[----:B---3--:R-:W-:-:S12]  /*c000*/  @P4 BRA `(.L_x_210) ;  /* 0x00000000001c4947 */ /* 0x008fd80003800000 */
[----:B------:R-:W-:Y:S05]  /*c010*/  @!P0 BRA `(.L_x_210) ;  /* 0x0000000000188947 */ /* 0x000fea0003800000 */
[----:B------:R-:W-:Y:S02]  /*c020*/  ULDC.64 UR12, c[0x0][0x208] ;  /* 0x00008200000c7ab9 */ /* 0x000fe40000000a00 */
[----:B------:R-:W2:Y:S04]  /*c030*/  LDG.E R4, desc[UR12][R20.64] ;  /* 0x0000000c14047981 */ /* 0x000ea8000c1e1900 */
[----:B------:R-:W3:Y:S01]  /*c040*/  LDG.E R3, desc[UR12][R20.64+0x4] ;  /* 0x0000040c14037981 */ /* 0x000ee2000c1e1900 */
[----:B--2---:R-:W-:Y:S02]  /*c050*/  R2UR UR13, R4 ;  /* 0x00000000040d72ca */ /* 0x004fe400000e0000 */
[----:B---3--:R-:W-:-:S13]  /*c060*/  R2UR UR12, R3 ;  /* 0x00000000030c72ca */ /* 0x008fda00000e0000 */
[----:B------:R-:W-:-:S12]  /*c070*/  UIADD3 UR12, -UR13, UR12, URZ ;  /* 0x0000000c0d0c7290 */ /* 0x000fd8000fffe13f */
.L_x_210:
[----:B------:R-:W2:Y:S04]  /*c080*/  LDL R10, [R1+0x60] ;  /* 0x00006000010a7983 */ /* 0x000ea80000100800 */
[----:B------:R-:W3:Y:S01]  /*c090*/  LDL R3, [R1+0x1c] ;  /* 0x00001c0001037983 */ /* 0x000ee20000100800 */
[----:B------:R-:W-:Y:S01]  /*c0a0*/  R2UR UR13, R174 ;  /* 0x00000000ae0d72ca */ /* 0x000fe200000e0000 */
[----:B------:R-:W-:Y:S02]  /*c0b0*/  UIMAD UR12, UR12, UR20, URZ ;  /* 0x000000140c0c72a4 */ /* 0x000fe4000f8e023f */
[----:B------:R-:W-:Y:S01]  /*c0c0*/  SHFL.IDX PT, R4, R9, RZ, 0x1c1f ;  /* 0x001c1fff09047589 */ /* 0x000fe200000e0000 */
[----:B------:R-:W-:-:S03]  /*c0d0*/  ULDC.64 UR14, c[0x0][0x208] ;  /* 0x00008200000e7ab9 */ /* 0x000fc60000000a00 */
[----:B------:R-:W0:Y:S04]  /*c0e0*/  SHFL.IDX PT, R5, R11, RZ, 0x1c1f ;  /* 0x001c1fff0b057589 */ /* 0x000e2800000e0000 */
[----:B------:R-:W-:Y:S02]  /*c0f0*/  SHFL.IDX PT, R6, R9, 0x1, 0x1c1f ;  /* 0x003c1f0009067f89 */ /* 0x000fe400000e0000 */
[----:B------:R-:W-:Y:S02]  /*c100*/  IMAD.U32 R12, RZ, RZ, UR13 ;  /* 0x0000000dff0c7e24 */ /* 0x000fe4000f8e00ff */
[----:B------:R-:W1:Y:S02]  /*c110*/  SHFL.IDX PT, R7, R11, 0x1, 0x1c1f ;  /* 0x003c1f000b077f89 */ /* 0x000e6400000e0000 */
[----:B--2---:R-:W-:Y:S01]  /*c120*/  IMAD R12, R12, 0x80, R10 ;  /* 0x000000800c0c7824 */ /* 0x004fe200078e020a */
[----:B---3--:R-:W-:-:S03]  /*c130*/  LOP3.LUT P0, RZ, R3, 0x3, RZ, 0xc0, !PT ;  /* 0x0000000303ff7812 */ /* 0x008fc6000780c0ff */
[C---:B------:R-:W-:Y:S01]  /*c140*/  VIADD R10, R12.reuse, 0x8 ;  /* 0x000000080c0a7836 */ /* 0x040fe20000000000 */
[----:B------:R-:W-:-:S04]  /*c150*/  ISETP.GE.OR P2, PT, R12, UR12, P0 ;  /* 0x0000000c0c007c0c */ /* 0x000fc80008746670 */
[----:B------:R-:W-:-:S09]  /*c160*/  ISETP.GE.OR P0, PT, R10, UR12, P0 ;  /* 0x0000000c0a007c0c */ /* 0x000fd20008706670 */
[----:B0-----:R0:W-:Y:S04]  /*c170*/  @!P2 ST.E desc[UR14][R4.64], R2 ;  /* 0x000000020400a985 */ /* 0x0011e8000c10190e */
[----:B-1----:R0:W-:Y:S01]  /*c180*/  @!P0 ST.E desc[UR14][R6.64], R0 ;  /* 0x0000000006008985 */ /* 0x0021e2000c10190e */
[----:B------:R-:W-:-:S13]  /*c190*/  PLOP3.LUT P0, PT, PT, PT, UP2, 0x80, 0x0 ;  /* 0x000000000000781c */ /* 0x000fda0003f0f028 */
[----:B0-----:R-:W-:Y:S05]  /*c1a0*/  @P0 BRA `(.L_x_211) ;  /* 0x0000001000300947 */ /* 0x001fea0003800000 */
[----:B------:R-:W0:Y:S01]  /*c1b0*/  S2R R0, SR_TID.X ;  /* 0x0000000000007919 */ /* 0x000e220000002100 */
[----:B------:R-:W-:Y:S01]  /*c1c0*/  ULDC.64 UR14, c[0x0][0x208] ;  /* 0x00008200000e7ab9 */ /* 0x000fe20000000a00 */
[----:B------:R-:W-:Y:S02]  /*c1d0*/  R2UR UR18, R213 ;  /* 0x00000000d51272ca */ /* 0x000fe400000e0000 */
[----:B------:R-:W-:Y:S01]  /*c1e0*/  R2UR UR17, R174 ;  /* 0x00000000ae1172ca */ /* 0x000fe200000e0000 */
[----:B0-----:R-:W-:-:S05]  /*c1f0*/  VIADD R0, R0, 0xffffff80 ;  /* 0xffffff8000007836 */ /* 0x001fca0000000000 */
[----:B------:R-:W-:-:S04]  /*c200*/  SHF.R.S32.HI R3, RZ, 0x1f, R0 ;  /* 0x0000001fff037819 */ /* 0x000fc80000011400 */
[----:B------:R-:W-:-:S04]  /*c210*/  LEA.HI R3, R3, R0, RZ, 0x3 ;  /* 0x0000000003037211 */ /* 0x000fc800078f18ff */
[----:B------:R-:W-:Y:S02]  /*c220*/  LOP3.LUT R5, R3, 0xfffffff8, RZ, 0xc0, !PT ;  /* 0xfffffff803057812 */ /* 0x000fe400078ec0ff */
[----:B------:R-:W-:Y:S01]  /*c230*/  SHF.R.S32.HI R79, RZ, 0x3, R3 ;  /* 0x00000003ff4f7819 */ /* 0x000fe20000011403 */
[----:B------:R-:W-:Y:S02]  /*c240*/  IMAD.MOV.U32 R3, RZ, RZ, 0x2 ;  /* 0x00000002ff037424 */ /* 0x000fe400078e00ff */
[----:B------:R-:W-:-:S04]  /*c250*/  IMAD.IADD R18, R0, 0x1, -R5 ;  /* 0x0000000100127824 */ /* 0x000fc800078e0a05 */
[----:B------:R-:W-:-:S04]  /*c260*/  IMAD.SHL.U32 R0, R18, 0x8, RZ ;  /* 0x0000000812007824 */ /* 0x000fc800078e00ff */
[----:B------:R-:W-:-:S04]  /*c270*/  IMAD R2, R79, 0x40, R0 ;  /* 0x000000404f027824 */ /* 0x000fc800078e0200 */
[----:B------:R-:W-:-:S03]  /*c280*/  IMAD.WIDE R2, R2, R3, UR10 ;  /* 0x0000000a02027e25 */ /* 0x000fc6000f8e0203 */
[C---:B------:R-:W-:Y:S02]  /*c290*/  IADD3 R9, P4, R2.reuse, 0x1000, RZ ;  /* 0x0000100002097810 */ /* 0x040fe40007f9e0ff */
[C---:B------:R-:W-:Y:S02]  /*c2a0*/  IADD3 R13, P3, R2.reuse, 0x2000, RZ ;  /* 0x00002000020d7810 */ /* 0x040fe40007f7e0ff */
[----:B------:R-:W-:Y:S02]  /*c2b0*/  IADD3 R25, P2, R2, 0x3000, RZ ;  /* 0x0000300002197810 */ /* 0x000fe40007f5e0ff */
[----:B------:R-:W-:Y:S02]  /*c2c0*/  LOP3.LUT R8, R9, 0x380, RZ, 0xc0, !PT ;  /* 0x0000038009087812 */ /* 0x000fe400078ec0ff */
[----:B------:R-:W-:Y:S02]  /*c2d0*/  LOP3.LUT R12, R13, 0x380, RZ, 0xc0, !PT ;  /* 0x000003800d0c7812 */ /* 0x000fe400078ec0ff */
[----:B------:R-:W-:-:S02]  /*c2e0*/  LOP3.LUT R24, R25, 0x380, RZ, 0xc0, !PT ;  /* 0x0000038019187812 */ /* 0x000fc400078ec0ff */
[----:B------:R-:W-:Y:S02]  /*c2f0*/  SHF.R.U64 R8, R8, 0x3, RZ ;  /* 0x0000000308087819 */ /* 0x000fe400000012ff */
[----:B------:R-:W-:Y:S02]  /*c300*/  SHF.R.U64 R12, R12, 0x3, RZ ;  /* 0x000000030c0c7819 */ /* 0x000fe400000012ff */
[----:B------:R-:W-:Y:S02]  /*c310*/  SHF.R.U64 R24, R24, 0x3, RZ ;  /* 0x0000000318187819 */ /* 0x000fe400000012ff */
[----:B------:R-:W-:Y:S01]  /*c320*/  LOP3.LUT R8, R8, R9, RZ, 0x3c, !PT ;  /* 0x0000000908087212 */ /* 0x000fe200078e3cff */
[--C-:B------:R-:W-:Y:S01]  /*c330*/  IMAD.X R9, RZ, RZ, R3.reuse, P4 ;  /* 0x000000ffff097224 */ /* 0x100fe200020e0603 */
[----:B------:R-:W-:Y:S01]  /*c340*/  LOP3.LUT R12, R12, R13, RZ, 0x3c, !PT ;  /* 0x0000000d0c0c7212 */ /* 0x000fe200078e3cff */
[--C-:B------:R-:W-:Y:S01]  /*c350*/  IMAD.X R13, RZ, RZ, R3.reuse, P3 ;  /* 0x000000ffff0d7224 */ /* 0x100fe200018e0603 */
[----:B------:R-:W-:Y:S01]  /*c360*/  LOP3.LUT R24, R24, R25, RZ, 0x3c, !PT ;  /* 0x0000001918187212 */ /* 0x000fe200078e3cff */
[----:B------:R-:W-:Y:S01]  /*c370*/  IMAD.X R25, RZ, RZ, R3, P2 ;  /* 0x000000ffff197224 */ /* 0x000fe200010e0603 */
[C---:B------:R-:W-:Y:S01]  /*c380*/  IADD3 R29, P0, R2.reuse, 0x4000, RZ ;  /* 0x00004000021d7810 */ /* 0x040fe20007f1e0ff */
[----:B------:R-:W5:Y:S01]  /*c390*/  LD.E.128 R8, desc[UR14][R8.64] ;  /* 0x0000000e08087980 */ /* 0x000f62000c101d00 */
[----:B------:R-:W-:-:S02]  /*c3a0*/  IADD3 R33, P6, R2, 0x5000, RZ ;  /* 0x0000500002217810 */ /* 0x000fc40007fde0ff */
[C---:B------:R-:W-:Y:S01]  /*c3b0*/  IADD3 R37, P5, R2.reuse, 0x6000, RZ ;  /* 0x0000600002257810 */ /* 0x040fe20007fbe0ff */
[----:B------:R-:W5:Y:S01]  /*c3c0*/  LD.E.128 R12, desc[UR14][R12.64] ;  /* 0x0000000e0c0c7980 */ /* 0x000f62000c101d00 */
[C---:B------:R-:W-:Y:S02]  /*c3d0*/  IADD3 R41, P4, R2.reuse, 0x7000, RZ ;  /* 0x0000700002297810 */ /* 0x040fe40007f9e0ff */
[C---:B------:R-:W-:Y:S01]  /*c3e0*/  IADD3 R45, P3, R2.reuse, 0x8000, RZ ;  /* 0x00008000022d7810 */ /* 0x040fe20007f7e0ff */
[----:B------:R-:W5:Y:S01]  /*c3f0*/  LD.E.128 R24, desc[UR14][R24.64] ;  /* 0x0000000e18187980 */ /* 0x000f62000c101d00 */
[----:B------:R-:W-:Y:S02]  /*c400*/  IADD3 R49, P2, R2, 0x9000, RZ ;  /* 0x0000900002317810 */ /* 0x000fe40007f5e0ff */
[----:B------:R-:W-:Y:S02]  /*c410*/  LOP3.LUT R28, R29, 0x380, RZ, 0xc0, !PT ;  /* 0x000003801d1c7812 */ /* 0x000fe400078ec0ff */
[----:B------:R-:W-:-:S02]  /*c420*/  LOP3.LUT R32, R33, 0x380, RZ, 0xc0, !PT ;  /* 0x0000038021207812 */ /* 0x000fc400078ec0ff */
[----:B------:R-:W-:Y:S02]  /*c430*/  LOP3.LUT R36, R37, 0x380, RZ, 0xc0, !PT ;  /* 0x0000038025247812 */ /* 0x000fe400078ec0ff */
[----:B------:R-:W-:Y:S02]  /*c440*/  LOP3.LUT R40, R41, 0x380, RZ, 0xc0, !PT ;  /* 0x0000038029287812 */ /* 0x000fe400078ec0ff */
[----:B------:R-:W-:Y:S02]  /*c450*/  LOP3.LUT R44, R45, 0x380, RZ, 0xc0, !PT ;  /* 0x000003802d2c7812 */ /* 0x000fe400078ec0ff */
[----:B------:R-:W-:Y:S02]  /*c460*/  LOP3.LUT R48, R49, 0x380, RZ, 0xc0, !PT ;  /* 0x0000038031307812 */ /* 0x000fe400078ec0ff */
[----:B------:R-:W-:Y:S02]  /*c470*/  SHF.R.U64 R28, R28, 0x3, RZ ;  /* 0x000000031c1c7819 */ /* 0x000fe400000012ff */
[----:B------:R-:W-:-:S02]  /*c480*/  SHF.R.U64 R32, R32, 0x3, RZ ;  /* 0x0000000320207819 */ /* 0x000fc400000012ff */
[----:B------:R-:W-:Y:S02]  /*c490*/  SHF.R.U64 R36, R36, 0x3, RZ ;  /* 0x0000000324247819 */ /* 0x000fe400000012ff */
        /* <DEDUP_REMOVED lines=24> */
[----:B------:R-:W-:Y:S01]  /*c620*/  LOP3.LUT R52, R53, 0x380, RZ, 0xc0, !PT ;  /* 0x0000038035347812 */ /* 0x000fe200078ec0ff */
[----:B------:R-:W5:Y:S01]  /*c630*/  LD.E.128 R40, desc[UR14][R40.64] ;  /* 0x0000000e28287980 */ /* 0x000f62000c101d00 */
[----:B------:R-:W-:Y:S01]  /*c640*/  LOP3.LUT R56, R57, 0x380, RZ, 0xc0, !PT ;  /* 0x0000038039387812 */ /* 0x000fe200078ec0ff */
[----:B------:R-:W-:Y:S01]  /*c650*/  IMAD.X R73, RZ, RZ, R3, P2 ;  /* 0x000000ffff497224 */ /* 0x000fe200010e0603 */
[----:B------:R-:W-:Y:S01]  /*c660*/  LOP3.LUT R60, R61, 0x380, RZ, 0xc0, !PT ;  /* 0x000003803d3c7812 */ /* 0x000fe200078ec0ff */
[----:B------:R-:W5:Y:S01]  /*c670*/  LD.E.128 R44, desc[UR14][R44.64] ;  /* 0x0000000e2c2c7980 */ /* 0x000f62000c101d00 */
[----:B------:R-:W-:-:S02]  /*c680*/  LOP3.LUT R64, R65, 0x380, RZ, 0xc0, !PT ;  /* 0x0000038041407812 */ /* 0x000fc400078ec0ff */
[----:B------:R-:W-:Y:S01]  /*c690*/  LOP3.LUT R68, R69, 0x380, RZ, 0xc0, !PT ;  /* 0x0000038045447812 */ /* 0x000fe200078ec0ff */
[----:B------:R-:W5:Y:S01]  /*c6a0*/  LD.E.128 R48, desc[UR14][R48.64] ;  /* 0x0000000e30307980 */ /* 0x000f62000c101d00 */
[----:B------:R-:W-:Y:S02]  /*c6b0*/  LOP3.LUT R4, R5, 0x380, RZ, 0xc0, !PT ;  /* 0x0000038005047812 */ /* 0x000fe400078ec0ff */
[----:B------:R-:W-:Y:S02]  /*c6c0*/  LOP3.LUT R7, R2, 0x380, RZ, 0xc0, !PT ;  /* 0x0000038002077812 */ /* 0x000fe400078ec0ff */
[----:B------:R-:W-:Y:S02]  /*c6d0*/  SHF.R.U64 R52, R52, 0x3, RZ ;  /* 0x0000000334347819 */ /* 0x000fe400000012ff */
        /* <DEDUP_REMOVED lines=16> */
[----:B------:R-:W-:Y:S01]  /*c7e0*/  LOP3.LUT R72, R4, R5, RZ, 0x3c, !PT ;  /* 0x0000000504487212 */ /* 0x000fe200078e3cff */
[----:B------:R-:W5:Y:S01]  /*c7f0*/  LD.E.128 R52, desc[UR14][R52.64] ;  /* 0x0000000e34347980 */ /* 0x000f62000c101d00 */
[----:B------:R-:W-:-:S03]  /*c800*/  LOP3.LUT R2, R7, R2, RZ, 0x3c, !PT ;  /* 0x0000000207027212 */ /* 0x000fc600078e3cff */
[----:B------:R-:W5:Y:S04]  /*c810*/  LD.E.128 R56, desc[UR14][R56.64] ;  /* 0x0000000e38387980 */ /* 0x000f68000c101d00 */
[----:B------:R0:W5:Y:S04]  /*c820*/  LD.E.128 R4, desc[UR14][R2.64] ;  /* 0x0000000e02047980 */ /* 0x000168000c101d00 */
[----:B------:R-:W5:Y:S04]  /*c830*/  LD.E.128 R60, desc[UR14][R60.64] ;  /* 0x0000000e3c3c7980 */ /* 0x000f68000c101d00 */
[----:B------:R-:W5:Y:S04]  /*c840*/  LD.E.128 R64, desc[UR14][R64.64] ;  /* 0x0000000e40407980 */ /* 0x000f68000c101d00 */
[----:B------:R-:W5:Y:S04]  /*c850*/  LD.E.128 R68, desc[UR14][R68.64] ;  /* 0x0000000e44447980 */ /* 0x000f68000c101d00 */
[----:B------:R-:W5:Y:S01]  /*c860*/  LD.E.128 R72, desc[UR14][R72.64] ;  /* 0x0000000e48487980 */ /* 0x000f62000c101d00 */
[----:B------:R-:W-:-:S02]  /*c870*/  ULDC.64 UR14, c[0x0][0xaa0] ;  /* 0x0002a800000e7ab9 */ /* 0x000fc40000000a00 */
[----:B------:R-:W-:Y:S01]  /*c880*/  UIMAD UR13, UR16, UR14, URZ ;  /* 0x0000000e100d72a4 */ /* 0x000fe2000f8e023f */
[----:B0-----:R-:W-:Y:S01]  /*c890*/  IMAD.U32 R3, RZ, RZ, UR17 ;  /* 0x00000011ff037e24 */ /* 0x001fe2000f8e00ff */
[----:B------:R-:W-:Y:S01]  /*c8a0*/  UIMAD.WIDE.U32 UR10, UR4, UR14, URZ ;  /* 0x0000000e040a72a5 */ /* 0x000fe2000f8e003f */
[----:B------:R-:W-:Y:S01]  /*c8b0*/  IMAD R2, R18, 0x20, R79 ;  /* 0x0000002012027824 */ /* 0x000fe200078e024f */
[----:B------:R-:W-:Y:S01]  /*c8c0*/  UIMAD UR13, UR4, UR15, UR13 ;  /* 0x0000000f040d72a4 */ /* 0x000fe2000f8e020d */
[----:B------:R-:W-:Y:S01]  /*c8d0*/  IMAD.U32 R80, RZ, RZ, UR17 ;  /* 0x00000011ff507e24 */ /* 0x000fe2000f8e00ff */
[----:B------:R-:W-:Y:S01]  /*c8e0*/  @!PT LDS RZ, [RZ] ;  /* 0x00000000fffff984 */ /* 0x000fe20000000800 */
[----:B------:R-:W-:Y:S01]  /*c8f0*/  @!PT LDS RZ, [RZ] ;  /* 0x00000000fffff984 */ /* 0x000fe20000000800 */
[----:B------:R-:W-:Y:S01]  /*c900*/  @!PT LDS RZ, [RZ] ;  /* 0x00000000fffff984 */ /* 0x000fe20000000800 */
[----:B------:R-:W-:Y:S01]  /*c910*/  @!PT LDS RZ, [RZ] ;  /* 0x00000000fffff984 */ /* 0x000fe20000000800 */
[----:B------:R0:W-:Y:S06]  /*c920*/  MEMBAR.ALL.CTA ;  /* 0x0000000000007992 */ /* 0x0001ec0000008000 */
[----:B0-----:R-:W0:Y:S01]  /*c930*/  FENCE.VIEW.ASYNC.S ;  /* 0x00000000000073c6 */ /* 0x001e220000000000 */
[----:B------:R-:W-:Y:S01]  /*c940*/  ULDC.64 UR14, c[0x0][0xae8] ;  /* 0x0002ba00000e7ab9 */ /* 0x000fe20000000a00 */
[----:B------:R-:W-:-:S02]  /*c950*/  UIADD3 UR11, UR11, UR13, URZ ;  /* 0x0000000d0b0b7290 */ /* 0x000fc4000fffe03f */
[----:B------:R-:W-:Y:S02]  /*c960*/  USHF.R.S32.HI UR4, URZ, 0x1f, UR9 ;  /* 0x0000001f3f047899 */ /* 0x000fe40008011409 */
[----:B------:R-:W-:Y:S01]  /*c970*/  UIMAD.WIDE.U32 UR10, UR18, UR14, UR10 ;  /* 0x0000000e120a72a5 */ /* 0x000fe2000f8e000a */
[----:B------:R-:W-:Y:S01]  /*c980*/  IMAD R20, R3, 0x80, R2 ;  /* 0x0000008003147824 */ /* 0x000fe200078e0202 */
[----:B------:R-:W-:Y:S02]  /*c990*/  @UP1 ULDC UR13, c[0x0][0xbec] ;  /* 0x0002fb00000d1ab9 */ /* 0x000fe40000000800 */
[----:B------:R-:W-:-:S03]  /*c9a0*/  UIMAD UR11, UR18, UR15, UR11 ;  /* 0x0000000f120b72a4 */ /* 0x000fc6000f8e020b */
[----:B------:R-:W-:Y:S02]  /*c9b0*/  ULDC.64 UR14, c[0x0][0xaf0] ;  /* 0x0002bc00000e7ab9 */ /* 0x000fe40000000a00 */
[----:B------:R-:W-:Y:S01]  /*c9c0*/  UIMAD UR4, UR4, UR14, URZ ;  /* 0x0000000e040472a4 */ /* 0x000fe2000f8e023f */
[----:B------:R-:W-:Y:S01]  /*c9d0*/  @P1 IMAD.HI.U32 R2, R20, UR13, RZ ;  /* 0x0000000d14021c27 */ /* 0x000fe2000f8e00ff */
[----:B------:R-:W-:Y:S02]  /*c9e0*/  UIMAD.WIDE.U32 UR10, UR9, UR14, UR10 ;  /* 0x0000000e090a72a5 */ /* 0x000fe4000f8e000a */
[----:B------:R-:W-:Y:S01]  /*c9f0*/  UIMAD UR4, UR9, UR15, UR4 ;  /* 0x0000000f090472a4 */ /* 0x000fe2000f8e0204 */
[----:B------:R-:W-:Y:S02]  /*ca00*/  IMAD.MOV.U32 R21, RZ, RZ, R20 ;  /* 0x000000ffff157224 */ /* 0x000fe400078e0014 */
[----:B------:R-:W-:Y:S02]  /*ca10*/  @UP1 ULDC UR9, c[0x0][0xbf0] ;  /* 0x0002fc0000091ab9 */ /* 0x000fe40000000800 */
[----:B------:R-:W-:Y:S01]  /*ca20*/  @P1 SHF.R.U32.HI R21, RZ, UR9, R2 ;  /* 0x00000009ff151c19 */ /* 0x000fe20008011602 */
[----:B------:R-:W-:Y:S01]  /*ca30*/  UIADD3 UR4, UR11, UR4, URZ ;  /* 0x000000040b047290 */ /* 0x000fe2000fffe03f */
[----:B------:R-:W-:-:S02]  /*ca40*/  IMAD.U32 R2, RZ, RZ, UR10 ;  /* 0x0000000aff027e24 */ /* 0x000fc4000f8e00ff */
[--C-:B------:R-:W-:Y:S01]  /*ca50*/  SHF.R.S32.HI R18, RZ, 0x1f, R21.reuse ;  /* 0x0000001fff127819 */ /* 0x100fe20000011415 */
[----:B------:R-:W-:Y:S02]  /*ca60*/  IMAD.MOV R77, RZ, RZ, -R21 ;  /* 0x000000ffff4d7224 */ /* 0x000fe400078e0a15 */
[----:B------:R-:W-:Y:S01]  /*ca70*/  IMAD.U32 R3, RZ, RZ, UR11 ;  /* 0x0000000bff037e24 */ /* 0x000fe2000f8e00ff */
[----:B------:R-:W-:Y:S01]  /*ca80*/  ULDC.64 UR10, c[0x0][0xae0] ;  /* 0x0002b800000a7ab9 */ /* 0x000fe20000000a00 */
[----:B------:R-:W-:Y:S02]  /*ca90*/  IMAD.U32 R3, RZ, RZ, UR4 ;  /* 0x00000004ff037e24 */ /* 0x000fe4000f8e00ff */
[----:B------:R-:W-:Y:S02]  /*caa0*/  IMAD R18, R18, UR10, RZ ;  /* 0x0000000a12127c24 */ /* 0x000fe4000f8e02ff */
[----:B------:R-:W-:Y:S02]  /*cab0*/  IMAD R77, R77, UR20, R20 ;  /* 0x000000144d4d7c24 */ /* 0x000fe4000f8e0214 */
[----:B------:R-:W-:-:S04]  /*cac0*/  IMAD.WIDE.U32 R2, R21, UR10, R2 ;  /* 0x0000000a15027c25 */ /* 0x000fc8000f8e0002 */
[----:B------:R-:W-:Y:S01]  /*cad0*/  IMAD R21, R21, UR11, R18 ;  /* 0x0000000b15157c24 */ /* 0x000fe2000f8e0212 */
[----:B------:R-:W-:Y:S01]  /*cae0*/  SHF.R.S32.HI R18, RZ, 0x1f, R77 ;  /* 0x0000001fff127819 */ /* 0x000fe2000001144d */
[----:B------:R-:W-:Y:S02]  /*caf0*/  ULDC.64 UR10, c[0x0][0xad8] ;  /* 0x0002b600000a7ab9 */ /* 0x000fe40000000a00 */
[----:B------:R-:W-:Y:S02]  /*cb00*/  IMAD.IADD R3, R3, 0x1, R21 ;  /* 0x0000000103037824 */ /* 0x000fe400078e0215 */
[----:B------:R-:W-:Y:S02]  /*cb10*/  IMAD R18, R18, UR10, RZ ;  /* 0x0000000a12127c24 */ /* 0x000fe4000f8e02ff */
[----:B------:R-:W-:Y:S02]  /*cb20*/  IMAD R80, R80, 0x80, R79 ;  /* 0x0000008050507824 */ /* 0x000fe400078e024f */
[----:B------:R-:W-:-:S02]  /*cb30*/  IMAD R21, R77, UR11, R18 ;  /* 0x0000000b4d157c24 */ /* 0x000fc4000f8e0212 */
[----:B------:R-:W-:Y:S01]  /*cb40*/  IMAD.WIDE.U32 R2, R77, UR10, R2 ;  /* 0x0000000a4d027c25 */ /* 0x000fe2000f8e0002 */
[----:B------:R-:W-:-:S03]  /*cb50*/  ULDC.64 UR10, c[0x0][0xa80] ;  /* 0x0002a000000a7ab9 */ /* 0x000fc60000000a00 */
[----:B------:R-:W-:Y:S01]  /*cb60*/  VIADD R22, R80, 0x40 ;  /* 0x0000004050167836 */ /* 0x000fe20000000000 */
[----:B------:R-:W-:Y:S01]  /*cb70*/  LEA R18, P2, R2, UR10, 0x1 ;  /* 0x0000000a02127c11 */ /* 0x000fe2000f8408ff */
[----:B------:R-:W-:Y:S01]  /*cb80*/  IMAD.IADD R3, R3, 0x1, R21 ;  /* 0x0000000103037824 */ /* 0x000fe200078e0215 */
[----:B------:R-:W-:Y:S02]  /*cb90*/  UIADD3 UR8, UR8, 0x38820, URZ ;  /* 0x0003882008087890 */ /* 0x000fe4000fffe03f */
[----:B------:R-:W-:Y:S02]  /*cba0*/  ISETP.GE.AND P0, PT, R22, UR12, PT ;  /* 0x0000000c16007c0c */ /* 0x000fe4000bf06270 */
[----:B------:R-:W-:Y:S02]  /*cbb0*/  LEA.HI.X R22, R2, UR11, R3, 0x1, P2 ;  /* 0x0000000b02167c11 */ /* 0x000fe400090f0c03 */
[C---:B------:R-:W-:Y:S01]  /*cbc0*/  ISETP.GE.AND P2, PT, R80.reuse, UR12, PT ;  /* 0x0000000c50007c0c */ /* 0x040fe2000bf46270 */
[----:B------:R-:W-:Y:S01]  /*cbd0*/  UPRMT UR8, URZ, 0x654, UR8 ;  /* 0x000006543f087896 */ /* 0x000fe20008000008 */
[----:B------:R-:W-:-:S02]  /*cbe0*/  VIADD R20, R80, 0x20 ;  /* 0x0000002050147836 */ /* 0x000fc40000000000 */
[C---:B------:R-:W-:Y:S02]  /*cbf0*/  VIADD R84, R0.reuse, 0x80 ;  /* 0x0000008000547836 */ /* 0x040fe40000000000 */
[C---:B------:R-:W-:Y:S02]  /*cc00*/  VIADD R86, R0.reuse, 0xc0 ;  /* 0x000000c000567836 */ /* 0x040fe40000000000 */
[----:B------:R-:W-:Y:S01]  /*cc10*/  VIADD R82, R0, 0x40 ;  /* 0x0000004000527836 */ /* 0x000fe20000000000 */
[----:B0-----:R0:W1:Y:S01]  /*cc20*/  SHFL.IDX PT, R81, R18, RZ, 0x181f ;  /* 0x00181fff12517589 */ /* 0x00106200000e0000 */
[----:B------:R-:W-:Y:S01]  /*cc30*/  SYNCS.ARRIVE.TRANS64.RED.A1T0 RZ, [UR8], RZ ;  /* 0x000000ffffff79a7 */ /* 0x000fe20008100408 */
[----:B------:R-:W-:Y:S02]  /*cc40*/  BSSY B1, `(.L_x_212) ;  /* 0x000001a000017945 */ /* 0x000fe40003800000 */
[----:B------:R0:W2:Y:S01]  /*cc50*/  SHFL.IDX PT, R79, R22, RZ, 0x181f ;  /* 0x00181fff164f7589 */ /* 0x0000a200000e0000 */
[----:B------:R-:W-:-:S02]  /*cc60*/  ISETP.GE.AND P1, PT, R20, UR12, PT ;  /* 0x0000000c14007c0c */ /* 0x000fc4000bf26270 */
[----:B------:R-:W-:Y:S02]  /*cc70*/  SHF.R.S32.HI R88, RZ, 0x1f, R0 ;  /* 0x0000001fff587819 */ /* 0x000fe40000011400 */
[----:B------:R-:W-:Y:S02]  /*cc80*/  SHF.R.S32.HI R83, RZ, 0x1f, R84 ;  /* 0x0000001fff537819 */ /* 0x000fe40000011454 */
[----:B------:R-:W-:Y:S02]  /*cc90*/  SHF.R.S32.HI R85, RZ, 0x1f, R86 ;  /* 0x0000001fff557819 */ /* 0x000fe40000011456 */
[----:B------:R-:W-:Y:S01]  /*cca0*/  SHF.R.S32.HI R87, RZ, 0x1f, R82 ;  /* 0x0000001fff577819 */ /* 0x000fe20000011452 */
[----:B0-----:R-:W-:Y:S06]  /*ccb0*/  @P2 BRA `(.L_x_213) ;  /* 0x0000000000482947 */ /* 0x001fec0003800000 */
[----:B------:R-:W-:Y:S01]  /*ccc0*/  ULDC UR4, c[0x0][0xac8] ;  /* 0x0002b20000047ab9 */ /* 0x000fe20000000800 */
[----:B------:R-:W-:Y:S01]  /*ccd0*/  ULDC.64 UR8, c[0x0][0x208] ;  /* 0x0000820000087ab9 */ /* 0x000fe20000000a00 */
[----:B------:R-:W-:Y:S02]  /*cce0*/  ISETP.GE.AND P5, PT, R0, UR4, PT ;  /* 0x0000000400007c0c */ /* 0x000fe4000bfa6270 */
[----:B------:R-:W-:Y:S02]  /*ccf0*/  ISETP.GE.AND P4, PT, R82, UR4, PT ;  /* 0x0000000452007c0c */ /* 0x000fe4000bf86270 */
[----:B------:R-:W-:Y:S02]  /*cd00*/  ISETP.GE.AND P3, PT, R84, UR4, PT ;  /* 0x0000000454007c0c */ /* 0x000fe4000bf66270 */
[----:B------:R-:W-:-:S07]  /*cd10*/  ISETP.GE.AND P2, PT, R86, UR4, PT ;  /* 0x0000000456007c0c */ /* 0x000fce000bf46270 */
[----:B-1----:R-:W-:-:S04]  /*cd20*/  @!P5 LEA R2, P6, R0, R81, 0x1 ;  /* 0x000000510002d211 */ /* 0x002fc800078c08ff */
[----:B--2---:R-:W-:Y:S02]  /*cd30*/  @!P5 LEA.HI.X R3, R0, R79, R88, 0x1, P6 ;  /* 0x0000004f0003d211 */ /* 0x004fe400030f0c58 */
[----:B------:R-:W-:-:S03]  /*cd40*/  @!P4 LEA R20, P6, R82, R81, 0x1 ;  /* 0x000000515214c211 */ /* 0x000fc600078c08ff */
[----:B-----5:R0:W-:Y:S01]  /*cd50*/  @!P5 ST.E.128 desc[UR8][R2.64], R4 ;  /* 0x000000040200d985 */ /* 0x0201e2000c101d08 */
[----:B------:R-:W-:Y:S02]  /*cd60*/  @!P4 LEA.HI.X R21, R82, R79, R87, 0x1, P6 ;  /* 0x0000004f5215c211 */ /* 0x000fe400030f0c57 */
[----:B------:R-:W-:-:S03]  /*cd70*/  @!P3 LEA R76, P6, R84, R81, 0x1 ;  /* 0x00000051544cb211 */ /* 0x000fc600078c08ff */
[----:B------:R0:W-:Y:S01]  /*cd80*/  @!P4 ST.E.128 desc[UR8][R20.64], R28 ;  /* 0x0000001c1400c985 */ /* 0x0001e2000c101d08 */
[----:B------:R-:W-:Y:S02]  /*cd90*/  @!P3 LEA.HI.X R77, R84, R79, R83, 0x1, P6 ;  /* 0x0000004f544db211 */ /* 0x000fe400030f0c53 */
[----:B------:R-:W-:-:S03]  /*cda0*/  @!P2 LEA R78, P6, R86, R81, 0x1 ;  /* 0x00000051564ea211 */ /* 0x000fc600078c08ff */
[----:B------:R0:W-:Y:S01]  /*cdb0*/  @!P3 ST.E.128 desc[UR8][R76.64], R44 ;  /* 0x0000002c4c00b985 */ /* 0x0001e2000c101d08 */
[----:B------:R-:W-:-:S05]  /*cdc0*/  @!P2 LEA.HI.X R79, R86, R79, R85, 0x1, P6 ;  /* 0x0000004f564fa211 */ /* 0x000fca00030f0c55 */
[----:B------:R0:W-:Y:S04]  /*cdd0*/  @!P2 ST.E.128 desc[UR8][R78.64], R60 ;  /* 0x0000003c4e00a985 */ /* 0x0001e8000c101d08 */
.L_x_213:
[----:B------:R-:W-:Y:S05]  /*cde0*/  BSYNC B1 ;  /* 0x0000000000017941 */ /* 0x000fea0003800000 */
.L_x_212:
[----:B0-----:R0:W3:Y:S01]  /*cdf0*/  SHFL.IDX PT, R21, R22, 0x1, 0x181f ;  /* 0x00381f0016157f89 */ /* 0x0010e200000e0000 */
[----:B------:R-:W-:Y:S03]  /*ce00*/  BSSY B1, `(.L_x_214) ;  /* 0x0000015000017945 */ /* 0x000fe60003800000 */
[----:B-----5:R0:W4:Y:S01]  /*ce10*/  SHFL.IDX PT, R7, R18, 0x1, 0x181f ;  /* 0x00381f0012077f89 */ /* 0x02012200000e0000 */
[----:B------:R-:W-:Y:S05]  /*ce20*/  @P1 BRA `(.L_x_215) ;  /* 0x0000000000481947 */ /* 0x000fea0003800000 */
[----:B------:R-:W-:Y:S01]  /*ce30*/  ULDC UR4, c[0x0][0xac8] ;  /* 0x0002b20000047ab9 */ /* 0x000fe20000000800 */
[----:B------:R-:W-:Y:S01]  /*ce40*/  ULDC.64 UR8, c[0x0][0x208] ;  /* 0x0000820000087ab9 */ /* 0x000fe20000000a00 */
[----:B------:R-:W-:Y:S02]  /*ce50*/  ISETP.GE.AND P4, PT, R0, UR4, PT ;  /* 0x0000000400007c0c */ /* 0x000fe4000bf86270 */
[----:B------:R-:W-:Y:S02]  /*ce60*/  ISETP.GE.AND P3, PT, R82, UR4, PT ;  /* 0x0000000452007c0c */ /* 0x000fe4000bf66270 */
[----:B------:R-:W-:Y:S02]  /*ce70*/  ISETP.GE.AND P2, PT, R84, UR4, PT ;  /* 0x0000000454007c0c */ /* 0x000fe4000bf46270 */
[----:B------:R-:W-:-:S07]  /*ce80*/  ISETP.GE.AND P1, PT, R86, UR4, PT ;  /* 0x0000000456007c0c */ /* 0x000fce000bf26270 */
[-C--:B----4-:R-:W-:Y:S02]  /*ce90*/  @!P4 LEA R2, P6, R0, R7.reuse, 0x1 ;  /* 0x000000070002c211 */ /* 0x090fe400078c08ff */
[----:B------:R-:W-:Y:S02]  /*cea0*/  @!P3 LEA R4, P5, R82, R7, 0x1 ;  /* 0x000000075204b211 */ /* 0x000fe400078a08ff */
[----:B---3--:R-:W-:Y:S02]  /*ceb0*/  @!P4 LEA.HI.X R3, R0, R21, R88, 0x1, P6 ;  /* 0x000000150003c211 */ /* 0x008fe400030f0c58 */
[----:B------:R-:W-:Y:S02]  /*cec0*/  @!P2 LEA R6, P6, R84, R7, 0x1 ;  /* 0x000000075406a211 */ /* 0x000fe400078c08ff */
[----:B------:R-:W-:Y:S01]  /*ced0*/  @!P3 LEA.HI.X R5, R82, R21, R87, 0x1, P5 ;  /* 0x000000155205b211 */ /* 0x000fe200028f0c57 */
[----:B------:R3:W-:Y:S01]  /*cee0*/  @!P4 ST.E.128 desc[UR8][R2.64], R8 ;  /* 0x000000080200c985 */ /* 0x0007e2000c101d08 */
[----:B------:R-:W-:-:S02]  /*cef0*/  @!P1 LEA R20, P5, R86, R7, 0x1 ;  /* 0x0000000756149211 */ /* 0x000fc400078a08ff */
[-C--:B------:R-:W-:Y:S01]  /*cf00*/  @!P2 LEA.HI.X R7, R84, R21.reuse, R83, 0x1, P6 ;  /* 0x000000155407a211 */ /* 0x080fe200030f0c53 */
[----:B------:R3:W-:Y:S01]  /*cf10*/  @!P3 ST.E.128 desc[UR8][R4.64], R32 ;  /* 0x000000200400b985 */ /* 0x0007e2000c101d08 */
[----:B------:R-:W-:-:S03]  /*cf20*/  @!P1 LEA.HI.X R21, R86, R21, R85, 0x1, P5 ;  /* 0x0000001556159211 */ /* 0x000fc600028f0c55 */
[----:B------:R3:W-:Y:S04]  /*cf30*/  @!P2 ST.E.128 desc[UR8][R6.64], R48 ;  /* 0x000000300600a985 */ /* 0x0007e8000c101d08 */
[----:B------:R3:W-:Y:S02]  /*cf40*/  @!P1 ST.E.128 desc[UR8][R20.64], R64 ;  /* 0x0000004014009985 */ /* 0x0007e4000c101d08 */
.L_x_215:
[----:B------:R-:W-:Y:S05]  /*cf50*/  BSYNC B1 ;  /* 0x0000000000017941 */ /* 0x000fea0003800000 */
.L_x_214:
[----:B---3--:R3:W0:Y:S01]  /*cf60*/  SHFL.IDX PT, R9, R22, 0x2, 0x181f ;  /* 0x00581f0016097f89 */ /* 0x00862200000e0000 */
[----:B------:R-:W-:Y:S03]  /*cf70*/  BSSY B1, `(.L_x_216) ;  /* 0x0000015000017945 */ /* 0x000fe60003800000 */
[----:B------:R3:W0:Y:S01]  /*cf80*/  SHFL.IDX PT, R5, R18, 0x2, 0x181f ;  /* 0x00581f0012057f89 */ /* 0x00062200000e0000 */
[----:B------:R-:W-:Y:S05]  /*cf90*/  @P0 BRA `(.L_x_217) ;  /* 0x0000000000480947 */ /* 0x000fea0003800000 */
[----:B------:R-:W-:Y:S01]  /*cfa0*/  ULDC UR4, c[0x0][0xac8] ;  /* 0x0002b20000047ab9 */ /* 0x000fe20000000800 */
[----:B------:R-:W-:Y:S01]  /*cfb0*/  ULDC.64 UR8, c[0x0][0x208] ;  /* 0x0000820000087ab9 */ /* 0x000fe20000000a00 */
[----:B------:R-:W-:Y:S02]  /*cfc0*/  ISETP.GE.AND P3, PT, R0, UR4, PT ;  /* 0x0000000400007c0c */ /* 0x000fe4000bf66270 */
[----:B------:R-:W-:Y:S02]  /*cfd0*/  ISETP.GE.AND P2, PT, R82, UR4, PT ;  /* 0x0000000452007c0c */ /* 0x000fe4000bf46270 */
[----:B------:R-:W-:Y:S02]  /*cfe0*/  ISETP.GE.AND P1, PT, R84, UR4, PT ;  /* 0x0000000454007c0c */ /* 0x000fe4000bf26270 */
[----:B------:R-:W-:-:S07]  /*cff0*/  ISETP.GE.AND P0, PT, R86, UR4, PT ;  /* 0x0000000456007c0c */ /* 0x000fce000bf06270 */
[-C--:B0-----:R-:W-:Y:S02]  /*d000*/  @!P3 LEA R2, P6, R0, R5.reuse, 0x1 ;  /* 0x000000050002b211 */ /* 0x081fe400078c08ff */
[-C--:B------:R-:W-:Y:S02]  /*d010*/  @!P2 LEA R4, P5, R82, R5.reuse, 0x1 ;  /* 0x000000055204a211 */ /* 0x080fe400078a08ff */
[----:B------:R-:W-:Y:S02]  /*d020*/  @!P1 LEA R6, P4, R84, R5, 0x1 ;  /* 0x0000000554069211 */ /* 0x000fe400078808ff */
[----:B------:R-:W-:Y:S02]  /*d030*/  @!P3 LEA.HI.X R3, R0, R9, R88, 0x1, P6 ;  /* 0x000000090003b211 */ /* 0x000fe400030f0c58 */
[----:B------:R-:W-:Y:S02]  /*d040*/  @!P0 LEA R8, P6, R86, R5, 0x1 ;  /* 0x0000000556088211 */ /* 0x000fe400078c08ff */
[-C--:B------:R-:W-:Y:S01]  /*d050*/  @!P2 LEA.HI.X R5, R82, R9.reuse, R87, 0x1, P5 ;  /* 0x000000095205a211 */ /* 0x080fe200028f0c57 */
[----:B------:R0:W-:Y:S01]  /*d060*/  @!P3 ST.E.128 desc[UR8][R2.64], R12 ;  /* 0x0000000c0200b985 */ /* 0x0001e2000c101d08 */
[----:B----4-:R-:W-:-:S02]  /*d070*/  @!P1 LEA.HI.X R7, R84, R9, R83, 0x1, P4 ;  /* 0x0000000954079211 */ /* 0x010fc400020f0c53 */
[----:B------:R-:W-:Y:S01]  /*d080*/  @!P0 LEA.HI.X R9, R86, R9, R85, 0x1, P6 ;  /* 0x0000000956098211 */ /* 0x000fe200030f0c55 */
[----:B------:R0:W-:Y:S04]  /*d090*/  @!P2 ST.E.128 desc[UR8][R4.64], R36 ;  /* 0x000000240400a985 */ /* 0x0001e8000c101d08 */
[----:B------:R0:W-:Y:S04]  /*d0a0*/  @!P1 ST.E.128 desc[UR8][R6.64], R52 ;  /* 0x0000003406009985 */ /* 0x0001e8000c101d08 */
[----:B------:R0:W-:Y:S02]  /*d0b0*/  @!P0 ST.E.128 desc[UR8][R8.64], R68 ;  /* 0x0000004408008985 */ /* 0x0001e4000c101d08 */
.L_x_217:
[----:B------:R-:W-:Y:S05]  /*d0c0*/  BSYNC B1 ;  /* 0x0000000000017941 */ /* 0x000fea0003800000 */
.L_x_216:
[----:B0-----:R-:W-:Y:S01]  /*d0d0*/  VIADD R2, R80, 0x60 ;  /* 0x0000006050027836 */ /* 0x001fe20000000000 */
[----:B------:R0:W0:Y:S04]  /*d0e0*/  SHFL.IDX PT, R9, R22, 0x3, 0x181f ;  /* 0x00781f0016097f89 */ /* 0x00002800000e0000 */
[----:B------:R-:W-:Y:S01]  /*d0f0*/  ISETP.GE.AND P0, PT, R2, UR12, PT ;  /* 0x0000000c02007c0c */ /* 0x000fe2000bf06270 */
[----:B------:R0:W0:-:S12]  /*d100*/  SHFL.IDX PT, R11, R18, 0x3, 0x181f ;  /* 0x00781f00120b7f89 */ /* 0x00001800000e0000 */
[----:B------:R-:W-:Y:S05]  /*d110*/  @P0 BRA `(.L_x_218) ;  /* 0x0000002800400947 */ /* 0x000fea0003800000 */
[----:B------:R-:W-:Y:S01]  /*d120*/  ULDC UR4, c[0x0][0xac8] ;  /* 0x0002b20000047ab9 */ /* 0x000fe20000000800 */
[----:B------:R-:W-:Y:S01]  /*d130*/  ULDC.64 UR8, c[0x0][0x208] ;  /* 0x0000820000087ab9 */ /* 0x000fe20000000a00 */
[----:B------:R-:W-:Y:S02]  /*d140*/  ISETP.GE.AND P3, PT, R0, UR4, PT ;  /* 0x0000000400007c0c */ /* 0x000fe4000bf66270 */
[----:B------:R-:W-:Y:S02]  /*d150*/  ISETP.GE.AND P4, PT, R82, UR4, PT ;  /* 0x0000000452007c0c */ /* 0x000fe4000bf86270 */
[----:B------:R-:W-:-:S09]  /*d160*/  ISETP.GE.AND P5, PT, R84, UR4, PT ;  /* 0x0000000454007c0c */ /* 0x000fd2000bfa6270 */
[-C--:B0-----:R-:W-:Y:S02]  /*d170*/  @!P3 LEA R2, P0, R0, R11.reuse, 0x1 ;  /* 0x0000000b0002b211 */ /* 0x081fe400078008ff */
[----:B------:R-:W-:Y:S02]  /*d180*/  @!P4 LEA R4, P1, R82, R11, 0x1 ;  /* 0x0000000b5204c211 */ /* 0x000fe400078208ff */
[----:B------:R-:W-:Y:S02]  /*d190*/  @!P3 LEA.HI.X R3, R0, R9, R88, 0x1, P0 ;  /* 0x000000090003b211 */ /* 0x000fe400000f0c58 */
[----:B------:R-:W-:Y:S02]  /*d1a0*/  ISETP.GE.AND P0, PT, R86, UR4, PT ;  /* 0x0000000456007c0c */ /* 0x000fe4000bf06270 */
[----:B------:R-:W-:Y:S01]  /*d1b0*/  @!P5 LEA R6, P2, R84, R11, 0x1 ;  /* 0x0000000b5406d211 */ /* 0x000fe200078408ff */
[----:B------:R0:W-:Y:S01]  /*d1c0*/  @!P3 ST.E.128 desc[UR8][R2.64], R24 ;  /* 0x000000180200b985 */ /* 0x0001e2000c101d08 */
[----:B------:R-:W-:-:S02]  /*d1d0*/  @!P4 LEA.HI.X R5, R82, R9, R87, 0x1, P1 ;  /* 0x000000095205c211 */ /* 0x000fc400008f0c57 */
[----:B----4-:R-:W-:-:S03]  /*d1e0*/  @!P5 LEA.HI.X R7, R84, R9, R83, 0x1, P2 ;  /* 0x000000095407d211 */ /* 0x010fc600010f0c53 */
[----:B------:R0:W-:Y:S04]  /*d1f0*/  @!P4 ST.E.128 desc[UR8][R4.64], R40 ;  /* 0x000000280400c985 */ /* 0x0001e8000c101d08 */
[----:B------:R0:W-:Y:S01]  /*d200*/  @!P5 ST.E.128 desc[UR8][R6.64], R56 ;  /* 0x000000380600d985 */ /* 0x0001e2000c101d08 */
[----:B------:R-:W-:Y:S05]  /*d210*/  @P0 BRA `(.L_x_218) ;  /* 0x0000002800000947 */ /* 0x000fea0003800000 */
[----:B0-----:R-:W-:Y:S01]  /*d220*/  LEA R2, P0, R86, R11, 0x1 ;  /* 0x0000000b56027211 */ /* 0x001fe200078008ff */
[----:B------:R-:W-:-:S03]  /*d230*/  ULDC.64 UR8, c[0x0][0x208] ;  /* 0x0000820000087ab9 */ /* 0x000fc60000000a00 */
[----:B------:R-:W-:-:S05]  /*d240*/  LEA.HI.X R3, R86, R9, R85, 0x1, P0 ;  /* 0x0000000956037211 */ /* 0x000fca00000f0c55 */
[----:B------:R0:W-:Y:S01]  /*d250*/  ST.E.128 desc[UR8][R2.64], R72 ;  /* 0x0000004802007985 */ /* 0x0001e2000c101d08 */
[----:B------:R-:W-:Y:S05]  /*d260*/  BRA `(.L_x_218) ;  /* 0x0000002400ec7947 */ /* 0x000fea0003800000 */
.L_x_211:
[----:B------:R-:W-:Y:S01]  /*d270*/  ULDC.64 UR14, c[0x0][0xb08] ;  /* 0x0002c200000e7ab9 */ /* 0x000fe20000000a00 */
[----:B------:R-:W-:Y:S01]  /*d280*/  R2UR UR19, R213 ;  /* 0x00000000d51372ca */ /* 0x000fe200000e0000 */
[----:B------:R-:W-:Y:S01]  /*d290*/  UIMAD UR13, UR16, UR14, URZ ;  /* 0x0000000e100d72a4 */ /* 0x000fe2000f8e023f */
[----:B------:R-:W-:Y:S01]  /*d2a0*/  R2UR UR18, R212 ;  /* 0x00000000d41272ca */ /* 0x000fe200000e0000 */
[----:B------:R-:W-:Y:S01]  /*d2b0*/  UIMAD.WIDE.U32 UR10, UR4, UR14, URZ ;  /* 0x0000000e040a72a5 */ /* 0x000fe2000f8e003f */
[----:B------:R-:W-:Y:S01]  /*d2c0*/  IMAD.MOV.U32 R5, RZ, RZ, R8 ;  /* 0x000000ffff057224 */ /* 0x000fe200078e0008 */
[----:B------:R-:W-:Y:S01]  /*d2d0*/  UIMAD UR13, UR4, UR15, UR13 ;  /* 0x0000000f040d72a4 */ /* 0x000fe2000f8e020d */
[----:B------:R-:W-:Y:S01]  /*d2e0*/  ISETP.GE.AND P0, PT, R12, UR12, PT ;  /* 0x0000000c0c007c0c */ /* 0x000fe2000bf06270 */
[----:B------:R-:W-:Y:S01]  /*d2f0*/  USHF.R.S32.HI UR4, URZ, 0x1f, UR9 ;  /* 0x0000001f3f047899 */ /* 0x000fe20008011409 */
[C---:B------:R-:W-:Y:S01]  /*d300*/  VIADD R176, R19.reuse, 0x18 ;  /* 0x0000001813b07836 */ /* 0x040fe20000000000 */
[----:B------:R-:W-:Y:S01]  /*d310*/  UIADD3 UR11, UR11, UR13, URZ ;  /* 0x0000000d0b0b7290 */ /* 0x000fe2000fffe03f */
[C---:B------:R-:W-:Y:S01]  /*d320*/  VIADD R178, R19.reuse, 0x10 ;  /* 0x0000001013b27836 */ /* 0x040fe20000000000 */
[----:B------:R-:W-:Y:S01]  /*d330*/  ULDC.64 UR14, c[0x0][0xb38] ;  /* 0x0002ce00000e7ab9 */ /* 0x000fe20000000a00 */
[----:B------:R-:W-:Y:S01]  /*d340*/  ULDC.64 UR16, c[0x0][0xb40] ;  /* 0x0002d00000107ab9 */ /* 0x000fe20000000a00 */
[----:B------:R-:W-:Y:S01]  /*d350*/  UIMAD.WIDE.U32 UR10, UR19, UR14, UR10 ;  /* 0x0000000e130a72a5 */ /* 0x000fe2000f8e000a */
[----:B------:R-:W-:Y:S01]  /*d360*/  VIADD R180, R19, 0x8 ;  /* 0x0000000813b47836 */ /* 0x000fe20000000000 */
[----:B------:R-:W-:Y:S01]  /*d370*/  UIMAD UR4, UR4, UR16, URZ ;  /* 0x00000010040472a4 */ /* 0x000fe2000f8e023f */
[----:B------:R-:W-:Y:S01]  /*d380*/  BSSY B1, `(.L_x_219) ;  /* 0x00000cc000017945 */ /* 0x000fe20003800000 */
[----:B------:R-:W-:Y:S01]  /*d390*/  UIMAD UR11, UR19, UR15, UR11 ;  /* 0x0000000f130b72a4 */ /* 0x000fe2000f8e020b */
[----:B------:R-:W-:Y:S01]  /*d3a0*/  SHF.R.S32.HI R22, RZ, 0x1f, R214 ;  /* 0x0000001fff167819 */ /* 0x000fe200000114d6 */
[----:B------:R-:W-:Y:S01]  /*d3b0*/  UIMAD UR4, UR9, UR17, UR4 ;  /* 0x00000011090472a4 */ /* 0x000fe2000f8e0204 */
[----:B------:R-:W-:Y:S01]  /*d3c0*/  SHF.R.S32.HI R152, RZ, 0x1f, R215 ;  /* 0x0000001fff987819 */ /* 0x000fe200000114d7 */
[----:B------:R-:W-:Y:S01]  /*d3d0*/  UIMAD.WIDE.U32 UR10, UR9, UR16, UR10 ;  /* 0x00000010090a72a5 */ /* 0x000fe2000f8e000a */
[----:B------:R-:W-:Y:S01]  /*d3e0*/  SHF.R.S32.HI R153, RZ, 0x1f, R216 ;  /* 0x0000001fff997819 */ /* 0x000fe200000114d8 */
[----:B------:R-:W-:Y:S01]  /*d3f0*/  ULDC.64 UR14, c[0x0][0xb48] ;  /* 0x0002d200000e7ab9 */ /* 0x000fe20000000a00 */
[----:B------:R-:W-:Y:S01]  /*d400*/  @UP1 ULDC UR9, c[0x0][0xbec] ;  /* 0x0002fb0000091ab9 */ /* 0x000fe20000000800 */
[----:B------:R-:W-:Y:S01]  /*d410*/  UIADD3 UR11, UR11, UR4, URZ ;  /* 0x000000040b0b7290 */ /* 0x000fe2000fffe03f */
[----:B------:R-:W-:Y:S01]  /*d420*/  @P1 IMAD.HI.U32 R0, R8, UR9, RZ ;  /* 0x0000000908001c27 */ /* 0x000fe2000f8e00ff */
[----:B------:R-:W-:Y:S01]  /*d430*/  UIADD3 UR8, UR8, 0x38820, URZ ;  /* 0x0003882008087890 */ /* 0x000fe2000fffe03f */
[----:B------:R-:W-:Y:S01]  /*d440*/  SHF.R.S32.HI R154, RZ, 0x1f, R217 ;  /* 0x0000001fff9a7819 */ /* 0x000fe200000114d9 */
[----:B------:R-:W-:Y:S01]  /*d450*/  @UP1 ULDC UR4, c[0x0][0xbf0] ;  /* 0x0002fc0000041ab9 */ /* 0x000fe20000000800 */
[----:B------:R-:W-:Y:S01]  /*d460*/  UIMAD.WIDE.U32 UR10, UR18, UR14, UR10 ;  /* 0x0000000e120a72a5 */ /* 0x000fe2000f8e000a */
[----:B------:R-:W-:Y:S01]  /*d470*/  @P1 SHF.R.U32.HI R5, RZ, UR4, R0 ;  /* 0x00000004ff051c19 */ /* 0x000fe20008011600 */
[----:B------:R-:W-:Y:S01]  /*d480*/  UPRMT UR8, URZ, 0x654, UR8 ;  /* 0x000006543f087896 */ /* 0x000fe20008000008 */
[----:B------:R-:W-:Y:S01]  /*d490*/  SHF.R.S32.HI R155, RZ, 0x1f, R218 ;  /* 0x0000001fff9b7819 */ /* 0x000fe200000114da */
[----:B------:R-:W-:Y:S01]  /*d4a0*/  UIMAD UR4, UR18, UR15, UR11 ;  /* 0x0000000f120472a4 */ /* 0x000fe2000f8e020b */
[--C-:B------:R-:W-:Y:S01]  /*d4b0*/  SHF.R.S32.HI R0, RZ, 0x1f, R5.reuse ;  /* 0x0000001fff007819 */ /* 0x100fe20000011405 */
[----:B------:R-:W-:Y:S01]  /*d4c0*/  IMAD.MOV R7, RZ, RZ, -R5 ;  /* 0x000000ffff077224 */ /* 0x000fe200078e0a05 */
[----:B------:R-:W-:Y:S01]  /*d4d0*/  ULDC.64 UR14, c[0x0][0xb30] ;  /* 0x0002cc00000e7ab9 */ /* 0x000fe20000000a00 */
[----:B------:R-:W-:Y:S01]  /*d4e0*/  IMAD.U32 R3, RZ, RZ, UR11 ;  /* 0x0000000bff037e24 */ /* 0x000fe2000f8e00ff */
[----:B------:R-:W-:Y:S01]  /*d4f0*/  SHF.R.S32.HI R156, RZ, 0x1f, R219 ;  /* 0x0000001fff9c7819 */ /* 0x000fe200000114db */
[----:B------:R-:W-:Y:S01]  /*d500*/  IMAD R7, R7, UR20, R8 ;  /* 0x0000001407077c24 */ /* 0x000fe2000f8e0208 */
[----:B------:R-:W-:Y:S01]  /*d510*/  SYNCS.ARRIVE.TRANS64.RED.A1T0 RZ, [UR8], RZ ;  /* 0x000000ffffff79a7 */ /* 0x000fe20008100408 */
[----:B------:R-:W-:Y:S01]  /*d520*/  IMAD R0, R0, UR14, RZ ;  /* 0x0000000e00007c24 */ /* 0x000fe2000f8e02ff */
[----:B------:R-:W-:Y:S01]  /*d530*/  SHF.R.S32.HI R157, RZ, 0x1f, R220 ;  /* 0x0000001fff9d7819 */ /* 0x000fe200000114dc */
[----:B------:R-:W-:Y:S01]  /*d540*/  IMAD.U32 R2, RZ, RZ, UR10 ;  /* 0x0000000aff027e24 */ /* 0x000fe2000f8e00ff */
[----:B------:R-:W-:Y:S01]  /*d550*/  ULDC.64 UR10, c[0x0][0xb28] ;  /* 0x0002ca00000a7ab9 */ /* 0x000fe20000000a00 */
[----:B------:R-:W-:Y:S01]  /*d560*/  IMAD.U32 R3, RZ, RZ, UR4 ;  /* 0x00000004ff037e24 */ /* 0x000fe2000f8e00ff */
[----:B------:R-:W-:Y:S01]  /*d570*/  SHF.R.S32.HI R158, RZ, 0x1f, R221 ;  /* 0x0000001fff9e7819 */ /* 0x000fe200000114dd */
[C---:B------:R-:W-:Y:S01]  /*d580*/  IMAD R9, R5.reuse, UR15, R0 ;  /* 0x0000000f05097c24 */ /* 0x040fe2000f8e0200 */
[----:B------:R-:W-:Y:S01]  /*d590*/  SHF.R.S32.HI R0, RZ, 0x1f, R7 ;  /* 0x0000001fff007819 */ /* 0x000fe20000011407 */
[----:B------:R-:W-:Y:S01]  /*d5a0*/  IMAD.WIDE.U32 R2, R5, UR14, R2 ;  /* 0x0000000e05027c25 */ /* 0x000fe2000f8e0002 */
[----:B------:R-:W-:-:S02]  /*d5b0*/  SHF.R.S32.HI R159, RZ, 0x1f, R222 ;  /* 0x0000001fff9f7819 */ /* 0x000fc400000114de */
[----:B------:R-:W-:Y:S01]  /*d5c0*/  SHF.R.S32.HI R160, RZ, 0x1f, R223 ;  /* 0x0000001fffa07819 */ /* 0x000fe200000114df */
[----:B------:R-:W-:Y:S01]  /*d5d0*/  IMAD R0, R0, UR10, RZ ;  /* 0x0000000a00007c24 */ /* 0x000fe2000f8e02ff */
[----:B------:R-:W-:Y:S01]  /*d5e0*/  SHF.R.S32.HI R161, RZ, 0x1f, R224 ;  /* 0x0000001fffa17819 */ /* 0x000fe200000114e0 */
[----:B------:R-:W-:Y:S01]  /*d5f0*/  IMAD.IADD R3, R3, 0x1, R9 ;  /* 0x0000000103037824 */ /* 0x000fe200078e0209 */
[----:B------:R-:W-:Y:S01]  /*d600*/  SHF.R.S32.HI R162, RZ, 0x1f, R225 ;  /* 0x0000001fffa27819 */ /* 0x000fe200000114e1 */
[C---:B------:R-:W-:Y:S01]  /*d610*/  IMAD R11, R7.reuse, UR11, R0 ;  /* 0x0000000b070b7c24 */ /* 0x040fe2000f8e0200 */
[----:B------:R-:W-:Y:S01]  /*d620*/  SHF.R.S32.HI R163, RZ, 0x1f, R226 ;  /* 0x0000001fffa37819 */ /* 0x000fe200000114e2 */
[----:B------:R-:W-:Y:S01]  /*d630*/  IMAD.WIDE.U32 R2, R7, UR10, R2 ;  /* 0x0000000a07027c25 */ /* 0x000fe2000f8e0002 */
[----:B------:R-:W-:Y:S01]  /*d640*/  ULDC.64 UR10, c[0x0][0xb00] ;  /* 0x0002c000000a7ab9 */ /* 0x000fe20000000a00 */
[----:B------:R-:W-:Y:S02]  /*d650*/  SHF.R.S32.HI R164, RZ, 0x1f, R227 ;  /* 0x0000001fffa47819 */ /* 0x000fe400000114e3 */
[----:B------:R-:W-:Y:S01]  /*d660*/  IMAD.IADD R11, R3, 0x1, R11 ;  /* 0x00000001030b7824 */ /* 0x000fe200078e020b */
[C---:B------:R-:W-:Y:S01]  /*d670*/  LEA R0, P1, R2.reuse, UR10, 0x2 ;  /* 0x0000000a02007c11 */ /* 0x040fe2000f8210ff */
[C---:B------:R-:W-:Y:S01]  /*d680*/  VIADD R175, R19.reuse, 0x18 ;  /* 0x0000001813af7836 */ /* 0x040fe20000000000 */
[----:B------:R-:W-:Y:S01]  /*d690*/  SHF.R.S32.HI R165, RZ, 0x1f, R228 ;  /* 0x0000001fffa57819 */ /* 0x000fe200000114e4 */
[C---:B------:R-:W-:Y:S01]  /*d6a0*/  VIADD R177, R19.reuse, 0x10 ;  /* 0x0000001013b17836 */ /* 0x040fe20000000000 */
[----:B------:R-:W-:Y:S01]  /*d6b0*/  LEA.HI.X R11, R2, UR11, R11, 0x2, P1 ;  /* 0x0000000b020b7c11 */ /* 0x000fe200088f140b */
[----:B------:R-:W-:Y:S01]  /*d6c0*/  VIADD R179, R19, 0x8 ;  /* 0x0000000813b37836 */ /* 0x000fe20000000000 */
[----:B------:R0:W1:Y:S01]  /*d6d0*/  SHFL.IDX PT, R2, R0, RZ, 0x1c1f ;  /* 0x001c1fff00027589 */ /* 0x00006200000e0000 */
[----:B------:R-:W-:-:S02]  /*d6e0*/  SHF.R.S32.HI R166, RZ, 0x1f, R229 ;  /* 0x0000001fffa67819 */ /* 0x000fc400000114e5 */
[----:B------:R-:W-:Y:S01]  /*d6f0*/  SHF.R.S32.HI R167, RZ, 0x1f, R230 ;  /* 0x0000001fffa77819 */ /* 0x000fe200000114e6 */
[----:B------:R0:W2:Y:S01]  /*d700*/  SHFL.IDX PT, R3, R11, RZ, 0x1c1f ;  /* 0x001c1fff0b037589 */ /* 0x0000a200000e0000 */
[----:B------:R-:W-:Y:S02]  /*d710*/  SHF.R.S32.HI R168, RZ, 0x1f, R231 ;  /* 0x0000001fffa87819 */ /* 0x000fe400000114e7 */
[----:B------:R-:W-:Y:S02]  /*d720*/  SHF.R.S32.HI R169, RZ, 0x1f, R232 ;  /* 0x0000001fffa97819 */ /* 0x000fe400000114e8 */
[----:B------:R-:W-:Y:S02]  /*d730*/  SHF.R.S32.HI R170, RZ, 0x1f, R233 ;  /* 0x0000001fffaa7819 */ /* 0x000fe400000114e9 */
[----:B------:R-:W-:Y:S02]  /*d740*/  SHF.R.S32.HI R171, RZ, 0x1f, R234 ;  /* 0x0000001fffab7819 */ /* 0x000fe400000114ea */
[----:B------:R-:W-:-:S02]  /*d750*/  SHF.R.S32.HI R172, RZ, 0x1f, R235 ;  /* 0x0000001fffac7819 */ /* 0x000fc400000114eb */
[----:B------:R-:W-:Y:S02]  /*d760*/  SHF.R.S32.HI R173, RZ, 0x1f, R236 ;  /* 0x0000001fffad7819 */ /* 0x000fe400000114ec */
[----:B------:R-:W-:Y:S02]  /*d770*/  SHF.R.S32.HI R174, RZ, 0x1f, R237 ;  /* 0x0000001fffae7819 */ /* 0x000fe400000114ed */
[----:B------:R-:W-:Y:S02]  /*d780*/  SHF.R.S32.HI R176, RZ, 0x1f, R176 ;  /* 0x0000001fffb07819 */ /* 0x000fe400000114b0 */
[----:B------:R-:W-:Y:S02]  /*d790*/  SHF.R.S32.HI R178, RZ, 0x1f, R178 ;  /* 0x0000001fffb27819 */ /* 0x000fe400000114b2 */
[----:B------:R-:W-:Y:S01]  /*d7a0*/  SHF.R.S32.HI R180, RZ, 0x1f, R180 ;  /* 0x0000001fffb47819 */ /* 0x000fe200000114b4 */
[----:B01----:R-:W-:Y:S06]  /*d7b0*/  @P0 BRA `(.L_x_220) ;  /* 0x0000000800200947 */ /* 0x003fec0003800000 */
[----:B------:R-:W-:Y:S01]  /*d7c0*/  ULDC UR4, c[0x0][0xac8] ;  /* 0x0002b20000047ab9 */ /* 0x000fe20000000800 */
[----:B------:R-:W-:Y:S01]  /*d7d0*/  ULDC.64 UR8, c[0x0][0x208] ;  /* 0x0000820000087ab9 */ /* 0x000fe20000000a00 */
[----:B------:R-:W-:Y:S02]  /*d7e0*/  ISETP.GE.AND P4, PT, R179, UR4, PT ;  /* 0x00000004b3007c0c */ /* 0x000fe4000bf86270 */
[----:B------:R-:W-:Y:S02]  /*d7f0*/  ISETP.GE.AND P3, PT, R177, UR4, PT ;  /* 0x00000004b1007c0c */ /* 0x000fe4000bf66270 */
[----:B------:R-:W-:Y:S02]  /*d800*/  ISETP.GE.AND P5, PT, R19, UR4, PT ;  /* 0x0000000413007c0c */ /* 0x000fe4000bfa6270 */
[----:B------:R-:W-:Y:S02]  /*d810*/  ISETP.GE.AND P1, PT, R237, UR4, PT ;  /* 0x00000004ed007c0c */ /* 0x000fe4000bf26270 */
[----:B------:R-:W-:-:S05]  /*d820*/  ISETP.GE.AND P0, PT, R175, UR4, PT ;  /* 0x00000004af007c0c */ /* 0x000fca000bf06270 */
[-C--:B------:R-:W-:Y:S02]  /*d830*/  @!P4 LEA R4, P2, R179, R2.reuse, 0x2 ;  /* 0x00000002b304c211 */ /* 0x080fe400078410ff */
[----:B------:R-:W-:Y:S02]  /*d840*/  @!P3 LEA R6, P6, R177, R2, 0x2 ;  /* 0x00000002b106b211 */ /* 0x000fe400078c10ff */
[----:B--2---:R-:W-:Y:S01]  /*d850*/  @!P5 IMAD.WIDE R8, R19, 0x4, R2 ;  /* 0x000000041308d825 */ /* 0x004fe200078e0202 */
[-C--:B------:R-:W-:Y:S02]  /*d860*/  @!P4 LEA.HI.X R5, R179, R3.reuse, R180, 0x2, P2 ;  /* 0x00000003b305c211 */ /* 0x080fe400010f14b4 */
[----:B------:R-:W-:Y:S02]  /*d870*/  ISETP.GE.AND P2, PT, R236, UR4, PT ;  /* 0x00000004ec007c0c */ /* 0x000fe4000bf46270 */
[----:B------:R-:W-:Y:S01]  /*d880*/  @!P3 LEA.HI.X R7, R177, R3, R178, 0x2, P6 ;  /* 0x00000003b107b211 */ /* 0x000fe200030f14b2 */
[----:B------:R-:W-:Y:S04]  /*d890*/  @!P5 ST.E.64 desc[UR8][R8.64], R24 ;  /* 0x000000180800d985 */ /* 0x000fe8000c101b08 */
[----:B------:R0:W-:Y:S01]  /*d8a0*/  @!P4 ST.E.64 desc[UR8][R4.64], R28 ;  /* 0x0000001c0400c985 */ /* 0x0001e2000c101b08 */
[----:B------:R-:W-:-:S03]  /*d8b0*/  ISETP.GE.AND P4, PT, R234, UR4, PT ;  /* 0x00000004ea007c0c */ /* 0x000fc6000bf86270 */
[----:B------:R1:W-:Y:S01]  /*d8c0*/  @!P3 ST.E.64 desc[UR8][R6.64], R32 ;  /* 0x000000200600b985 */ /* 0x0003e2000c101b08 */
[----:B------:R-:W-:Y:S02]  /*d8d0*/  ISETP.GE.AND P3, PT, R235, UR4, PT ;  /* 0x00000004eb007c0c */ /* 0x000fe4000bf66270 */
[-C--:B0-----:R-:W-:Y:S02]  /*d8e0*/  @!P0 LEA R4, P6, R175, R2.reuse, 0x2 ;  /* 0x00000002af048211 */ /* 0x081fe400078c10ff */
[-C--:B-1----:R-:W-:Y:S01]  /*d8f0*/  @!P1 LEA R6, P5, R237, R2.reuse, 0x2 ;  /* 0x00000002ed069211 */ /* 0x082fe200078a10ff */
[----:B------:R-:W-:Y:S01]  /*d900*/  VIADD R33, R19, 0xe8 ;  /* 0x000000e813217836 */ /* 0x000fe20000000000 */
[-C--:B------:R-:W-:Y:S02]  /*d910*/  @!P0 LEA.HI.X R5, R175, R3.reuse, R176, 0x2, P6 ;  /* 0x00000003af058211 */ /* 0x080fe400030f14b0 */
[----:B------:R-:W-:Y:S02]  /*d920*/  @!P1 LEA.HI.X R7, R237, R3, R174, 0x2, P5 ;  /* 0x00000003ed079211 */ /* 0x000fe400028f14ae */
[----:B------:R-:W-:Y:S01]  /*d930*/  ISETP.GE.AND P5, PT, R233, UR4, PT ;  /* 0x00000004e9007c0c */ /* 0x000fe2000bfa6270 */
[----:B------:R0:W-:Y:S01]  /*d940*/  @!P0 ST.E.64 desc[UR8][R4.64], R36 ;  /* 0x0000002404008985 */ /* 0x0001e2000c101b08 */
[----:B------:R-:W-:-:S02]  /*d950*/  @!P2 LEA R8, P6, R236, R2, 0x2 ;  /* 0x00000002ec08a211 */ /* 0x000fc400078c10ff */
[----:B------:R-:W-:Y:S01]  /*d960*/  ISETP.GE.AND P0, PT, R232, UR4, PT ;  /* 0x00000004e8007c0c */ /* 0x000fe2000bf06270 */
[----:B------:R1:W-:Y:S01]  /*d970*/  @!P1 ST.E.64 desc[UR8][R6.64], R40 ;  /* 0x0000002806009985 */ /* 0x0003e2000c101b08 */
[----:B------:R-:W-:Y:S02]  /*d980*/  @!P2 LEA.HI.X R9, R236, R3, R173, 0x2, P6 ;  /* 0x00000003ec09a211 */ /* 0x000fe400030f14ad */
[----:B------:R-:W-:-:S03]  /*d990*/  ISETP.GE.AND P1, PT, R231, UR4, PT ;  /* 0x00000004e7007c0c */ /* 0x000fc6000bf26270 */
[----:B------:R2:W-:Y:S01]  /*d9a0*/  @!P2 ST.E.64 desc[UR8][R8.64], R44 ;  /* 0x0000002c0800a985 */ /* 0x0005e2000c101b08 */
[CC--:B0-----:R-:W-:Y:S02]  /*d9b0*/  @!P3 LEA R4, P6, R235.reuse, R2.reuse, 0x2 ;  /* 0x00000002eb04b211 */ /* 0x0c1fe400078c10ff */
[CC--:B-1----:R-:W-:Y:S02]  /*d9c0*/  @!P4 LEA R6, P2, R234.reuse, R2.reuse, 0x2 ;  /* 0x00000002ea06c211 */ /* 0x0c2fe400078410ff */
[-C--:B------:R-:W-:Y:S02]  /*d9d0*/  @!P3 LEA.HI.X R5, R235, R3.reuse, R172, 0x2, P6 ;  /* 0x00000003eb05b211 */ /* 0x080fe400030f14ac */
[----:B------:R-:W-:Y:S02]  /*d9e0*/  @!P4 LEA.HI.X R7, R234, R3, R171, 0x2, P2 ;  /* 0x00000003ea07c211 */ /* 0x000fe400010f14ab */
[----:B--2---:R-:W-:Y:S01]  /*d9f0*/  @!P5 LEA R8, P6, R233, R2, 0x2 ;  /* 0x00000002e908d211 */ /* 0x004fe200078c10ff */
[----:B------:R0:W-:Y:S01]  /*da00*/  @!P3 ST.E.64 desc[UR8][R4.64], R48 ;  /* 0x000000300400b985 */ /* 0x0001e2000c101b08 */
[----:B------:R-:W-:-:S02]  /*da10*/  ISETP.GE.AND P2, PT, R230, UR4, PT ;  /* 0x00000004e6007c0c */ /* 0x000fc4000bf46270 */
[----:B------:R-:W-:Y:S01]  /*da20*/  @!P5 LEA.HI.X R9, R233, R3, R170, 0x2, P6 ;  /* 0x00000003e909d211 */ /* 0x000fe200030f14aa */
[----:B------:R1:W-:Y:S01]  /*da30*/  @!P4 ST.E.64 desc[UR8][R6.64], R52 ;  /* 0x000000340600c985 */ /* 0x0003e2000c101b08 */
[----:B------:R-:W-:-:S03]  /*da40*/  ISETP.GE.AND P3, PT, R229, UR4, PT ;  /* 0x00000004e5007c0c */ /* 0x000fc6000bf66270 */
[----:B------:R2:W-:Y:S01]  /*da50*/  @!P5 ST.E.64 desc[UR8][R8.64], R56 ;  /* 0x000000380800d985 */ /* 0x0005e2000c101b08 */
[CC--:B0-----:R-:W-:Y:S02]  /*da60*/  @!P0 LEA R4, P4, R232.reuse, R2.reuse, 0x2 ;  /* 0x00000002e8048211 */ /* 0x0c1fe400078810ff */
[C---:B-1----:R-:W-:Y:S02]  /*da70*/  @!P1 LEA R6, P5, R231.reuse, R2, 0x2 ;  /* 0x00000002e7069211 */ /* 0x042fe400078a10ff */
[-C--:B------:R-:W-:Y:S02]  /*da80*/  @!P0 LEA.HI.X R5, R232, R3.reuse, R169, 0x2, P4 ;  /* 0x00000003e8058211 */ /* 0x080fe400020f14a9 */
[----:B------:R-:W-:Y:S02]  /*da90*/  ISETP.GE.AND P4, PT, R228, UR4, PT ;  /* 0x00000004e4007c0c */ /* 0x000fe4000bf86270 */
[----:B------:R-:W-:Y:S01]  /*daa0*/  @!P1 LEA.HI.X R7, R231, R3, R168, 0x2, P5 ;  /* 0x00000003e7079211 */ /* 0x000fe200028f14a8 */
[----:B------:R0:W-:Y:S01]  /*dab0*/  @!P0 ST.E.64 desc[UR8][R4.64], R60 ;  /* 0x0000003c04008985 */ /* 0x0001e2000c101b08 */
[----:B------:R-:W-:-:S02]  /*dac0*/  ISETP.GE.AND P5, PT, R227, UR4, PT ;  /* 0x00000004e3007c0c */ /* 0x000fc4000bfa6270 */
[C---:B--2---:R-:W-:Y:S01]  /*dad0*/  @!P2 LEA R8, P6, R230.reuse, R2, 0x2 ;  /* 0x00000002e608a211 */ /* 0x044fe200078c10ff */
[----:B------:R1:W-:Y:S01]  /*dae0*/  @!P1 ST.E.64 desc[UR8][R6.64], R64 ;  /* 0x0000004006009985 */ /* 0x0003e2000c101b08 */
[----:B------:R-:W-:Y:S02]  /*daf0*/  ISETP.GE.AND P1, PT, R225, UR4, PT ;  /* 0x00000004e1007c0c */ /* 0x000fe4000bf26270 */
[----:B------:R-:W-:Y:S02]  /*db00*/  @!P2 LEA.HI.X R9, R230, R3, R167, 0x2, P6 ;  /* 0x00000003e609a211 */ /* 0x000fe400030f14a7 */
[----:B------:R-:W-:-:S03]  /*db10*/  ISETP.GE.AND P0, PT, R226, UR4, PT ;  /* 0x00000004e2007c0c */ /* 0x000fc6000bf06270 */
[----:B------:R2:W-:Y:S01]  /*db20*/  @!P2 ST.E.64 desc[UR8][R8.64], R68 ;  /* 0x000000440800a985 */ /* 0x0005e2000c101b08 */
[CC--:B0-----:R-:W-:Y:S02]  /*db30*/  @!P3 LEA R4, P6, R229.reuse, R2.reuse, 0x2 ;  /* 0x00000002e504b211 */ /* 0x0c1fe400078c10ff */
[CC--:B-1----:R-:W-:Y:S02]  /*db40*/  @!P4 LEA R6, P2, R228.reuse, R2.reuse, 0x2 ;  /* 0x00000002e406c211 */ /* 0x0c2fe400078410ff */
[-C--:B------:R-:W-:Y:S02]  /*db50*/  @!P3 LEA.HI.X R5, R229, R3.reuse, R166, 0x2, P6 ;  /* 0x00000003e505b211 */ /* 0x080fe400030f14a6 */
[----:B------:R-:W-:Y:S02]  /*db60*/  @!P4 LEA.HI.X R7, R228, R3, R165, 0x2, P2 ;  /* 0x00000003e407c211 */ /* 0x000fe400010f14a5 */
[----:B------:R-:W-:Y:S01]  /*db70*/  ISETP.GE.AND P2, PT, R224, UR4, PT ;  /* 0x00000004e0007c0c */ /* 0x000fe2000bf46270 */
[----:B------:R0:W-:Y:S01]  /*db80*/  @!P3 ST.E.64 desc[UR8][R4.64], R72 ;  /* 0x000000480400b985 */ /* 0x0001e2000c101b08 */
[----:B--2---:R-:W-:-:S03]  /*db90*/  @!P5 LEA R8, P6, R227, R2, 0x2 ;  /* 0x00000002e308d211 */ /* 0x004fc600078c10ff */
[----:B------:R1:W-:Y:S01]  /*dba0*/  @!P4 ST.E.64 desc[UR8][R6.64], R76 ;  /* 0x0000004c0600c985 */ /* 0x0003e2000c101b08 */
[----:B------:R-:W-:Y:S02]  /*dbb0*/  @!P5 LEA.HI.X R9, R227, R3, R164, 0x2, P6 ;  /* 0x00000003e309d211 */ /* 0x000fe400030f14a4 */
[----:B------:R-:W-:-:S03]  /*dbc0*/  ISETP.GE.AND P4, PT, R222, UR4, PT ;  /* 0x00000004de007c0c */ /* 0x000fc6000bf86270 */
[----:B------:R2:W-:Y:S01]  /*dbd0*/  @!P5 ST.E.64 desc[UR8][R8.64], R80 ;  /* 0x000000500800d985 */ /* 0x0005e2000c101b08 */
[----:B------:R-:W-:Y:S02]  /*dbe0*/  ISETP.GE.AND P5, PT, R223, UR4, PT ;  /* 0x00000004df007c0c */ /* 0x000fe4000bfa6270 */
        /* <DEDUP_REMOVED lines=8> */
[----:B------:R-:W-:-:S05]  /*dc70*/  @!P2 LEA.HI.X R9, R224, R3, R161, 0x2, P6 ;  /* 0x00000003e009a211 */ /* 0x000fca00030f14a1 */
[----:B------:R2:W-:Y:S01]  /*dc80*/  @!P2 ST.E.64 desc[UR8][R8.64], R92 ;  /* 0x0000005c0800a985 */ /* 0x0005e2000c101b08 */
[----:B------:R-:W-:Y:S02]  /*dc90*/  ISETP.GE.AND P2, PT, R220, UR4, PT ;  /* 0x00000004dc007c0c */ /* 0x000fe4000bf46270 */
[CC--:B0-----:R-:W-:Y:S02]  /*dca0*/  @!P5 LEA R4, P1, R223.reuse, R2.reuse, 0x2 ;  /* 0x00000002df04d211 */ /* 0x0c1fe400078210ff */
[CC--:B-1----:R-:W-:Y:S02]  /*dcb0*/  @!P4 LEA R6, P0, R222.reuse, R2.reuse, 0x2 ;  /* 0x00000002de06c211 */ /* 0x0c2fe400078010ff */
[-C--:B------:R-:W-:Y:S02]  /*dcc0*/  @!P5 LEA.HI.X R5, R223, R3.reuse, R160, 0x2, P1 ;  /* 0x00000003df05d211 */ /* 0x080fe400008f14a0 */
[----:B------:R-:W-:Y:S02]  /*dcd0*/  ISETP.GE.AND P1, PT, R219, UR4, PT ;  /* 0x00000004db007c0c */ /* 0x000fe4000bf26270 */
[----:B--2---:R-:W-:Y:S01]  /*dce0*/  @!P3 LEA R8, P6, R221, R2, 0x2 ;  /* 0x00000002dd08b211 */ /* 0x004fe200078c10ff */
[----:B------:R-:W-:Y:S01]  /*dcf0*/  @!P5 ST.E.64 desc[UR8][R4.64], R96 ;  /* 0x000000600400d985 */ /* 0x000fe2000c101b08 */
[----:B------:R-:W-:-:S02]  /*dd00*/  @!P4 LEA.HI.X R7, R222, R3, R159, 0x2, P0 ;  /* 0x00000003de07c211 */ /* 0x000fc400000f149f */
[----:B------:R-:W-:Y:S02]  /*dd10*/  @!P3 LEA.HI.X R9, R221, R3, R158, 0x2, P6 ;  /* 0x00000003dd09b211 */ /* 0x000fe400030f149e */
[----:B------:R-:W-:Y:S01]  /*dd20*/  ISETP.GE.AND P0, PT, R218, UR4, PT ;  /* 0x00000004da007c0c */ /* 0x000fe2000bf06270 */
[----:B------:R-:W-:Y:S01]  /*dd30*/  @!P4 ST.E.64 desc[UR8][R6.64], R100 ;  /* 0x000000640600c985 */ /* 0x000fe2000c101b08 */
[-C--:B------:R-:W-:Y:S02]  /*dd40*/  @!P2 LEA R12, P6, R220, R2.reuse, 0x2 ;  /* 0x00000002dc0ca211 */ /* 0x080fe400078c10ff */
[----:B------:R-:W-:Y:S01]  /*dd50*/  ISETP.GE.AND P4, PT, R216, UR4, PT ;  /* 0x00000004d8007c0c */ /* 0x000fe2000bf86270 */
[----:B------:R0:W-:Y:S01]  /*dd60*/  @!P3 ST.E.64 desc[UR8][R8.64], R104 ;  /* 0x000000680800b985 */ /* 0x0001e2000c101b08 */
[----:B------:R-:W-:Y:S02]  /*dd70*/  ISETP.GE.AND P3, PT, R217, UR4, PT ;  /* 0x00000004d9007c0c */ /* 0x000fe4000bf66270 */
[----:B------:R-:W-:-:S02]  /*dd80*/  @!P1 LEA R14, P5, R219, R2, 0x2 ;  /* 0x00000002db0e9211 */ /* 0x000fc400078a10ff */
[-C--:B------:R-:W-:Y:S02]  /*dd90*/  @!P2 LEA.HI.X R13, R220, R3.reuse, R157, 0x2, P6 ;  /* 0x00000003dc0da211 */ /* 0x080fe400030f149d */
[-C--:B------:R-:W-:Y:S02]  /*dda0*/  @!P1 LEA.HI.X R15, R219, R3.reuse, R156, 0x2, P5 ;  /* 0x00000003db0f9211 */ /* 0x080fe400028f149c */
[CC--:B------:R-:W-:Y:S01]  /*ddb0*/  @!P0 LEA R20, P6, R218.reuse, R2.reuse, 0x2 ;  /* 0x00000002da148211 */ /* 0x0c0fe200078c10ff */
[----:B------:R-:W-:Y:S01]  /*ddc0*/  @!P2 ST.E.64 desc[UR8][R12.64], R108 ;  /* 0x0000006c0c00a985 */ /* 0x000fe2000c101b08 */
[----:B------:R-:W-:Y:S02]  /*ddd0*/  ISETP.GE.AND P2, PT, R215, UR4, PT ;  /* 0x00000004d7007c0c */ /* 0x000fe4000bf46270 */
[----:B------:R-:W-:Y:S01]  /*dde0*/  @!P0 LEA.HI.X R21, R218, R3, R155, 0x2, P6 ;  /* 0x00000003da158211 */ /* 0x000fe200030f149b */
[----:B------:R1:W-:Y:S01]  /*ddf0*/  @!P1 ST.E.64 desc[UR8][R14.64], R112 ;  /* 0x000000700e009985 */ /* 0x0003e2000c101b08 */
[----:B------:R-:W-:-:S02]  /*de00*/  @!P3 LEA R24, P1, R217, R2, 0x2 ;  /* 0x00000002d918b211 */ /* 0x000fc400078210ff */
[-C--:B------:R-:W-:Y:S01]  /*de10*/  @!P4 LEA R28, P5, R216, R2.reuse, 0x2 ;  /* 0x00000002d81cc211 */ /* 0x080fe200078a10ff */
[----:B------:R2:W-:Y:S01]  /*de20*/  @!P0 ST.E.64 desc[UR8][R20.64], R116 ;  /* 0x0000007414008985 */ /* 0x0005e2000c101b08 */
[-C--:B------:R-:W-:Y:S02]  /*de30*/  @!P3 LEA.HI.X R25, R217, R3.reuse, R154, 0x2, P1 ;  /* 0x00000003d919b211 */ /* 0x080fe400008f149a */
[----:B------:R-:W-:Y:S02]  /*de40*/  ISETP.GE.AND P1, PT, R214, UR4, PT ;  /* 0x00000004d6007c0c */ /* 0x000fe4000bf26270 */
[-C--:B------:R-:W-:Y:S01]  /*de50*/  @!P4 LEA.HI.X R29, R216, R3.reuse, R153, 0x2, P5 ;  /* 0x00000003d81dc211 */ /* 0x080fe200028f1499 */
[----:B------:R3:W-:Y:S01]  /*de60*/  @!P3 ST.E.64 desc[UR8][R24.64], R120 ;  /* 0x000000781800b985 */ /* 0x0007e2000c101b08 */
[----:B------:R-:W-:Y:S02]  /*de70*/  ISETP.GE.AND P0, PT, R23, UR4, PT ;  /* 0x0000000417007c0c */ /* 0x000fe4000bf06270 */
[----:B0-----:R-:W-:Y:S01]  /*de80*/  @!P2 LEA R8, P5, R215, R2, 0x2 ;  /* 0x00000002d708a211 */ /* 0x001fe200078a10ff */
[----:B------:R3:W-:Y:S01]  /*de90*/  @!P4 ST.E.64 desc[UR8][R28.64], R124 ;  /* 0x0000007c1c00c985 */ /* 0x0007e2000c101b08 */
[----:B------:R-:W-:Y:S01]  /*dea0*/  ISETP.GE.AND P4, PT, R33, UR4, PT ;  /* 0x0000000421007c0c */ /* 0x000fe2000bf86270 */
[----:B-1----:R-:W-:Y:S01]  /*deb0*/  VIADD R15, R19, 0xf0 ;  /* 0x000000f0130f7836 */ /* 0x002fe20000000000 */
[----:B------:R-:W-:Y:S01]  /*dec0*/  @!P2 LEA.HI.X R9, R215, R3, R152, 0x2, P5 ;  /* 0x00000003d709a211 */ /* 0x000fe200028f1498 */
[----:B--2---:R-:W-:Y:S01]  /*ded0*/  VIADD R21, R19, 0xf8 ;  /* 0x000000f813157836 */ /* 0x004fe20000000000 */
[----:B------:R-:W-:-:S02]  /*dee0*/  SHF.R.S32.HI R5, RZ, 0x1f, R23 ;  /* 0x0000001fff057819 */ /* 0x000fc40000011417 */
[CC--:B------:R-:W-:Y:S01]  /*def0*/  @!P1 LEA R6, P6, R214.reuse, R2.reuse, 0x2 ;  /* 0x00000002d6069211 */ /* 0x0c0fe200078c10ff */
[----:B------:R3:W-:Y:S01]  /*df00*/  @!P2 ST.E.64 desc[UR8][R8.64], R128 ;  /* 0x000000800800a985 */ /* 0x0007e2000c101b08 */
[----:B------:R-:W-:Y:S02]  /*df10*/  ISETP.GE.AND P3, PT, R15, UR4, PT ;  /* 0x000000040f007c0c */ /* 0x000fe4000bf66270 */
[----:B------:R-:W-:Y:S02]  /*df20*/  @!P0 LEA R4, P5, R23, R2, 0x2 ;  /* 0x0000000217048211 */ /* 0x000fe400078a10ff */
[-C--:B------:R-:W-:Y:S02]  /*df30*/  @!P1 LEA.HI.X R7, R214, R3.reuse, R22, 0x2, P6 ;  /* 0x00000003d6079211 */ /* 0x080fe400030f1416 */
[----:B------:R-:W-:Y:S02]  /*df40*/  ISETP.GE.AND P6, PT, R21, UR4, PT ;  /* 0x0000000415007c0c */ /* 0x000fe4000bfc6270 */
[----:B------:R-:W-:Y:S01]  /*df50*/  @!P0 LEA.HI.X R5, R23, R3, R5, 0x2, P5 ;  /* 0x0000000317058211 */ /* 0x000fe200028f1405 */
[----:B------:R3:W-:Y:S01]  /*df60*/  @!P1 ST.E.64 desc[UR8][R6.64], R132 ;  /* 0x0000008406009985 */ /* 0x0007e2000c101b08 */
[----:B------:R-:W-:-:S02]  /*df70*/  SHF.R.S32.HI R13, RZ, 0x1f, R33 ;  /* 0x0000001fff0d7819 */ /* 0x000fc40000011421 */
[CC--:B------:R-:W-:Y:S01]  /*df80*/  @!P4 LEA R12, P5, R33.reuse, R2.reuse, 0x2 ;  /* 0x00000002210cc211 */ /* 0x0c0fe200078a10ff */
[----:B------:R3:W-:Y:S01]  /*df90*/  @!P0 ST.E.64 desc[UR8][R4.64], R136 ;  /* 0x0000008804008985 */ /* 0x0007e2000c101b08 */
[----:B------:R-:W-:Y:S02]  /*dfa0*/  SHF.R.S32.HI R18, RZ, 0x1f, R15 ;  /* 0x0000001fff127819 */ /* 0x000fe4000001140f */
[----:B------:R-:W-:Y:S02]  /*dfb0*/  @!P4 LEA.HI.X R13, R33, R3, R13, 0x2, P5 ;  /* 0x00000003210dc211 */ /* 0x000fe400028f140d */
[----:B------:R-:W-:-:S03]  /*dfc0*/  @!P3 LEA R14, P5, R15, R2, 0x2 ;  /* 0x000000020f0eb211 */ /* 0x000fc600078a10ff */
[----:B------:R3:W-:Y:S01]  /*dfd0*/  @!P4 ST.E.64 desc[UR8][R12.64], R140 ;  /* 0x0000008c0c00c985 */ /* 0x0007e2000c101b08 */
[-C--:B------:R-:W-:Y:S02]  /*dfe0*/  @!P3 LEA.HI.X R15, R15, R3.reuse, R18, 0x2, P5 ;  /* 0x000000030f0fb211 */ /* 0x080fe400028f1412 */
[----:B------:R-:W-:Y:S02]  /*dff0*/  SHF.R.S32.HI R18, RZ, 0x1f, R21 ;  /* 0x0000001fff127819 */ /* 0x000fe40000011415 */
[C---:B------:R-:W-:Y:S01]  /*e000*/  @!P6 LEA R2, P5, R21.reuse, R2, 0x2 ;  /* 0x000000021502e211 */ /* 0x040fe200078a10ff */
[----:B------:R3:W-:Y:S03]  /*e010*/  @!P3 ST.E.64 desc[UR8][R14.64], R144 ;  /* 0x000000900e00b985 */ /* 0x0007e6000c101b08 */
[----:B------:R-:W-:-:S05]  /*e020*/  @!P6 LEA.HI.X R3, R21, R3, R18, 0x2, P5 ;  /* 0x000000031503e211 */ /* 0x000fca00028f1412 */
[----:B------:R3:W-:Y:S04]  /*e030*/  @!P6 ST.E.64 desc[UR8][R2.64], R148 ;  /* 0x000000940200e985 */ /* 0x0007e8000c101b08 */
.L_x_220:
[----:B------:R-:W-:Y:S05]  /*e040*/  BSYNC B1 ;  /* 0x0000000000017941 */ /* 0x000fea0003800000 */
.L_x_219:
[----:B------:R-:W-:Y:S01]  /*e050*/  ISETP.GE.AND P0, PT, R10, UR12, PT ;  /* 0x0000000c0a007c0c */ /* 0x000fe2000bf06270 */
[----:B--23--:R0:W1:Y:S04]  /*e060*/  SHFL.IDX PT, R3, R11, 0x1, 0x1c1f ;  /* 0x003c1f000b037f89 */ /* 0x00c06800000e0000 */
[----:B------:R0:W2:Y:S08]  /*e070*/  SHFL.IDX PT, R2, R0, 0x1, 0x1c1f ;  /* 0x003c1f0000027f89 */ /* 0x0000b000000e0000 */
[----:B0-----:R-:W-:Y:S05]  /*e080*/  @P0 BRA `(.L_x_218) ;  /* 0x0000001800640947 */ /* 0x001fea0003800000 */
[----:B------:R-:W-:Y:S01]  /*e090*/  ULDC UR4, c[0x0][0xac8] ;  /* 0x0002b20000047ab9 */ /* 0x000fe20000000800 */
[----:B------:R-:W-:Y:S01]  /*e0a0*/  ULDC.64 UR8, c[0x0][0x208] ;  /* 0x0000820000087ab9 */ /* 0x000fe20000000a00 */
[----:B------:R-:W-:Y:S01]  /*e0b0*/  ISETP.GE.AND P5, PT, R179, UR4, PT ;  /* 0x00000004b3007c0c */ /* 0x000fe2000bfa6270 */
[C---:B------:R-:W-:Y:S01]  /*e0c0*/  VIADD R21, R19.reuse, 0xe8 ;  /* 0x000000e813157836 */ /* 0x040fe20000000000 */
[C---:B------:R-:W-:Y:S01]  /*e0d0*/  ISETP.GE.AND P4, PT, R19.reuse, UR4, PT ;  /* 0x0000000413007c0c */ /* 0x040fe2000bf86270 */
[----:B------:R-:W-:Y:S01]  /*e0e0*/  VIADD R25, R19, 0xf0 ;  /* 0x000000f013197836 */ /* 0x000fe20000000000 */
[----:B------:R-:W-:Y:S02]  /*e0f0*/  ISETP.GE.AND P2, PT, R177, UR4, PT ;  /* 0x00000004b1007c0c */ /* 0x000fe4000bf46270 */
[----:B------:R-:W-:Y:S02]  /*e100*/  ISETP.GE.AND P1, PT, R175, UR4, PT ;  /* 0x00000004af007c0c */ /* 0x000fe4000bf26270 */
[----:B------:R-:W-:-:S02]  /*e110*/  ISETP.GE.AND P0, PT, R237, UR4, PT ;  /* 0x00000004ed007c0c */ /* 0x000fc4000bf06270 */
[----:B------:R-:W-:Y:S02]  /*e120*/  SHF.R.S32.HI R0, RZ, 0x1f, R21 ;  /* 0x0000001fff007819 */ /* 0x000fe40000011415 */
[----:B------:R-:W-:Y:S02]  /*e130*/  SHF.R.S32.HI R18, RZ, 0x1f, R23 ;  /* 0x0000001fff127819 */ /* 0x000fe40000011417 */
[-C--:B--2---:R-:W-:Y:S01]  /*e140*/  @!P5 LEA R6, P3, R179, R2.reuse, 0x2 ;  /* 0x00000002b306d211 */ /* 0x084fe200078610ff */
[----:B-1----:R-:W-:Y:S02]  /*e150*/  @!P4 IMAD.WIDE R4, R19, 0x4, R2 ;  /* 0x000000041304c825 */ /* 0x002fe400078e0202 */
[----:B------:R-:W-:Y:S02]  /*e160*/  @!P2 LEA R8, P6, R177, R2, 0x2 ;  /* 0x00000002b108a211 */ /* 0x000fe400078c10ff */
[----:B------:R-:W-:Y:S01]  /*e170*/  @!P5 LEA.HI.X R7, R179, R3, R180, 0x2, P3 ;  /* 0x00000003b307d211 */ /* 0x000fe200018f14b4 */
[----:B------:R0:W-:Y:S01]  /*e180*/  @!P4 ST.E.64 desc[UR8][R4.64], R26 ;  /* 0x0000001a0400c985 */ /* 0x0001e2000c101b08 */
[----:B------:R-:W-:-:S02]  /*e190*/  ISETP.GE.AND P3, PT, R236, UR4, PT ;  /* 0x00000004ec007c0c */ /* 0x000fc4000bf66270 */
[-C--:B------:R-:W-:Y:S01]  /*e1a0*/  @!P2 LEA.HI.X R9, R177, R3.reuse, R178, 0x2, P6 ;  /* 0x00000003b109a211 */ /* 0x080fe200030f14b2 */
[----:B------:R1:W-:Y:S01]  /*e1b0*/  @!P5 ST.E.64 desc[UR8][R6.64], R30 ;  /* 0x0000001e0600d985 */ /* 0x0003e2000c101b08 */
[-C--:B------:R-:W-:Y:S02]  /*e1c0*/  @!P1 LEA R10, P5, R175, R2.reuse, 0x2 ;  /* 0x00000002af0a9211 */ /* 0x080fe400078a10ff */
[----:B------:R-:W-:Y:S01]  /*e1d0*/  ISETP.GE.AND P4, PT, R235, UR4, PT ;  /* 0x00000004eb007c0c */ /* 0x000fe2000bf86270 */
[----:B------:R2:W-:Y:S01]  /*e1e0*/  @!P2 ST.E.64 desc[UR8][R8.64], R34 ;  /* 0x000000220800a985 */ /* 0x0005e2000c101b08 */
[----:B------:R-:W-:Y:S02]  /*e1f0*/  @!P0 LEA R12, P6, R237, R2, 0x2 ;  /* 0x00000002ed0c8211 */ /* 0x000fe400078c10ff */
[----:B------:R-:W-:Y:S02]  /*e200*/  @!P1 LEA.HI.X R11, R175, R3, R176, 0x2, P5 ;  /* 0x00000003af0b9211 */ /* 0x000fe400028f14b0 */
[----:B------:R-:W-:-:S02]  /*e210*/  ISETP.GE.AND P5, PT, R234, UR4, PT ;  /* 0x00000004ea007c0c */ /* 0x000fc4000bfa6270 */
[-C--:B------:R-:W-:Y:S01]  /*e220*/  @!P0 LEA.HI.X R13, R237, R3.reuse, R174, 0x2, P6 ;  /* 0x00000003ed0d8211 */ /* 0x080fe200030f14ae */
[----:B------:R3:W-:Y:S01]  /*e230*/  @!P1 ST.E.64 desc[UR8][R10.64], R38 ;  /* 0x000000260a009985 */ /* 0x0007e2000c101b08 */
[-C--:B0-----:R-:W-:Y:S02]  /*e240*/  @!P3 LEA R4, P6, R236, R2.reuse, 0x2 ;  /* 0x00000002ec04b211 */ /* 0x081fe400078c10ff */
[----:B------:R-:W-:Y:S01]  /*e250*/  ISETP.GE.AND P1, PT, R232, UR4, PT ;  /* 0x00000004e8007c0c */ /* 0x000fe2000bf26270 */
[----:B------:R0:W-:Y:S01]  /*e260*/  @!P0 ST.E.64 desc[UR8][R12.64], R42 ;  /* 0x0000002a0c008985 */ /* 0x0001e2000c101b08 */
[----:B------:R-:W-:Y:S02]  /*e270*/  ISETP.GE.AND P0, PT, R233, UR4, PT ;  /* 0x00000004e9007c0c */ /* 0x000fe4000bf06270 */
[----:B-1----:R-:W-:Y:S02]  /*e280*/  @!P4 LEA R6, P2, R235, R2, 0x2 ;  /* 0x00000002eb06c211 */ /* 0x002fe400078410ff */
[----:B------:R-:W-:-:S02]  /*e290*/  @!P3 LEA.HI.X R5, R236, R3, R173, 0x2, P6 ;  /* 0x00000003ec05b211 */ /* 0x000fc400030f14ad */
[CC--:B------:R-:W-:Y:S02]  /*e2a0*/  @!P5 LEA R14, P6, R234.reuse, R2.reuse, 0x2 ;  /* 0x00000002ea0ed211 */ /* 0x0c0fe400078c10ff */
[-C--:B------:R-:W-:Y:S01]  /*e2b0*/  @!P4 LEA.HI.X R7, R235, R3.reuse, R172, 0x2, P2 ;  /* 0x00000003eb07c211 */ /* 0x080fe200010f14ac */
[----:B------:R1:W-:Y:S01]  /*e2c0*/  @!P3 ST.E.64 desc[UR8][R4.64], R46 ;  /* 0x0000002e0400b985 */ /* 0x0003e2000c101b08 */
[----:B------:R-:W-:Y:S02]  /*e2d0*/  ISETP.GE.AND P2, PT, R231, UR4, PT ;  /* 0x00000004e7007c0c */ /* 0x000fe4000bf46270 */
[----:B------:R-:W-:Y:S01]  /*e2e0*/  @!P5 LEA.HI.X R15, R234, R3, R171, 0x2, P6 ;  /* 0x00000003ea0fd211 */ /* 0x000fe200030f14ab */
[----:B------:R4:W-:Y:S01]  /*e2f0*/  @!P4 ST.E.64 desc[UR8][R6.64], R50 ;  /* 0x000000320600c985 */ /* 0x0009e2000c101b08 */
[-C--:B--2---:R-:W-:Y:S02]  /*e300*/  @!P0 LEA R8, P4, R233, R2.reuse, 0x2 ;  /* 0x00000002e9088211 */ /* 0x084fe400078810ff */
[----:B------:R-:W-:Y:S01]  /*e310*/  ISETP.GE.AND P3, PT, R230, UR4, PT ;  /* 0x00000004e6007c0c */ /* 0x000fe2000bf66270 */
[----:B------:R2:W-:Y:S01]  /*e320*/  @!P5 ST.E.64 desc[UR8][R14.64], R54 ;  /* 0x000000360e00d985 */ /* 0x0005e2000c101b08 */
[----:B---3--:R-:W-:-:S02]  /*e330*/  @!P1 LEA R10, P5, R232, R2, 0x2 ;  /* 0x00000002e80a9211 */ /* 0x008fc400078a10ff */
[-C--:B------:R-:W-:Y:S02]  /*e340*/  @!P0 LEA.HI.X R9, R233, R3.reuse, R170, 0x2, P4 ;  /* 0x00000003e9098211 */ /* 0x080fe400020f14aa */
[----:B------:R-:W-:Y:S02]  /*e350*/  ISETP.GE.AND P4, PT, R229, UR4, PT ;  /* 0x00000004e5007c0c */ /* 0x000fe4000bf86270 */
[CC--:B0-----:R-:W-:Y:S01]  /*e360*/  @!P2 LEA R12, P6, R231.reuse, R2.reuse, 0x2 ;  /* 0x00000002e70ca211 */ /* 0x0c1fe200078c10ff */
[----:B------:R0:W-:Y:S01]  /*e370*/  @!P0 ST.E.64 desc[UR8][R8.64], R58 ;  /* 0x0000003a08008985 */ /* 0x0001e2000c101b08 */
[-C--:B------:R-:W-:Y:S02]  /*e380*/  @!P1 LEA.HI.X R11, R232, R3.reuse, R169, 0x2, P5 ;  /* 0x00000003e80b9211 */ /* 0x080fe400028f14a9 */
[----:B------:R-:W-:Y:S02]  /*e390*/  ISETP.GE.AND P5, PT, R228, UR4, PT ;  /* 0x00000004e4007c0c */ /* 0x000fe4000bfa6270 */
[----:B------:R-:W-:Y:S01]  /*e3a0*/  @!P2 LEA.HI.X R13, R231, R3, R168, 0x2, P6 ;  /* 0x00000003e70da211 */ /* 0x000fe200030f14a8 */
[----:B------:R3:W-:Y:S01]  /*e3b0*/  @!P1 ST.E.64 desc[UR8][R10.64], R62 ;  /* 0x0000003e0a009985 */ /* 0x0007e2000c101b08 */
[----:B-1----:R-:W-:-:S02]  /*e3c0*/  @!P3 LEA R4, P6, R230, R2, 0x2 ;  /* 0x00000002e604b211 */ /* 0x002fc400078c10ff */
[----:B------:R-:W-:Y:S01]  /*e3d0*/  ISETP.GE.AND P1, PT, R226, UR4, PT ;  /* 0x00000004e2007c0c */ /* 0x000fe2000bf26270 */
[----:B------:R1:W-:Y:S01]  /*e3e0*/  @!P2 ST.E.64 desc[UR8][R12.64], R66 ;  /* 0x000000420c00a985 */ /* 0x0003e2000c101b08 */
[----:B------:R-:W-:Y:S02]  /*e3f0*/  ISETP.GE.AND P2, PT, R227, UR4, PT ;  /* 0x00000004e3007c0c */ /* 0x000fe4000bf46270 */
[CC--:B----4-:R-:W-:Y:S02]  /*e400*/  @!P4 LEA R6, P0, R229.reuse, R2.reuse, 0x2 ;  /* 0x00000002e506c211 */ /* 0x0d0fe400078010ff */
[-C--:B------:R-:W-:Y:S02]  /*e410*/  @!P3 LEA.HI.X R5, R230, R3.reuse, R167, 0x2, P6 ;  /* 0x00000003e605b211 */ /* 0x080fe400030f14a7 */
[----:B--2---:R-:W-:Y:S02]  /*e420*/  @!P5 LEA R14, P6, R228, R2, 0x2 ;  /* 0x00000002e40ed211 */ /* 0x004fe400078c10ff */
[----:B------:R-:W-:Y:S01]  /*e430*/  @!P4 LEA.HI.X R7, R229, R3, R166, 0x2, P0 ;  /* 0x00000003e507c211 */ /* 0x000fe200000f14a6 */
[----:B------:R2:W-:Y:S01]  /*e440*/  @!P3 ST.E.64 desc[UR8][R4.64], R70 ;  /* 0x000000460400b985 */ /* 0x0005e2000c101b08 */
[----:B------:R-:W-:-:S02]  /*e450*/  ISETP.GE.AND P0, PT, R225, UR4, PT ;  /* 0x00000004e1007c0c */ /* 0x000fc4000bf06270 */
[-C--:B------:R-:W-:Y:S01]  /*e460*/  @!P5 LEA.HI.X R15, R228, R3.reuse, R165, 0x2, P6 ;  /* 0x00000003e40fd211 */ /* 0x080fe200030f14a5 */
[----:B------:R4:W-:Y:S01]  /*e470*/  @!P4 ST.E.64 desc[UR8][R6.64], R74 ;  /* 0x0000004a0600c985 */ /* 0x0009e2000c101b08 */
[-C--:B0-----:R-:W-:Y:S02]  /*e480*/  @!P2 LEA R8, P6, R227, R2.reuse, 0x2 ;  /* 0x00000002e308a211 */ /* 0x081fe400078c10ff */
[----:B------:R-:W-:Y:S01]  /*e490*/  ISETP.GE.AND P4, PT, R223, UR4, PT ;  /* 0x00000004df007c0c */ /* 0x000fe2000bf86270 */
[----:B------:R0:W-:Y:S01]  /*e4a0*/  @!P5 ST.E.64 desc[UR8][R14.64], R78 ;  /* 0x0000004e0e00d985 */ /* 0x0001e2000c101b08 */
[----:B------:R-:W-:Y:S02]  /*e4b0*/  ISETP.GE.AND P5, PT, R224, UR4, PT ;  /* 0x00000004e0007c0c */ /* 0x000fe4000bfa6270 */
[----:B---3--:R-:W-:Y:S02]  /*e4c0*/  @!P1 LEA R10, P3, R226, R2, 0x2 ;  /* 0x00000002e20a9211 */ /* 0x008fe400078610ff */
[----:B------:R-:W-:-:S02]  /*e4d0*/  @!P2 LEA.HI.X R9, R227, R3, R164, 0x2, P6 ;  /* 0x00000003e309a211 */ /* 0x000fc400030f14a4 */
[CC--:B-1----:R-:W-:Y:S02]  /*e4e0*/  @!P0 LEA R12, P6, R225.reuse, R2.reuse, 0x2 ;  /* 0x00000002e10c8211 */ /* 0x0c2fe400078c10ff */
[-C--:B------:R-:W-:Y:S01]  /*e4f0*/  @!P1 LEA.HI.X R11, R226, R3.reuse, R163, 0x2, P3 ;  /* 0x00000003e20b9211 */ /* 0x080fe200018f14a3 */
[----:B------:R1:W-:Y:S01]  /*e500*/  @!P2 ST.E.64 desc[UR8][R8.64], R82 ;  /* 0x000000520800a985 */ /* 0x0003e2000c101b08 */
[----:B------:R-:W-:Y:S02]  /*e510*/  @!P0 LEA.HI.X R13, R225, R3, R162, 0x2, P6 ;  /* 0x00000003e10d8211 */ /* 0x000fe400030f14a2 */
[----:B------:R-:W-:Y:S01]  /*e520*/  ISETP.GE.AND P3, PT, R222, UR4, PT ;  /* 0x00000004de007c0c */ /* 0x000fe2000bf66270 */
[----:B------:R3:W-:Y:S01]  /*e530*/  @!P1 ST.E.64 desc[UR8][R10.64], R86 ;  /* 0x000000560a009985 */ /* 0x0007e2000c101b08 */
[-C--:B--2---:R-:W-:Y:S02]  /*e540*/  @!P5 LEA R4, P2, R224, R2.reuse, 0x2 ;  /* 0x00000002e004d211 */ /* 0x084fe400078410ff */
[----:B----4-:R-:W-:Y:S01]  /*e550*/  @!P4 LEA R6, P1, R223, R2, 0x2 ;  /* 0x00000002df06c211 */ /* 0x010fe200078210ff */
[----:B------:R2:W-:Y:S01]  /*e560*/  @!P0 ST.E.64 desc[UR8][R12.64], R90 ;  /* 0x0000005a0c008985 */ /* 0x0005e2000c101b08 */
[----:B------:R-:W-:-:S02]  /*e570*/  ISETP.GE.AND P0, PT, R221, UR4, PT ;  /* 0x00000004dd007c0c */ /* 0x000fc4000bf06270 */
[-C--:B------:R-:W-:Y:S02]  /*e580*/  @!P5 LEA.HI.X R5, R224, R3.reuse, R161, 0x2, P2 ;  /* 0x00000003e005d211 */ /* 0x080fe400010f14a1 */
[----:B------:R-:W-:Y:S02]  /*e590*/  @!P4 LEA.HI.X R7, R223, R3, R160, 0x2, P1 ;  /* 0x00000003df07c211 */ /* 0x000fe400008f14a0 */
[----:B------:R-:W-:Y:S01]  /*e5a0*/  ISETP.GE.AND P2, PT, R220, UR4, PT ;  /* 0x00000004dc007c0c */ /* 0x000fe2000bf46270 */
[----:B------:R4:W-:Y:S01]  /*e5b0*/  @!P5 ST.E.64 desc[UR8][R4.64], R94 ;  /* 0x0000005e0400d985 */ /* 0x0009e2000c101b08 */
[----:B0-----:R-:W-:Y:S02]  /*e5c0*/  @!P3 LEA R14, P6, R222, R2, 0x2 ;  /* 0x00000002de0eb211 */ /* 0x001fe400078c10ff */
[----:B------:R-:W-:Y:S01]  /*e5d0*/  ISETP.GE.AND P1, PT, R219, UR4, PT ;  /* 0x00000004db007c0c */ /* 0x000fe2000bf26270 */
[----:B------:R0:W-:Y:S01]  /*e5e0*/  @!P4 ST.E.64 desc[UR8][R6.64], R98 ;  /* 0x000000620600c985 */ /* 0x0001e2000c101b08 */
[----:B------:R-:W-:-:S02]  /*e5f0*/  ISETP.GE.AND P4, PT, R218, UR4, PT ;  /* 0x00000004da007c0c */ /* 0x000fc4000bf86270 */
[-C--:B------:R-:W-:Y:S02]  /*e600*/  @!P3 LEA.HI.X R15, R222, R3.reuse, R159, 0x2, P6 ;  /* 0x00000003de0fb211 */ /* 0x080fe400030f149f */
[-C--:B-1----:R-:W-:Y:S02]  /*e610*/  @!P0 LEA R8, P6, R221, R2.reuse, 0x2 ;  /* 0x00000002dd088211 */ /* 0x082fe400078c10ff */
[----:B------:R-:W-:Y:S01]  /*e620*/  ISETP.GE.AND P5, PT, R217, UR4, PT ;  /* 0x00000004d9007c0c */ /* 0x000fe2000bfa6270 */
[----:B------:R1:W-:Y:S01]  /*e630*/  @!P3 ST.E.64 desc[UR8][R14.64], R102 ;  /* 0x000000660e00b985 */ /* 0x0003e2000c101b08 */
[-C--:B------:R-:W-:Y:S02]  /*e640*/  @!P0 LEA.HI.X R9, R221, R3.reuse, R158, 0x2, P6 ;  /* 0x00000003dd098211 */ /* 0x080fe400030f149e */
[CC--:B---3--:R-:W-:Y:S02]  /*e650*/  @!P2 LEA R10, P3, R220.reuse, R2.reuse, 0x2 ;  /* 0x00000002dc0aa211 */ /* 0x0c8fe400078610ff */
[----:B--2---:R-:W-:Y:S01]  /*e660*/  @!P1 LEA R12, P6, R219, R2, 0x2 ;  /* 0x00000002db0c9211 */ /* 0x004fe200078c10ff */
[----:B------:R2:W-:Y:S01]  /*e670*/  @!P0 ST.E.64 desc[UR8][R8.64], R106 ;  /* 0x0000006a08008985 */ /* 0x0005e2000c101b08 */
[----:B------:R-:W-:-:S02]  /*e680*/  @!P2 LEA.HI.X R11, R220, R3, R157, 0x2, P3 ;  /* 0x00000003dc0ba211 */ /* 0x000fc400018f149d */
[----:B------:R-:W-:Y:S02]  /*e690*/  ISETP.GE.AND P3, PT, R216, UR4, PT ;  /* 0x00000004d8007c0c */ /* 0x000fe4000bf66270 */
[CC--:B----4-:R-:W-:Y:S01]  /*e6a0*/  @!P4 LEA R4, P0, R218.reuse, R2.reuse, 0x2 ;  /* 0x00000002da04c211 */ /* 0x0d0fe200078010ff */
[----:B------:R3:W-:Y:S01]  /*e6b0*/  @!P2 ST.E.64 desc[UR8][R10.64], R110 ;  /* 0x0000006e0a00a985 */ /* 0x0007e2000c101b08 */
[-C--:B------:R-:W-:Y:S02]  /*e6c0*/  @!P1 LEA.HI.X R13, R219, R3.reuse, R156, 0x2, P6 ;  /* 0x00000003db0d9211 */ /* 0x080fe400030f149c */
[----:B------:R-:W-:Y:S02]  /*e6d0*/  @!P4 LEA.HI.X R5, R218, R3, R155, 0x2, P0 ;  /* 0x00000003da05c211 */ /* 0x000fe400000f149b */
[----:B------:R-:W-:Y:S01]  /*e6e0*/  ISETP.GE.AND P0, PT, R215, UR4, PT ;  /* 0x00000004d7007c0c */ /* 0x000fe2000bf06270 */
[----:B------:R-:W-:Y:S01]  /*e6f0*/  @!P1 ST.E.64 desc[UR8][R12.64], R114 ;  /* 0x000000720c009985 */ /* 0x000fe2000c101b08 */
[----:B0-----:R-:W-:-:S02]  /*e700*/  @!P5 LEA R6, P6, R217, R2, 0x2 ;  /* 0x00000002d906d211 */ /* 0x001fc400078c10ff */
[----:B------:R-:W-:Y:S01]  /*e710*/  ISETP.GE.AND P1, PT, R21, UR4, PT ;  /* 0x0000000415007c0c */ /* 0x000fe2000bf26270 */
[----:B------:R0:W-:Y:S01]  /*e720*/  @!P4 ST.E.64 desc[UR8][R4.64], R118 ;  /* 0x000000760400c985 */ /* 0x0001e2000c101b08 */
[-C--:B------:R-:W-:Y:S02]  /*e730*/  @!P5 LEA.HI.X R7, R217, R3.reuse, R154, 0x2, P6 ;  /* 0x00000003d907d211 */ /* 0x080fe400030f149a */
[----:B-1----:R-:W-:Y:S02]  /*e740*/  @!P3 LEA R14, P2, R216, R2, 0x2 ;  /* 0x00000002d80eb211 */ /* 0x002fe400078410ff */
[----:B------:R-:W-:Y:S01]  /*e750*/  ISETP.GE.AND P4, PT, R214, UR4, PT ;  /* 0x00000004d6007c0c */ /* 0x000fe2000bf86270 */
[----:B------:R1:W-:Y:S01]  /*e760*/  @!P5 ST.E.64 desc[UR8][R6.64], R122 ;  /* 0x0000007a0600d985 */ /* 0x0003e2000c101b08 */
[----:B------:R-:W-:Y:S02]  /*e770*/  ISETP.GE.AND P5, PT, R23, UR4, PT ;  /* 0x0000000417007c0c */ /* 0x000fe4000bfa6270 */
[----:B------:R-:W-:-:S02]  /*e780*/  @!P3 LEA.HI.X R15, R216, R3, R153, 0x2, P2 ;  /* 0x00000003d80fb211 */ /* 0x000fc400010f1499 */
[----:B------:R-:W-:Y:S02]  /*e790*/  ISETP.GE.AND P2, PT, R25, UR4, PT ;  /* 0x0000000419007c0c */ /* 0x000fe4000bf46270 */
[-C--:B--2---:R-:W-:Y:S01]  /*e7a0*/  @!P0 LEA R8, P6, R215, R2.reuse, 0x2 ;  /* 0x00000002d7088211 */ /* 0x084fe200078c10ff */
[----:B------:R2:W-:Y:S01]  /*e7b0*/  @!P3 ST.E.64 desc[UR8][R14.64], R126 ;  /* 0x0000007e0e00b985 */ /* 0x0005e2000c101b08 */
[-C--:B---3--:R-:W-:Y:S02]  /*e7c0*/  @!P1 LEA R10, P3, R21, R2.reuse, 0x2 ;  /* 0x00000002150a9211 */ /* 0x088fe400078610ff */
[-C--:B------:R-:W-:Y:S02]  /*e7d0*/  @!P0 LEA.HI.X R9, R215, R3.reuse, R152, 0x2, P6 ;  /* 0x00000003d7098211 */ /* 0x080fe400030f1498 */
[-C--:B0-----:R-:W-:Y:S02]  /*e7e0*/  @!P4 LEA R4, P6, R214, R2.reuse, 0x2 ;  /* 0x00000002d604c211 */ /* 0x081fe400078c10ff */
[----:B------:R-:W-:Y:S01]  /*e7f0*/  @!P1 LEA.HI.X R11, R21, R3, R0, 0x2, P3 ;  /* 0x00000003150b9211 */ /* 0x000fe200018f1400 */
[----:B------:R0:W-:Y:S01]  /*e800*/  @!P0 ST.E.64 desc[UR8][R8.64], R130 ;  /* 0x0000008208008985 */ /* 0x0001e2000c101b08 */
[----:B-1----:R-:W-:-:S02]  /*e810*/  @!P5 LEA R6, P3, R23, R2, 0x2 ;  /* 0x000000021706d211 */ /* 0x002fc400078610ff */
[-C--:B------:R-:W-:Y:S02]  /*e820*/  @!P4 LEA.HI.X R5, R214, R3.reuse, R22, 0x2, P6 ;  /* 0x00000003d605c211 */ /* 0x080fe400030f1416 */
[----:B------:R-:W-:Y:S01]  /*e830*/  SHF.R.S32.HI R0, RZ, 0x1f, R25 ;  /* 0x0000001fff007819 */ /* 0x000fe20000011419 */
[----:B--2---:R-:W-:Y:S01]  /*e840*/  VIADD R15, R19, 0xf8 ;  /* 0x000000f8130f7836 */ /* 0x004fe20000000000 */
[----:B------:R-:W-:Y:S01]  /*e850*/  @!P2 LEA R12, P6, R25, R2, 0x2 ;  /* 0x00000002190ca211 */ /* 0x000fe200078c10ff */
[----:B------:R0:W-:Y:S01]  /*e860*/  @!P4 ST.E.64 desc[UR8][R4.64], R134 ;  /* 0x000000860400c985 */ /* 0x0001e2000c101b08 */
[-C--:B------:R-:W-:Y:S02]  /*e870*/  @!P5 LEA.HI.X R7, R23, R3.reuse, R18, 0x2, P3 ;  /* 0x000000031707d211 */ /* 0x080fe400018f1412 */
[----:B------:R-:W-:Y:S02]  /*e880*/  ISETP.GE.AND P0, PT, R15, UR4, PT ;  /* 0x000000040f007c0c */ /* 0x000fe4000bf06270 */
[----:B------:R-:W-:Y:S01]  /*e890*/  @!P2 LEA.HI.X R13, R25, R3, R0, 0x2, P6 ;  /* 0x00000003190da211 */ /* 0x000fe200030f1400 */
[----:B------:R0:W-:Y:S04]  /*e8a0*/  @!P5 ST.E.64 desc[UR8][R6.64], R138 ;  /* 0x0000008a0600d985 */ /* 0x0001e8000c101b08 */
[----:B------:R0:W-:Y:S04]  /*e8b0*/  @!P1 ST.E.64 desc[UR8][R10.64], R142 ;  /* 0x0000008e0a009985 */ /* 0x0001e8000c101b08 */
[----:B------:R0:W-:Y:S02]  /*e8c0*/  @!P2 ST.E.64 desc[UR8][R12.64], R146 ;  /* 0x000000920c00a985 */ /* 0x0001e4000c101b08 */
[----:B------:R-:W-:Y:S05]  /*e8d0*/  @P0 BRA `(.L_x_218) ;  /* 0x0000001000500947 */ /* 0x000fea0003800000 */
[----:B------:R-:W-:Y:S01]  /*e8e0*/  LEA R2, P0, R15, R2, 0x2 ;  /* 0x000000020f027211 */ /* 0x000fe200078010ff */
[----:B------:R-:W-:Y:S01]  /*e8f0*/  ULDC.64 UR8, c[0x0][0x208] ;  /* 0x0000820000087ab9 */ /* 0x000fe20000000a00 */
[----:B------:R-:W-:-:S04]  /*e900*/  SHF.R.S32.HI R0, RZ, 0x1f, R15 ;  /* 0x0000001fff007819 */ /* 0x000fc8000001140f */
[----:B------:R-:W-:-:S05]  /*e910*/  LEA.HI.X R3, R15, R3, R0, 0x2, P0 ;  /* 0x000000030f037211 */ /* 0x000fca00000f1400 */
[----:B------:R3:W-:Y:S01]  /*e920*/  ST.E.64 desc[UR8][R2.64], R150 ;  /* 0x0000009602007985 */ /* 0x0007e2000c101b08 */
[----:B------:R-:W-:Y:S05]  /*e930*/  BRA `(.L_x_218) ;  /* 0x0000001000387947 */ /* 0x000fea0003800000 */
.L_x_209:
[----:B------:R-:W2:Y:S01]  /*e940*/  LDL R8, [R1+0x10] ;  /* 0x0000100001087983 */ /* 0x000ea20000100800 */
[----:B------:R-:W-:Y:S01]  /*e950*/  ULDC.64 UR8, c[0x0][0xc00] ;  /* 0x0003000000087ab9 */ /* 0x000fe20000000a00 */
[----:B------:R-:W-:Y:S01]  /*e960*/  ULDC.64 UR12, c[0x0][0x208] ;  /* 0x00008200000c7ab9 */ /* 0x000fe20000000a00 */
[----:B------:R-:W-:Y:S01]  /*e970*/  UISETP.NE.U32.AND UP0, UPT, UR8, URZ, UPT ;  /* 0x0000003f0800728c */ /* 0x000fe2000bf05070 */
[----:B------:R-:W-:-:S03]  /*e980*/  R2UR UR10, R22 ;  /* 0x00000000160a72ca */ /* 0x000fc600000e0000 */
[----:B------:R-:W-:-:S03]  /*e990*/  UISETP.NE.AND.EX UP0, UPT, UR9, URZ, UPT, UP0 ;  /* 0x0000003f0900728c */ /* 0x000fc6000bf05300 */
[----:B------:R-:W-:-:S03]  /*e9a0*/  ULDC.64 UR8, c[0x0][0xc00] ;  /* 0x0003000000087ab9 */ /* 0x000fc60000000a00 */
[----:B------:R-:W-:Y:S02]  /*e9b0*/  PLOP3.LUT P1, PT, PT, PT, UP0, 0x80, 0x0 ;  /* 0x000000000000781c */ /* 0x000fe40003f2f008 */
[----:B--2---:R-:W-:-:S13]  /*e9c0*/  R2UR UR4, R8 ;  /* 0x00000000080472ca */ /* 0x004fda00000e0000 */
[----:B------:R-:W-:-:S06]  /*e9d0*/  UIMAD.WIDE UR8, UR4, 0x4, UR8 ;  /* 0x00000004040878a5 */ /* 0x000fcc000f8e0208 */
[----:B------:R-:W-:Y:S02]  /*e9e0*/  IMAD.U32 R2, RZ, RZ, UR8 ;  /* 0x00000008ff027e24 */ /* 0x000fe4000f8e00ff */
[----:B------:R-:W-:Y:S01]  /*e9f0*/  IMAD.U32 R3, RZ, RZ, UR9 ;  /* 0x00000009ff037e24 */ /* 0x000fe2000f8e00ff */
[----:B------:R-:W-:-:S04]  /*ea00*/  ULDC.64 UR8, c[0x0][0xc08] ;  /* 0x0003020000087ab9 */ /* 0x000fc80000000a00 */
[----:B------:R-:W2:Y:S01]  /*ea10*/  @P1 LDG.E R7, desc[UR12][R2.64] ;  /* 0x0000000c02071981 */ /* 0x000ea2000c1e1900 */
[----:B------:R-:W-:Y:S01]  /*ea20*/  UISETP.NE.U32.AND UP1, UPT, UR8, URZ, UPT ;  /* 0x0000003f0800728c */ /* 0x000fe2000bf25070 */
[----:B------:R-:W0:Y:S03]  /*ea30*/  S2R R6, SR_TID.X ;  /* 0x0000000000067919 */ /* 0x000e260000002100 */
[----:B------:R-:W-:-:S06]  /*ea40*/  UISETP.NE.AND.EX UP1, UPT, UR9, URZ, UPT, UP1 ;  /* 0x0000003f0900728c */ /* 0x000fcc000bf25310 */
[----:B------:R-:W-:-:S05]  /*ea50*/  PLOP3.LUT P2, PT, PT, PT, UP1, 0x80, 0x0 ;  /* 0x000000000000781c */ /* 0x000fca0003f4f018 */
[----:B------:R-:W-:Y:S02]  /*ea60*/  @UP1 ULDC.64 UR8, c[0x0][0xc08] ;  /* 0x0003020000081ab9 */ /* 0x000fe40000000a00 */
[----:B------:R-:W-:-:S03]  /*ea70*/  @UP1 UIMAD.WIDE UR8, UR4, 0x4, UR8 ;  /* 0x00000004040818a5 */ /* 0x000fc6000f8e0208 */
[----:B------:R-:W-:Y:S02]  /*ea80*/  ULDC UR4, c[0x0][0xa88] ;  /* 0x0002a20000047ab9 */ /* 0x000fe40000000800 */
[----:B------:R-:W-:Y:S01]  /*ea90*/  IMAD.U32 R0, RZ, RZ, UR4 ;  /* 0x00000004ff007e24 */ /* 0x000fe2000f8e00ff */
[----:B------:R-:W-:Y:S01]  /*eaa0*/  UMOV UR4, URZ ;  /* 0x0000003f00047c82 */ /* 0x000fe20008000000 */
[----:B------:R-:W-:Y:S01]  /*eab0*/  UISETP.NE.AND UP1, UPT, UR10, URZ, UPT ;  /* 0x0000003f0a00728c */ /* 0x000fe2000bf25270 */
[----:B------:R-:W-:Y:S02]  /*eac0*/  IMAD.U32 R4, RZ, RZ, UR8 ;  /* 0x00000008ff047e24 */ /* 0x000fe4000f8e00ff */
[----:B------:R-:W-:-:S05]  /*ead0*/  IMAD.U32 R5, RZ, RZ, UR9 ;  /* 0x00000009ff057e24 */ /* 0x000fca000f8e00ff */
[----:B------:R1:W5:Y:S01]  /*eae0*/  @P2 LDG.E R0, desc[UR12][R4.64] ;  /* 0x0000000c04002981 */ /* 0x000362000c1e1900 */
[----:B0-----:R-:W-:Y:S02]  /*eaf0*/  VIADD R6, R6, 0xffffff80 ;  /* 0xffffff8006067836 */ /* 0x001fe40000000000 */
[----:B------:R-:W-:Y:S02]  /*eb00*/  @!UP1 ULDC UR10, c[0x0][0xad4] ;  /* 0x0002b500000a9ab9 */ /* 0x000fe40000000800 */
[----:B------:R-:W-:Y:S01]  /*eb10*/  IMAD.U32 R22, RZ, RZ, UR10 ;  /* 0x0000000aff167e24 */ /* 0x000fe2000f8e00ff */
[----:B------:R-:W-:Y:S02]  /*eb20*/  ISETP.GT.AND P0, PT, R6, 0x7f, PT ;  /* 0x0000007f0600780c */ /* 0x000fe40003f04270 */
[----:B--2---:R-:W-:-:S13]  /*eb30*/  @P1 R2UR UR4, R7 ;  /* 0x00000000070412ca */ /* 0x004fda00000e0000 */
[----:B------:R-:W-:Y:S01]  /*eb40*/  USHF.R.S32.HI UR21, URZ, 0x1f, UR4 ;  /* 0x0000001f3f157899 */ /* 0x000fe20008011404 */
[----:B-1----:R-:W-:Y:S11]  /*eb50*/  @P2 BRA `(.L_x_221) ;  /* 0x0000000000142947 */ /* 0x002ff60003800000 */
[----:B------:R-:W-:Y:S05]  /*eb60*/  @!P1 BRA `(.L_x_221) ;  /* 0x0000000000109947 */ /* 0x000fea0003800000 */
[----:B------:R-:W-:Y:S02]  /*eb70*/  ULDC.64 UR8, c[0x0][0x208] ;  /* 0x0000820000087ab9 */ /* 0x000fe40000000a00 */
[----:B------:R-:W2:Y:S04]  /*eb80*/  LDG.E R5, desc[UR8][R2.64] ;  /* 0x0000000802057981 */ /* 0x000ea8000c1e1900 */
[----:B-----5:R-:W2:Y:S02]  /*eb90*/  LDG.E R0, desc[UR8][R2.64+0x4] ;  /* 0x0000040802007981 */ /* 0x020ea4000c1e1900 */
[----:B--2---:R-:W-:-:S07]  /*eba0*/  IMAD.IADD R0, R0, 0x1, -R5 ;  /* 0x0000000100007824 */ /* 0x004fce00078e0a05 */
.L_x_221:
[----:B------:R-:W2:Y:S01]  /*ebb0*/  LDL.LU R2, [R1+0x18] ;  /* 0x0000180001027983 */ /* 0x000ea20000300800 */
[----:B------:R-:W-:Y:S01]  /*ebc0*/  R2UR UR8, R8 ;  /* 0x00000000080872ca */ /* 0x000fe200000e0000 */
[----:B------:R-:W-:-:S12]  /*ebd0*/  BSSY B1, `(.L_x_222) ;  /* 0x0000041000017945 */ /* 0x000fd80003800000 */
[----:B------:R-:W-:Y:S01]  /*ebe0*/  USEL UR8, UR8, URZ, !UP0 ;  /* 0x0000003f08087287 */ /* 0x000fe2000c000000 */
[----:B--2---:R-:W-:-:S13]  /*ebf0*/  R2UR UR9, R2 ;  /* 0x00000000020972ca */ /* 0x004fda00000e0000 */
[----:B------:R-:W-:Y:S01]  /*ec00*/  USEL UR9, UR9, URZ, !UP0 ;  /* 0x0000003f09097287 */ /* 0x000fe2000c000000 */
[----:B------:R-:W-:Y:S11]  /*ec10*/  @P0 BRA `(.L_x_223) ;  /* 0x0000000000f00947 */ /* 0x000ff60003800000 */
[----:B------:R-:W2:Y:S01]  /*ec20*/  LDL R2, [R1+0xc] ;  /* 0x00000c0001027983 */ /* 0x000ea20000100800 */
[----:B------:R-:W0:Y:S01]  /*ec30*/  LDC R9, c[0x0][0xbe8] ;  /* 0x0002fa00ff097b82 */ /* 0x000e220000000800 */
[----:B--2---:R-:W-:Y:S02]  /*ec40*/  R2UR UR10, R2 ;  /* 0x00000000020a72ca */ /* 0x004fe400000e0000 */
[----:B------:R-:W1:Y:S11]  /*ec50*/  S2R R2, SR_TID.X ;  /* 0x0000000000027919 */ /* 0x000e760000002100 */
[----:B------:R-:W-:-:S04]  /*ec60*/  IMAD.U32 R3, RZ, RZ, UR10 ;  /* 0x0000000aff037e24 */ /* 0x000fc8000f8e00ff */
[----:B-1----:R-:W-:Y:S02]  /*ec70*/  IMAD R2, R3, 0x80, R2 ;  /* 0x0000008003027824 */ /* 0x002fe400078e0202 */
[----:B0----5:R-:W-:Y:S02]  /*ec80*/  IMAD R3, R0, R9, RZ ;  /* 0x0000000900037224 */ /* 0x021fe400078e02ff */
[----:B------:R-:W-:-:S05]  /*ec90*/  VIADD R4, R2, 0xffffff80 ;  /* 0xffffff8002047836 */ /* 0x000fca0000000000 */
[----:B------:R-:W-:-:S13]  /*eca0*/  ISETP.GE.AND P0, PT, R4, R3, PT ;  /* 0x000000030400720c */ /* 0x000fda0003f06270 */
[----:B------:R-:W-:Y:S05]  /*ecb0*/  @P0 BRA `(.L_x_223) ;  /* 0x0000000000c80947 */ /* 0x000fea0003800000 */
[----:B------:R-:W-:Y:S01]  /*ecc0*/  ISETP.NE.AND P0, PT, R9, 0x1, PT ;  /* 0x000000010900780c */ /* 0x000fe20003f05270 */
[----:B------:R-:W-:Y:S01]  /*ecd0*/  UMOV UR19, 0x9b8 ;  /* 0x000009b800137882 */ /* 0x000fe20000000000 */
[----:B------:R-:W-:Y:S01]  /*ece0*/  R2UR UR11, R22 ;  /* 0x00000000160b72ca */ /* 0x000fe200000e0000 */
[----:B------:R-:W-:Y:S01]  /*ecf0*/  IMAD.MOV.U32 R5, RZ, RZ, R4 ;  /* 0x000000ffff057224 */ /* 0x000fe200078e0004 */
[----:B------:R-:W-:Y:S01]  /*ed00*/  R2UR UR10, R212 ;  /* 0x00000000d40a72ca */ /* 0x000fe200000e0000 */
[----:B------:R-:W-:Y:S01]  /*ed10*/  ULDC.64 UR24, c[0x0][0x208] ;  /* 0x0000820000187ab9 */ /* 0x000fe20000000a00 */
[----:B------:R-:W-:-:S07]  /*ed20*/  R2UR UR20, R213 ;  /* 0x00000000d51472ca */ /* 0x000fce00000e0000 */
[----:B------:R-:W0:Y:S02]  /*ed30*/  @P0 LDC R3, c[0x0][0xbec] ;  /* 0x0002fb00ff030b82 */ /* 0x000e240000000800 */
[----:B------:R-:W-:-:S04]  /*ed40*/  UISETP.GT.AND UP0, UPT, UR11, 0x1, UPT ;  /* 0x000000010b00788c */ /* 0x000fc8000bf04270 */
[----:B------:R-:W-:Y:S02]  /*ed50*/  USEL UR19, UR19, 0x978, UP0 ;  /* 0x0000097813137887 */ /* 0x000fe40008000000 */
[----:B------:R-:W1:Y:S01]  /*ed60*/  @P0 LDC R7, c[0x0][0xbf0] ;  /* 0x0002fc00ff070b82 */ /* 0x000e620000000800 */
[----:B------:R-:W-:-:S09]  /*ed70*/  USEL UR18, UR10, URZ, UP0 ;  /* 0x0000003f0a127287 */ /* 0x000fd20008000000 */
[----:B------:R-:W-:Y:S01]  /*ed80*/  ULDC.64 UR12, c[0x0][UR19+0x220] ;  /* 0x00008800130c7abb */ /* 0x000fe20008000a00 */
[----:B------:R-:W-:Y:S01]  /*ed90*/  ULDC.64 UR10, c[0x0][UR19+0x218] ;  /* 0x00008600130a7abb */ /* 0x000fe20008000a00 */
[----:B------:R-:W-:Y:S01]  /*eda0*/  ULDC.64 UR14, c[0x0][UR19+0x228] ;  /* 0x00008a00130e7abb */ /* 0x000fe20008000a00 */
[----:B------:R-:W-:Y:S02]  /*edb0*/  UIMAD UR13, UR13, UR8, URZ ;  /* 0x000000080d0d72a4 */ /* 0x000fe4000f8e023f */
[----:B------:R-:W-:Y:S01]  /*edc0*/  UIMAD.WIDE.U32 UR16, UR10, UR20, URZ ;  /* 0x000000140a1072a5 */ /* 0x000fe2000f8e003f */
[----:B0-----:R-:W-:Y:S01]  /*edd0*/  @P0 IMAD.HI.U32 R2, R4, R3, RZ ;  /* 0x0000000304020227 */ /* 0x001fe200078e00ff */
[----:B------:R-:W-:Y:S02]  /*ede0*/  UIMAD UR20, UR11, UR20, URZ ;  /* 0x000000140b1472a4 */ /* 0x000fe4000f8e023f */
[----:B------:R-:W-:Y:S02]  /*edf0*/  UIMAD.WIDE.U32 UR22, UR14, UR18, URZ ;  /* 0x000000120e1672a5 */ /* 0x000fe4000f8e003f */
[----:B------:R-:W-:-:S02]  /*ee00*/  UIMAD.WIDE.U32 UR10, UR12, UR8, URZ ;  /* 0x000000080c0a72a5 */ /* 0x000fc4000f8e003f */
[----:B------:R-:W-:Y:S01]  /*ee10*/  UIMAD UR14, UR15, UR18, URZ ;  /* 0x000000120f0e72a4 */ /* 0x000fe2000f8e023f */
[----:B-1----:R-:W-:Y:S01]  /*ee20*/  @P0 SHF.R.U32.HI R5, RZ, R7, R2 ;  /* 0x00000007ff050219 */ /* 0x002fe20000011602 */
[----:B------:R-:W-:Y:S01]  /*ee30*/  UIMAD UR13, UR12, UR9, UR13 ;  /* 0x000000090c0d72a4 */ /* 0x000fe2000f8e020d */
[----:B------:R-:W-:Y:S01]  /*ee40*/  IMAD.U32 R2, RZ, RZ, UR22 ;  /* 0x00000016ff027e24 */ /* 0x000fe2000f8e00ff */
[----:B------:R-:W-:Y:S01]  /*ee50*/  UIADD3 UR16, UP1, UP2, UR10, UR16, UR4 ;  /* 0x000000100a107290 */ /* 0x000fe2000fa3e004 */
[----:B------:R-:W-:Y:S01]  /*ee60*/  IMAD.U32 R3, RZ, RZ, UR23 ;  /* 0x00000017ff037e24 */ /* 0x000fe2000f8e00ff */
[----:B------:R-:W-:Y:S01]  /*ee70*/  UIADD3 UR14, UR23, UR14, URZ ;  /* 0x0000000e170e7290 */ /* 0x000fe2000fffe03f */
[--C-:B------:R-:W-:Y:S01]  /*ee80*/  IMAD.MOV R7, RZ, RZ, -R5.reuse ;  /* 0x000000ffff077224 */ /* 0x100fe200078e0a05 */
[----:B------:R-:W-:Y:S02]  /*ee90*/  UIADD3 UR20, UR17, UR20, URZ ;  /* 0x0000001411147290 */ /* 0x000fe4000fffe03f */
[----:B------:R-:W-:Y:S01]  /*eea0*/  UIADD3 UR12, UR11, UR13, URZ ;  /* 0x0000000d0b0c7290 */ /* 0x000fe2000fffe03f */
[----:B------:R-:W-:Y:S01]  /*eeb0*/  IMAD R7, R9, R7, R4 ;  /* 0x0000000709077224 */ /* 0x000fe200078e0204 */
[----:B------:R-:W-:Y:S01]  /*eec0*/  IADD3 R2, P0, P1, R5, UR16, R2 ;  /* 0x0000001005027c10 */ /* 0x000fe2000f91e002 */
[----:B------:R-:W-:Y:S01]  /*eed0*/  IMAD.U32 R8, RZ, RZ, UR14 ;  /* 0x0000000eff087e24 */ /* 0x000fe2000f8e00ff */
[----:B------:R-:W-:Y:S01]  /*eee0*/  UIADD3.X UR12, UR12, UR20, UR21, UP1, UP2 ;  /* 0x000000140c0c7290 */ /* 0x000fe20008fe4415 */
[----:B------:R-:W-:Y:S01]  /*eef0*/  SHF.R.S32.HI R5, RZ, 0x1f, R5 ;  /* 0x0000001fff057819 */ /* 0x000fe20000011405 */
[----:B------:R-:W-:Y:S01]  /*ef00*/  ULDC.64 UR10, c[0x0][UR19+0x210] ;  /* 0x00008400130a7abb */ /* 0x000fe20008000a00 */
[----:B------:R-:W-:Y:S01]  /*ef10*/  SHF.R.S32.HI R4, RZ, 0x1f, R7 ;  /* 0x0000001fff047819 */ /* 0x000fe20000011407 */
[----:B------:R-:W-:-:S02]  /*ef20*/  IMAD R9, R7, UR11, RZ ;  /* 0x0000000b07097c24 */ /* 0x000fc4000f8e02ff */
[----:B------:R-:W-:Y:S01]  /*ef30*/  IADD3.X R3, R5, UR12, R8, P0, P1 ;  /* 0x0000000c05037c10 */ /* 0x000fe200087e2408 */
[----:B------:R-:W-:Y:S01]  /*ef40*/  ULDC.64 UR12, c[0x0][0xba8] ;  /* 0x0002ea00000c7ab9 */ /* 0x000fe20000000a00 */
[----:B------:R-:W-:Y:S01]  /*ef50*/  IMAD R9, R4, UR10, R9 ;  /* 0x0000000a04097c24 */ /* 0x000fe2000f8e0209 */
[----:B------:R-:W-:Y:S01]  /*ef60*/  @!UP0 ULDC UR12, c[0x0][0xb50] ;  /* 0x0002d400000c8ab9 */ /* 0x000fe20000000800 */
[----:B------:R-:W-:Y:S01]  /*ef70*/  @!UP0 ULDC UR13, c[0x0][0xb54] ;  /* 0x0002d500000d8ab9 */ /* 0x000fe20000000800 */
[----:B------:R-:W-:-:S04]  /*ef80*/  IMAD.WIDE.U32 R2, R7, UR10, R2 ;  /* 0x0000000a07027c25 */ /* 0x000fc8000f8e0002 */
[----:B------:R-:W-:Y:S01]  /*ef90*/  IMAD.IADD R3, R3, 0x1, R9 ;  /* 0x0000000103037824 */ /* 0x000fe200078e0209 */
[----:B------:R-:W-:-:S04]  /*efa0*/  LEA R4, P0, R2, UR12, 0x2 ;  /* 0x0000000c02047c11 */ /* 0x000fc8000f8010ff */
[----:B------:R-:W-:Y:S01]  /*efb0*/  LEA.HI.X R5, R2, UR13, R3, 0x2, P0 ;  /* 0x0000000d02057c11 */ /* 0x000fe200080f1403 */
[----:B------:R-:W-:-:S05]  /*efc0*/  IMAD.MOV.U32 R3, RZ, RZ, -0x800000 ;  /* 0xff800000ff037424 */ /* 0x000fca00078e00ff */
[----:B------:R0:W-:Y:S03]  /*efd0*/  STG.E desc[UR24][R4.64], R3 ;  /* 0x0000000304007986 */ /* 0x0001e6000c101918 */
.L_x_223:
[----:B------:R-:W-:Y:S05]  /*efe0*/  BSYNC B1 ;  /* 0x0000000000017941 */ /* 0x000fea0003800000 */
.L_x_222:
[----:B------:R-:W-:-:S13]  /*eff0*/  R2UR UR10, R22 ;  /* 0x00000000160a72ca */ /* 0x000fda00000e0000 */
[----:B------:R-:W-:-:S06]  /*f000*/  UISETP.GT.AND UP0, UPT, UR10, 0x1, UPT ;  /* 0x000000010a00788c */ /* 0x000fcc000bf04270 */
[----:B------:R-:W-:-:S13]  /*f010*/  PLOP3.LUT P0, PT, PT, PT, UP0, 0x80, 0x0 ;  /* 0x000000000000781c */ /* 0x000fda0003f0f008 */
[----:B------:R-:W-:Y:S05]  /*f020*/  @P0 BRA `(.L_x_218) ;  /* 0x00000008007c0947 */ /* 0x000fea0003800000 */
[----:B------:R-:W2:Y:S01]  /*f030*/  LDL.LU R2, [R1+0xc] ;  /* 0x00000c0001027983 */ /* 0x000ea20000300800 */
[----:B------:R-:W1:Y:S01]  /*f040*/  LDC R11, c[0x0][0xbe8] ;  /* 0x0002fa00ff0b7b82 */ /* 0x000e620000000800 */
[----:B0-----:R-:W-:Y:S01]  /*f050*/  SHF.R.S32.HI R3, RZ, 0x1f, R6 ;  /* 0x0000001fff037819 */ /* 0x001fe20000011406 */
[----:B------:R-:W-:Y:S01]  /*f060*/  ULDC.64 UR12, c[0x0][0xaa0] ;  /* 0x0002a800000c7ab9 */ /* 0x000fe20000000a00 */
[----:B------:R-:W-:Y:S01]  /*f070*/  R2UR UR15, R213 ;  /* 0x00000000d50f72ca */ /* 0x000fe200000e0000 */
[----:B------:R-:W-:Y:S01]  /*f080*/  UIMAD.WIDE.U32 UR10, UR4, UR12, URZ ;  /* 0x0000000c040a72a5 */ /* 0x000fe2000f8e003f */
[----:B------:R-:W-:Y:S01]  /*f090*/  BSSY B1, `(.L_x_224) ;  /* 0x0000053000017945 */ /* 0x000fe20003800000 */
[----:B------:R-:W-:-:S04]  /*f0a0*/  UIMAD UR12, UR21, UR12, URZ ;  /* 0x0000000c150c72a4 */ /* 0x000fc8000f8e023f */
[----:B------:R-:W-:-:S04]  /*f0b0*/  UIMAD UR12, UR4, UR13, UR12 ;  /* 0x0000000d040c72a4 */ /* 0x000fc8000f8e020c */
[----:B------:R-:W-:-:S03]  /*f0c0*/  UIADD3 UR11, UR11, UR12, URZ ;  /* 0x0000000c0b0b7290 */ /* 0x000fc6000fffe03f */
[----:B------:R-:W-:Y:S02]  /*f0d0*/  ULDC.64 UR12, c[0x0][0xae8] ;  /* 0x0002ba00000c7ab9 */ /* 0x000fe40000000a00 */
[----:B------:R-:W-:-:S04]  /*f0e0*/  UIMAD.WIDE.U32 UR10, UR15, UR12, UR10 ;  /* 0x0000000c0f0a72a5 */ /* 0x000fc8000f8e000a */
[----:B------:R-:W-:Y:S01]  /*f0f0*/  UIMAD UR11, UR15, UR13, UR11 ;  /* 0x0000000d0f0b72a4 */ /* 0x000fe2000f8e020b */
[----:B-1----:R-:W-:Y:S02]  /*f100*/  ISETP.NE.AND P0, PT, R11, 0x1, PT ;  /* 0x000000010b00780c */ /* 0x002fe40003f05270 */
[----:B------:R-:W-:Y:S02]  /*f110*/  ULDC.64 UR12, c[0x0][0xaf0] ;  /* 0x0002bc00000c7ab9 */ /* 0x000fe40000000a00 */
[----:B------:R-:W-:-:S04]  /*f120*/  UIMAD UR9, UR9, UR12, URZ ;  /* 0x0000000c090972a4 */ /* 0x000fc8000f8e023f */
[----:B------:R-:W-:Y:S02]  /*f130*/  UIMAD UR4, UR8, UR13, UR9 ;  /* 0x0000000d080472a4 */ /* 0x000fe4000f8e0209 */
[----:B------:R-:W-:-:S03]  /*f140*/  UIMAD.WIDE.U32 UR8, UR8, UR12, UR10 ;  /* 0x0000000c080872a5 */ /* 0x000fc6000f8e000a */
[----:B------:R-:W0:Y:S01]  /*f150*/  @P0 LDC R7, c[0x0][0xbf0] ;  /* 0x0002fc00ff070b82 */ /* 0x000e220000000800 */
[----:B------:R-:W-:Y:S01]  /*f160*/  UIADD3 UR4, UR9, UR4, URZ ;  /* 0x0000000409047290 */ /* 0x000fe2000fffe03f */
[----:B------:R-:W-:Y:S01]  /*f170*/  ULDC.64 UR10, c[0x0][0xae0] ;  /* 0x0002b800000a7ab9 */ /* 0x000fe20000000a00 */
[----:B--2---:R-:W-:Y:S02]  /*f180*/  R2UR UR14, R2 ;  /* 0x00000000020e72ca */ /* 0x004fe400000e0000 */
[----:B------:R-:W-:-:S03]  /*f190*/  LEA.HI R2, R3, R6, RZ, 0x3 ;  /* 0x0000000603027211 */ /* 0x000fc600078f18ff */
[----:B------:R-:W1:Y:S01]  /*f1a0*/  @P0 LDC R3, c[0x0][0xbec] ;  /* 0x0002fb00ff030b82 */ /* 0x000e620000000800 */
[----:B------:R-:W-:Y:S02]  /*f1b0*/  LOP3.LUT R5, R2, 0xfffffff8, RZ, 0xc0, !PT ;  /* 0xfffffff802057812 */ /* 0x000fe400078ec0ff */
[----:B------:R-:W-:-:S03]  /*f1c0*/  SHF.R.S32.HI R13, RZ, 0x3, R2 ;  /* 0x00000003ff0d7819 */ /* 0x000fc60000011402 */
[----:B------:R-:W-:Y:S02]  /*f1d0*/  IMAD.IADD R8, R6, 0x1, -R5 ;  /* 0x0000000106087824 */ /* 0x000fe400078e0a05 */
[----:B------:R-:W-:Y:S02]  /*f1e0*/  IMAD.U32 R5, RZ, RZ, UR14 ;  /* 0x0000000eff057e24 */ /* 0x000fe4000f8e00ff */
[----:B------:R-:W-:-:S04]  /*f1f0*/  IMAD R2, R8, 0x20, R13 ;  /* 0x0000002008027824 */ /* 0x000fc800078e020d */
[----:B------:R-:W-:-:S04]  /*f200*/  IMAD R6, R5, 0x80, R2 ;  /* 0x0000008005067824 */ /* 0x000fc800078e0202 */
[----:B------:R-:W-:Y:S02]  /*f210*/  IMAD.MOV.U32 R5, RZ, RZ, R6 ;  /* 0x000000ffff057224 */ /* 0x000fe400078e0006 */
[----:B-1----:R-:W-:-:S04]  /*f220*/  @P0 IMAD.HI.U32 R2, R6, R3, RZ ;  /* 0x0000000306020227 */ /* 0x002fc800078e00ff */
[----:B------:R-:W-:Y:S01]  /*f230*/  IMAD.U32 R3, RZ, RZ, UR9 ;  /* 0x00000009ff037e24 */ /* 0x000fe2000f8e00ff */
[----:B0-----:R-:W-:Y:S01]  /*f240*/  @P0 SHF.R.U32.HI R5, RZ, R7, R2 ;  /* 0x00000007ff050219 */ /* 0x001fe20000011602 */
[----:B------:R-:W-:Y:S01]  /*f250*/  IMAD.U32 R2, RZ, RZ, UR8 ;  /* 0x00000008ff027e24 */ /* 0x000fe2000f8e00ff */
[----:B------:R-:W-:Y:S01]  /*f260*/  ULDC.64 UR8, c[0x0][0xad8] ;  /* 0x0002b60000087ab9 */ /* 0x000fe20000000a00 */
[----:B------:R-:W-:Y:S01]  /*f270*/  IMAD.U32 R3, RZ, RZ, UR4 ;  /* 0x00000004ff037e24 */ /* 0x000fe2000f8e00ff */
[--C-:B------:R-:W-:Y:S01]  /*f280*/  SHF.R.S32.HI R4, RZ, 0x1f, R5.reuse ;  /* 0x0000001fff047819 */ /* 0x100fe20000011405 */
[----:B------:R-:W-:Y:S02]  /*f290*/  IMAD.MOV R7, RZ, RZ, -R5 ;  /* 0x000000ffff077224 */ /* 0x000fe400078e0a05 */
[----:B------:R-:W-:-:S04]  /*f2a0*/  IMAD.WIDE.U32 R2, R5, UR10, R2 ;  /* 0x0000000a05027c25 */ /* 0x000fc8000f8e0002 */
[----:B------:R-:W-:Y:S02]  /*f2b0*/  IMAD R7, R11, R7, R6 ;  /* 0x000000070b077224 */ /* 0x000fe400078e0206 */
[----:B------:R-:W-:Y:S02]  /*f2c0*/  IMAD R4, R4, UR10, RZ ;  /* 0x0000000a04047c24 */ /* 0x000fe4000f8e02ff */
[----:B------:R-:W-:Y:S02]  /*f2d0*/  IMAD.U32 R6, RZ, RZ, UR14 ;  /* 0x0000000eff067e24 */ /* 0x000fe4000f8e00ff */
[----:B------:R-:W-:Y:S01]  /*f2e0*/  IMAD R9, R5, UR11, R4 ;  /* 0x0000000b05097c24 */ /* 0x000fe2000f8e0204 */
[----:B------:R-:W-:Y:S01]  /*f2f0*/  SHF.R.S32.HI R4, RZ, 0x1f, R7 ;  /* 0x0000001fff047819 */ /* 0x000fe20000011407 */
[----:B------:R-:W-:Y:S02]  /*f300*/  IMAD R6, R6, 0x80, R13 ;  /* 0x0000008006067824 */ /* 0x000fe400078e020d */
[----:B------:R-:W-:-:S02]  /*f310*/  IMAD.IADD R3, R3, 0x1, R9 ;  /* 0x0000000103037824 */ /* 0x000fc400078e0209 */
[----:B------:R-:W-:Y:S02]  /*f320*/  IMAD R4, R4, UR8, RZ ;  /* 0x0000000804047c24 */ /* 0x000fe4000f8e02ff */
[----:B------:R-:W-:-:S04]  /*f330*/  IMAD.WIDE.U32 R2, R7, UR8, R2 ;  /* 0x0000000807027c25 */ /* 0x000fc8000f8e0002 */
[----:B------:R-:W-:Y:S01]  /*f340*/  IMAD R5, R7, UR9, R4 ;  /* 0x0000000907057c24 */ /* 0x000fe2000f8e0204 */
[----:B------:R-:W-:Y:S01]  /*f350*/  ULDC.64 UR8, c[0x0][0xa80] ;  /* 0x0002a00000087ab9 */ /* 0x000fe20000000a00 */
[----:B-----5:R-:W-:Y:S02]  /*f360*/  IMAD R11, R0, R11, RZ ;  /* 0x0000000b000b7224 */ /* 0x020fe400078e02ff */
[----:B------:R-:W-:Y:S02]  /*f370*/  VIADD R4, R6, 0x40 ;  /* 0x0000004006047836 */ /* 0x000fe40000000000 */
[----:B------:R-:W-:Y:S01]  /*f380*/  IMAD.IADD R3, R3, 0x1, R5 ;  /* 0x0000000103037824 */ /* 0x000fe200078e0205 */
[----:B------:R-:W-:Y:S01]  /*f390*/  LEA R5, P2, R2, UR8, 0x1 ;  /* 0x0000000802057c11 */ /* 0x000fe2000f8408ff */
[----:B------:R-:W-:Y:S01]  /*f3a0*/  VIADD R0, R6, 0x20 ;  /* 0x0000002006007836 */ /* 0x000fe20000000000 */
[----:B------:R-:W-:Y:S01]  /*f3b0*/  ISETP.GE.AND P0, PT, R4, R11, PT ;  /* 0x0000000b0400720c */ /* 0x000fe20003f06270 */
[----:B------:R-:W-:Y:S01]  /*f3c0*/  IMAD.SHL.U32 R7, R8, 0x8, RZ ;  /* 0x0000000808077824 */ /* 0x000fe200078e00ff */
[----:B------:R-:W-:-:S02]  /*f3d0*/  LEA.HI.X R4, R2, UR9, R3, 0x1, P2 ;  /* 0x0000000902047c11 */ /* 0x000fc400090f0c03 */
[-C--:B------:R-:W-:Y:S01]  /*f3e0*/  ISETP.GE.AND P2, PT, R6, R11.reuse, PT ;  /* 0x0000000b0600720c */ /* 0x080fe20003f46270 */
[C---:B------:R-:W-:Y:S01]  /*f3f0*/  VIADD R9, R7.reuse, 0x80 ;  /* 0x0000008007097836 */ /* 0x040fe20000000000 */
[----:B------:R-:W-:Y:S01]  /*f400*/  ISETP.GE.AND P1, PT, R0, R11, PT ;  /* 0x0000000b0000720c */ /* 0x000fe20003f26270 */
[C---:B------:R-:W-:Y:S01]  /*f410*/  VIADD R13, R7.reuse, 0xc0 ;  /* 0x000000c0070d7836 */ /* 0x040fe20000000000 */
[----:B------:R0:W1:Y:S01]  /*f420*/  SHFL.IDX PT, R2, R5, RZ, 0x181f ;  /* 0x00181fff05027589 */ /* 0x00006200000e0000 */
[----:B------:R-:W-:Y:S01]  /*f430*/  VIADD R15, R7, 0x40 ;  /* 0x00000040070f7836 */ /* 0x000fe20000000000 */
[----:B------:R-:W-:Y:S02]  /*f440*/  SHF.R.S32.HI R12, RZ, 0x1f, R7 ;  /* 0x0000001fff0c7819 */ /* 0x000fe40000011407 */
[----:B------:R0:W2:Y:S01]  /*f450*/  SHFL.IDX PT, R0, R4, RZ, 0x181f ;  /* 0x00181fff04007589 */ /* 0x0000a200000e0000 */
[----:B------:R-:W-:Y:S02]  /*f460*/  SHF.R.S32.HI R8, RZ, 0x1f, R9 ;  /* 0x0000001fff087819 */ /* 0x000fe40000011409 */
[----:B------:R-:W-:-:S02]  /*f470*/  SHF.R.S32.HI R10, RZ, 0x1f, R13 ;  /* 0x0000001fff0a7819 */ /* 0x000fc4000001140d */
[----:B------:R-:W-:Y:S01]  /*f480*/  SHF.R.S32.HI R14, RZ, 0x1f, R15 ;  /* 0x0000001fff0e7819 */ /* 0x000fe2000001140f */
[----:B------:R-:W-:Y:S06]  /*f490*/  @P2 BRA `(.L_x_225) ;  /* 0x0000000000482947 */ /* 0x000fec0003800000 */
        /* <DEDUP_REMOVED lines=9> */
[----:B------:R3:W-:Y:S01]  /*f530*/  @!P5 ST.E.128 desc[UR8][R20.64], RZ ;  /* 0x000000ff1400d985 */ /* 0x0007e2000c101d08 */
[----:B------:R-:W-:Y:S02]  /*f540*/  @!P4 LEA.HI.X R25, R15, R0, R14, 0x1, P6 ;  /* 0x000000000f19c211 */ /* 0x000fe400030f0c0e */
[----:B------:R-:W-:-:S03]  /*f550*/  @!P3 LEA R26, P6, R9, R2, 0x1 ;  /* 0x00000002091ab211 */ /* 0x000fc600078c08ff */
[----:B------:R3:W-:Y:S01]  /*f560*/  @!P4 ST.E.128 desc[UR8][R24.64], RZ ;  /* 0x000000ff1800c985 */ /* 0x0007e2000c101d08 */
[----:B------:R-:W-:Y:S02]  /*f570*/  @!P3 LEA.HI.X R27, R9, R0, R8, 0x1, P6 ;  /* 0x00000000091bb211 */ /* 0x000fe400030f0c08 */
[----:B------:R-:W-:-:S03]  /*f580*/  @!P2 LEA R2, P6, R13, R2, 0x1 ;  /* 0x000000020d02a211 */ /* 0x000fc600078c08ff */
[----:B------:R3:W-:Y:S01]  /*f590*/  @!P3 ST.E.128 desc[UR8][R26.64], RZ ;  /* 0x000000ff1a00b985 */ /* 0x0007e2000c101d08 */
[----:B------:R-:W-:-:S05]  /*f5a0*/  @!P2 LEA.HI.X R3, R13, R0, R10, 0x1, P6 ;  /* 0x000000000d03a211 */ /* 0x000fca00030f0c0a */
[----:B------:R3:W-:Y:S04]  /*f5b0*/  @!P2 ST.E.128 desc[UR8][R2.64], RZ ;  /* 0x000000ff0200a985 */ /* 0x0007e8000c101d08 */
.L_x_225:
[----:B------:R-:W-:Y:S05]  /*f5c0*/  BSYNC B1 ;  /* 0x0000000000017941 */ /* 0x000fea0003800000 */
.L_x_224:
[----:B--2---:R2:W4:Y:S01]  /*f5d0*/  SHFL.IDX PT, R0, R4, 0x1, 0x181f ;  /* 0x00381f0004007f89 */ /* 0x00452200000e0000 */
[----:B------:R-:W-:Y:S03]  /*f5e0*/  BSSY B1, `(.L_x_226) ;  /* 0x0000015000017945 */ /* 0x000fe60003800000 */
[----:B-1-3--:R2:W1:Y:S01]  /*f5f0*/  SHFL.IDX PT, R2, R5, 0x1, 0x181f ;  /* 0x00381f0005027f89 */ /* 0x00a46200000e0000 */
[----:B------:R-:W-:Y:S05]  /*f600*/  @P1 BRA `(.L_x_227) ;  /* 0x0000000000481947 */ /* 0x000fea0003800000 */
[----:B------:R-:W-:Y:S01]  /*f610*/  ULDC UR4, c[0x0][0xac8] ;  /* 0x0002b20000047ab9 */ /* 0x000fe20000000800 */
[----:B------:R-:W-:Y:S01]  /*f620*/  ULDC.64 UR8, c[0x0][0x208] ;  /* 0x0000820000087ab9 */ /* 0x000fe20000000a00 */
[----:B------:R-:W-:Y:S02]  /*f630*/  ISETP.GE.AND P4, PT, R7, UR4, PT ;  /* 0x0000000407007c0c */ /* 0x000fe4000bf86270 */
[----:B------:R-:W-:Y:S02]  /*f640*/  ISETP.GE.AND P3, PT, R15, UR4, PT ;  /* 0x000000040f007c0c */ /* 0x000fe4000bf66270 */
[----:B------:R-:W-:Y:S02]  /*f650*/  ISETP.GE.AND P2, PT, R9, UR4, PT ;  /* 0x0000000409007c0c */ /* 0x000fe4000bf46270 */
[----:B------:R-:W-:-:S07]  /*f660*/  ISETP.GE.AND P1, PT, R13, UR4, PT ;  /* 0x000000040d007c0c */ /* 0x000fce000bf26270 */
[-C--:B-1----:R-:W-:Y:S02]  /*f670*/  @!P4 LEA R20, P6, R7, R2.reuse, 0x1 ;  /* 0x000000020714c211 */ /* 0x082fe400078c08ff */
[----:B------:R-:W-:Y:S02]  /*f680*/  @!P3 LEA R24, P5, R15, R2, 0x1 ;  /* 0x000000020f18b211 */ /* 0x000fe400078a08ff */
[----:B----4-:R-:W-:Y:S02]  /*f690*/  @!P4 LEA.HI.X R21, R7, R0, R12, 0x1, P6 ;  /* 0x000000000715c211 */ /* 0x010fe400030f0c0c */
[----:B------:R-:W-:Y:S02]  /*f6a0*/  @!P2 LEA R26, P6, R9, R2, 0x1 ;  /* 0x00000002091aa211 */ /* 0x000fe400078c08ff */
[----:B------:R-:W-:Y:S01]  /*f6b0*/  @!P3 LEA.HI.X R25, R15, R0, R14, 0x1, P5 ;  /* 0x000000000f19b211 */ /* 0x000fe200028f0c0e */
[----:B------:R3:W-:Y:S01]  /*f6c0*/  @!P4 ST.E.128 desc[UR8][R20.64], RZ ;  /* 0x000000ff1400c985 */ /* 0x0007e2000c101d08 */
[----:B------:R-:W-:-:S02]  /*f6d0*/  @!P1 LEA R2, P5, R13, R2, 0x1 ;  /* 0x000000020d029211 */ /* 0x000fc400078a08ff */
[-C--:B------:R-:W-:Y:S01]  /*f6e0*/  @!P2 LEA.HI.X R27, R9, R0.reuse, R8, 0x1, P6 ;  /* 0x00000000091ba211 */ /* 0x080fe200030f0c08 */
[----:B------:R3:W-:Y:S01]  /*f6f0*/  @!P3 ST.E.128 desc[UR8][R24.64], RZ ;  /* 0x000000ff1800b985 */ /* 0x0007e2000c101d08 */
[----:B------:R-:W-:-:S03]  /*f700*/  @!P1 LEA.HI.X R3, R13, R0, R10, 0x1, P5 ;  /* 0x000000000d039211 */ /* 0x000fc600028f0c0a */
[----:B------:R3:W-:Y:S04]  /*f710*/  @!P2 ST.E.128 desc[UR8][R26.64], RZ ;  /* 0x000000ff1a00a985 */ /* 0x0007e8000c101d08 */
[----:B------:R3:W-:Y:S02]  /*f720*/  @!P1 ST.E.128 desc[UR8][R2.64], RZ ;  /* 0x000000ff02009985 */ /* 0x0007e4000c101d08 */
.L_x_227:
[----:B------:R-:W-:Y:S05]  /*f730*/  BSYNC B1 ;  /* 0x0000000000017941 */ /* 0x000fea0003800000 */
.L_x_226:
[----:B----4-:R4:W0:Y:S01]  /*f740*/  SHFL.IDX PT, R0, R4, 0x2, 0x181f ;  /* 0x00581f0004007f89 */ /* 0x01082200000e0000 */
        /* <DEDUP_REMOVED lines=10> */
[-C--:B------:R-:W-:Y:S02]  /*f7f0*/  @!P2 LEA R24, P5, R15, R2.reuse, 0x1 ;  /* 0x000000020f18a211 */ /* 0x080fe400078a08ff */
[----:B------:R-:W-:Y:S02]  /*f800*/  @!P1 LEA R26, P4, R9, R2, 0x1 ;  /* 0x00000002091a9211 */ /* 0x000fe400078808ff */
[----:B0-----:R-:W-:Y:S02]  /*f810*/  @!P3 LEA.HI.X R21, R7, R0, R12, 0x1, P6 ;  /* 0x000000000715b211 */ /* 0x001fe400030f0c0c */
[----:B------:R-:W-:Y:S02]  /*f820*/  @!P0 LEA R2, P6, R13, R2, 0x1 ;  /* 0x000000020d028211 */ /* 0x000fe400078c08ff */
[-C--:B------:R-:W-:Y:S01]  /*f830*/  @!P2 LEA.HI.X R25, R15, R0.reuse, R14, 0x1, P5 ;  /* 0x000000000f19a211 */ /* 0x080fe200028f0c0e */
[----:B------:R3:W-:Y:S01]  /*f840*/  @!P3 ST.E.128 desc[UR8][R20.64], RZ ;  /* 0x000000ff1400b985 */ /* 0x0007e2000c101d08 */
[----:B------:R-:W-:-:S02]  /*f850*/  @!P1 LEA.HI.X R27, R9, R0, R8, 0x1, P4 ;  /* 0x00000000091b9211 */ /* 0x000fc400020f0c08 */
[----:B------:R-:W-:Y:S01]  /*f860*/  @!P0 LEA.HI.X R3, R13, R0, R10, 0x1, P6 ;  /* 0x000000000d038211 */ /* 0x000fe200030f0c0a */
[----:B------:R3:W-:Y:S04]  /*f870*/  @!P2 ST.E.128 desc[UR8][R24.64], RZ ;  /* 0x000000ff1800a985 */ /* 0x0007e8000c101d08 */
[----:B------:R3:W-:Y:S04]  /*f880*/  @!P1 ST.E.128 desc[UR8][R26.64], RZ ;  /* 0x000000ff1a009985 */ /* 0x0007e8000c101d08 */
[----:B------:R3:W-:Y:S02]  /*f890*/  @!P0 ST.E.128 desc[UR8][R2.64], RZ ;  /* 0x000000ff02008985 */ /* 0x0007e4000c101d08 */
.L_x_229:
[----:B------:R-:W-:Y:S05]  /*f8a0*/  BSYNC B1 ;  /* 0x0000000000017941 */ /* 0x000fea0003800000 */
.L_x_228:
[----:B0-----:R-:W-:Y:S01]  /*f8b0*/  VIADD R0, R6, 0x60 ;  /* 0x0000006006007836 */ /* 0x001fe20000000000 */
[----:B--2-4-:R-:W0:Y:S04]  /*f8c0*/  SHFL.IDX PT, R4, R4, 0x3, 0x181f ;  /* 0x00781f0004047f89 */ /* 0x014e2800000e0000 */
[----:B------:R-:W-:Y:S01]  /*f8d0*/  ISETP.GE.AND P0, PT, R0, R11, PT ;  /* 0x0000000b0000720c */ /* 0x000fe20003f06270 */
[----:B-1-3--:R1:W2:-:S12]  /*f8e0*/  SHFL.IDX PT, R2, R5, 0x3, 0x181f ;  /* 0x00781f0005027f89 */ /* 0x00a29800000e0000 */
[----:B-1----:R-:W-:Y:S05]  /*f8f0*/  @P0 BRA `(.L_x_218) ;  /* 0x0000000000480947 */ /* 0x002fea0003800000 */
[----:B------:R-:W-:Y:S01]  /*f900*/  ULDC UR4, c[0x0][0xac8] ;  /* 0x0002b20000047ab9 */ /* 0x000fe20000000800 */
[----:B------:R-:W-:Y:S01]  /*f910*/  ULDC.64 UR8, c[0x0][0x208] ;  /* 0x0000820000087ab9 */ /* 0x000fe20000000a00 */
[----:B------:R-:W-:Y:S02]  /*f920*/  ISETP.GE.AND P3, PT, R7, UR4, PT ;  /* 0x0000000407007c0c */ /* 0x000fe4000bf66270 */
[----:B------:R-:W-:Y:S02]  /*f930*/  ISETP.GE.AND P2, PT, R15, UR4, PT ;  /* 0x000000040f007c0c */ /* 0x000fe4000bf46270 */
[----:B------:R-:W-:Y:S02]  /*f940*/  ISETP.GE.AND P1, PT, R9, UR4, PT ;  /* 0x0000000409007c0c */ /* 0x000fe4000bf26270 */
[----:B------:R-:W-:-:S07]  /*f950*/  ISETP.GE.AND P0, PT, R13, UR4, PT ;  /* 0x000000040d007c0c */ /* 0x000fce000bf06270 */
[----:B--2---:R-:W-:-:S04]  /*f960*/  @!P3 LEA R6, P4, R7, R2, 0x1 ;  /* 0x000000020706b211 */ /* 0x004fc800078808ff */
[----:B0-----:R-:W-:Y:S02]  /*f970*/  @!P3 LEA.HI.X R7, R7, R4, R12, 0x1, P4 ;  /* 0x000000040707b211 */ /* 0x001fe400020f0c0c */
[-C--:B------:R-:W-:Y:S02]  /*f980*/  @!P2 LEA R20, P4, R15, R2.reuse, 0x1 ;  /* 0x000000020f14a211 */ /* 0x080fe400078808ff */
[-C--:B------:R-:W-:Y:S01]  /*f990*/  @!P1 LEA R24, P5, R9, R2.reuse, 0x1 ;  /* 0x0000000209189211 */ /* 0x080fe200078a08ff */
[----:B------:R0:W-:Y:S01]  /*f9a0*/  @!P3 ST.E.128 desc[UR8][R6.64], RZ ;  /* 0x000000ff0600b985 */ /* 0x0001e2000c101d08 */
[----:B------:R-:W-:Y:S02]  /*f9b0*/  @!P0 LEA R2, P6, R13, R2, 0x1 ;  /* 0x000000020d028211 */ /* 0x000fe400078c08ff */
[-C--:B------:R-:W-:Y:S02]  /*f9c0*/  @!P2 LEA.HI.X R21, R15, R4.reuse, R14, 0x1, P4 ;  /* 0x000000040f15a211 */ /* 0x080fe400020f0c0e */
[----:B------:R-:W-:-:S02]  /*f9d0*/  @!P1 LEA.HI.X R25, R9, R4, R8, 0x1, P5 ;  /* 0x0000000409199211 */ /* 0x000fc400028f0c08 */
[----:B------:R-:W-:Y:S01]  /*f9e0*/  @!P0 LEA.HI.X R3, R13, R4, R10, 0x1, P6 ;  /* 0x000000040d038211 */ /* 0x000fe200030f0c0a */
[----:B------:R0:W-:Y:S04]  /*f9f0*/  @!P2 ST.E.128 desc[UR8][R20.64], RZ ;  /* 0x000000ff1400a985 */ /* 0x0001e8000c101d08 */
[----:B------:R0:W-:Y:S04]  /*fa00*/  @!P1 ST.E.128 desc[UR8][R24.64], RZ ;  /* 0x000000ff18009985 */ /* 0x0001e8000c101d08 */
[----:B------:R0:W-:Y:S02]  /*fa10*/  @!P0 ST.E.128 desc[UR8][R2.64], RZ ;  /* 0x000000ff02008985 */ /* 0x0001e4000c101d08 */
.L_x_218:
[----:B------:R-:W-:Y:S05]  /*fa20*/  BSYNC B0 ;  /* 0x0000000000007941 */ /* 0x000fea0003800000 */
.L_x_208:
[----:B------:R-:W-:Y:S02]  /*fa30*/  ULDC UR4, c[0x0][0xc3c] ;  /* 0x00030f0000047ab9 */ /* 0x000fe40000000800 */
[----:B------:R-:W-:-:S06]  /*fa40*/  UISETP.GE.AND UP0, UPT, UR7, UR4, UPT ;  /* 0x000000040700728c */ /* 0x000fcc000bf06270 */
[----:B------:R-:W-:-:S13]  /*fa50*/  PLOP3.LUT P0, PT, PT, PT, UP0, 0x80, 0x0 ;  /* 0x000000000000781c */ /* 0x000fda0003f0f008 */
[----:B------:R-:W-:Y:S05]  /*fa60*/  @!P0 BRA `(.L_x_230) ;  /* 0xffffff1400b88947 */ /* 0x000fea000383ffff */
[----:B------:R-:W-:Y:S05]  /*fa70*/  EXIT ;  /* 0x000000000000794d */ /* 0x000fea0003800000 */
.L_x_182:
[----:B------:R-:W-:-:S08]  /*fa80*/  NOP ;  /* 0x0000000000007918 */ /* 0x000fd00000000000 */
[----:B0-----:R-:W0:-:S00]  /*fa90*/  USETMAXREG.DEALLOC.CTAPOOL 0x18 ;  /* 0x00000018000079c8 */ /* 0x001e0000080e0500 */
[----:B0-----:R-:W-:Y:S01]  /*faa0*/  LOP3.LUT R0, R0, 0x3, RZ, 0xc0, !PT ;  /* 0x0000000300007812 */ /* 0x001fe200078ec0ff */
[----:B------:R-:W-:-:S05]  /*fab0*/  IMAD.MOV.U32 R7, RZ, RZ, RZ ;  /* 0x000000ffff077224 */ /* 0x000fca00078e00ff */
[----:B------:R-:W0:Y:S02]  /*fac0*/  SHFL.IDX PT, R0, R0, RZ, 0x1f ;  /* 0x00001fff00007589 */ /* 0x000e2400000e0000 */
[----:B0-----:R-:W-:-:S04]  /*fad0*/  ISETP.NE.AND P0, PT, R0, RZ, PT ;  /* 0x000000ff0000720c */ /* 0x001fc80003f05270 */
[----:B------:R-:W-:-:S05]  /*fae0*/  P2R R0, PR, RZ, 0x1 ;  /* 0x00000001ff007803 */ /* 0x000fca0000000000 */
[----:B------:R0:W-:Y:S04]  /*faf0*/  STL [R1+0x5c], R0 ;  /* 0x00005c0001007387 */ /* 0x0001e80000100800 */
[----:B------:R-:W-:Y:S05]  /*fb00*/  @!P0 BRA `(.L_x_231) ;  /* 0x0000000000248947 */ /* 0x000fea0003800000 */
[----:B------:R-:W1:Y:S08]  /*fb10*/  S2UR UR5, SR_CgaCtaId ;  /* 0x00000000000579c3 */ /* 0x000e700000008800 */
[----:B------:R-:W-:Y:S06]  /*fb20*/  BAR.SYNC.DEFER_BLOCKING 0x5, 0x180 ;  /* 0x0146000000007b1d */ /* 0x000fec0000010000 */
[----:B------:R-:W-:-:S02]  /*fb30*/  UMOV UR4, 0x400 ;  /* 0x0000040000047882 */ /* 0x000fc40000000000 */
[----:B-1----:R-:W-:-:S09]  /*fb40*/  ULEA UR4, UR5, UR4, 0x18 ;  /* 0x0000000405047291 */ /* 0x002fd2000f8ec03f */
[----:B------:R-:W1:Y:S04]  /*fb50*/  LDS.128 R8, [UR4+0x388d0] ;  /* 0x0388d004ff087984 */ /* 0x000e680008000c00 */
[----:B-1----:R2:W-:Y:S04]  /*fb60*/  STL.64 [R1], R8 ;  /* 0x0000000801007387 */ /* 0x0025e80000100a00 */
[----:B------:R2:W-:Y:S01]  /*fb70*/  STL.64 [R1+0x8], R10 ;  /* 0x0000080a01007387 */ /* 0x0005e20000100a00 */
[----:B------:R-:W-:Y:S06]  /*fb80*/  BAR.ARV 0x4, 0x180 ;  /* 0x0106000000007b1d */ /* 0x000fec0000002000 */
[----:B------:R-:W-:Y:S05]  /*fb90*/  BRA `(.L_x_232) ;  /* 0x0000000800ac7947 */ /* 0x000fea0003800000 */
.L_x_231:
[----:B0-----:R-:W-:Y:S01]  /*fba0*/  LOP3.LUT R0, R6, 0x1f, RZ, 0xc0, !PT ;  /* 0x0000001f06007812 */ /* 0x001fe200078ec0ff */
[----:B------:R-:W-:Y:S01]  /*fbb0*/  ULDC UR4, c[0x0][0xc3c] ;  /* 0x00030f0000047ab9 */ /* 0x000fe20000000800 */
[----:B------:R-:W-:Y:S01]  /*fbc0*/  ULDC.64 UR6, c[0x0][0x208] ;  /* 0x0000820000067ab9 */ /* 0x000fe20000000a00 */
[----:B------:R-:W-:Y:S01]  /*fbd0*/  IMAD.MOV.U32 R10, RZ, RZ, RZ ;  /* 0x000000ffff0a7224 */ /* 0x000fe200078e00ff */
[----:B------:R-:W-:Y:S01]  /*fbe0*/  ISETP.NE.AND P0, PT, R0, 0x1f, PT ;  /* 0x0000001f0000780c */ /* 0x000fe20003f05270 */
[----:B------:R-:W-:-:S03]  /*fbf0*/  ULDC UR5, c[0x0][0xc38] ;  /* 0x00030e0000057ab9 */ /* 0x000fc60000000800 */
[----:B------:R-:W-:-:S13]  /*fc00*/  ISETP.GE.OR P1, PT, R0, UR4, !P0 ;  /* 0x0000000400007c0c */ /* 0x000fda000c726670 */
[----:B------:R-:W0:Y:S08]  /*fc10*/  @!P1 LDC.64 R2, c[0x0][0xc80] ;  /* 0x00032000ff029b82 */ /* 0x000e300000000a00 */
[----:B------:R-:W1:Y:S01]  /*fc20*/  @!P1 LDC.64 R4, c[0x0][0xc78] ;  /* 0x00031e00ff049b82 */ /* 0x000e620000000a00 */
[----:B0-----:R-:W-:-:S05]  /*fc30*/  @!P1 IMAD.WIDE.U32 R2, R0, 0x4, R2 ;  /* 0x0000000400029825 */ /* 0x001fca00078e0002 */
[----:B------:R1:W2:Y:S02]  /*fc40*/  @!P1 LDG.E R7, desc[UR6][R2.64] ;  /* 0x0000000602079981 */ /* 0x0002a4000c1e1900 */
[----:B-1----:R-:W-:-:S05]  /*fc50*/  @!P1 IMAD.WIDE.U32 R2, R0, 0x4, R4 ;  /* 0x0000000400029825 */ /* 0x002fca00078e0004 */
[----:B------:R-:W2:Y:S01]  /*fc60*/  @!P1 LDG.E R10, desc[UR6][R2.64] ;  /* 0x00000006020a9981 */ /* 0x000ea2000c1e1900 */
[C---:B------:R-:W-:Y:S01]  /*fc70*/  ISETP.NE.AND P1, PT, R0.reuse, RZ, PT ;  /* 0x000000ff0000720c */ /* 0x040fe20003f25270 */
[----:B------:R-:W0:Y:S01]  /*fc80*/  S2UR UR6, SR_CTAID.X ;  /* 0x00000000000679c3 */ /* 0x000e220000002500 */
[C---:B------:R-:W-:Y:S01]  /*fc90*/  ISETP.GE.U32.AND P2, PT, R0.reuse, 0x2, PT ;  /* 0x000000020000780c */ /* 0x040fe20003f46070 */
[----:B------:R-:W-:Y:S01]  /*fca0*/  UMOV UR4, URZ ;  /* 0x0000003f00047c82 */ /* 0x000fe20008000000 */
[C---:B------:R-:W-:Y:S02]  /*fcb0*/  ISETP.GE.U32.AND P3, PT, R0.reuse, 0x4, PT ;  /* 0x000000040000780c */ /* 0x040fe40003f66070 */
[C---:B------:R-:W-:Y:S02]  /*fcc0*/  ISETP.GE.U32.AND P4, PT, R0.reuse, 0x8, PT ;  /* 0x000000080000780c */ /* 0x040fe40003f86070 */
[----:B------:R-:W-:Y:S01]  /*fcd0*/  ISETP.GE.U32.AND P5, PT, R0, 0x10, PT ;  /* 0x000000100000780c */ /* 0x000fe20003fa6070 */
[----:B--2---:R-:W-:-:S05]  /*fce0*/  IMAD R4, R7, R10, RZ ;  /* 0x0000000a07047224 */ /* 0x004fca00078e02ff */
[----:B------:R-:W1:Y:S02]  /*fcf0*/  SHFL.UP PT, R5, R4, 0x1, RZ ;  /* 0x0420000004057989 */ /* 0x000e6400000e00ff */
[----:B-1----:R-:W-:-:S05]  /*fd00*/  SEL R5, R5, RZ, P1 ;  /* 0x000000ff05057207 */ /* 0x002fca0000800000 */
[----:B------:R-:W-:-:S05]  /*fd10*/  IMAD.IADD R5, R4, 0x1, R5 ;  /* 0x0000000104057824 */ /* 0x000fca00078e0205 */
        /* <DEDUP_REMOVED lines=12> */
[----:B------:R-:W1:Y:S02]  /*fde0*/  SHFL.IDX PT, R8, R2, 0x1f, 0x1f ;  /* 0x03e01f0002087f89 */ /* 0x000e6400000e0000 */
[----:B-1----:R-:W-:-:S04]  /*fdf0*/  IMAD R8, R8, UR5, RZ ;  /* 0x0000000508087c24 */ /* 0x002fc8000f8e02ff */
[----:B------:R-:W-:Y:S01]  /*fe00*/  IMAD.MOV.U32 R11, RZ, RZ, R8 ;  /* 0x000000ffff0b7224 */ /* 0x000fe200078e0008 */
[----:B0-----:R-:W-:-:S13]  /*fe10*/  ISETP.GT.AND P6, PT, R8, UR6, PT ;  /* 0x0000000608007c0c */ /* 0x001fda000bfc4270 */
[----:B------:R-:W-:Y:S05]  /*fe20*/  @P6 BRA `(.L_x_233) ;  /* 0x0000000000a86947 */ /* 0x000fea0003800000 */
[----:B------:R-:W-:Y:S01]  /*fe30*/  IMAD.MOV.U32 R8, RZ, RZ, R11 ;  /* 0x000000ffff087224 */ /* 0x000fe200078e000b */
[----:B------:R-:W-:Y:S01]  /*fe40*/  UMOV UR4, URZ ;  /* 0x0000003f00047c82 */ /* 0x000fe20008000000 */
[----:B------:R-:W-:-:S05]  /*fe50*/  ULDC UR5, c[0x0][0xc38] ;  /* 0x00030e0000057ab9 */ /* 0x000fca0000000800 */
.L_x_235:
[----:B------:R-:W0:Y:S01]  /*fe60*/  LDC R2, c[0x0][0xc3c] ;  /* 0x00030f00ff027b82 */ /* 0x000e220000000800 */
[----:B------:R-:W-:Y:S01]  /*fe70*/  ULDC UR7, c[0x0][0xc3c] ;  /* 0x00030f0000077ab9 */ /* 0x000fe20000000800 */
[----:B------:R-:W-:Y:S01]  /*fe80*/  UIADD3 UR4, UR4, 0x1f, URZ ;  /* 0x0000001f04047890 */ /* 0x000fe2000fffe03f */
[----:B------:R-:W-:-:S05]  /*fe90*/  IMAD.U32 R3, RZ, RZ, UR7 ;  /* 0x00000007ff037e24 */ /* 0x000fca000f8e00ff */
[----:B------:R1:W-:Y:S01]  /*fea0*/  STL [R1+0xc], R3 ;  /* 0x00000c0301007387 */ /* 0x0003e20000100800 */
[----:B0-----:R-:W-:-:S13]  /*feb0*/  ISETP.LE.AND P6, PT, R2, UR4, PT ;  /* 0x0000000402007c0c */ /* 0x001fda000bfc3270 */
[----:B-1----:R-:W-:Y:S05]  /*fec0*/  @P6 BRA `(.L_x_234) ;  /* 0x0000000400a86947 */ /* 0x002fea0003800000 */
[----:B------:R-:W-:Y:S01]  /*fed0*/  VIADD R9, R0, UR4 ;  /* 0x0000000400097c36 */ /* 0x000fe20008000000 */
[----:B------:R-:W-:Y:S01]  /*fee0*/  ULDC.64 UR8, c[0x0][0x208] ;  /* 0x0000820000087ab9 */ /* 0x000fe20000000a00 */
[----:B------:R-:W-:-:S03]  /*fef0*/  IMAD.MOV.U32 R7, RZ, RZ, RZ ;  /* 0x000000ffff077224 */ /* 0x000fc600078e00ff */
[----:B------:R-:W-:-:S13]  /*ff00*/  ISETP.GE.OR P6, PT, R9, R2, !P0 ;  /* 0x000000020900720c */ /* 0x000fda00047c6670 */
[----:B------:R-:W0:Y:S08]  /*ff10*/  @!P6 LDC.64 R2, c[0x0][0xc80] ;  /* 0x00032000ff02eb82 */ /* 0x000e300000000a00 */
[----:B------:R-:W1:Y:S01]  /*ff20*/  @!P6 LDC.64 R4, c[0x0][0xc78] ;  /* 0x00031e00ff04eb82 */ /* 0x000e620000000a00 */
[----:B------:R-:W-:Y:S02]  /*ff30*/  IMAD.MOV.U32 R10, RZ, RZ, RZ ;  /* 0x000000ffff0a7224 */ /* 0x000fe400078e00ff */
[----:B0-----:R-:W-:-:S05]  /*ff40*/  @!P6 IMAD.WIDE R2, R9, 0x4, R2 ;  /* 0x000000040902e825 */ /* 0x001fca00078e0202 */
[----:B------:R1:W2:Y:S02]  /*ff50*/  @!P6 LDG.E R7, desc[UR8][R2.64] ;  /* 0x000000080207e981 */ /* 0x0002a4000c1e1900 */
[----:B-1----:R-:W-:-:S05]  /*ff60*/  @!P6 IMAD.WIDE R2, R9, 0x4, R4 ;  /* 0x000000040902e825 */ /* 0x002fca00078e0204 */
[----:B------:R-:W2:Y:S02]  /*ff70*/  @!P6 LDG.E R10, desc[UR8][R2.64] ;  /* 0x00000008020ae981 */ /* 0x000ea4000c1e1900 */
[----:B--2---:R-:W-:-:S05]  /*ff80*/  IMAD R11, R7, R10, RZ ;  /* 0x0000000a070b7224 */ /* 0x004fca00078e02ff */
[----:B------:R-:W0:Y:S02]  /*ff90*/  SHFL.UP PT, R4, R11, 0x1, RZ ;  /* 0x042000000b047989 */ /* 0x000e2400000e00ff */
[----:B0-----:R-:W-:-:S05]  /*ffa0*/  SEL R4, R4, RZ, P1 ;  /* 0x000000ff04047207 */ /* 0x001fca0000800000 */
[----:B------:R-:W-:-:S05]  /*ffb0*/  IMAD.IADD R4, R11, 0x1, R4 ;  /* 0x000000010b047824 */ /* 0x000fca00078e0204 */
        /* <DEDUP_REMOVED lines=12> */
[----:B------:R-:W0:Y:S02]  /*10080*/  SHFL.IDX PT, R4, R2, 0x1f, 0x1f ;  /* 0x03e01f0002047f89 */ /* 0x000e2400000e0000 */
[----:B0-----:R-:W-:-:S04]  /*10090*/  IMAD R11, R4, UR5, RZ ;  /* 0x00000005040b7c24 */ /* 0x001fc8000f8e02ff */
[----:B------:R-:W-:-:S05]  /*100a0*/  IMAD.IADD R8, R11, 0x1, R8 ;  /* 0x000000010b087824 */ /* 0x000fca00078e0208 */
[----:B------:R-:W-:-:S13]  /*100b0*/  ISETP.GT.AND P6, PT, R8, UR6, PT ;  /* 0x0000000608007c0c */ /* 0x000fda000bfc4270 */
[----:B------:R-:W-:Y:S05]  /*100c0*/  @!P6 BRA `(.L_x_235) ;  /* 0xfffffffc0064e947 */ /* 0x000fea000383ffff */
.L_x_233:
[----:B------:R-:W-:Y:S02]  /*100d0*/  IMAD.IADD R11, R8, 0x1, -R11 ;  /* 0x00000001080b7824 */ /* 0x000fe400078e0a0b */
[----:B------:R-:W-:Y:S02]  /*100e0*/  IMAD.MOV.U32 R14, RZ, RZ, RZ ;  /* 0x000000ffff0e7224 */ /* 0x000fe400078e00ff */
[----:B------:R-:W-:-:S05]  /*100f0*/  IMAD R3, R2, UR5, R11 ;  /* 0x0000000502037c24 */ /* 0x000fca000f8e020b */
[----:B------:R-:W-:-:S13]  /*10100*/  ISETP.GT.AND P0, PT, R3, UR6, PT ;  /* 0x0000000603007c0c */ /* 0x000fda000bf04270 */
[----:B------:R-:W-:-:S04]  /*10110*/  VOTE.ANY R12, PT, !P0 ;  /* 0x00000000000c7806 */ /* 0x000fc800040e0100 */
[----:B------:R-:W0:Y:S01]  /*10120*/  POPC R4, R12 ;  /* 0x0000000c00047309 */ /* 0x000e220000000000 */
[----:B------:R-:W-:Y:S01]  /*10130*/  ISETP.NE.AND P0, PT, R12, RZ, PT ;  /* 0x000000ff0c00720c */ /* 0x000fe20003f05270 */
[----:B0-----:R-:W0:Y:S04]  /*10140*/  SHFL.IDX PT, R7, R7, R4, 0x1f ;  /* 0x00001f0407077589 */ /* 0x001e2800000e0000 */
[----:B------:R-:W1:Y:S01]  /*10150*/  SHFL.IDX PT, R9, R10, R4, 0x1f ;  /* 0x00001f040a097589 */ /* 0x000e6200000e0000 */
[----:B0-----:R-:W-:-:S04]  /*10160*/  IABS R5, R7 ;  /* 0x0000000700057213 */ /* 0x001fc80000000000 */
[----:B------:R-:W0:Y:S01]  /*10170*/  I2F.RP R13, R5 ;  /* 0x00000005000d7306 */ /* 0x000e220000209400 */
[----:B-1----:R-:W-:-:S07]  /*10180*/  IABS R8, R9 ;  /* 0x0000000900087213 */ /* 0x002fce0000000000 */
[----:B------:R-:W-:Y:S08]  /*10190*/  I2F.RP R12, R8 ;  /* 0x00000008000c7306 */ /* 0x000ff00000209400 */
[----:B0-----:R-:W0:Y:S02]  /*101a0*/  MUFU.RCP R13, R13 ;  /* 0x0000000d000d7308 */ /* 0x001e240000001000 */
[----:B0-----:R-:W-:-:S06]  /*101b0*/  VIADD R3, R13, 0xffffffe ;  /* 0x0ffffffe0d037836 */ /* 0x001fcc0000000000 */
[----:B------:R-:W0:Y:S02]  /*101c0*/  F2I.FTZ.U32.TRUNC.NTZ R3, R3 ;  /* 0x0000000300037305 */ /* 0x000e24000021f000 */
[----:B0-----:R-:W-:Y:S01]  /*101d0*/  IMAD.MOV R16, RZ, RZ, -R3 ;  /* 0x000000ffff107224 */ /* 0x001fe200078e0a03 */
[----:B------:R-:W-:Y:S06]  /*101e0*/  @!P0 BRA `(.L_x_236) ;  /* 0x0000000000088947 */ /* 0x000fec0003800000 */
[----:B------:R-:W-:-:S05]  /*101f0*/  VIADD R13, R4, 0xffffffff ;  /* 0xffffffff040d7836 */ /* 0x000fca0000000000 */
[----:B------:R0:W1:Y:S02]  /*10200*/  SHFL.IDX PT, R14, R2, R13, 0x1f ;  /* 0x00001f0d020e7589 */ /* 0x00006400000e0000 */
.L_x_236:
[----:B-1----:R-:W-:Y:S01]  /*10210*/  IMAD R10, R14, UR5, R11 ;  /* 0x000000050e0a7c24 */ /* 0x002fe2000f8e020b */
[----:B------:R-:W1:Y:S01]  /*10220*/  MUFU.RCP R12, R12 ;  /* 0x0000000c000c7308 */ /* 0x000e620000001000 */
[----:B------:R-:W-:Y:S02]  /*10230*/  IMAD R11, R16, R5, RZ ;  /* 0x00000005100b7224 */ /* 0x000fe400078e02ff */
[----:B0-----:R-:W-:Y:S01]  /*10240*/  IMAD.MOV.U32 R2, RZ, RZ, RZ ;  /* 0x000000ffff027224 */ /* 0x001fe200078e00ff */
[----:B------:R0:W-:Y:S03]  /*10250*/  STL [R1], R10 ;  /* 0x0000000a01007387 */ /* 0x0001e60000100800 */
[----:B------:R-:W-:Y:S01]  /*10260*/  IMAD.HI.U32 R2, R3, R11, R2 ;  /* 0x0000000b03027227 */ /* 0x000fe200078e0002 */
[----:B------:R-:W-:-:S05]  /*10270*/  IABS R11, R7 ;  /* 0x00000007000b7213 */ /* 0x000fca0000000000 */
[----:B------:R-:W-:Y:S01]  /*10280*/  IMAD.MOV R14, RZ, RZ, -R11 ;  /* 0x000000ffff0e7224 */ /* 0x000fe200078e0a0b */
[----:B0-----:R-:W-:-:S04]  /*10290*/  IADD3 R10, -R10, UR6, RZ ;  /* 0x000000060a0a7c10 */ /* 0x001fc8000fffe1ff */
[----:B------:R-:W-:-:S05]  /*102a0*/  IABS R3, R10 ;  /* 0x0000000a00037213 */ /* 0x000fca0000000000 */
[----:B------:R-:W-:-:S04]  /*102b0*/  IMAD.HI.U32 R11, R2, R3, RZ ;  /* 0x00000003020b7227 */ /* 0x000fc800078e00ff */
[----:B------:R-:W-:Y:S02]  /*102c0*/  IMAD R2, R11, R14, R3 ;  /* 0x0000000e0b027224 */ /* 0x000fe400078e0203 */
[----:B-1----:R-:W-:-:S03]  /*102d0*/  VIADD R3, R12, 0xffffffe ;  /* 0x0ffffffe0c037836 */ /* 0x002fc60000000000 */
[----:B------:R-:W-:-:S03]  /*102e0*/  ISETP.GT.U32.AND P1, PT, R5, R2, PT ;  /* 0x000000020500720c */ /* 0x000fc60003f24070 */
[----:B------:R-:W0:Y:S10]  /*102f0*/  F2I.FTZ.U32.TRUNC.NTZ R3, R3 ;  /* 0x0000000300037305 */ /* 0x000e34000021f000 */
[----:B------:R-:W-:-:S02]  /*10300*/  @!P1 IMAD.IADD R2, R2, 0x1, -R5 ;  /* 0x0000000102029824 */ /* 0x000fc400078e0a05 */
[----:B------:R-:W-:Y:S01]  /*10310*/  @!P1 VIADD R11, R11, 0x1 ;  /* 0x000000010b0b9836 */ /* 0x000fe20000000000 */
[----:B------:R-:W-:Y:S02]  /*10320*/  ISETP.NE.AND P1, PT, R7, RZ, PT ;  /* 0x000000ff0700720c */ /* 0x000fe40003f25270 */
[----:B------:R-:W-:Y:S01]  /*10330*/  ISETP.GE.U32.AND P0, PT, R2, R5, PT ;  /* 0x000000050200720c */ /* 0x000fe20003f06070 */
[----:B0-----:R-:W-:Y:S02]  /*10340*/  IMAD.MOV R5, RZ, RZ, -R3 ;  /* 0x000000ffff057224 */ /* 0x001fe400078e0a03 */
[----:B------:R-:W-:Y:S02]  /*10350*/  IMAD.MOV.U32 R2, RZ, RZ, RZ ;  /* 0x000000ffff027224 */ /* 0x000fe400078e00ff */
[----:B------:R-:W-:-:S04]  /*10360*/  IMAD R5, R5, R8, RZ ;  /* 0x0000000805057224 */ /* 0x000fc800078e02ff */
[----:B------:R-:W-:Y:S01]  /*10370*/  IMAD.HI.U32 R5, R3, R5, R2 ;  /* 0x0000000503057227 */ /* 0x000fe200078e0002 */
[----:B------:R-:W-:Y:S02]  /*10380*/  LOP3.LUT R2, R10, R7, RZ, 0x3c, !PT ;  /* 0x000000070a027212 */ /* 0x000fe400078e3cff */
[----:B------:R-:W-:Y:S01]  /*10390*/  IABS R3, R9 ;  /* 0x0000000900037213 */ /* 0x000fe20000000000 */
[----:B------:R-:W-:Y:S01]  /*103a0*/  @P0 VIADD R11, R11, 0x1 ;  /* 0x000000010b0b0836 */ /* 0x000fe20000000000 */
[----:B------:R-:W-:-:S03]  /*103b0*/  ISETP.GE.AND P2, PT, R2, RZ, PT ;  /* 0x000000ff0200720c */ /* 0x000fc60003f46270 */
[----:B------:R-:W-:-:S10]  /*103c0*/  IMAD.MOV R3, RZ, RZ, -R3 ;  /* 0x000000ffff037224 */ /* 0x000fd400078e0a03 */
[----:B------:R-:W-:Y:S01]  /*103d0*/  @!P2 IMAD.MOV R11, RZ, RZ, -R11 ;  /* 0x000000ffff0ba224 */ /* 0x000fe200078e0a0b */
[----:B------:R-:W-:-:S04]  /*103e0*/  @!P1 LOP3.LUT R11, RZ, R7, RZ, 0x33, !PT ;  /* 0x00000007ff0b9212 */ /* 0x000fc800078e33ff */
[-C--:B------:R-:W-:Y:S01]  /*103f0*/  IABS R2, R11.reuse ;  /* 0x0000000b00027213 */ /* 0x080fe20000000000 */
[----:B------:R-:W-:-:S04]  /*10400*/  IMAD R7, R7, R11, RZ ;  /* 0x0000000b07077224 */ /* 0x000fc800078e02ff */
[----:B------:R-:W-:-:S04]  /*10410*/  IMAD.HI.U32 R5, R5, R2, RZ ;  /* 0x0000000205057227 */ /* 0x000fc800078e00ff */
[----:B------:R-:W-:Y:S01]  /*10420*/  IMAD R3, R5, R3, R2 ;  /* 0x0000000305037224 */ /* 0x000fe200078e0202 */
[----:B------:R-:W-:-:S04]  /*10430*/  LOP3.LUT R2, R11, R9, RZ, 0x3c, !PT ;  /* 0x000000090b027212 */ /* 0x000fc800078e3cff */
[----:B------:R-:W-:Y:S02]  /*10440*/  ISETP.GT.U32.AND P1, PT, R8, R3, PT ;  /* 0x000000030800720c */ /* 0x000fe40003f24070 */
[----:B------:R-:W-:-:S11]  /*10450*/  ISETP.GE.AND P2, PT, R2, RZ, PT ;  /* 0x000000ff0200720c */ /* 0x000fd60003f46270 */
[----:B------:R-:W-:Y:S02]  /*10460*/  @!P1 IMAD.IADD R3, R3, 0x1, -R8 ;  /* 0x0000000103039824 */ /* 0x000fe400078e0a08 */
[----:B------:R-:W-:Y:S01]  /*10470*/  @!P1 VIADD R5, R5, 0x1 ;  /* 0x0000000105059836 */ /* 0x000fe20000000000 */
[----:B------:R-:W-:Y:S02]  /*10480*/  ISETP.NE.AND P1, PT, R9, RZ, PT ;  /* 0x000000ff0900720c */ /* 0x000fe40003f25270 */
[----:B------:R-:W-:-:S13]  /*10490*/  ISETP.GE.U32.AND P0, PT, R3, R8, PT ;  /* 0x000000080300720c */ /* 0x000fda0003f06070 */
[----:B------:R-:W-:-:S04]  /*104a0*/  @P0 VIADD R5, R5, 0x1 ;  /* 0x0000000105050836 */ /* 0x000fc80000000000 */
[----:B------:R-:W-:Y:S01]  /*104b0*/  @!P2 IMAD.MOV R5, RZ, RZ, -R5 ;  /* 0x000000ffff05a224 */ /* 0x000fe200078e0a05 */
[----:B------:R-:W-:-:S05]  /*104c0*/  @!P1 LOP3.LUT R5, RZ, R9, RZ, 0x33, !PT ;  /* 0x00000009ff059212 */ /* 0x000fca00078e33ff */
[----:B------:R-:W-:-:S04]  /*104d0*/  IMAD.MOV R2, RZ, RZ, -R5 ;  /* 0x000000ffff027224 */ /* 0x000fc800078e0a05 */
[C---:B------:R-:W-:Y:S02]  /*104e0*/  IMAD R11, R9.reuse, R2, R11 ;  /* 0x00000002090b7224 */ /* 0x040fe400078e020b */
[----:B------:R-:W-:Y:S02]  /*104f0*/  IMAD R2, R9, 0x1000000, R5 ;  /* 0x0100000009027824 */ /* 0x000fe400078e0205 */
[----:B------:R-:W-:Y:S02]  /*10500*/  IMAD.IADD R5, R10, 0x1, -R7 ;  /* 0x000000010a057824 */ /* 0x000fe400078e0a07 */
[----:B------:R-:W-:Y:S02]  /*10510*/  IMAD R3, R11, 0x10000, R2 ;  /* 0x000100000b037824 */ /* 0x000fe400078e0202 */
[----:B------:R-:W-:Y:S01]  /*10520*/  VIADD R2, R4, UR4 ;  /* 0x0000000404027c36 */ /* 0x000fe20008000000 */
[----:B------:R1:W-:Y:S04]  /*10530*/  STL [R1+0x4], R5 ;  /* 0x0000040501007387 */ /* 0x0003e80000100800 */
[----:B------:R1:W-:Y:S04]  /*10540*/  STL [R1+0xc], R2 ;  /* 0x00000c0201007387 */ /* 0x0003e80000100800 */
[----:B------:R1:W-:Y:S01]  /*10550*/  STL [R1+0x8], R3 ;  /* 0x0000080301007387 */ /* 0x0003e20000100800 */
[----:B------:R-:W-:Y:S05]  /*10560*/  BRA `(.L_x_237) ;  /* 0x0000000000107947 */ /* 0x000fea0003800000 */
.L_x_234:
[----:B------:R-:W-:Y:S01]  /*10570*/  IMAD.U32 R2, RZ, RZ, UR6 ;  /* 0x00000006ff027e24 */ /* 0x000fe2000f8e00ff */
[----:B------:R0:W-:Y:S04]  /*10580*/  STL [R1+0x4], RZ ;  /* 0x000004ff01007387 */ /* 0x0001e80000100800 */
[----:B------:R0:W-:Y:S04]  /*10590*/  STL [R1+0x8], RZ ;  /* 0x000008ff01007387 */ /* 0x0001e80000100800 */
[----:B------:R0:W-:Y:S02]  /*105a0*/  STL [R1], R2 ;  /* 0x0000000201007387 */ /* 0x0001e40000100800 */
.L_x_237:
[----:B------:R-:W2:Y:S04]  /*105b0*/  LDL R8, [R1] ;  /* 0x0000000001087983 */ /* 0x000ea80000100800 */
[----:B------:R-:W2:Y:S04]  /*105c0*/  LDL R9, [R1+0x4] ;  /* 0x0000040001097983 */ /* 0x000ea80000100800 */
[----:B------:R-:W2:Y:S04]  /*105d0*/  LDL R10, [R1+0x8] ;  /* 0x00000800010a7983 */ /* 0x000ea80000100800 */
[----:B------:R-:W2:Y:S01]  /*105e0*/  LDL R11, [R1+0xc] ;  /* 0x00000c00010b7983 */ /* 0x000ea20000100800 */
[----:B------:R-:W-:-:S13]  /*105f0*/  ISETP.NE.AND P0, PT, R0, RZ, PT ;  /* 0x000000ff0000720c */ /* 0x000fda0003f05270 */
[----:B-1----:R-:W1:Y:S01]  /*10600*/  @!P0 S2R R3, SR_CgaCtaId ;  /* 0x0000000000038919 */ /* 0x002e620000008800 */
[----:B------:R-:W-:-:S04]  /*10610*/  @!P0 MOV R0, 0x400 ;  /* 0x0000040000008802 */ /* 0x000fc80000000f00 */
[----:B-1----:R-:W-:-:S05]  /*10620*/  @!P0 LEA R0, R3, R0, 0x18 ;  /* 0x0000000003008211 */ /* 0x002fca00078ec0ff */
[----:B--2---:R1:W-:Y:S01]  /*10630*/  @!P0 STS.128 [R0+0x388d0], R8 ;  /* 0x0388d00800008388 */ /* 0x0043e20000000c00 */
[----:B------:R-:W-:Y:S06]  /*10640*/  BAR.ARV 0x5, 0x180 ;  /* 0x0146000000007b1d */ /* 0x000fec0000002000 */
.L_x_232:
[----:B01----:R-:W3:Y:S01]  /*10650*/  LDL R0, [R1+0xc] ;  /* 0x00000c0001007983 */ /* 0x003ee20000100800 */
[----:B------:R-:W-:Y:S01]  /*10660*/  ULDC UR4, c[0x0][0xc3c] ;  /* 0x00030f0000047ab9 */ /* 0x000fe20000000800 */
[----:B------:R-:W-:Y:S02]  /*10670*/  IMAD.MOV.U32 R19, RZ, RZ, RZ ;  /* 0x000000ffff137224 */ /* 0x000fe400078e00ff */
[----:B------:R0:W-:Y:S01]  /*10680*/  STL [R1+0x48], RZ ;  /* 0x000048ff01007387 */ /* 0x0001e20000100800 */
[----:B---3--:R-:W-:Y:S01]  /*10690*/  ISETP.GE.AND P0, PT, R0, UR4, PT ;  /* 0x0000000400007c0c */ /* 0x008fe2000bf06270 */
[----:B------:R-:W-:-:S05]  /*106a0*/  IMAD.MOV.U32 R0, RZ, RZ, 0x1 ;  /* 0x00000001ff007424 */ /* 0x000fca00078e00ff */
[----:B------:R0:W-:Y:S07]  /*106b0*/  STL [R1+0x14], R0 ;  /* 0x0000140001007387 */ /* 0x0001ee0000100800 */
[----:B------:R-:W-:Y:S05]  /*106c0*/  @P0 BRA `(.L_x_238) ;  /* 0x0000006400100947 */ /* 0x000fea0003800000 */
[----:B------:R-:W1:Y:S01]  /*106d0*/  S2UR UR5, SR_CgaCtaId ;  /* 0x00000000000579c3 */ /* 0x000e620000008800 */
[C---:B0-----:R-:W-:Y:S01]  /*106e0*/  IMAD.SHL.U32 R0, R6.reuse, 0x8, RZ ;  /* 0x0000000806007824 */ /* 0x041fe200078e00ff */
[----:B------:R-:W-:Y:S01]  /*106f0*/  LOP3.LUT R4, R6, 0x7f, RZ, 0xc0, !PT ;  /* 0x0000007f06047812 */ /* 0x000fe200078ec0ff */
[----:B------:R-:W-:Y:S01]  /*10700*/  UMOV UR4, 0x400 ;  /* 0x0000040000047882 */ /* 0x000fe20000000000 */
[----:B------:R-:W-:Y:S01]  /*10710*/  BSSY B8, `(.L_x_238) ;  /* 0x000063f000087945 */ /* 0x000fe20003800000 */
[----:B------:R-:W-:Y:S01]  /*10720*/  IMAD.MOV.U32 R19, RZ, RZ, RZ ;  /* 0x000000ffff137224 */ /* 0x000fe200078e00ff */
[----:B------:R-:W-:Y:S01]  /*10730*/  LOP3.LUT R3, R0, 0x1f8, RZ, 0xc0, !PT ;  /* 0x000001f800037812 */ /* 0x000fe200078ec0ff */
[----:B------:R-:W-:Y:S01]  /*10740*/  IMAD.SHL.U32 R2, R4, 0x8, RZ ;  /* 0x0000000804027824 */ /* 0x000fe200078e00ff */
[----:B------:R-:W-:Y:S01]  /*10750*/  LOP3.LUT R0, R0, 0x38, RZ, 0xc0, !PT ;  /* 0x0000003800007812 */ /* 0x000fe200078ec0ff */
[----:B------:R-:W-:Y:S01]  /*10760*/  ULDC UR38, c[0x0][0xc] ;  /* 0x0000030000267ab9 */ /* 0x000fe20000000800 */
[----:B------:R-:W-:Y:S01]  /*10770*/  LOP3.LUT R3, R3, 0x38, R6, 0x78, !PT ;  /* 0x0000003803037812 */ /* 0x000fe200078e7806 */
[----:B------:R-:W-:Y:S01]  /*10780*/  IMAD.SHL.U32 R6, R6, 0x10, RZ ;  /* 0x0000001006067824 */ /* 0x000fe200078e00ff */
[----:B------:R-:W-:-:S02]  /*10790*/  ULDC.64 UR36, c[0x0][0x198] ;  /* 0x0000660000247ab9 */ /* 0x000fc40000000a00 */
[----:B------:R-:W-:Y:S02]  /*107a0*/  LOP3.LUT R3, R3, 0x200, R2, 0xf8, !PT ;  /* 0x0000020003037812 */ /* 0x000fe400078ef802 */
[----:B------:R-:W-:-:S04]  /*107b0*/  SHF.R.U32.HI R2, RZ, 0x3, R4 ;  /* 0x00000003ff027819 */ /* 0x000fc80000011604 */
[----:B------:R-:W-:Y:S01]  /*107c0*/  LOP3.LUT R4, R2, 0x70, R6, 0xf8, !PT ;  /* 0x0000007002047812 */ /* 0x000fe200078ef806 */
[----:B------:R-:W-:Y:S01]  /*107d0*/  IMAD.MOV.U32 R2, RZ, RZ, 0x1 ;  /* 0x00000001ff027424 */ /* 0x000fe200078e00ff */
[----:B-1----:R-:W-:-:S06]  /*107e0*/  ULEA UR4, UR5, UR4, 0x18 ;  /* 0x0000000405047291 */ /* 0x002fcc000f8ec03f */
[----:B------:R-:W-:-:S04]  /*107f0*/  IMAD.U32 R18, RZ, RZ, UR4 ;  /* 0x00000004ff127e24 */ /* 0x000fc8000f8e00ff */
[----:B------:R-:W-:-:S05]  /*10800*/  IMAD R3, R3, 0x2, R18 ;  /* 0x0000000203037824 */ /* 0x000fca00078e0212 */
[----:B------:R0:W-:Y:S04]  /*10810*/  STL [R1+0x24], R3 ;  /* 0x0000240301007387 */ /* 0x0001e80000100800 */
[----:B------:R1:W-:Y:S04]  /*10820*/  STL [R1+0x14], R2 ;  /* 0x0000140201007387 */ /* 0x0003e80000100800 */
[----:B------:R3:W-:Y:S01]  /*10830*/  STL [R1+0x48], RZ ;  /* 0x000048ff01007387 */ /* 0x0007e20000100800 */
[C---:B0-----:R-:W-:Y:S02]  /*10840*/  LOP3.LUT R3, R0.reuse, 0x40, RZ, 0xfc, !PT ;  /* 0x0000004000037812 */ /* 0x041fe400078efcff */
[----:B-1----:R-:W-:-:S02]  /*10850*/  LOP3.LUT R2, R0, 0x80, RZ, 0xfc, !PT ;  /* 0x0000008000027812 */ /* 0x002fc400078efcff */
[----:B---3--:R-:W-:-:S07]  /*10860*/  LOP3.LUT R0, R0, 0xc0, RZ, 0xfc, !PT ;  /* 0x000000c000007812 */ /* 0x008fce00078efcff */
.L_x_351:
[----:B------:R-:W3:Y:S01]  /*10870*/  LDL R0, [R1+0xc] ;  /* 0x00000c0001007983 */ /* 0x000ee20000100800 */
[----:B------:R-:W3:Y:S01]  /*10880*/  LDC.64 R2, c[0x0][0xc88] ;  /* 0x00032200ff027b82 */ /* 0x000ee20000000a00 */
[----:B------:R-:W-:Y:S01]  /*10890*/  ULDC.64 UR4, c[0x0][0x208] ;  /* 0x0000820000047ab9 */ /* 0x000fe20000000a00 */
[----:B---3--:R-:W-:-:S05]  /*108a0*/  IMAD.WIDE R2, R0, 0x4, R2 ;  /* 0x0000000400027825 */ /* 0x008fca00078e0202 */
[----:B--2---:R-:W2:Y:S01]  /*108b0*/  LDG.E R10, desc[UR4][R2.64] ;  /* 0x00000004020a7981 */ /* 0x004ea2000c1e1900 */
[----:B------:R-:W-:Y:S05]  /*108c0*/  YIELD ;  /* 0x0000000000007946 */ /* 0x000fea0003800000 */
[----:B------:R-:W-:Y:S01]  /*108d0*/  ULDC.64 UR4, c[0x0][0xa28] ;  /* 0x00028a0000047ab9 */ /* 0x000fe20000000a00 */
[----:B------:R-:W-:Y:S01]  /*108e0*/  IMAD.MOV.U32 R0, RZ, RZ, RZ ;  /* 0x000000ffff007224 */ /* 0x000fe200078e00ff */
[----:B------:R-:W-:Y:S01]  /*108f0*/  ISETP.NE.U32.AND P0, PT, RZ, UR4, PT ;  /* 0x00000004ff007c0c */ /* 0x000fe2000bf05070 */
[----:B------:R-:W-:Y:S01]  /*10900*/  ULDC.64 UR10, c[0x0][0x208] ;  /* 0x00008200000a7ab9 */ /* 0x000fe20000000a00 */
[----:B-1----:R-:W-:Y:S01]  /*10910*/  IMAD.MOV.U32 R6, RZ, RZ, RZ ;  /* 0x000000ffff067224 */ /* 0x002fe200078e00ff */
[----:B------:R-:W-:Y:S01]  /*10920*/  ULDC.64 UR6, c[0x0][0xa18] ;  /* 0x0002860000067ab9 */ /* 0x000fe20000000a00 */
[----:B------:R-:W-:Y:S01]  /*10930*/  ISETP.NE.AND.EX P0, PT, RZ, UR5, PT, P0 ;  /* 0x00000005ff007c0c */ /* 0x000fe2000bf05300 */
[----:B------:R-:W-:Y:S01]  /*10940*/  ULDC.64 UR8, c[0x0][0xa08] ;  /* 0x0002820000087ab9 */ /* 0x000fe20000000a00 */
[----:B--2---:R-:W-:Y:S01]  /*10950*/  SHF.R.S32.HI R4, RZ, 0x1f, R10 ;  /* 0x0000001fff047819 */ /* 0x004fe2000001140a */
[----:B------:R-:W-:-:S10]  /*10960*/  IMAD.SHL.U32 R17, R10, 0x4, RZ ;  /* 0x000000040a117824 */ /* 0x000fd400078e00ff */
[C---:B------:R-:W-:Y:S01]  /*10970*/  @P0 LEA R2, P1, R10.reuse, UR4, 0x2 ;  /* 0x000000040a020c11 */ /* 0x040fe2000f8210ff */
[----:B------:R-:W-:Y:S03]  /*10980*/  STL [R1+0x2c], R10 ;  /* 0x00002c0a01007387 */ /* 0x000fe60000100800 */
[C-C-:B------:R-:W-:Y:S01]  /*10990*/  @P0 LEA.HI.X R3, R10.reuse, UR5, R4.reuse, 0x2, P1 ;  /* 0x000000050a030c11 */ /* 0x140fe200088f1404 */
[----:B------:R-:W-:Y:S01]  /*109a0*/  ULDC.64 UR4, c[0x0][0xa00] ;  /* 0x0002800000047ab9 */ /* 0x000fe20000000a00 */
[----:B------:R-:W-:Y:S01]  /*109b0*/  SHF.L.U64.HI R9, R10, 0x2, R4 ;  /* 0x000000020a097819 */ /* 0x000fe20000010204 */
[----:B0-----:R0:W-:Y:S01]  /*109c0*/  STL [R1+0x3c], R4 ;  /* 0x00003c0401007387 */ /* 0x0011e20000100800 */
[----:B------:R-:W-:-:S03]  /*109d0*/  ISETP.NE.U32.AND P1, PT, RZ, UR4, PT ;  /* 0x00000004ff007c0c */ /* 0x000fc6000bf25070 */
[----:B------:R1:W5:Y:S01]  /*109e0*/  @P0 LDG.E R0, desc[UR10][R2.64] ;  /* 0x0000000a02000981 */ /* 0x000362000c1e1900 */
[----:B------:R-:W-:Y:S01]  /*109f0*/  ISETP.NE.AND.EX P1, PT, RZ, UR5, PT, P1 ;  /* 0x00000005ff007c0c */ /* 0x000fe2000bf25310 */
[----:B------:R-:W-:Y:S01]  /*10a00*/  IMAD.MOV.U32 R8, RZ, RZ, RZ ;  /* 0x000000ffff087224 */ /* 0x000fe200078e00ff */
[----:B------:R-:W-:Y:S01]  /*10a10*/  ISETP.NE.U32.AND P2, PT, RZ, UR6, PT ;  /* 0x00000006ff007c0c */ /* 0x000fe2000bf45070 */
[----:B------:R-:W-:Y:S01]  /*10a20*/  STL [R1+0x1c], R9 ;  /* 0x00001c0901007387 */ /* 0x000fe20000100800 */
[----:B------:R-:W-:Y:S02]  /*10a30*/  ISETP.NE.U32.AND P0, PT, RZ, UR8, PT ;  /* 0x00000008ff007c0c */ /* 0x000fe4000bf05070 */
[C---:B0-----:R-:W-:Y:S02]  /*10a40*/  IADD3 R4, P4, R17.reuse, UR8, RZ ;  /* 0x0000000811047c10 */ /* 0x041fe4000ff9e0ff */
[----:B-1----:R-:W-:Y:S02]  /*10a50*/  IADD3 R2, P3, R17, UR4, RZ ;  /* 0x0000000411027c10 */ /* 0x002fe4000ff7e0ff */
[----:B------:R-:W-:-:S02]  /*10a60*/  ISETP.NE.AND.EX P2, PT, RZ, UR7, PT, P2 ;  /* 0x00000007ff007c0c */ /* 0x000fc4000bf45320 */
[C---:B------:R-:W-:Y:S02]  /*10a70*/  IADD3.X R3, R9.reuse, UR5, RZ, P3, !PT ;  /* 0x0000000509037c10 */ /* 0x040fe40009ffe4ff */
[----:B------:R-:W-:Y:S02]  /*10a80*/  ISETP.NE.AND.EX P0, PT, RZ, UR9, PT, P0 ;  /* 0x00000009ff007c0c */ /* 0x000fe4000bf05300 */
[----:B------:R-:W-:Y:S01]  /*10a90*/  IADD3.X R5, R9, UR9, RZ, P4, !PT ;  /* 0x0000000909057c10 */ /* 0x000fe2000a7fe4ff */
[----:B------:R-:W2:Y:S01]  /*10aa0*/  @P1 LDG.E R6, desc[UR10][R2.64] ;  /* 0x0000000a02061981 */ /* 0x000ea2000c1e1900 */
[----:B------:R-:W-:Y:S02]  /*10ab0*/  ULDC UR4, c[0x0][0x288] ;  /* 0x0000a20000047ab9 */ /* 0x000fe40000000800 */
[----:B------:R-:W-:Y:S01]  /*10ac0*/  IMAD.U32 R11, RZ, RZ, UR4 ;  /* 0x00000004ff0b7e24 */ /* 0x000fe2000f8e00ff */
[----:B------:R-:W-:-:S06]  /*10ad0*/  ULDC.64 UR4, c[0x0][0x418] ;  /* 0x0001060000047ab9 */ /* 0x000fcc0000000a00 */
[----:B------:R-:W5:Y:S04]  /*10ae0*/  @P0 LDG.E R8, desc[UR10][R4.64] ;  /* 0x0000000a04080981 */ /* 0x000f68000c1e1900 */
[----:B--2---:R0:W-:Y:S02]  /*10af0*/  STL [R1+0x30], R6 ;  /* 0x0000300601007387 */ /* 0x0041e40000100800 */
[----:B0-----:R-:W-:-:S04]  /*10b00*/  @P2 IADD3 R6, P3, R17, UR6, RZ ;  /* 0x0000000611062c10 */ /* 0x001fc8000ff7e0ff */
[----:B------:R-:W-:-:S05]  /*10b10*/  @P2 IADD3.X R7, R9, UR7, RZ, P3, !PT ;  /* 0x0000000709072c10 */ /* 0x000fca0009ffe4ff */
[----:B------:R0:W2:Y:S01]  /*10b20*/  @P2 LDG.E R11, desc[UR10][R6.64] ;  /* 0x0000000a060b2981 */ /* 0x0000a2000c1e1900 */
[----:B------:R-:W-:-:S03]  /*10b30*/  UISETP.NE.U32.AND UP0, UPT, UR4, URZ, UPT ;  /* 0x0000003f0400728c */ /* 0x000fc6000bf05070 */
[----:B------:R-:W-:Y:S01]  /*10b40*/  ULDC UR4, c[0x0][0x424] ;  /* 0x0001090000047ab9 */ /* 0x000fe20000000800 */
[----:B------:R-:W-:-:S03]  /*10b50*/  UISETP.NE.AND.EX UP0, UPT, UR5, URZ, UPT, UP0 ;  /* 0x0000003f0500728c */ /* 0x000fc6000bf05300 */
[----:B------:R-:W-:Y:S01]  /*10b60*/  ULDC UR5, c[0x0][0x2f0] ;  /* 0x0000bc0000057ab9 */ /* 0x000fe20000000800 */
[----:B------:R-:W-:-:S04]  /*10b70*/  USEL UR4, UR4, 0x1, UP0 ;  /* 0x0000000104047887 */ /* 0x000fc80008000000 */
[----:B------:R-:W-:-:S06]  /*10b80*/  UIMAD UR4, UR4, UR5, URZ ;  /* 0x00000005040472a4 */ /* 0x000fcc000f8e023f */
[----:B0-----:R-:W-:Y:S01]  /*10b90*/  IMAD.U32 R6, RZ, RZ, UR4 ;  /* 0x00000004ff067e24 */ /* 0x001fe2000f8e00ff */
[----:B--2---:R0:W-:Y:S01]  /*10ba0*/  STL [R1+0x40], R11 ;  /* 0x0000400b01007387 */ /* 0x0041e20000100800 */
[----:B------:R-:W-:Y:S05]  /*10bb0*/  @P2 BRA `(.L_x_239) ;  /* 0x0000000000182947 */ /* 0x000fea0003800000 */
[----:B------:R-:W-:Y:S05]  /*10bc0*/  @!P1 BRA `(.L_x_239) ;  /* 0x0000000000149947 */ /* 0x000fea0003800000 */
[----:B------:R-:W-:Y:S02]  /*10bd0*/  ULDC.64 UR4, c[0x0][0x208] ;  /* 0x0000820000047ab9 */ /* 0x000fe40000000a00 */
[----:B------:R-:W2:Y:S04]  /*10be0*/  LDG.E R7, desc[UR4][R2.64] ;  /* 0x0000000402077981 */ /* 0x000ea8000c1e1900 */
[----:B------:R-:W2:Y:S02]  /*10bf0*/  LDG.E R2, desc[UR4][R2.64+0x4] ;  /* 0x0000040402027981 */ /* 0x000ea4000c1e1900 */
[----:B--2---:R-:W-:-:S05]  /*10c00*/  IMAD.IADD R2, R2, 0x1, -R7 ;  /* 0x0000000102027824 */ /* 0x004fca00078e0a07 */
[----:B------:R1:W-:Y:S02]  /*10c10*/  STL [R1+0x40], R2 ;  /* 0x0000400201007387 */ /* 0x0003e40000100800 */
.L_x_239:
[----:B------:R-:W1:Y:S01]  /*10c20*/  LDL.LU R7, [R1+0x8] ;  /* 0x0000080001077983 */ /* 0x000e620000300800 */
[----:B------:R-:W-:Y:S02]  /*10c30*/  ULDC.64 UR4, c[0x0][0xa20] ;  /* 0x0002880000047ab9 */ /* 0x000fe40000000a00 */
[----:B------:R-:W-:-:S04]  /*10c40*/  ISETP.NE.U32.AND P1, PT, RZ, UR4, PT ;  /* 0x00000004ff007c0c */ /* 0x000fc8000bf25070 */
[----:B------:R-:W-:Y:S02]  /*10c50*/  ISETP.NE.AND.EX P1, PT, RZ, UR5, PT, P1 ;  /* 0x00000005ff007c0c */ /* 0x000fe4000bf25310 */
[C---:B-1----:R-:W-:Y:S02]  /*10c60*/  LOP3.LUT R2, R7.reuse, 0xff000000, RZ, 0xc0, !PT ;  /* 0xff00000007027812 */ /* 0x042fe400078ec0ff */
[C---:B------:R-:W-:Y:S02]  /*10c70*/  LOP3.LUT R3, R7.reuse, 0xff0000, RZ, 0xc0, !PT ;  /* 0x00ff000007037812 */ /* 0x040fe400078ec0ff */
[----:B------:R-:W-:Y:S02]  /*10c80*/  SHF.R.U32.HI R2, RZ, 0x8, R2 ;  /* 0x00000008ff027819 */ /* 0x000fe40000011602 */
[----:B------:R-:W-:Y:S01]  /*10c90*/  LOP3.LUT R16, R7, 0xffff, RZ, 0xc0, !PT ;  /* 0x0000ffff07107812 */ /* 0x000fe200078ec0ff */
[----:B-----5:R-:W-:Y:S01]  /*10ca0*/  IMAD.IADD R7, R8, 0x1, R0 ;  /* 0x0000000108077824 */ /* 0x020fe200078e0200 */
[----:B------:R-:W-:Y:S01]  /*10cb0*/  LEA.HI R2, R3, R2, RZ, 0x10 ;  /* 0x0000000203027211 */ /* 0x000fe200078f80ff */
[----:B------:R-:W-:-:S05]  /*10cc0*/  IMAD.MOV.U32 R3, RZ, RZ, R10 ;  /* 0x000000ffff037224 */ /* 0x000fca00078e000a */
[----:B------:R1:W-:Y:S04]  /*10cd0*/  STL [R1+0x10], R3 ;  /* 0x0000100301007387 */ /* 0x0003e80000100800 */
[----:B------:R1:W-:Y:S01]  /*10ce0*/  STL [R1+0x18], R7 ;  /* 0x0000180701007387 */ /* 0x0003e20000100800 */
[----:B------:R-:W-:Y:S05]  /*10cf0*/  @!P1 BRA `(.L_x_240) ;  /* 0x0000000000149947 */ /* 0x000fea0003800000 */
[----:B------:R-:W-:Y:S01]  /*10d00*/  IADD3 R6, P0, R17, UR4, RZ ;  /* 0x0000000411067c10 */ /* 0x000fe2000ff1e0ff */
[----:B------:R-:W-:-:S03]  /*10d10*/  ULDC.64 UR6, c[0x0][0x208] ;  /* 0x0000820000067ab9 */ /* 0x000fc60000000a00 */
[----:B-1----:R-:W-:-:S05]  /*10d20*/  IADD3.X R7, R9, UR5, RZ, P0, !PT ;  /* 0x0000000509077c10 */ /* 0x002fca00087fe4ff */
[----:B------:R2:W5:Y:S01]  /*10d30*/  LDG.E R6, desc[UR6][R6.64] ;  /* 0x0000000606067981 */ /* 0x000562000c1e1900 */
[----:B------:R-:W-:Y:S05]  /*10d40*/  BRA `(.L_x_241) ;  /* 0x0000000000147947 */ /* 0x000fea0003800000 */
.L_x_240:
[----:B------:R-:W-:Y:S05]  /*10d50*/  @!P0 BRA `(.L_x_241) ;  /* 0x0000000000108947 */ /* 0x000fea0003800000 */
[----:B------:R-:W-:Y:S02]  /*10d60*/  ULDC.64 UR4, c[0x0][0x208] ;  /* 0x0000820000047ab9 */ /* 0x000fe40000000a00 */
[----:B------:R-:W2:Y:S04]  /*10d70*/  LDG.E R6, desc[UR4][R4.64] ;  /* 0x0000000404067981 */ /* 0x000ea8000c1e1900 */
[----:B------:R-:W2:Y:S02]  /*10d80*/  LDG.E R4, desc[UR4][R4.64+0x4] ;  /* 0x0000040404047981 */ /* 0x000ea4000c1e1900 */
[----:B--2---:R-:W-:-:S07]  /*10d90*/  IMAD.IADD R6, R4, 0x1, -R6 ;  /* 0x0000000104067824 */ /* 0x004fce00078e0a06 */
.L_x_241:
[----:B-----5:R-:W-:Y:S01]  /*10da0*/  IMAD.IADD R6, R6, 0x1, -R0 ;  /* 0x0000000106067824 */ /* 0x020fe200078e0a00 */
[----:B------:R-:W-:Y:S01]  /*10db0*/  LOP3.LUT R9, R2, 0xff, RZ, 0xc0, !PT ;  /* 0x000000ff02097812 */ /* 0x000fe200078ec0ff */
[----:B------:R-:W-:Y:S01]  /*10dc0*/  IMAD.MOV.U32 R4, RZ, RZ, RZ ;  /* 0x000000ffff047224 */ /* 0x000fe200078e00ff */
[----:B------:R-:W-:Y:S01]  /*10dd0*/  BSSY B0, `(.L_x_242) ;  /* 0x000002a000007945 */ /* 0x000fe20003800000 */
[C---:B------:R-:W-:Y:S01]  /*10de0*/  VIADD R0, R6.reuse, 0x4f ;  /* 0x0000004f06007836 */ /* 0x040fe20000000000 */
[----:B------:R-:W-:Y:S01]  /*10df0*/  ISETP.GE.AND P0, PT, R6, 0x1, PT ;  /* 0x000000010600780c */ /* 0x000fe20003f06270 */
[----:B------:R-:W-:Y:S01]  /*10e00*/  IMAD.MOV.U32 R10, RZ, RZ, R4 ;  /* 0x000000ffff0a7224 */ /* 0x000fe200078e0004 */
[----:B------:R3:W-:Y:S01]  /*10e10*/  STL [R1+0x34], R4 ;  /* 0x0000340401007387 */ /* 0x0007e20000100800 */
[----:B------:R-:W-:-:S05]  /*10e20*/  IMAD.HI R0, R0, 0x66666667, RZ ;  /* 0x6666666700007827 */ /* 0x000fca00078e02ff */
[----:B-1----:R-:W-:-:S04]  /*10e30*/  SHF.R.U32.HI R3, RZ, 0x1f, R0 ;  /* 0x0000001fff037819 */ /* 0x002fc80000011600 */
[----:B------:R-:W-:-:S05]  /*10e40*/  LEA.HI.SX32 R8, R0, R3, 0x1b ;  /* 0x0000000300087211 */ /* 0x000fca00078fdaff */
[----:B------:R3:W-:Y:S04]  /*10e50*/  STL [R1+0x44], R8 ;  /* 0x0000440801007387 */ /* 0x0007e80000100800 */
[----:B------:R3:W-:Y:S01]  /*10e60*/  STL [R1+0x58], R9 ;  /* 0x0000580901007387 */ /* 0x0007e20000100800 */
[----:B------:R-:W-:Y:S05]  /*10e70*/  @!P0 BRA `(.L_x_243) ;  /* 0x00000000007c8947 */ /* 0x000fea0003800000 */
[----:B------:R-:W-:-:S04]  /*10e80*/  SHF.R.U32.HI R0, RZ, 0x10, R2 ;  /* 0x00000010ff007819 */ /* 0x000fc80000011602 */
[----:B------:R-:W-:-:S13]  /*10e90*/  ISETP.NE.AND P0, PT, R0, RZ, PT ;  /* 0x000000ff0000720c */ /* 0x000fda0003f05270 */
[----:B------:R-:W3:Y:S02]  /*10ea0*/  @!P0 LDC R0, c[0x0][0x9f0] ;  /* 0x00027c00ff008b82 */ /* 0x000ee40000000800 */
[----:B---3--:R-:W-:-:S04]  /*10eb0*/  IABS R4, R0 ;  /* 0x0000000000047213 */ /* 0x008fc80000000000 */
[----:B------:R-:W1:Y:S08]  /*10ec0*/  I2F.RP R2, R4 ;  /* 0x0000000400027306 */ /* 0x000e700000209400 */
[----:B-1----:R-:W1:Y:S02]  /*10ed0*/  MUFU.RCP R2, R2 ;  /* 0x0000000200027308 */ /* 0x002e640000001000 */
[----:B-1----:R-:W-:-:S06]  /*10ee0*/  VIADD R2, R2, 0xffffffe ;  /* 0x0ffffffe02027836 */ /* 0x002fcc0000000000 */
[----:B------:R-:W1:Y:S02]  /*10ef0*/  F2I.FTZ.U32.TRUNC.NTZ R3, R2 ;  /* 0x0000000200037305 */ /* 0x000e64000021f000 */
[----:B-1----:R-:W-:-:S04]  /*10f00*/  IMAD.MOV R2, RZ, RZ, -R3 ;  /* 0x000000ffff027224 */ /* 0x002fc800078e0a03 */
[----:B------:R-:W-:Y:S02]  /*10f10*/  IMAD R5, R2, R4, RZ ;  /* 0x0000000402057224 */ /* 0x000fe400078e02ff */
[----:B------:R-:W-:-:S04]  /*10f20*/  IMAD.MOV.U32 R2, RZ, RZ, RZ ;  /* 0x000000ffff027224 */ /* 0x000fc800078e00ff */
[----:B--2---:R-:W-:Y:S01]  /*10f30*/  IMAD.HI.U32 R7, R3, R5, R2 ;  /* 0x0000000503077227 */ /* 0x004fe200078e0002 */
[----:B------:R-:W-:Y:S02]  /*10f40*/  IABS R2, R0 ;  /* 0x0000000000027213 */ /* 0x000fe40000000000 */
[----:B------:R-:W-:-:S03]  /*10f50*/  IADD3 R5, R0, -0x1, R8 ;  /* 0xffffffff00057810 */ /* 0x000fc60007ffe008 */
[----:B------:R-:W-:Y:S01]  /*10f60*/  IMAD.MOV R2, RZ, RZ, -R2 ;  /* 0x000000ffff027224 */ /* 0x000fe200078e0a02 */
[----:B------:R-:W-:Y:S02]  /*10f70*/  IABS R3, R5 ;  /* 0x0000000500037213 */ /* 0x000fe40000000000 */
[----:B------:R-:W-:Y:S01]  /*10f80*/  LOP3.LUT R5, R5, R0, RZ, 0x3c, !PT ;  /* 0x0000000005057212 */ /* 0x000fe200078e3cff */
[----:B------:R-:W-:Y:S02]  /*10f90*/  IMAD.MOV.U32 R6, RZ, RZ, R2 ;  /* 0x000000ffff067224 */ /* 0x000fe400078e0002 */
[----:B------:R-:W-:Y:S01]  /*10fa0*/  IMAD.HI.U32 R2, R7, R3, RZ ;  /* 0x0000000307027227 */ /* 0x000fe200078e00ff */
[----:B------:R-:W-:-:S03]  /*10fb0*/  ISETP.GE.AND P2, PT, R5, RZ, PT ;  /* 0x000000ff0500720c */ /* 0x000fc60003f46270 */
[----:B------:R-:W-:-:S05]  /*10fc0*/  IMAD R3, R2, R6, R3 ;  /* 0x0000000602037224 */ /* 0x000fca00078e0203 */
[----:B------:R-:W-:-:S13]  /*10fd0*/  ISETP.GT.U32.AND P1, PT, R4, R3, PT ;  /* 0x000000030400720c */ /* 0x000fda0003f24070 */
[----:B------:R-:W-:Y:S02]  /*10fe0*/  @!P1 IMAD.IADD R3, R3, 0x1, -R4 ;  /* 0x0000000103039824 */ /* 0x000fe400078e0a04 */
[----:B------:R-:W-:Y:S01]  /*10ff0*/  @!P1 VIADD R2, R2, 0x1 ;  /* 0x0000000102029836 */ /* 0x000fe20000000000 */
[----:B------:R-:W-:Y:S02]  /*11000*/  ISETP.NE.AND P1, PT, R0, RZ, PT ;  /* 0x000000ff0000720c */ /* 0x000fe40003f25270 */
[----:B------:R-:W-:-:S13]  /*11010*/  ISETP.GE.U32.AND P0, PT, R3, R4, PT ;  /* 0x000000040300720c */ /* 0x000fda0003f06070 */
[----:B------:R-:W-:-:S04]  /*11020*/  @P0 VIADD R2, R2, 0x1 ;  /* 0x0000000102020836 */ /* 0x000fc80000000000 */
[----:B------:R-:W-:Y:S01]  /*11030*/  @!P2 IMAD.MOV R2, RZ, RZ, -R2 ;  /* 0x000000ffff02a224 */ /* 0x000fe200078e0a02 */
[----:B------:R-:W-:-:S05]  /*11040*/  @!P1 LOP3.LUT R2, RZ, R0, RZ, 0x33, !PT ;  /* 0x00000000ff029212 */ /* 0x000fca00078e33ff */
[----:B------:R-:W-:-:S05]  /*11050*/  IMAD.MOV.U32 R10, RZ, RZ, R2 ;  /* 0x000000ffff0a7224 */ /* 0x000fca00078e0002 */
[----:B------:R1:W-:Y:S02]  /*11060*/  STL [R1+0x34], R10 ;  /* 0x0000340a01007387 */ /* 0x0003e40000100800 */
.L_x_243:
[----:B------:R-:W-:Y:S05]  /*11070*/  BSYNC B0 ;  /* 0x0000000000007941 */ /* 0x000fea0003800000 */
.L_x_242:
[----:B------:R-:W-:Y:S01]  /*11080*/  IMAD.MOV.U32 R0, RZ, RZ, R10 ;  /* 0x000000ffff007224 */ /* 0x000fe200078e000a */
[----:B------:R-:W-:Y:S03]  /*11090*/  BSSY B7, `(.L_x_244) ;  /* 0x00004ca000077945 */ /* 0x000fe60003800000 */
[----:B------:R-:W-:-:S05]  /*110a0*/  IMAD R2, R9, R0, RZ ;  /* 0x0000000009027224 */ /* 0x000fca00078e02ff */
[----:B------:R-:W-:Y:S01]  /*110b0*/  VIADDMNMX R0, R2, R0, R8, PT ;  /* 0x0000000002007246 */ /* 0x000fe20003800108 */
[----:B------:R4:W-:Y:S03]  /*110c0*/  STL [R1+0x28], R2 ;  /* 0x0000280201007387 */ /* 0x0009e60000100800 */
[----:B------:R-:W-:Y:S01]  /*110d0*/  ISETP.GT.AND P0, PT, R0, R2, PT ;  /* 0x000000020000720c */ /* 0x000fe20003f04270 */
[----:B------:R4:W-:-:S12]  /*110e0*/  STL [R1+0x38], R0 ;  /* 0x0000380001007387 */ /* 0x0009d80000100800 */
[----:B----4-:R-:W-:Y:S05]  /*110f0*/  @P0 BRA `(.L_x_245) ;  /* 0x00000000004c0947 */ /* 0x010fea0003800000 */
[----:B------:R-:W4:Y:S02]  /*11100*/  S2R R0, SR_TID.X ;  /* 0x0000000000007919 */ /* 0x000f240000002100 */
[----:B----4-:R-:W-:-:S04]  /*11110*/  LOP3.LUT R0, R0, 0x7f, RZ, 0xc0, !PT ;  /* 0x0000007f00007812 */ /* 0x010fc800078ec0ff */
[----:B------:R-:W-:-:S13]  /*11120*/  ISETP.NE.AND P0, PT, R0, RZ, PT ;  /* 0x000000ff0000720c */ /* 0x000fda0003f05270 */
[----:B------:R-:W-:Y:S05]  /*11130*/  @P0 BRA `(.L_x_246) ;  /* 0x0000004800fc0947 */ /* 0x000fea0003800000 */
[----:B------:R-:W4:Y:S01]  /*11140*/  S2R R3, SR_LANEID ;  /* 0x0000000000037919 */ /* 0x000f220000000000 */
[----:B------:R-:W-:Y:S01]  /*11150*/  VOTEU.ANY UR4, UPT, PT ;  /* 0x0000000000047886 */ /* 0x000fe200038e0100 */
[----:B------:R-:W-:Y:S01]  /*11160*/  ULDC.64 UR6, c[0x0][0x208] ;  /* 0x0000820000067ab9 */ /* 0x000fe20000000a00 */
[----:B------:R-:W4:Y:S08]  /*11170*/  FLO.U32 R0, UR4 ;  /* 0x0000000400007d00 */ /* 0x000f3000080e0000 */
[----:B------:R-:W5:Y:S01]  /*11180*/  POPC R5, UR4 ;  /* 0x0000000400057d09 */ /* 0x000f620008000000 */
[----:B----4-:R-:W-:-:S02]  /*11190*/  ISETP.EQ.U32.AND P0, PT, R0, R3, PT ;  /* 0x000000030000720c */ /* 0x010fc40003f02070 */
[----:B------:R-:W5:Y:S11]  /*111a0*/  LDC.64 R2, c[0x0][0xc60] ;  /* 0x00031800ff027b82 */ /* 0x000f760000000a00 */
[----:B-----5:R-:W4:Y:S01]  /*111b0*/  @P0 ATOMG.E.ADD.STRONG.GPU PT, R3, desc[UR6][R2.64], R5 ;  /* 0x00000005020309a8 */ /* 0x020f2200081ee1c6 */
[----:B---3--:R-:W3:Y:S02]  /*111c0*/  S2R R4, SR_LTMASK ;  /* 0x0000000000047919 */ /* 0x008ee40000003900 */
[----:B---3--:R-:W-:-:S04]  /*111d0*/  LOP3.LUT R4, R4, UR4, RZ, 0xc0, !PT ;  /* 0x0000000404047c12 */ /* 0x008fc8000f8ec0ff */
[----:B--2---:R-:W2:Y:S01]  /*111e0*/  POPC R7, R4 ;  /* 0x0000000400077309 */ /* 0x004ea20000000000 */
[----:B----4-:R-:W2:Y:S02]  /*111f0*/  SHFL.IDX PT, R0, R3, R0, 0x1f ;  /* 0x00001f0003007589 */ /* 0x010ea400000e0000 */
[----:B--2---:R-:W-:-:S05]  /*11200*/  IADD3 R0, R0, UR38, R7 ;  /* 0x0000002600007c10 */ /* 0x004fca000fffe007 */
[----:B------:R4:W-:Y:S01]  /*11210*/  STL [R1], R0 ;  /* 0x0000000001007387 */ /* 0x0009e20000100800 */
[----:B------:R-:W-:Y:S05]  /*11220*/  BRA `(.L_x_246) ;  /* 0x0000004800c07947 */ /* 0x000fea0003800000 */
.L_x_245:
[----:B------:R-:W-:Y:S01]  /*11230*/  VIADD R0, R18, 0x24400 ;  /* 0x0002440012007836 */ /* 0x000fe20000000000 */
[----:B------:R-:W-:Y:S04]  /*11240*/  BSSY B6, `(.L_x_247) ;  /* 0x0000013000067945 */ /* 0x000fe80003800000 */
[----:B------:R-:W-:-:S13]  /*11250*/  LOP3.LUT P0, RZ, R0, 0x3ff, RZ, 0xc0, !PT ;  /* 0x000003ff00ff7812 */ /* 0x000fda000780c0ff */
[----:B------:R-:W-:Y:S05]  /*11260*/  @!P0 BRA `(.L_x_248) ;  /* 0x0000000000408947 */ /* 0x000fea0003800000 */
[----:B------:R-:W-:Y:S01]  /*11270*/  MOV R2, 0x0 ;  /* 0x0000000000027802 */ /* 0x000fe20000000f00 */
[----:B------:R-:W-:Y:S01]  /*11280*/  ULDC.64 UR6, c[0x4][0xa8] ;  /* 0x01002a0000067ab9 */ /* 0x000fe20000000a00 */
[----:B------:R-:W-:Y:S01]  /*11290*/  ULDC.64 UR8, c[0x4][0xb0] ;  /* 0x01002c0000087ab9 */ /* 0x000fe20000000a00 */
[----:B------:R-:W-:Y:S01]  /*112a0*/  ULDC.64 UR4, c[0x4][0x8] ;  /* 0x0100020000047ab9 */ /* 0x000fe20000000a00 */
[----:B---3--:R-:W-:Y:S02]  /*112b0*/  IMAD.U32 R4, RZ, RZ, UR6 ;  /* 0x00000006ff047e24 */ /* 0x008fe4000f8e00ff */
[----:B------:R-:W3:Y:S01]  /*112c0*/  LDC.64 R2, c[0x4][R2] ;  /* 0x0100000002027b82 */ /* 0x000ee20000000a00 */
[----:B------:R-:W-:Y:S02]  /*112d0*/  IMAD.U32 R5, RZ, RZ, UR7 ;  /* 0x00000007ff057e24 */ /* 0x000fe4000f8e00ff */
[----:B------:R-:W-:Y:S02]  /*112e0*/  IMAD.U32 R6, RZ, RZ, UR8 ;  /* 0x00000008ff067e24 */ /* 0x000fe4000f8e00ff */
[----:B--2---:R-:W-:-:S02]  /*112f0*/  IMAD.U32 R7, RZ, RZ, UR9 ;  /* 0x00000009ff077e24 */ /* 0x004fc4000f8e00ff */
[----:B-1----:R-:W-:Y:S02]  /*11300*/  IMAD.U32 R10, RZ, RZ, UR4 ;  /* 0x00000004ff0a7e24 */ /* 0x002fe4000f8e00ff */
[----:B0-----:R-:W-:Y:S02]  /*11310*/  IMAD.U32 R11, RZ, RZ, UR5 ;  /* 0x00000005ff0b7e24 */ /* 0x001fe4000f8e00ff */
[----:B------:R-:W-:Y:S02]  /*11320*/  IMAD.MOV.U32 R8, RZ, RZ, 0x70 ;  /* 0x00000070ff087424 */ /* 0x000fe400078e00ff */
[----:B------:R-:W-:Y:S02]  /*11330*/  IMAD.MOV.U32 R12, RZ, RZ, 0x1 ;  /* 0x00000001ff0c7424 */ /* 0x000fe400078e00ff */
[----:B------:R-:W-:-:S07]  /*11340*/  IMAD.MOV.U32 R13, RZ, RZ, RZ ;  /* 0x000000ffff0d7224 */ /* 0x000fce00078e00ff */
[----:B------:R-:W-:-:S07]  /*11350*/  LEPC R20, `(.L_x_248) ;  /* 0x000000001014794e */ /* 0x000fce0000000000 */
[----:B---3--:R-:W-:Y:S05]  /*11360*/  CALL.ABS.NOINC R2 ;  /* 0x0000000002007343 */ /* 0x008fea0003c00000 */
.L_x_248:
[----:B------:R-:W-:Y:S05]  /*11370*/  BSYNC B6 ;  /* 0x0000000000067941 */ /* 0x000fea0003800000 */
.L_x_247:
        /* <DEDUP_REMOVED lines=8> */
[----:B------:R4:W4:Y:S01]  /*11400*/  LDC.64 R2, c[0x4][R0] ;  /* 0x0100000000027b82 */ /* 0x0009220000000a00 */
[----:B---3--:R-:W-:Y:S02]  /*11410*/  IMAD.U32 R4, RZ, RZ, UR6 ;  /* 0x00000006ff047e24 */ /* 0x008fe4000f8e00ff */
        /* <DEDUP_REMOVED lines=9> */
[----:B----4-:R-:W-:Y:S05]  /*114b0*/  CALL.ABS.NOINC R2 ;  /* 0x0000000002007343 */ /* 0x010fea0003c00000 */
.L_x_251:
[----:B------:R-:W-:Y:S01]  /*114c0*/  MOV R2, 0x0 ;  /* 0x0000000000027802 */ /* 0x000fe20000000f00 */
[----:B------:R-:W-:Y:S01]  /*114d0*/  ULDC.64 UR6, c[0x4][0xa8] ;  /* 0x01002a0000067ab9 */ /* 0x000fe20000000a00 */
[----:B------:R-:W-:Y:S01]  /*114e0*/  ULDC.64 UR8, c[0x4][0xb0] ;  /* 0x01002c0000087ab9 */ /* 0x000fe20000000a00 */
[----:B------:R-:W-:Y:S01]  /*114f0*/  ULDC.64 UR4, c[0x4][0x18] ;  /* 0x0100060000047ab9 */ /* 0x000fe20000000a00 */
[----:B------:R-:W-:Y:S02]  /*11500*/  IMAD.U32 R4, RZ, RZ, UR6 ;  /* 0x00000006ff047e24 */ /* 0x000fe4000f8e00ff */
[----:B------:R-:W0:Y:S01]  /*11510*/  LDC.64 R2, c[0x4][R2] ;  /* 0x0100000002027b82 */ /* 0x000e220000000a00 */
[----:B------:R-:W-:Y:S02]  /*11520*/  IMAD.U32 R5, RZ, RZ, UR7 ;  /* 0x00000007ff057e24 */ /* 0x000fe4000f8e00ff */
[----:B------:R-:W-:Y:S02]  /*11530*/  IMAD.U32 R6, RZ, RZ, UR8 ;  /* 0x00000008ff067e24 */ /* 0x000fe4000f8e00ff */
[----:B------:R-:W-:-:S02]  /*11540*/  IMAD.U32 R7, RZ, RZ, UR9 ;  /* 0x00000009ff077e24 */ /* 0x000fc4000f8e00ff */
[----:B------:R-:W-:Y:S02]  /*11550*/  IMAD.U32 R10, RZ, RZ, UR4 ;  /* 0x00000004ff0a7e24 */ /* 0x000fe4000f8e00ff */
[----:B------:R-:W-:Y:S02]  /*11560*/  IMAD.U32 R11, RZ, RZ, UR5 ;  /* 0x00000005ff0b7e24 */ /* 0x000fe4000f8e00ff */
[----:B------:R-:W-:Y:S02]  /*11570*/  IMAD.MOV.U32 R8, RZ, RZ, 0x70 ;  /* 0x00000070ff087424 */ /* 0x000fe400078e00ff */
[----:B------:R-:W-:Y:S02]  /*11580*/  IMAD.MOV.U32 R12, RZ, RZ, 0x1 ;  /* 0x00000001ff0c7424 */ /* 0x000fe400078e00ff */
[----:B------:R-:W-:-:S07]  /*11590*/  IMAD.MOV.U32 R13, RZ, RZ, RZ ;  /* 0x000000ffff0d7224 */ /* 0x000fce00078e00ff */
[----:B------:R-:W-:-:S07]  /*115a0*/  LEPC R20, `(.L_x_250) ;  /* 0x000000001014794e */ /* 0x000fce0000000000 */
[----:B0-----:R-:W-:Y:S05]  /*115b0*/  CALL.ABS.NOINC R2 ;  /* 0x0000000002007343 */ /* 0x001fea0003c00000 */
.L_x_250:
[----:B------:R-:W-:Y:S05]  /*115c0*/  BSYNC B6 ;  /* 0x0000000000067941 */ /* 0x000fea0003800000 */
.L_x_249:
[----:B---3--:R-:W3:Y:S01]  /*115d0*/  LDL.LU R4, [R1+0x1c] ;  /* 0x00001c0001047983 */ /* 0x008ee20000300800 */
[----:B------:R-:W-:-:S03]  /*115e0*/  ULDC.64 UR4, c[0x0][0x9f8] ;  /* 0x00027e0000047ab9 */ /* 0x000fc60000000a00 */
[----:B--2---:R-:W2:Y:S01]  /*115f0*/  LDL R7, [R1+0x10] ;  /* 0x0000100001077983 */ /* 0x004ea20000100800 */
[----:B------:R-:W-:Y:S01]  /*11600*/  ISETP.NE.U32.AND P0, PT, RZ, UR4, PT ;  /* 0x00000004ff007c0c */ /* 0x000fe2000bf05070 */
[----:B------:R-:W-:Y:S02]  /*11610*/  ULDC.64 UR6, c[0x0][0x208] ;  /* 0x0000820000067ab9 */ /* 0x000fe40000000a00 */
[----:B------:R-:W4:Y:S01]  /*11620*/  LDL R0, [R1+0x38] ;  /* 0x0000380001007983 */ /* 0x000f220000100800 */
[----:B------:R-:W-:-:S13]  /*11630*/  ISETP.NE.AND.EX P0, PT, RZ, UR5, PT, P0 ;  /* 0x00000005ff007c0c */ /* 0x000fda000bf05300 */
[----:B------:R-:W-:-:S04]  /*11640*/  @P0 IADD3 R2, P1, R17, UR4, RZ ;  /* 0x0000000411020c10 */ /* 0x000fc8000ff3e0ff */
[----:B---3--:R-:W-:Y:S01]  /*11650*/  @P0 IADD3.X R3, R4, UR5, RZ, P1, !PT ;  /* 0x0000000504030c10 */ /* 0x008fe20008ffe4ff */
[----:B------:R-:W-:-:S04]  /*11660*/  ULDC.64 UR4, c[0x0][0xa08] ;  /* 0x0002820000047ab9 */ /* 0x000fc80000000a00 */
[----:B--2---:R2:W3:Y:S02]  /*11670*/  @P0 LDG.E R7, desc[UR6][R2.64] ;  /* 0x0000000602070981 */ /* 0x0044e4000c1e1900 */
[----:B--2---:R-:W2:Y:S01]  /*11680*/  LDC.64 R2, c[0x0][0x418] ;  /* 0x00010600ff027b82 */ /* 0x004ea20000000a00 */
[----:B----4-:R-:W-:Y:S01]  /*11690*/  VIADD R0, R0, 0xffffffff ;  /* 0xffffffff00007836 */ /* 0x010fe20000000000 */
[----:B---3--:R-:W-:Y:S01]  /*116a0*/  SHF.R.S32.HI R8, RZ, 0x1f, R7 ;  /* 0x0000001fff087819 */ /* 0x008fe20000011407 */
[----:B------:R3:W-:Y:S04]  /*116b0*/  @P0 STL [R1+0x10], R7 ;  /* 0x0000100701000387 */ /* 0x0007e80000100800 */
[----:B------:R3:W-:Y:S01]  /*116c0*/  STL [R1+0x1c], R8 ;  /* 0x00001c0801007387 */ /* 0x0007e20000100800 */
[----:B--2---:R-:W-:Y:S01]  /*116d0*/  LOP3.LUT P0, RZ, R2, UR4, RZ, 0xfc, !PT ;  /* 0x0000000402ff7c12 */ /* 0x004fe2000f80fcff */
[----:B------:R-:W-:-:S03]  /*116e0*/  UMOV UR4, 0xffffffff ;  /* 0xffffffff00047882 */ /* 0x000fc60000000000 */
[----:B------:R-:W-:-:S04]  /*116f0*/  LOP3.LUT P0, RZ, R3, UR5, RZ, 0xfc, P0 ;  /* 0x0000000503ff7c12 */ /* 0x000fc8000800fcff */
[----:B------:R-:W-:Y:S01]  /*11700*/  SEL R17, R7, RZ, !P0 ;  /* 0x000000ff07117207 */ /* 0x000fe20004000000 */
[----:B---3--:R-:W-:Y:S08]  /*11710*/  BRA.DIV UR4, `(.L_x_252) ;  /* 0x0000005a04587947 */ /* 0x008ff0000b800000 */
[----:B------:R-:W2:Y:S02]  /*11720*/  S2R R4, SR_TID.X ;  /* 0x0000000000047919 */ /* 0x000ea40000002100 */
[----:B--2---:R-:W-:-:S04]  /*11730*/  SHF.R.U32.HI R4, RZ, 0x5, R4 ;  /* 0x00000005ff047819 */ /* 0x004fc80000011604 */
[----:B------:R-:W-:-:S05]  /*11740*/  LOP3.LUT R4, R4, 0x3, RZ, 0xc0, !PT ;  /* 0x0000000304047812 */ /* 0x000fca00078ec0ff */
[----:B------:R2:W3:Y:S02]  /*11750*/  SHFL.IDX PT, R14, R4, RZ, 0x1f ;  /* 0x00001fff040e7589 */ /* 0x0004e400000e0000 */
.L_x_367:
[----:B------:R-:W-:Y:S01]  /*11760*/  PLOP3.LUT P1, PT, PT, PT, PT, 0x8, 0x0 ;  /* 0x000000000000781c */ /* 0x000fe20003f2e170 */
[----:B------:R4:W-:Y:S01]  /*11770*/  STL [R1+0x8], R0 ;  /* 0x0000080001007387 */ /* 0x0009e20000100800 */
[----:B---3--:R-:W-:Y:S02]  /*11780*/  ISETP.NE.AND P0, PT, R14, RZ, PT ;  /* 0x000000ff0e00720c */ /* 0x008fe40003f05270 */
[----:B--2---:R-:W-:-:S05]  /*11790*/  P2R R4, PR, RZ, 0x2 ;  /* 0x00000002ff047803 */ /* 0x004fca0000000000 */
[----:B------:R4:W-:Y:S06]  /*117a0*/  STL [R1+0x20], R4 ;  /* 0x0000200401007387 */ /* 0x0009ec0000100800 */
[----:B------:R-:W-:Y:S05]  /*117b0*/  @P0 BRA `(.L_x_253) ;  /* 0x0000000400440947 */ /* 0x000fea0003800000 */
[----:B------:R-:W-:-:S03]  /*117c0*/  UMOV UR4, 0xffffffff ;  /* 0xffffffff00047882 */ /* 0x000fc60000000000 */
[----:B------:R-:W-:Y:S05]  /*117d0*/  BRA.DIV UR4, `(.L_x_254) ;  /* 0x0000005a045c7947 */ /* 0x000fea000b800000 */
[----:B------:R-:W-:-:S13]  /*117e0*/  ELECT P6, URZ, PT ;  /* 0x00000000003f782f */ /* 0x000fda00038c0000 */
.L_x_370:
[----:B------:R-:W-:Y:S05]  /*117f0*/  @!P6 BRA `(.L_x_253) ;  /* 0x000000040034e947 */ /* 0x000fea0003800000 */
[----:B------:R-:W-:-:S04]  /*11800*/  ISETP.NE.U32.AND P0, PT, R2, RZ, PT ;  /* 0x000000ff0200720c */ /* 0x000fc80003f05070 */
[----:B------:R-:W-:-:S13]  /*11810*/  ISETP.NE.AND.EX P0, PT, R3, RZ, PT, P0 ;  /* 0x000000ff0300720c */ /* 0x000fda0003f05300 */
[----:B------:R-:W-:Y:S05]  /*11820*/  @!P0 BRA `(.L_x_255) ;  /* 0x0000000000548947 */ /* 0x000fea0003800000 */
[----:B------:R-:W2:Y:S01]  /*11830*/  LDC R6, c[0x0][0x43c] ;  /* 0x00010f00ff067b82 */ /* 0x000ea20000000800 */
[----:B------:R-:W-:Y:S01]  /*11840*/  IMAD.MOV.U32 R9, RZ, RZ, R0 ;  /* 0x000000ffff097224 */ /* 0x000fe200078e0000 */
[----:B------:R-:W-:Y:S01]  /*11850*/  ULDC.64 UR4, c[0x0][0x428] ;  /* 0x00010a0000047ab9 */ /* 0x000fe20000000a00 */
[----:B------:R-:W-:Y:S02]  /*11860*/  ULDC.64 UR6, c[0x0][0x208] ;  /* 0x0000820000067ab9 */ /* 0x000fe40000000a00 */
[----:B----4-:R-:W-:Y:S01]  /*11870*/  IMAD.MOV.U32 R0, RZ, RZ, R9 ;  /* 0x000000ffff007224 */ /* 0x010fe200078e0009 */
[----:B--2---:R-:W-:-:S13]  /*11880*/  ISETP.NE.AND P0, PT, R6, 0x1, PT ;  /* 0x000000010600780c */ /* 0x004fda0003f05270 */
[----:B------:R-:W2:Y:S02]  /*11890*/  @P0 LDC.64 R4, c[0x0][0x440] ;  /* 0x00011000ff040b82 */ /* 0x000ea40000000a00 */
[----:B--2---:R-:W-:-:S05]  /*118a0*/  @P0 IMAD.HI.U32 R4, R9, R4, RZ ;  /* 0x0000000409040227 */ /* 0x004fca00078e00ff */
[----:B------:R-:W-:-:S04]  /*118b0*/  @P0 SHF.R.U32.HI R0, RZ, R5, R4 ;  /* 0x00000005ff000219 */ /* 0x000fc80000011604 */
[--C-:B------:R-:W-:Y:S01]  /*118c0*/  SHF.R.S32.HI R5, RZ, 0x1f, R0.reuse ;  /* 0x0000001fff057819 */ /* 0x100fe20000011400 */
[----:B------:R-:W-:-:S04]  /*118d0*/  IMAD.MOV R4, RZ, RZ, -R0 ;  /* 0x000000ffff047224 */ /* 0x000fc800078e0a00 */
[----:B------:R-:W-:Y:S02]  /*118e0*/  IMAD R9, R6, R4, R9 ;  /* 0x0000000406097224 */ /* 0x000fe400078e0209 */
[----:B------:R-:W-:Y:S02]  /*118f0*/  IMAD R6, R8, UR4, RZ ;  /* 0x0000000408067c24 */ /* 0x000fe4000f8e02ff */
[----:B------:R-:W-:Y:S01]  /*11900*/  IMAD.MOV.U32 R4, RZ, RZ, R0 ;  /* 0x000000ffff047224 */ /* 0x000fe200078e0000 */
[----:B------:R2:W-:Y:S01]  /*11910*/  STL [R1+0x8], R9 ;  /* 0x0000080901007387 */ /* 0x0005e20000100800 */
[C---:B------:R-:W-:Y:S02]  /*11920*/  IMAD R0, R7.reuse, UR5, R6 ;  /* 0x0000000507007c24 */ /* 0x040fe4000f8e0206 */
[----:B------:R-:W-:-:S04]  /*11930*/  IMAD.WIDE.U32 R4, R7, UR4, R4 ;  /* 0x0000000407047c25 */ /* 0x000fc8000f8e0004 */
[----:B------:R-:W-:Y:S01]  /*11940*/  IMAD.IADD R0, R5, 0x1, R0 ;  /* 0x0000000105007824 */ /* 0x000fe200078e0200 */
[----:B------:R-:W-:-:S04]  /*11950*/  LEA R2, P0, R4, R2, 0x2 ;  /* 0x0000000204027211 */ /* 0x000fc800078010ff */
[----:B------:R-:W-:-:S05]  /*11960*/  LEA.HI.X R3, R4, R3, R0, 0x2, P0 ;  /* 0x0000000304037211 */ /* 0x000fca00000f1400 */
[----:B------:R2:W5:Y:S04]  /*11970*/  LDG.E R17, desc[UR6][R2.64] ;  /* 0x0000000602117981 */ /* 0x000568000c1e1900 */
.L_x_255:
[----:B--2---:R-:W2:Y:S01]  /*11980*/  LDL R2, [R1+0x14] ;  /* 0x0000140001027983 */ /* 0x004ea20000100800 */
[----:B----4-:R-:W-:Y:S01]  /*11990*/  IMAD R0, R19, 0x8, R18 ;  /* 0x0000000813007824 */ /* 0x010fe200078e0212 */
[----:B--2---:R-:W-:-:S04]  /*119a0*/  SHF.L.U32 R2, R2, 0x1f, RZ ;  /* 0x0000001f02027819 */ /* 0x004fc800000006ff */
[----:B------:R-:W2:Y:S02]  /*119b0*/  SYNCS.PHASECHK.TRANS64.TRYWAIT P0, [R0+URZ+0x38840], R2 ;  /* 0x03884002000075a7 */ /* 0x000ea4000800017f */
[----:B--2---:R-:W-:Y:S05]  /*119c0*/  @!P0 BRA `(.L_x_256) ;  /* 0x0000005800008947 */ /* 0x004fea0003800000 */
.L_x_371:
[----:B------:R-:W3:Y:S02]  /*119d0*/  S2R R3, SR_TID.X ;  /* 0x0000000000037919 */ /* 0x000ee40000002100 */
[----:B---3--:R-:W-:-:S04]  /*119e0*/  LOP3.LUT R3, R3, 0x7f, RZ, 0xc0, !PT ;  /* 0x0000007f03037812 */ /* 0x008fc800078ec0ff */
[----:B------:R-:W-:-:S13]  /*119f0*/  ISETP.NE.AND P0, PT, R3, RZ, PT ;  /* 0x000000ff0300720c */ /* 0x000fda0003f05270 */
[----:B------:R-:W-:Y:S05]  /*11a00*/  @P0 BRA `(.L_x_257) ;  /* 0x00000000001c0947 */ /* 0x000fea0003800000 */
[----:B------:R-:W3:Y:S01]  /*11a10*/  S2R R3, SR_TID.X ;  /* 0x0000000000037919 */ /* 0x000ee20000002100 */
[----:B--2---:R-:W-:-:S04]  /*11a20*/  IMAD.MOV.U32 R2, RZ, RZ, 0xa000 ;  /* 0x0000a000ff027424 */ /* 0x004fc800078e00ff */
[----:B------:R4:W-:Y:S01]  /*11a30*/  SYNCS.ARRIVE.TRANS64 RZ, [R0+URZ+0x38830], R2 ;  /* 0x0388300200ff79a7 */ /* 0x0009e2000800003f */
[----:B---3--:R-:W-:-:S04]  /*11a40*/  LOP3.LUT R3, R3, 0x1f, RZ, 0xc0, !PT ;  /* 0x0000001f03037812 */ /* 0x008fc800078ec0ff */
[----:B------:R-:W-:-:S13]  /*11a50*/  ISETP.NE.AND P0, PT, R3, RZ, PT ;  /* 0x000000ff0300720c */ /* 0x000fda0003f05270 */
[----:B----4-:R-:W-:Y:S05]  /*11a60*/  @!P0 BRA `(.L_x_257) ;  /* 0x0000000000048947 */ /* 0x010fea0003800000 */
[----:B------:R-:W-:Y:S01]  /*11a70*/  BPT.TRAP 0x1 ;  /* 0x000000040000795c */ /* 0x000fe20000300000 */
.L_x_257:
[----:B------:R-:W3:Y:S04]  /*11a80*/  LDL R3, [R1+0x8] ;  /* 0x0000080001037983 */ /* 0x000ee80000100800 */
[----:B--2---:R-:W2:Y:S01]  /*11a90*/  LDL R2, [R1+0x18] ;  /* 0x0000180001027983 */ /* 0x004ea20000100800 */
[----:B------:R-:W-:Y:S01]  /*11aa0*/  R2UR UR9, R0 ;  /* 0x00000000000972ca */ /* 0x000fe200000e0000 */
[----:B------:R-:W-:Y:S01]  /*11ab0*/  IMAD R0, R19, 0xa000, R18 ;  /* 0x0000a00013007824 */ /* 0x000fe200078e0212 */
[----:B------:R-:W-:Y:S01]  /*11ac0*/  UIADD3 UR4, UP0, UR36, 0x370, URZ ;  /* 0x0000037024047890 */ /* 0x000fe2000ff1e03f */
[----:B------:R-:W-:Y:S01]  /*11ad0*/  R2UR UR12, R16 ;  /* 0x00000000100c72ca */ /* 0x000fe200000e0000 */
[----:B------:R-:W-:Y:S01]  /*11ae0*/  UMOV UR10, URZ ;  /* 0x0000003f000a7c82 */ /* 0x000fe20008000000 */
[----:B-----5:R-:W-:Y:S01]  /*11af0*/  R2UR UR13, R17 ;  /* 0x00000000110d72ca */ /* 0x020fe200000e0000 */
[----:B------:R-:W-:Y:S01]  /*11b00*/  UMOV UR6, 0x0 ;  /* 0x0000000000067882 */ /* 0x000fe20000000000 */
[----:B------:R-:W-:Y:S01]  /*11b10*/  R2UR UR14, R0 ;  /* 0x00000000000e72ca */ /* 0x000fe200000e0000 */
[----:B------:R-:W-:Y:S01]  /*11b20*/  UMOV UR7, 0x14f00000 ;  /* 0x14f0000000077882 */ /* 0x000fe20000000000 */
[----:B------:R-:W-:Y:S01]  /*11b30*/  UMOV UR16, 0x40 ;  /* 0x0000004000107882 */ /* 0x000fe20000000000 */
[----:B------:R-:W-:-:S03]  /*11b40*/  PLOP3.LUT P0, PT, PT, PT, PT, 0x80, 0x0 ;  /* 0x000000000000781c */ /* 0x000fc60003f0f070 */
[----:B------:R-:W-:Y:S01]  /*11b50*/  UIADD3 UR9, UR9, 0x38830, URZ ;  /* 0x0003883009097890 */ /* 0x000fe2000fffe03f */
[----:B------:R-:W-:-:S05]  /*11b60*/  P2R R0, PR, RZ, 0x1 ;  /* 0x00000001ff007803 */ /* 0x000fca0000000000 */
[----:B------:R4:W-:Y:S01]  /*11b70*/  STL [R1+0x20], R0 ;  /* 0x0000200001007387 */ /* 0x0009e20000100800 */
[----:B------:R-:W-:Y:S02]  /*11b80*/  UIADD3 UR8, UR14, 0x24400, URZ ;  /* 0x000244000e087890 */ /* 0x000fe4000fffe03f */
[----:B------:R-:W-:Y:S02]  /*11b90*/  UIADD3 UR15, UR14, 0x26c00, URZ ;  /* 0x00026c000e0f7890 */ /* 0x000fe4000fffe03f */
[----:B------:R-:W-:Y:S02]  /*11ba0*/  UIADD3 UR17, UR14, 0x29400, URZ ;  /* 0x000294000e117890 */ /* 0x000fe4000fffe03f */
[----:B------:R-:W-:-:S03]  /*11bb0*/  UIADD3 UR18, UR14, 0x2bc00, URZ ;  /* 0x0002bc000e127890 */ /* 0x000fc6000fffe03f */
[----:B------:R-:W-:Y:S01]  /*11bc0*/  UMOV UR14, 0x80 ;  /* 0x00000080000e7882 */ /* 0x000fe20000000000 */
[----:B---3--:R-:W-:Y:S02]  /*11bd0*/  R2UR UR11, R3 ;  /* 0x00000000030b72ca */ /* 0x008fe400000e0000 */
[----:B--2---:R-:W-:-:S13]  /*11be0*/  R2UR UR5, R2 ;  /* 0x00000000020572ca */ /* 0x004fda00000e0000 */
[----:B------:R-:W-:Y:S02]  /*11bf0*/  UIMAD UR11, UR11, 0x50, UR5 ;  /* 0x000000500b0b78a4 */ /* 0x000fe4000f8e0205 */
[----:B------:R-:W-:-:S09]  /*11c00*/  UIADD3.X UR5, URZ, UR37, URZ, UP0, !UPT ;  /* 0x000000253f057290 */ /* 0x000fd200087fe43f */
[----:B------:R2:W-:Y:S02]  /*11c10*/  UTMALDG.4D [UR8], [UR4], desc[UR6] ;  /* 0x00000608040075b4 */ /* 0x0005e40008019000 */
[----:B--2---:R-:W-:Y:S01]  /*11c20*/  UMOV UR8, UR15 ;  /* 0x0000000f00087c82 */ /* 0x004fe20008000000 */
[----:B------:R-:W-:Y:S02]  /*11c30*/  UMOV UR10, UR16 ;  /* 0x00000010000a7c82 */ /* 0x000fe40008000000 */
[----:B------:R2:W-:Y:S02]  /*11c40*/  UTMALDG.4D [UR8], [UR4], desc[UR6] ;  /* 0x00000608040075b4 */ /* 0x0005e40008019000 */
[----:B--2---:R-:W-:Y:S01]  /*11c50*/  UMOV UR8, UR17 ;  /* 0x0000001100087c82 */ /* 0x004fe20008000000 */
[----:B------:R-:W-:Y:S01]  /*11c60*/  UMOV UR10, UR14 ;  /* 0x0000000e000a7c82 */ /* 0x000fe20008000000 */
[----:B------:R-:W-:Y:S01]  /*11c70*/  UMOV UR14, 0xc0 ;  /* 0x000000c0000e7882 */ /* 0x000fe20000000000 */
[----:B------:R2:W-:Y:S02]  /*11c80*/  UTMALDG.4D [UR8], [UR4], desc[UR6] ;  /* 0x00000608040075b4 */ /* 0x0005e40008019000 */
[----:B--2---:R-:W-:Y:S01]  /*11c90*/  UMOV UR8, UR18 ;  /* 0x0000001200087c82 */ /* 0x004fe20008000000 */
[----:B------:R-:W-:-:S02]  /*11ca0*/  UMOV UR10, UR14 ;  /* 0x0000000e000a7c82 */ /* 0x000fc40008000000 */
[----:B------:R4:W-:Y:S02]  /*11cb0*/  UTMALDG.4D [UR8], [UR4], desc[UR6] ;  /* 0x00000608040075b4 */ /* 0x0009e40008019000 */
[----:B----4-:R-:W-:Y:S01]  /*11cc0*/  NOP ;  /* 0x0000000000007918 */ /* 0x010fe20000000000 */
.L_x_253:
[----:B------:R-:W2:Y:S04]  /*11cd0*/  LDL.LU R3, [R1+0x30] ;  /* 0x0000300001037983 */ /* 0x000ea80000300800 */
[----:B------:R-:W3:Y:S04]  /*11ce0*/  LDL.LU R5, [R1+0x2c] ;  /* 0x00002c0001057983 */ /* 0x000ee80000300800 */
[----:B----4-:R-:W4:Y:S01]  /*11cf0*/  LDL.LU R4, [R1+0x3c] ;  /* 0x00003c0001047983 */ /* 0x010f220000300800 */
[----:B------:R-:W-:Y:S05]  /*11d00*/  WARPSYNC.ALL ;  /* 0x0000000000007948 */ /* 0x000fea0003800000 */
[----:B------:R-:W-:Y:S01]  /*11d10*/  ULDC.64 UR6, c[0x0][0xa00] ;  /* 0x0002800000067ab9 */ /* 0x000fe20000000a00 */
[----:B------:R-:W-:Y:S01]  /*11d20*/  ULDC.64 UR4, c[0x0][0x298] ;  /* 0x0000a60000047ab9 */ /* 0x000fe20000000a00 */
[----:B------:R-:W-:Y:S01]  /*11d30*/  BAR.SYNC.DEFER_BLOCKING 0x8, 0x180 ;  /* 0x0206000000007b1d */ /* 0x000fe20000010000 */
[----:B------:R-:W-:Y:S01]  /*11d40*/  ISETP.NE.U32.AND P0, PT, RZ, UR6, PT ;  /* 0x00000006ff007c0c */ /* 0x000fe2000bf05070 */
[----:B------:R-:W-:-:S03]  /*11d50*/  VIADD R2, R18, 0x14400 ;  /* 0x0001440012027836 */ /* 0x000fc60000000000 */
[----:B------:R-:W-:Y:S01]  /*11d60*/  ISETP.NE.AND.EX P0, PT, RZ, UR7, PT, P0 ;  /* 0x00000007ff007c0c */ /* 0x000fe2000bf05300 */
[----:B------:R-:W-:Y:S01]  /*11d70*/  BSSY B6, `(.L_x_258) ;  /* 0x000001e000067945 */ /* 0x000fe20003800000 */
[----:B------:R-:W-:Y:S02]  /*11d80*/  LOP3.LUT P1, RZ, R2, 0x3ff, RZ, 0xc0, !PT ;  /* 0x000003ff02ff7812 */ /* 0x000fe4000782c0ff */
[----:B--2---:R-:W-:Y:S02]  /*11d90*/  SHF.R.S32.HI R0, RZ, 0x1f, R3 ;  /* 0x0000001fff007819 */ /* 0x004fe40000011403 */
[----:B---3--:R-:W-:-:S03]  /*11da0*/  SEL R5, R5, RZ, !P0 ;  /* 0x000000ff05057207 */ /* 0x008fc60004000000 */
[----:B------:R-:W-:Y:S01]  /*11db0*/  IMAD R0, R0, UR4, RZ ;  /* 0x0000000400007c24 */ /* 0x000fe2000f8e02ff */
[----:B----4-:R-:W-:-:S03]  /*11dc0*/  SEL R4, R4, RZ, !P0 ;  /* 0x000000ff04047207 */ /* 0x010fc60004000000 */
[C---:B------:R-:W-:Y:S02]  /*11dd0*/  IMAD R0, R3.reuse, UR5, R0 ;  /* 0x0000000503007c24 */ /* 0x040fe4000f8e0200 */
[----:B------:R-:W-:-:S04]  /*11de0*/  IMAD.WIDE.U32 R2, R3, UR4, RZ ;  /* 0x0000000403027c25 */ /* 0x000fc8000f8e00ff */
[----:B------:R-:W-:Y:S01]  /*11df0*/  IMAD.IADD R0, R3, 0x1, R0 ;  /* 0x0000000103007824 */ /* 0x000fe200078e0200 */
[----:B------:R2:W-:Y:S04]  /*11e00*/  STL.64 [R1+0x50], R2 ;  /* 0x0000500201007387 */ /* 0x0005e80000100a00 */
[----:B------:R2:W-:Y:S04]  /*11e10*/  STL [R1+0x2c], R5 ;  /* 0x00002c0501007387 */ /* 0x0005e80000100800 */
[----:B------:R2:W-:Y:S04]  /*11e20*/  STL [R1+0x3c], R4 ;  /* 0x00003c0401007387 */ /* 0x0005e80000100800 */
[----:B------:R2:W-:Y:S01]  /*11e30*/  STL [R1+0x30], R0 ;  /* 0x0000300001007387 */ /* 0x0005e20000100800 */
[----:B------:R-:W-:Y:S05]  /*11e40*/  @!P1 BRA `(.L_x_259) ;  /* 0x0000000000409947 */ /* 0x000fea0003800000 */
[----:B--2---:R-:W-:Y:S01]  /*11e50*/  MOV R2, 0x0 ;  /* 0x0000000000027802 */ /* 0x004fe20000000f00 */
[----:B------:R-:W-:Y:S01]  /*11e60*/  ULDC.64 UR6, c[0x4][0xa8] ;  /* 0x01002a0000067ab9 */ /* 0x000fe20000000a00 */
[----:B------:R-:W-:Y:S01]  /*11e70*/  ULDC.64 UR8, c[0x4][0xb0] ;  /* 0x01002c0000087ab9 */ /* 0x000fe20000000a00 */
[----:B------:R-:W-:Y:S01]  /*11e80*/  ULDC.64 UR4, c[0x4][0x20] ;  /* 0x0100080000047ab9 */ /* 0x000fe20000000a00 */
[----:B------:R-:W-:Y:S02]  /*11e90*/  IMAD.U32 R4, RZ, RZ, UR6 ;  /* 0x00000006ff047e24 */ /* 0x000fe4000f8e00ff */
[----:B------:R-:W2:Y:S01]  /*11ea0*/  LDC.64 R2, c[0x4][R2] ;  /* 0x0100000002027b82 */ /* 0x000ea20000000a00 */
[----:B------:R-:W-:Y:S02]  /*11eb0*/  IMAD.U32 R5, RZ, RZ, UR7 ;  /* 0x00000007ff057e24 */ /* 0x000fe4000f8e00ff */
[----:B------:R-:W-:Y:S02]  /*11ec0*/  IMAD.U32 R6, RZ, RZ, UR8 ;  /* 0x00000008ff067e24 */ /* 0x000fe4000f8e00ff */
[----:B------:R-:W-:-:S02]  /*11ed0*/  IMAD.U32 R7, RZ, RZ, UR9 ;  /* 0x00000009ff077e24 */ /* 0x000fc4000f8e00ff */
[----:B-1----:R-:W-:Y:S02]  /*11ee0*/  IMAD.U32 R10, RZ, RZ, UR4 ;  /* 0x00000004ff0a7e24 */ /* 0x002fe4000f8e00ff */
[----:B0-----:R-:W-:Y:S02]  /*11ef0*/  IMAD.U32 R11, RZ, RZ, UR5 ;  /* 0x00000005ff0b7e24 */ /* 0x001fe4000f8e00ff */
[----:B------:R-:W-:Y:S02]  /*11f00*/  IMAD.MOV.U32 R8, RZ, RZ, 0x70 ;  /* 0x00000070ff087424 */ /* 0x000fe400078e00ff */
[----:B------:R-:W-:Y:S02]  /*11f10*/  IMAD.MOV.U32 R12, RZ, RZ, 0x1 ;  /* 0x00000001ff0c7424 */ /* 0x000fe400078e00ff */
[----:B------:R-:W-:-:S07]  /*11f20*/  IMAD.MOV.U32 R13, RZ, RZ, RZ ;  /* 0x000000ffff0d7224 */ /* 0x000fce00078e00ff */
[----:B------:R-:W-:-:S07]  /*11f30*/  LEPC R20, `(.L_x_259) ;  /* 0x000000001014794e */ /* 0x000fce0000000000 */
[----:B--2---:R-:W-:Y:S05]  /*11f40*/  CALL.ABS.NOINC R2 ;  /* 0x0000000002007343 */ /* 0x004fea0003c00000 */
.L_x_259:
[----:B------:R-:W-:Y:S05]  /*11f50*/  BSYNC B6 ;  /* 0x0000000000067941 */ /* 0x000fea0003800000 */
.L_x_258:
[----:B--2---:R-:W2:Y:S01]  /*11f60*/  LDL.LU R0, [R1+0x3c] ;  /* 0x00003c0001007983 */ /* 0x004ea20000300800 */
[----:B------:R-:W-:Y:S01]  /*11f70*/  ULDC.64 UR4, c[0x0][0x2d8] ;  /* 0x0000b60000047ab9 */ /* 0x000fe20000000a00 */
[----:B------:R-:W3:Y:S01]  /*11f80*/  LDC R8, c[0x0][0x448] ;  /* 0x00011200ff087b82 */ /* 0x000ee20000000800 */
[----:B------:R-:W-:Y:S01]  /*11f90*/  ULDC.64 UR6, c[0x0][0x280] ;  /* 0x0000a00000067ab9 */ /* 0x000fe20000000a00 */
[----:B------:R-:W4:Y:S04]  /*11fa0*/  LDL.LU R5, [R1+0x30] ;  /* 0x0000300001057983 */ /* 0x000f280000300800 */
[----:B------:R-:W4:Y:S04]  /*11fb0*/  LDL.LU.64 R2, [R1+0x50] ;  /* 0x0000500001027983 */ /* 0x000f280000300a00 */
[----:B------:R-:W2:Y:S01]  /*11fc0*/  LDL.LU R4, [R1+0x2c] ;  /* 0x00002c0001047983 */ /* 0x000ea20000300800 */
[----:B---3--:R-:W-:Y:S01]  /*11fd0*/  ISETP.NE.AND P0, PT, R8, 0x1, PT ;  /* 0x000000010800780c */ /* 0x008fe20003f05270 */
[----:B------:R-:W3:-:S12]  /*11fe0*/  S2R R9, SR_TID.X ;  /* 0x0000000000097919 */ /* 0x000ed80000002100 */
[----:B------:R-:W0:Y:S01]  /*11ff0*/  @P0 LDC R7, c[0x0][0x450] ;  /* 0x00011400ff070b82 */ /* 0x000e220000000800 */
[----:B----4-:R-:W-:Y:S02]  /*12000*/  IMAD.MOV.U32 R3, RZ, RZ, R5 ;  /* 0x000000ffff037224 */ /* 0x010fe400078e0005 */
[----:B------:R-:W4:Y:S01]  /*12010*/  LDL.LU R5, [R1+0x4] ;  /* 0x0000040001057983 */ /* 0x000f220000300800 */
[----:B---3--:R-:W-:Y:S02]  /*12020*/  IMAD.SHL.U32 R9, R9, 0x8, RZ ;  /* 0x0000000809097824 */ /* 0x008fe400078e00ff */
[C---:B------:R-:W-:Y:S01]  /*12030*/  IMAD.WIDE.U32 R2, R16.reuse, UR4, R2 ;  /* 0x0000000410027c25 */ /* 0x040fe2000f8e0002 */
[----:B-1----:R-:W1:Y:S02]  /*12040*/  S2R R10, SR_TID.X ;  /* 0x00000000000a7919 */ /* 0x002e640000002100 */
[----:B------:R-:W-:Y:S01]  /*12050*/  LOP3.LUT R9, R9, 0x38, RZ, 0xc0, !PT ;  /* 0x0000003809097812 */ /* 0x000fe200078ec0ff */
[----:B------:R-:W-:Y:S01]  /*12060*/  IMAD R3, R16, UR5, R3 ;  /* 0x0000000510037c24 */ /* 0x000fe2000f8e0203 */
[----:B------:R-:W-:-:S02]  /*12070*/  ULDC.64 UR4, c[0x0][0x2e0] ;  /* 0x0000b80000047ab9 */ /* 0x000fc40000000a00 */
[----:B--2---:R-:W-:Y:S01]  /*12080*/  IMAD R0, R0, UR4, RZ ;  /* 0x0000000400007c24 */ /* 0x004fe2000f8e02ff */
[C---:B------:R-:W-:Y:S01]  /*12090*/  LOP3.LUT R12, R9.reuse, 0x40, RZ, 0xfc, !PT ;  /* 0x00000040090c7812 */ /* 0x040fe200078efcff */
[C---:B------:R-:W-:Y:S01]  /*120a0*/  IMAD.WIDE.U32 R2, R4.reuse, UR4, R2 ;  /* 0x0000000404027c25 */ /* 0x040fe2000f8e0002 */
[C---:B0-----:R-:W-:Y:S02]  /*120b0*/  LOP3.LUT R11, R9.reuse, 0x80, RZ, 0xfc, !PT ;  /* 0x00000080090b7812 */ /* 0x041fe400078efcff */
[----:B------:R-:W-:Y:S01]  /*120c0*/  LOP3.LUT R9, R9, 0xc0, RZ, 0xfc, !PT ;  /* 0x000000c009097812 */ /* 0x000fe200078efcff */
[----:B------:R-:W-:Y:S01]  /*120d0*/  IMAD R0, R4, UR5, R0 ;  /* 0x0000000504007c24 */ /* 0x000fe2000f8e0200 */
[----:B------:R-:W-:Y:S01]  /*120e0*/  ULDC.64 UR4, c[0x0][0x2d0] ;  /* 0x0000b40000047ab9 */ /* 0x000fe20000000a00 */
[----:B------:R-:W0:Y:S02]  /*120f0*/  S2R R4, SR_TID.X ;  /* 0x0000000000047919 */ /* 0x000e240000002100 */
[----:B------:R-:W-:-:S02]  /*12100*/  IMAD.IADD R3, R3, 0x1, R0 ;  /* 0x0000000103037824 */ /* 0x000fc400078e0200 */
[----:B-1----:R-:W-:-:S05]  /*12110*/  IMAD.SHL.U32 R10, R10, 0x8, RZ ;  /* 0x000000080a0a7824 */ /* 0x002fca00078e00ff */
[----:B------:R-:W-:Y:S02]  /*12120*/  LOP3.LUT R10, R10, 0x38, RZ, 0xc0, !PT ;  /* 0x000000380a0a7812 */ /* 0x000fe400078ec0ff */
[----:B0-----:R-:W-:-:S04]  /*12130*/  LOP3.LUT R4, R4, 0x7f, RZ, 0xc0, !PT ;  /* 0x0000007f04047812 */ /* 0x001fc800078ec0ff */
[----:B------:R-:W-:Y:S02]  /*12140*/  SHF.R.U32.HI R6, RZ, 0x3, R4 ;  /* 0x00000003ff067819 */ /* 0x000fe40000011604 */
[----:B------:R-:W0:Y:S02]  /*12150*/  S2R R4, SR_TID.X ;  /* 0x0000000000047919 */ /* 0x000e240000002100 */
[----:B0-----:R-:W-:-:S05]  /*12160*/  IMAD.SHL.U32 R4, R4, 0x10, RZ ;  /* 0x0000001004047824 */ /* 0x001fca00078e00ff */
[----:B------:R-:W-:Y:S02]  /*12170*/  LOP3.LUT R4, R6, 0x70, R4, 0xf8, !PT ;  /* 0x0000007006047812 */ /* 0x000fe400078ef804 */
[----:B------:R-:W0:Y:S01]  /*12180*/  @P0 LDC R6, c[0x0][0x44c] ;  /* 0x00011300ff060b82 */ /* 0x000e220000000800 */
[----:B----4-:R-:W-:-:S05]  /*12190*/  IMAD.SHL.U32 R5, R5, 0x80, RZ ;  /* 0x0000008005057824 */ /* 0x010fca00078e00ff */
[----:B------:R-:W-:-:S05]  /*121a0*/  LOP3.LUT R0, R4, R5, RZ, 0xfc, !PT ;  /* 0x0000000504007212 */ /* 0x000fca00078efcff */
[----:B0-----:R-:W-:-:S04]  /*121b0*/  @P0 IMAD.HI.U32 R6, R0, R6, RZ ;  /* 0x0000000600060227 */ /* 0x001fc800078e00ff */
[----:B------:R-:W-:Y:S01]  /*121c0*/  IMAD.MOV.U32 R4, RZ, RZ, R0 ;  /* 0x000000ffff047224 */ /* 0x000fe200078e0000 */
[----:B------:R-:W-:-:S05]  /*121d0*/  @P0 SHF.R.U32.HI R4, RZ, R7, R6 ;  /* 0x00000007ff040219 */ /* 0x000fca0000011606 */
[----:B------:R-:W-:Y:S02]  /*121e0*/  IMAD.MOV R6, RZ, RZ, -R4 ;  /* 0x000000ffff067224 */ /* 0x000fe400078e0a04 */
[----:B------:R-:W-:-:S04]  /*121f0*/  IMAD.WIDE.U32 R2, R4, UR4, R2 ;  /* 0x0000000404027c25 */ /* 0x000fc8000f8e0002 */
[----:B------:R-:W-:Y:S01]  /*12200*/  IMAD R0, R8, R6, R0 ;  /* 0x0000000608007224 */ /* 0x000fe200078e0200 */
[----:B------:R-:W-:-:S05]  /*12210*/  SHF.R.S32.HI R6, RZ, 0x1f, R4 ;  /* 0x0000001fff067819 */ /* 0x000fca0000011404 */
[----:B------:R-:W-:-:S04]  /*12220*/  IMAD R6, R6, UR4, RZ ;  /* 0x0000000406067c24 */ /* 0x000fc8000f8e02ff */
[----:B------:R-:W-:Y:S01]  /*12230*/  IMAD R4, R4, UR5, R6 ;  /* 0x0000000504047c24 */ /* 0x000fe2000f8e0206 */
[----:B------:R-:W-:-:S03]  /*12240*/  ULDC.64 UR4, c[0x0][0x2c8] ;  /* 0x0000b20000047ab9 */ /* 0x000fc60000000a00 */
[----:B------:R-:W-:Y:S01]  /*12250*/  IMAD.IADD R3, R3, 0x1, R4 ;  /* 0x0000000103037824 */ /* 0x000fe200078e0204 */
[----:B------:R-:W-:Y:S01]  /*12260*/  SHF.R.S32.HI R4, RZ, 0x1f, R0 ;  /* 0x0000001fff047819 */ /* 0x000fe20000011400 */
[----:B------:R-:W-:-:S04]  /*12270*/  IMAD.WIDE.U32 R2, R0, UR4, R2 ;  /* 0x0000000400027c25 */ /* 0x000fc8000f8e0002 */
[----:B------:R-:W-:Y:S01]  /*12280*/  IMAD R4, R4, UR4, RZ ;  /* 0x0000000404047c24 */ /* 0x000fe2000f8e02ff */
[----:B------:R-:W-:Y:S02]  /*12290*/  ULDC UR4, c[0x0][0x2b8] ;  /* 0x0000ae0000047ab9 */ /* 0x000fe40000000800 */
[----:B------:R-:W-:Y:S01]  /*122a0*/  ISETP.GE.AND P3, PT, R9, UR4, PT ;  /* 0x0000000409007c0c */ /* 0x000fe2000bf66270 */
[----:B------:R-:W-:Y:S01]  /*122b0*/  IMAD R0, R0, UR5, R4 ;  /* 0x0000000500007c24 */ /* 0x000fe2000f8e0204 */
[----:B------:R0:W5:Y:S01]  /*122c0*/  LDL R9, [R1+0x24] ;  /* 0x0000240001097983 */ /* 0x0001620000100800 */
[----:B------:R-:W-:Y:S02]  /*122d0*/  LEA R4, P4, R2, UR6, 0x1 ;  /* 0x0000000602047c11 */ /* 0x000fe4000f8808ff */
[----:B------:R-:W-:Y:S01]  /*122e0*/  IMAD.IADD R0, R3, 0x1, R0 ;  /* 0x0000000103007824 */ /* 0x000fe200078e0200 */
[----:B------:R-:W-:Y:S02]  /*122f0*/  ISETP.GE.AND P0, PT, R10, UR4, PT ;  /* 0x000000040a007c0c */ /* 0x000fe4000bf06270 */
[----:B------:R-:W-:-:S02]  /*12300*/  ISETP.GE.AND P1, PT, R12, UR4, PT ;  /* 0x000000040c007c0c */ /* 0x000fc4000bf26270 */
[----:B------:R-:W-:Y:S01]  /*12310*/  ISETP.GE.AND P2, PT, R11, UR4, PT ;  /* 0x000000040b007c0c */ /* 0x000fe2000bf46270 */
[----:B------:R-:W-:Y:S01]  /*12320*/  UMOV UR4, 0xffffffff ;  /* 0xffffffff00047882 */ /* 0x000fe20000000000 */
[----:B------:R-:W-:Y:S02]  /*12330*/  LEA.HI.X R3, R2, UR7, R0, 0x1, P4 ;  /* 0x0000000702037c11 */ /* 0x000fe4000a0f0c00 */
[----:B0-----:R-:W-:Y:S09]  /*12340*/  BRA.DIV UR4, `(.L_x_260) ;  /* 0x0000004e04b47947 */ /* 0x001ff2000b800000 */
[----:B------:R-:W2:Y:S01]  /*12350*/  LDL.LU R6, [R1+0x40] ;  /* 0x0000400001067983 */ /* 0x000ea20000300800 */
[----:B------:R-:W0:Y:S02]  /*12360*/  S2R R7, SR_TID.X ;  /* 0x0000000000077919 */ /* 0x000e240000002100 */
[----:B0-----:R-:W-:-:S04]  /*12370*/  LOP3.LUT R7, R7, 0x7f, RZ, 0xc0, !PT ;  /* 0x0000007f07077812 */ /* 0x001fc800078ec0ff */
[----:B------:R-:W-:Y:S02]  /*12380*/  SHF.R.U32.HI R11, RZ, 0x3, R7 ;  /* 0x00000003ff0b7819 */ /* 0x000fe40000011607 */
[----:B------:R-:W0:Y:S03]  /*12390*/  SHFL.IDX PT, R7, R4, RZ, 0x181f ;  /* 0x00181fff04077589 */ /* 0x000e2600000e0000 */
[----:B------:R-:W-:Y:S01]  /*123a0*/  IMAD.IADD R0, R11, 0x1, R5 ;  /* 0x000000010b007824 */ /* 0x000fe200078e0205 */
[----:B------:R-:W-:-:S03]  /*123b0*/  ULDC.64 UR4, c[0x0][0x208] ;  /* 0x0000820000047ab9 */ /* 0x000fc60000000a00 */
[----:B------:R-:W-:Y:S02]  /*123c0*/  VIADD R5, R0, 0x10 ;  /* 0x0000001000057836 */ /* 0x000fe40000000000 */
[----:B--2---:R-:W-:Y:S02]  /*123d0*/  IMAD R2, R6, R8, RZ ;  /* 0x0000000806027224 */ /* 0x004fe400078e02ff */
[----:B------:R-:W1:Y:S03]  /*123e0*/  SHFL.IDX PT, R6, R3, RZ, 0x181f ;  /* 0x00181fff03067589 */ /* 0x000e6600000e0000 */
[----:B------:R-:W-:-:S13]  /*123f0*/  ISETP.GE.AND P5, PT, R0, R2, PT ;  /* 0x000000020000720c */ /* 0x000fda0003fa6270 */
[----:B0-----:R-:W-:-:S05]  /*12400*/  @!P5 LEA R7, P4, R10, R7, 0x1 ;  /* 0x000000070a07d211 */ /* 0x001fca00078808ff */
[----:B-1----:R-:W-:-:S05]  /*12410*/  @!P5 IMAD.X R6, RZ, RZ, R6, P4 ;  /* 0x000000ffff06d224 */ /* 0x002fca00020e0606 */
[----:B------:R-:W-:-:S04]  /*12420*/  @!P5 LOP3.LUT R7, R7, R6, RZ, 0x3c, !PT ;  /* 0x000000060707d212 */ /* 0x000fc800078e3cff */
[----:B------:R-:W-:-:S04]  /*12430*/  @!P5 LOP3.LUT R6, R7, R6, RZ, 0x3c, !PT ;  /* 0x000000060706d212 */ /* 0x000fc800078e3cff */
[----:B------:R-:W-:-:S05]  /*12440*/  @!P5 LOP3.LUT R7, R7, R6, RZ, 0x3c, !PT ;  /* 0x000000060707d212 */ /* 0x000fca00078e3cff */
[----:B------:R-:W-:Y:S01]  /*12450*/  @!PT LDS RZ, [RZ] ;  /* 0x00000000fffff984 */ /* 0x000fe20000000800 */
[----:B-----5:R-:W-:Y:S04]  /*12460*/  @!P5 LDGSTS.E.BYPASS.LTC128B.128 [R9+0x14400], desc[UR4][R6.64], !P0 ;  /* 0x144000000609dfae */ /* 0x020fe8000c101d44 */
[----:B------:R-:W-:Y:S04]  /*12470*/  @!P5 LDGSTS.E.BYPASS.LTC128B.128 [R9+0x18400], desc[UR4][R6.64+0x80], !P1 ;  /* 0x184000800609dfae */ /* 0x000fe8000c901d44 */
[----:B------:R-:W-:Y:S04]  /*12480*/  @!P5 LDGSTS.E.BYPASS.LTC128B.128 [R9+0x1c400], desc[UR4][R6.64+0x100], !P2 ;  /* 0x1c4001000609dfae */ /* 0x000fe8000d101d44 */
[----:B------:R0:W-:Y:S01]  /*12490*/  @!P5 LDGSTS.E.BYPASS.LTC128B.128 [R9+0x20400], desc[UR4][R6.64+0x180], !P3 ;  /* 0x204001800609dfae */ /* 0x0001e2000d901d44 */
[----:B------:R-:W-:-:S03]  /*124a0*/  ISETP.GE.AND P5, PT, R5, R2, PT ;  /* 0x000000020500720c */ /* 0x000fc60003fa6270 */
[----:B------:R-:W1:Y:S04]  /*124b0*/  SHFL.IDX PT, R5, R4, 0x1, 0x181f ;  /* 0x00381f0004057f89 */ /* 0x000e6800000e0000 */
[----:B0-----:R-:W0:Y:S06]  /*124c0*/  SHFL.IDX PT, R6, R3, 0x1, 0x181f ;  /* 0x00381f0003067f89 */ /* 0x001e2c00000e0000 */
[----:B-1----:R-:W-:-:S05]  /*124d0*/  @!P5 LEA R5, P4, R10, R5, 0x1 ;  /* 0x000000050a05d211 */ /* 0x002fca00078808ff */
[----:B0-----:R-:W-:-:S04]  /*124e0*/  @!P5 IMAD.X R6, RZ, RZ, R6, P4 ;  /* 0x000000ffff06d224 */ /* 0x001fc800020e0606 */
[----:B------:R-:W-:Y:S02]  /*124f0*/  @!P5 IMAD.MOV.U32 R7, RZ, RZ, R6 ;  /* 0x000000ffff07d224 */ /* 0x000fe400078e0006 */
[----:B------:R-:W-:Y:S02]  /*12500*/  @!P5 IMAD.MOV.U32 R6, RZ, RZ, R5 ;  /* 0x000000ffff06d224 */ /* 0x000fe400078e0005 */
[----:B------:R-:W-:-:S03]  /*12510*/  VIADD R5, R0, 0x20 ;  /* 0x0000002000057836 */ /* 0x000fc60000000000 */
[----:B------:R-:W-:Y:S04]  /*12520*/  @!P5 LDGSTS.E.BYPASS.LTC128B.128 [R9+0x14c00], desc[UR4][R6.64], !P0 ;  /* 0x14c000000609dfae */ /* 0x000fe8000c101d44 */
        /* <DEDUP_REMOVED lines=53> */
[----:B------:R-:W0:Y:S06]  /*12880*/  SHFL.IDX PT, R8, R3, 0x6, 0x181f ;  /* 0x00d81f0003087f89 */ /* 0x000e2c00000e0000 */
[----:B-1----:R-:W-:-:S05]  /*12890*/  @!P5 LEA R5, P4, R10, R5, 0x1 ;  /* 0x000000050a05d211 */ /* 0x002fca00078808ff */
[----:B0-----:R-:W-:-:S04]  /*128a0*/  @!P5 IMAD.X R6, RZ, RZ, R8, P4 ;  /* 0x000000ffff06d224 */ /* 0x001fc800020e0608 */
[----:B------:R-:W-:Y:S02]  /*128b0*/  @!P5 IMAD.MOV.U32 R7, RZ, RZ, R6 ;  /* 0x000000ffff07d224 */ /* 0x000fe400078e0006 */
[----:B------:R-:W-:Y:S02]  /*128c0*/  @!P5 IMAD.MOV.U32 R6, RZ, RZ, R5 ;  /* 0x000000ffff06d224 */ /* 0x000fe400078e0005 */
[----:B------:R0:W1:Y:S04]  /*128d0*/  SHFL.IDX PT, R5, R3, 0x7, 0x181f ;  /* 0x00f81f0003057f89 */ /* 0x00006800000e0000 */
[----:B------:R0:W-:Y:S04]  /*128e0*/  @!P5 LDGSTS.E.BYPASS.LTC128B.128 [R9+0x17400], desc[UR4][R6.64], !P0 ;  /* 0x174000000609dfae */ /* 0x0001e8000c101d44 */
[----:B------:R0:W-:Y:S04]  /*128f0*/  @!P5 LDGSTS.E.BYPASS.LTC128B.128 [R9+0x1b400], desc[UR4][R6.64+0x80], !P1 ;  /* 0x1b4000800609dfae */ /* 0x0001e8000c901d44 */
[----:B------:R0:W-:Y:S04]  /*12900*/  @!P5 LDGSTS.E.BYPASS.LTC128B.128 [R9+0x1f400], desc[UR4][R6.64+0x100], !P2 ;  /* 0x1f4001000609dfae */ /* 0x0001e8000d101d44 */
[----:B------:R0:W-:Y:S04]  /*12910*/  @!P5 LDGSTS.E.BYPASS.LTC128B.128 [R9+0x23400], desc[UR4][R6.64+0x180], !P3 ;  /* 0x234001800609dfae */ /* 0x0001e8000d901d44 */
[----:B------:R0:W2:Y:S02]  /*12920*/  SHFL.IDX PT, R3, R4, 0x7, 0x181f ;  /* 0x00f81f0004037f89 */ /* 0x0000a400000e0000 */
.L_x_388:
[----:B------:R-:W-:Y:S01]  /*12930*/  VIADD R0, R0, 0x70 ;  /* 0x0000007000007836 */ /* 0x000fe20000000000 */
[----:B------:R-:W-:Y:S04]  /*12940*/  BSSY B0, `(.L_x_261) ;  /* 0x000000d000007945 */ /* 0x000fe80003800000 */
[----:B------:R-:W-:-:S13]  /*12950*/  ISETP.GE.AND P4, PT, R0, R2, PT ;  /* 0x000000020000720c */ /* 0x000fda0003f86270 */
[----:B------:R-:W-:Y:S05]  /*12960*/  @P4 BRA `(.L_x_262) ;  /* 0x0000000000284947 */ /* 0x000fea0003800000 */
[----:B--2---:R-:W-:Y:S01]  /*12970*/  LEA R2, P4, R10, R3, 0x1 ;  /* 0x000000030a027211 */ /* 0x004fe200078808ff */
[----:B------:R-:W-:-:S04]  /*12980*/  ULDC.64 UR4, c[0x0][0x208] ;  /* 0x0000820000047ab9 */ /* 0x000fc80000000a00 */
[----:B01----:R-:W-:-:S05]  /*12990*/  IMAD.X R3, RZ, RZ, R5, P4 ;  /* 0x000000ffff037224 */ /* 0x003fca00020e0605 */
[----:B------:R-:W-:Y:S01]  /*129a0*/  @!PT LDS RZ, [RZ] ;  /* 0x00000000fffff984 */ /* 0x000fe20000000800 */
[----:B------:R-:W-:Y:S01]  /*129b0*/  @!PT LDS RZ, [RZ] ;  /* 0x00000000fffff984 */ /* 0x000fe20000000800 */
[----:B------:R-:W-:Y:S01]  /*129c0*/  @!PT LDS RZ, [RZ] ;  /* 0x00000000fffff984 */ /* 0x000fe20000000800 */
[----:B------:R3:W-:Y:S04]  /*129d0*/  LDGSTS.E.BYPASS.LTC128B.128 [R9+0x17c00], desc[UR4][R2.64], !P0 ;  /* 0x17c0000002097fae */ /* 0x0007e8000c101d44 */
[----:B------:R3:W-:Y:S04]  /*129e0*/  LDGSTS.E.BYPASS.LTC128B.128 [R9+0x1bc00], desc[UR4][R2.64+0x80], !P1 ;  /* 0x1bc0008002097fae */ /* 0x0007e8000c901d44 */
[----:B------:R3:W-:Y:S04]  /*129f0*/  LDGSTS.E.BYPASS.LTC128B.128 [R9+0x1fc00], desc[UR4][R2.64+0x100], !P2 ;  /* 0x1fc0010002097fae */ /* 0x0007e8000d101d44 */
[----:B------:R3:W-:Y:S02]  /*12a00*/  LDGSTS.E.BYPASS.LTC128B.128 [R9+0x23c00], desc[UR4][R2.64+0x180], !P3 ;  /* 0x23c0018002097fae */ /* 0x0007e4000d901d44 */
.L_x_262:
[----:B------:R-:W-:Y:S05]  /*12a10*/  BSYNC B0 ;  /* 0x0000000000007941 */ /* 0x000fea0003800000 */
.L_x_261:
[----:B------:R-:W-:Y:S01]  /*12a20*/  NOP ;  /* 0x0000000000007918 */ /* 0x000fe20000000000 */
[----:B------:R-:W-:Y:S01]  /*12a30*/  PLOP3.LUT P0, PT, PT, PT, PT, 0x80, 0x0 ;  /* 0x000000000000781c */ /* 0x000fe20003f0f070 */
[----:B0-----:R-:W-:-:S12]  /*12a40*/  VIADD R6, R18, 0x38800 ;  /* 0x0003880012067836 */ /* 0x001fd80000000000 */
.L_x_263:
[----:B------:R-:W-:Y:S02]  /*12a50*/  PLOP3.LUT P1, PT, P1, P0, PT, 0xa2, 0x0 ;  /* 0x000000000000781c */ /* 0x000fe40000f21472 */
[----:B------:R-:W-:-:S08]  /*12a60*/  @P0 R2UR P1, UR4, R18 ;  /* 0x00000000120402ca */ /* 0x000fd00000020000 */
[----:B------:R-:W-:-:S05]  /*12a70*/  @P0 PLOP3.LUT P0, PT, P1, PT, PT, 0x80, 0x0 ;  /* 0x000000000000081c */ /* 0x000fca0000f0f070 */
[----:B------:R-:W-:Y:S01]  /*12a80*/  @!P1 SYNCS.ARRIVE.TRANS64.RED.A0T1 RZ, [UR4+0x38800], RZ ;  /* 0x038800ffffff99a7 */ /* 0x000fe20008200404 */
[----:B------:R-:W-:Y:S07]  /*12a90*/  @!P1 ARRIVES.LDGSTSBAR.64.TRANSCNT [UR4+0x38800] ;  /* 0x03880000ff0099b0 */ /* 0x000fee0008000a84 */
[----:B------:R-:W-:Y:S05]  /*12aa0*/  @P0 BRA.U.ANY `(.L_x_263) ;  /* 0xfffffffd00e80947 */ /* 0x000fea000393ffff */
[----:B---3--:R-:W3:Y:S02]  /*12ab0*/  LDL.LU R2, [R1+0x48] ;  /* 0x0000480001027983 */ /* 0x008ee40000300800 */
[----:B---3--:R-:W-:-:S05]  /*12ac0*/  VIADD R2, R2, 0x1 ;  /* 0x0000000102027836 */ /* 0x008fca0000000000 */
[----:B------:R0:W-:Y:S01]  /*12ad0*/  STL [R1+0x48], R2 ;  /* 0x0000480201007387 */ /* 0x0001e20000100800 */
[----:B------:R-:W-:-:S04]  /*12ae0*/  LEA.HI R0, R2, R2, RZ, 0x1 ;  /* 0x0000000202007211 */ /* 0x000fc800078f08ff */
[----:B------:R-:W-:-:S05]  /*12af0*/  LOP3.LUT R0, R0, 0xfffffffe, RZ, 0xc0, !PT ;  /* 0xfffffffe00007812 */ /* 0x000fca00078ec0ff */
[----:B------:R-:W-:-:S05]  /*12b00*/  IMAD.IADD R0, R2, 0x1, -R0 ;  /* 0x0000000102007824 */ /* 0x000fca00078e0a00 */
[----:B------:R-:W-:Y:S01]  /*12b10*/  SHF.L.U32 R0, R0, 0x1f, RZ ;  /* 0x0000001f00007819 */ /* 0x000fe200000006ff */
[----:B------:R-:W-:Y:S01]  /*12b20*/  NOP ;  /* 0x0000000000007918 */ /* 0x000fe20000000000 */
[----:B------:R0:W-:Y:S01]  /*12b30*/  SYNCS.ARRIVE.TRANS64.A1T0 RZ, [R18+URZ+0x38800], RZ ;  /* 0x038800ff12ff79a7 */ /* 0x0001e2000810003f */
[----:B------:R-:W-:Y:S01]  /*12b40*/  BSSY B0, `(.L_x_264) ;  /* 0x0000003000007945 */ /* 0x000fe20003800000 */
[----:B------:R-:W3:Y:S03]  /*12b50*/  SYNCS.PHASECHK.TRANS64.TRYWAIT P0, [R18+URZ+0x38820], R0 ;  /* 0x03882000120075a7 */ /* 0x000ee6000800017f */
[----:B0--3--:R-:W-:Y:S05]  /*12b60*/  @!P0 BRA `(.L_x_265) ;  /* 0x0000005000b88947 */ /* 0x009fea0003800000 */
.L_x_389:
[----:B------:R-:W-:Y:S05]  /*12b70*/  BSYNC B0 ;  /* 0x0000000000007941 */ /* 0x000fea0003800000 */
.L_x_264:
[----:B------:R-:W0:Y:S04]  /*12b80*/  LDL R2, [R1+0x38] ;  /* 0x0000380001027983 */ /* 0x000e280000100800 */
[----:B--2---:R-:W2:Y:S01]  /*12b90*/  LDL R3, [R1+0x28] ;  /* 0x0000280001037983 */ /* 0x004ea20000100800 */
[----:B------:R-:W-:Y:S01]  /*12ba0*/  BSSY B0, `(.L_x_266) ;  /* 0x00002a3000007945 */ /* 0x000fe20003800000 */
[----:B0-----:R-:W-:-:S05]  /*12bb0*/  VIADD R0, R2, 0xfffffffe ;  /* 0xfffffffe02007836 */ /* 0x001fca0000000000 */
[----:B--2---:R-:W-:-:S13]  /*12bc0*/  ISETP.GE.AND P0, PT, R0, R3, PT ;  /* 0x000000030000720c */ /* 0x004fda0003f06270 */
[----:B------:R-:W-:Y:S05]  /*12bd0*/  @!P0 BRA `(.L_x_267) ;  /* 0x00000028007c8947 */ /* 0x000fea0003800000 */
[----:B------:R-:W2:Y:S04]  /*12be0*/  LDL.LU R2, [R1+0x58] ;  /* 0x0000580001027983 */ /* 0x000ea80000300800 */
[----:B-1----:R-:W3:Y:S04]  /*12bf0*/  LDL.LU R5, [R1+0x34] ;  /* 0x0000340001057983 */ /* 0x002ee80000300800 */
[----:B------:R-:W4:Y:S01]  /*12c00*/  LDL.LU R4, [R1+0x44] ;  /* 0x0000440001047983 */ /* 0x000f220000300800 */
[----:B------:R-:W-:Y:S01]  /*12c10*/  LOP3.LUT R10, RZ, R3, RZ, 0x33, !PT ;  /* 0x00000003ff0a7212 */ /* 0x000fe200078e33ff */
[----:B------:R-:W-:Y:S01]  /*12c20*/  BSSY B2, `(.L_x_268) ;  /* 0x00000e5000027945 */ /* 0x000fe20003800000 */
[----:B--2---:R-:W-:-:S04]  /*12c30*/  VIADD R2, R2, 0x1 ;  /* 0x0000000102027836 */ /* 0x004fc80000000000 */
[----:B---3--:R-:W-:-:S05]  /*12c40*/  IMAD R2, R2, R5, RZ ;  /* 0x0000000502027224 */ /* 0x008fca00078e02ff */
[----:B----4-:R-:W-:-:S05]  /*12c50*/  VIMNMX R8, R4, R2, PT ;  /* 0x0000000204087248 */ /* 0x010fca0003fe0100 */
[----:B------:R-:W-:-:S05]  /*12c60*/  IMAD.MOV R2, RZ, RZ, -R8 ;  /* 0x000000ffff027224 */ /* 0x000fca00078e0a08 */
[----:B------:R-:W-:-:S05]  /*12c70*/  VIADDMNMX R10, R2, 0x1, R10, !PT ;  /* 0x00000001020a7846 */ /* 0x000fca000780010a */
[----:B------:R-:W-:-:S05]  /*12c80*/  IMAD.IADD R2, R8, 0x1, R10 ;  /* 0x0000000108027824 */ /* 0x000fca00078e020a */
[----:B------:R-:W-:-:S04]  /*12c90*/  LOP3.LUT R2, R2, 0x1, RZ, 0xc0, !PT ;  /* 0x0000000102027812 */ /* 0x000fc800078ec0ff */
[----:B------:R-:W-:-:S13]  /*12ca0*/  ISETP.NE.U32.AND P0, PT, R2, 0x1, PT ;  /* 0x000000010200780c */ /* 0x000fda0003f05070 */
[----:B------:R-:W-:Y:S05]  /*12cb0*/  @P0 BRA `(.L_x_269) ;  /* 0x0000000c006c0947 */ /* 0x000fea0003800000 */
[----:B------:R-:W2:Y:S04]  /*12cc0*/  LDL R4, [R1+0x20] ;  /* 0x0000200001047983 */ /* 0x000ea80000100800 */
[----:B------:R-:W3:Y:S01]  /*12cd0*/  LDL R3, [R1+0x14] ;  /* 0x0000140001037983 */ /* 0x000ee20000100800 */
[----:B------:R-:W-:Y:S01]  /*12ce0*/  VIADD R9, R19, 0x1 ;  /* 0x0000000113097836 */ /* 0x000fe20000000000 */
[----:B------:R-:W-:Y:S04]  /*12cf0*/  BSSY B1, `(.L_x_270) ;  /* 0x00000d3000017945 */ /* 0x000fe80003800000 */
[----:B------:R-:W-:-:S04]  /*12d00*/  ISETP.NE.AND P0, PT, R9, 0x2, PT ;  /* 0x000000020900780c */ /* 0x000fc80003f05270 */
[----:B------:R-:W-:Y:S02]  /*12d10*/  SEL R11, RZ, 0x1, P0 ;  /* 0x00000001ff0b7807 */ /* 0x000fe40000000000 */
[----:B------:R-:W-:Y:S02]  /*12d20*/  SEL R9, R9, RZ, P0 ;  /* 0x000000ff09097207 */ /* 0x000fe40000000000 */
[----:B--2---:R-:W-:Y:S02]  /*12d30*/  ISETP.NE.AND P1, PT, R4, RZ, PT ;  /* 0x000000ff0400720c */ /* 0x004fe40003f25270 */
[----:B---3--:R-:W-:-:S11]  /*12d40*/  LOP3.LUT R11, R3, R11, RZ, 0x3c, !PT ;  /* 0x0000000b030b7212 */ /* 0x008fd600078e3cff */
[----:B------:R-:W-:Y:S05]  /*12d50*/  @!P1 BRA `(.L_x_271) ;  /* 0x0000000c00309947 */ /* 0x000fea0003800000 */
[----:B------:R-:W-:Y:S01]  /*12d60*/  ULDC.64 UR4, c[0x0][0x418] ;  /* 0x0001060000047ab9 */ /* 0x000fe20000000a00 */
[----:B------:R-:W-:Y:S01]  /*12d70*/  IMAD.MOV.U32 R5, RZ, RZ, R17 ;  /* 0x000000ffff057224 */ /* 0x000fe200078e0011 */
[----:B------:R-:W-:-:S04]  /*12d80*/  ISETP.NE.U32.AND P0, PT, RZ, UR4, PT ;  /* 0x00000004ff007c0c */ /* 0x000fc8000bf05070 */
[----:B------:R-:W-:-:S13]  /*12d90*/  ISETP.NE.AND.EX P0, PT, RZ, UR5, PT, P0 ;  /* 0x00000005ff007c0c */ /* 0x000fda000bf05300 */
[----:B------:R-:W-:Y:S05]  /*12da0*/  @!P0 BRA `(.L_x_272) ;  /* 0x0000000000508947 */ /* 0x000fea0003800000 */
[----:B------:R-:W2:Y:S01]  /*12db0*/  LDL R12, [R1+0x1c] ;  /* 0x00001c00010c7983 */ /* 0x000ea20000100800 */
[----:B------:R-:W0:Y:S01]  /*12dc0*/  LDC R5, c[0x0][0x43c] ;  /* 0x00010f00ff057b82 */ /* 0x000e220000000800 */
[----:B------:R-:W-:Y:S02]  /*12dd0*/  ULDC.64 UR6, c[0x0][0x428] ;  /* 0x00010a0000067ab9 */ /* 0x000fe40000000a00 */
[----:B------:R-:W3:Y:S01]  /*12de0*/  LDL R7, [R1+0x10] ;  /* 0x0000100001077983 */ /* 0x000ee20000100800 */
        /* <DEDUP_REMOVED lines=9> */
[----:B--2---:R-:W-:-:S04]  /*12e80*/  IMAD R4, R12, UR6, RZ ;  /* 0x000000060c047c24 */ /* 0x004fc8000f8e02ff */
[C---:B---3--:R-:W-:Y:S02]  /*12e90*/  IMAD R4, R7.reuse, UR7, R4 ;  /* 0x0000000707047c24 */ /* 0x048fe4000f8e0204 */
[----:B------:R-:W-:-:S04]  /*12ea0*/  IMAD.WIDE.U32 R2, R7, UR6, R2 ;  /* 0x0000000607027c25 */ /* 0x000fc8000f8e0002 */
[----:B------:R-:W-:Y:S01]  /*12eb0*/  IMAD.IADD R3, R4, 0x1, R3 ;  /* 0x0000000104037824 */ /* 0x000fe200078e0203 */
[----:B------:R-:W-:-:S04]  /*12ec0*/  LEA R4, P0, R2, UR4, 0x2 ;  /* 0x0000000402047c11 */ /* 0x000fc8000f8010ff */
[----:B------:R-:W-:-:S06]  /*12ed0*/  LEA.HI.X R5, R2, UR5, R3, 0x2, P0 ;  /* 0x0000000502057c11 */ /* 0x000fcc00080f1403 */
[----:B------:R0:W5:Y:S03]  /*12ee0*/  LDG.E R5, desc[UR8][R4.64] ;  /* 0x0000000804057981 */ /* 0x000166000c1e1900 */
.L_x_272:
[----:B------:R-:W-:Y:S01]  /*12ef0*/  IMAD R3, R9, 0x8, R18 ;  /* 0x0000000809037824 */ /* 0x000fe200078e0212 */
[----:B------:R-:W-:Y:S01]  /*12f00*/  SHF.L.U32 R2, R11, 0x1f, RZ ;  /* 0x0000001f0b027819 */ /* 0x000fe200000006ff */
[----:B------:R-:W-:Y:S03]  /*12f10*/  BSSY B3, `(.L_x_273) ;  /* 0x0000003000037945 */ /* 0x000fe60003800000 */
[----:B------:R-:W1:Y:S02]  /*12f20*/  SYNCS.PHASECHK.TRANS64.TRYWAIT P0, [R3+URZ+0x38840], R2 ;  /* 0x03884002030075a7 */ /* 0x000e64000800017f */
[----:B-1----:R-:W-:Y:S05]  /*12f30*/  @!P0 BRA `(.L_x_274) ;  /* 0x0000004c00d88947 */ /* 0x002fea0003800000 */
.L_x_390:
[----:B------:R-:W-:Y:S05]  /*12f40*/  BSYNC B3 ;  /* 0x0000000000037941 */ /* 0x000fea0003800000 */
.L_x_273:
[----:B0-----:R-:W0:Y:S01]  /*12f50*/  S2R R4, SR_TID.X ;  /* 0x0000000000047919 */ /* 0x001e220000002100 */
[----:B------:R-:W-:Y:S01]  /*12f60*/  BSSY B3, `(.L_x_275) ;  /* 0x000000b000037945 */ /* 0x000fe20003800000 */
[----:B0-----:R-:W-:-:S04]  /*12f70*/  LOP3.LUT R4, R4, 0x7f, RZ, 0xc0, !PT ;  /* 0x0000007f04047812 */ /* 0x001fc800078ec0ff */
[----:B------:R-:W-:-:S13]  /*12f80*/  ISETP.NE.AND P1, PT, R4, RZ, PT ;  /* 0x000000ff0400720c */ /* 0x000fda0003f25270 */
[----:B------:R-:W-:Y:S05]  /*12f90*/  @P1 BRA `(.L_x_276) ;  /* 0x00000000001c1947 */ /* 0x000fea0003800000 */
[----:B------:R-:W0:Y:S01]  /*12fa0*/  S2R R4, SR_TID.X ;  /* 0x0000000000047919 */ /* 0x000e220000002100 */
[----:B-1----:R-:W-:-:S04]  /*12fb0*/  IMAD.MOV.U32 R2, RZ, RZ, 0xa000 ;  /* 0x0000a000ff027424 */ /* 0x002fc800078e00ff */
[----:B------:R2:W-:Y:S01]  /*12fc0*/  SYNCS.ARRIVE.TRANS64 RZ, [R3+URZ+0x38830], R2 ;  /* 0x0388300203ff79a7 */ /* 0x0005e2000800003f */
[----:B0-----:R-:W-:-:S04]  /*12fd0*/  LOP3.LUT R4, R4, 0x1f, RZ, 0xc0, !PT ;  /* 0x0000001f04047812 */ /* 0x001fc800078ec0ff */
[----:B------:R-:W-:-:S13]  /*12fe0*/  ISETP.NE.AND P0, PT, R4, RZ, PT ;  /* 0x000000ff0400720c */ /* 0x000fda0003f05270 */
[----:B--2---:R-:W-:Y:S05]  /*12ff0*/  @!P0 BRA `(.L_x_276) ;  /* 0x0000000000048947 */ /* 0x004fea0003800000 */
[----:B------:R-:W-:Y:S01]  /*13000*/  BPT.TRAP 0x1 ;  /* 0x000000040000795c */ /* 0x000fe20000300000 */
.L_x_276:
[----:B------:R-:W-:Y:S05]  /*13010*/  BSYNC B3 ;  /* 0x0000000000037941 */ /* 0x000fea0003800000 */
.L_x_275:
[----:B-1----:R-:W2:Y:S01]  /*13020*/  LDL R2, [R1+0x18] ;  /* 0x0000180001027983 */ /* 0x002ea20000100800 */
[----:B------:R-:W-:Y:S01]  /*13030*/  IMAD.MOV.U32 R14, RZ, RZ, RZ ;  /* 0x000000ffff0e7224 */ /* 0x000fe200078e00ff */
[----:B------:R-:W-:Y:S01]  /*13040*/  UIADD3 UR4, UP0, UR36, 0x370, URZ ;  /* 0x0000037024047890 */ /* 0x000fe2000ff1e03f */
[----:B------:R-:W-:Y:S01]  /*13050*/  IMAD R4, R9, 0xa000, R18 ;  /* 0x0000a00009047824 */ /* 0x000fe200078e0212 */
[----:B------:R-:W-:Y:S01]  /*13060*/  PLOP3.LUT P0, PT, PT, PT, PT, 0x80, 0x0 ;  /* 0x000000000000781c */ /* 0x000fe20003f0f070 */
[----:B------:R-:W-:Y:S01]  /*13070*/  VIADD R3, R3, 0x38830 ;  /* 0x0003883003037836 */ /* 0x000fe20000000000 */
[----:B------:R-:W-:Y:S01]  /*13080*/  R2UR UR10, R14 ;  /* 0x000000000e0a72ca */ /* 0x000fe200000e0000 */
[----:B------:R-:W-:Y:S01]  /*13090*/  VIADD R7, R4, 0x24400 ;  /* 0x0002440004077836 */ /* 0x000fe20000000000 */
[----:B------:R-:W-:Y:S01]  /*130a0*/  UIADD3.X UR5, URZ, UR37, URZ, UP0, !UPT ;  /* 0x000000253f057290 */ /* 0x000fe200087fe43f */
[----:B------:R-:W-:Y:S01]  /*130b0*/  UMOV UR6, 0x0 ;  /* 0x0000000000067882 */ /* 0x000fe20000000000 */
[----:B------:R-:W-:Y:S01]  /*130c0*/  UMOV UR7, 0x14f00000 ;  /* 0x14f0000000077882 */ /* 0x000fe20000000000 */
[----:B--2---:R-:W-:-:S10]  /*130d0*/  IMAD R2, R0, 0x50, R2 ;  /* 0x0000005000027824 */ /* 0x004fd400078e0202 */
.L_x_277:
[----:B------:R-:W-:-:S13]  /*130e0*/  @P0 ELECT P2, URZ, PT ;  /* 0x00000000003f082f */ /* 0x000fda0003840000 */
[----:B-----5:R-:W-:Y:S02]  /*130f0*/  @P2 R2UR UR13, R5 ;  /* 0x00000000050d22ca */ /* 0x020fe400000e0000 */
[----:B------:R-:W-:Y:S02]  /*13100*/  @P2 R2UR UR12, R16 ;  /* 0x00000000100c22ca */ /* 0x000fe400000e0000 */
[----:B------:R-:W-:Y:S02]  /*13110*/  @P2 R2UR UR11, R2 ;  /* 0x00000000020b22ca */ /* 0x000fe400000e0000 */
[----:B------:R-:W-:Y:S02]  /*13120*/  @P2 R2UR UR9, R3 ;  /* 0x00000000030922ca */ /* 0x000fe400000e0000 */
[----:B------:R-:W-:Y:S02]  /*13130*/  @P2 R2UR UR8, R7 ;  /* 0x00000000070822ca */ /* 0x000fe400000e0000 */
[----:B------:R-:W-:-:S02]  /*13140*/  @P2 PLOP3.LUT P0, PT, P2, PT, PT, 0x8, 0x0 ;  /* 0x000000000000281c */ /* 0x000fc4000170e170 */
[----:B------:R-:W-:-:S09]  /*13150*/  PLOP3.LUT P2, PT, PT, PT, PT, 0x8, 0x0 ;  /* 0x000000000000781c */ /* 0x000fd20003f4e170 */
[----:B------:R0:W-:Y:S02]  /*13160*/  UTMALDG.4D [UR8], [UR4], desc[UR6] ;  /* 0x00000608040075b4 */ /* 0x0001e40008019000 */
[----:B0-----:R-:W-:Y:S05]  /*13170*/  @P0 BRA.U.ANY `(.L_x_277) ;  /* 0xfffffffd00d80947 */ /* 0x001fea000393ffff */
[----:B------:R-:W-:Y:S01]  /*13180*/  IMAD.MOV.U32 R21, RZ, RZ, 0x40 ;  /* 0x00000040ff157424 */ /* 0x000fe200078e00ff */
[----:B------:R-:W-:Y:S01]  /*13190*/  PLOP3.LUT P0, PT, PT, PT, PT, 0x80, 0x0 ;  /* 0x000000000000781c */ /* 0x000fe20003f0f070 */
[----:B------:R-:W-:Y:S01]  /*131a0*/  VIADD R7, R4, 0x26c00 ;  /* 0x00026c0004077836 */ /* 0x000fe20000000000 */
[----:B------:R-:W-:Y:S01]  /*131b0*/  UMOV UR6, 0x0 ;  /* 0x0000000000067882 */ /* 0x000fe20000000000 */
[----:B------:R-:W-:Y:S01]  /*131c0*/  UMOV UR7, 0x14f00000 ;  /* 0x14f0000000077882 */ /* 0x000fe20000000000 */
[----:B------:R-:W-:-:S15]  /*131d0*/  R2UR UR10, R21 ;  /* 0x00000000150a72ca */ /* 0x000fde00000e0000 */
.L_x_278:
[----:B------:R-:W-:-:S13]  /*131e0*/  @P0 ELECT P2, URZ, PT ;  /* 0x00000000003f082f */ /* 0x000fda0003840000 */
[----:B------:R-:W-:Y:S02]  /*131f0*/  @P2 R2UR UR13, R5 ;  /* 0x00000000050d22ca */ /* 0x000fe400000e0000 */
        /* <DEDUP_REMOVED lines=14> */
.L_x_279:
        /* <DEDUP_REMOVED lines=16> */
.L_x_280:
        /* <DEDUP_REMOVED lines=10> */
[----:B------:R-:W2:Y:S01]  /*13480*/  LDL.LU R7, [R1+0x14] ;  /* 0x0000140001077983 */ /* 0x000ea20000300800 */
[----:B------:R-:W-:Y:S01]  /*13490*/  IMAD R3, R19, 0x8, R6 ;  /* 0x0000000813037824 */ /* 0x000fe200078e0206 */
[----:B------:R-:W-:Y:S01]  /*134a0*/  BSSY B3, `(.L_x_281) ;  /* 0x0000004000037945 */ /* 0x000fe20003800000 */
[----:B--2---:R-:W-:-:S04]  /*134b0*/  SHF.L.U32 R2, R7, 0x1f, RZ ;  /* 0x0000001f07027819 */ /* 0x004fc800000006ff */
[----:B------:R-:W0:Y:S02]  /*134c0*/  SYNCS.PHASECHK.TRANS64.TRYWAIT P0, [R3+URZ+0x60], R2 ;  /* 0x00006002030075a7 */ /* 0x000e24000800017f */
[----:B0-----:R-:W-:Y:S05]  /*134d0*/  @!P0 BRA `(.L_x_282) ;  /* 0x0000004800848947 */ /* 0x001fea0003800000 */
.L_x_391:
[----:B------:R-:W-:Y:S05]  /*134e0*/  BSYNC B3 ;  /* 0x0000000000037941 */ /* 0x000fea0003800000 */
.L_x_281:
[----:B------:R-:W-:Y:S01]  /*134f0*/  BSSY B3, `(.L_x_283) ;  /* 0x000000c000037945 */ /* 0x000fe20003800000 */
[----:B------:R-:W-:Y:S02]  /*13500*/  IMAD.MOV.U32 R12, RZ, RZ, 0x0 ;  /* 0x00000000ff0c7424 */ /* 0x000fe400078e00ff */
[----:B------:R-:W-:Y:S01]  /*13510*/  IMAD.MOV.U32 R13, RZ, RZ, 0x14f00000 ;  /* 0x14f00000ff0d7424 */ /* 0x000fe200078e00ff */
[----:B------:R-:W-:Y:S06]  /*13520*/  @P1 BRA `(.L_x_284) ;  /* 0x0000000000201947 */ /* 0x000fec0003800000 */
[----:B------:R-:W1:Y:S01]  /*13530*/  S2R R4, SR_TID.X ;  /* 0x0000000000047919 */ /* 0x000e620000002100 */
[----:B0-----:R-:W-:Y:S02]  /*13540*/  IMAD R2, R19, 0x8, R18 ;  /* 0x0000000813027824 */ /* 0x001fe400078e0212 */
[----:B------:R-:W-:-:S04]  /*13550*/  IMAD.MOV.U32 R3, RZ, RZ, 0xa000 ;  /* 0x0000a000ff037424 */ /* 0x000fc800078e00ff */
[----:B------:R2:W-:Y:S01]  /*13560*/  SYNCS.ARRIVE.TRANS64 RZ, [R2+URZ+0x38850], R3 ;  /* 0x0388500302ff79a7 */ /* 0x0005e2000800003f */
[----:B-1----:R-:W-:-:S04]  /*13570*/  LOP3.LUT R4, R4, 0x1f, RZ, 0xc0, !PT ;  /* 0x0000001f04047812 */ /* 0x002fc800078ec0ff */
[----:B------:R-:W-:-:S13]  /*13580*/  ISETP.NE.AND P0, PT, R4, RZ, PT ;  /* 0x000000ff0400720c */ /* 0x000fda0003f05270 */
[----:B--2---:R-:W-:Y:S05]  /*13590*/  @!P0 BRA `(.L_x_284) ;  /* 0x0000000000048947 */ /* 0x004fea0003800000 */
[----:B------:R-:W-:Y:S01]  /*135a0*/  BPT.TRAP 0x1 ;  /* 0x000000040000795c */ /* 0x000fe20000300000 */
.L_x_284:
[----:B------:R-:W-:Y:S05]  /*135b0*/  BSYNC B3 ;  /* 0x0000000000037941 */ /* 0x000fea0003800000 */
.L_x_283:
[----:B------:R-:W2:Y:S04]  /*135c0*/  LDL R7, [R1+0x18] ;  /* 0x0000180001077983 */ /* 0x000ea80000100800 */
[----:B------:R-:W2:Y:S01]  /*135d0*/  LDL.LU R4, [R1+0x8] ;  /* 0x0000080001047983 */ /* 0x000ea20000300800 */
[----:B------:R-:W-:Y:S01]  /*135e0*/  R2UR UR10, R14 ;  /* 0x000000000e0a72ca */ /* 0x000fe200000e0000 */
[C-C-:B0-----:R-:W-:Y:S01]  /*135f0*/  IMAD R3, R19.reuse, 0x8, R18.reuse ;  /* 0x0000000813037824 */ /* 0x141fe200078e0212 */
[----:B------:R-:W-:Y:S01]  /*13600*/  R2UR UR6, R12 ;  /* 0x000000000c0672ca */ /* 0x000fe200000e0000 */
[----:B------:R-:W-:Y:S01]  /*13610*/  IMAD R2, R19, 0xa000, R18 ;  /* 0x0000a00013027824 */ /* 0x000fe200078e0212 */
[----:B------:R-:W-:Y:S01]  /*13620*/  R2UR UR7, R13 ;  /* 0x000000000d0772ca */ /* 0x000fe200000e0000 */
[----:B------:R-:W-:Y:S01]  /*13630*/  UIADD3 UR4, UP0, UR36, 0x470, URZ ;  /* 0x0000047024047890 */ /* 0x000fe2000ff1e03f */
[----:B------:R-:W-:Y:S01]  /*13640*/  PLOP3.LUT P0, PT, PT, PT, PT, 0x80, 0x0 ;  /* 0x000000000000781c */ /* 0x000fe20003f0f070 */
[----:B------:R-:W-:-:S02]  /*13650*/  VIADD R3, R3, 0x38850 ;  /* 0x0003885003037836 */ /* 0x000fc40000000000 */
[----:B------:R-:W-:Y:S01]  /*13660*/  UIADD3.X UR5, URZ, UR37, URZ, UP0, !UPT ;  /* 0x000000253f057290 */ /* 0x000fe200087fe43f */
[----:B--2---:R-:W-:Y:S02]  /*13670*/  IMAD R4, R4, 0x50, R7 ;  /* 0x0000005004047824 */ /* 0x004fe400078e0207 */
[----:B------:R-:W-:-:S09]  /*13680*/  VIADD R7, R2, 0x400 ;  /* 0x0000040002077836 */ /* 0x000fd20000000000 */
.L_x_285:
        /* <DEDUP_REMOVED lines=10> */
[----:B------:R-:W-:Y:S01]  /*13730*/  R2UR UR10, R21 ;  /* 0x00000000150a72ca */ /* 0x000fe200000e0000 */
[----:B------:R-:W-:Y:S01]  /*13740*/  VIADD R7, R2, 0x2c00 ;  /* 0x00002c0002077836 */ /* 0x000fe20000000000 */
[----:B------:R-:W-:Y:S02]  /*13750*/  R2UR UR6, R12 ;  /* 0x000000000c0672ca */ /* 0x000fe400000e0000 */
[----:B------:R-:W-:Y:S02]  /*13760*/  R2UR UR7, R13 ;  /* 0x000000000d0772ca */ /* 0x000fe400000e0000 */
[----:B------:R-:W-:-:S13]  /*13770*/  PLOP3.LUT P0, PT, PT, PT, PT, 0x80, 0x0 ;  /* 0x000000000000781c */ /* 0x000fda0003f0f070 */
.L_x_286:
        /* <DEDUP_REMOVED lines=15> */
.L_x_287:
        /* <DEDUP_REMOVED lines=15> */
.L_x_288:
        /* <DEDUP_REMOVED lines=10> */
[----:B------:R0:W-:Y:S01]  /*13a00*/  STL [R1+0x8], R0 ;  /* 0x0000080001007387 */ /* 0x0001e20000100800 */
[----:B------:R-:W-:-:S07]  /*13a10*/  IMAD.MOV.U32 R17, RZ, RZ, R5 ;  /* 0x000000ffff117224 */ /* 0x000fce00078e0005 */
.L_x_271:
[----:B------:R-:W-:Y:S05]  /*13a20*/  BSYNC B1 ;  /* 0x0000000000017941 */ /* 0x000fea0003800000 */
.L_x_270:
[----:B0-----:R-:W2:Y:S01]  /*13a30*/  LDL.LU R0, [R1+0x38] ;  /* 0x0000380001007983 */ /* 0x001ea20000300800 */
[----:B------:R-:W-:-:S03]  /*13a40*/  IMAD.MOV.U32 R19, RZ, RZ, R9 ;  /* 0x000000ffff137224 */ /* 0x000fc600078e0009 */
[----:B------:R0:W-:Y:S02]  /*13a50*/  STL [R1+0x14], R11 ;  /* 0x0000140b01007387 */ /* 0x0001e40000100800 */
[----:B0-2---:R-:W-:-:S07]  /*13a60*/  VIADD R0, R0, 0xfffffffd ;  /* 0xfffffffd00007836 */ /* 0x005fce0000000000 */
.L_x_269:
[----:B------:R-:W-:Y:S05]  /*13a70*/  BSYNC B2 ;  /* 0x0000000000027941 */ /* 0x000fea0003800000 */
.L_x_268:
[----:B------:R-:W-:Y:S01]  /*13a80*/  VIADD R10, R10, 0xfffffffe ;  /* 0xfffffffe0a0a7836 */ /* 0x000fe20000000000 */
[----:B------:R-:W-:-:S04]  /*13a90*/  LOP3.LUT R8, RZ, R8, RZ, 0x33, !PT ;  /* 0x00000008ff087212 */ /* 0x000fc800078e33ff */
[----:B------:R-:W-:-:S13]  /*13aa0*/  ISETP.NE.AND P0, PT, R10, R8, PT ;  /* 0x000000080a00720c */ /* 0x000fda0003f05270 */
[----:B------:R-:W-:Y:S05]  /*13ab0*/  @!P0 BRA `(.L_x_267) ;  /* 0x0000001800c48947 */ /* 0x000fea0003800000 */
[----:B------:R-:W-:-:S07]  /*13ac0*/  IMAD.MOV.U32 R9, RZ, RZ, R17 ;  /* 0x000000ffff097224 */ /* 0x000fce00078e0011 */
.L_x_327:
[----:B------:R-:W2:Y:S04]  /*13ad0*/  LDL R3, [R1+0x20] ;  /* 0x0000200001037983 */ /* 0x000ea80000100800 */
[----:B------:R-:W3:Y:S01]  /*13ae0*/  LDL R2, [R1+0x14] ;  /* 0x0000140001027983 */ /* 0x000ee20000100800 */
[----:B------:R-:W-:Y:S01]  /*13af0*/  VIADD R4, R19, 0x1 ;  /* 0x0000000113047836 */ /* 0x000fe20000000000 */
[----:B------:R-:W-:Y:S05]  /*13b00*/  YIELD ;  /* 0x0000000000007946 */ /* 0x000fea0003800000 */
[----:B------:R-:W-:Y:S01]  /*13b10*/  ISETP.NE.AND P0, PT, R4, 0x2, PT ;  /* 0x000000020400780c */ /* 0x000fe20003f05270 */
[----:B------:R-:W-:Y:S03]  /*13b20*/  BSSY B1, `(.L_x_289) ;  /* 0x00000d0000017945 */ /* 0x000fe60003800000 */
[----:B------:R-:W-:-:S02]  /*13b30*/  SEL R5, RZ, 0x1, P0 ;  /* 0x00000001ff057807 */ /* 0x000fc40000000000 */
[----:B------:R-:W-:Y:S02]  /*13b40*/  SEL R4, R4, RZ, P0 ;  /* 0x000000ff04047207 */ /* 0x000fe40000000000 */
[----:B--2---:R-:W-:Y:S02]  /*13b50*/  ISETP.NE.AND P1, PT, R3, RZ, PT ;  /* 0x000000ff0300720c */ /* 0x004fe40003f25270 */
[----:B---3--:R-:W-:-:S11]  /*13b60*/  LOP3.LUT R5, R2, R5, RZ, 0x3c, !PT ;  /* 0x0000000502057212 */ /* 0x008fd600078e3cff */
[----:B01----:R-:W-:Y:S05]  /*13b70*/  @!P1 BRA `(.L_x_290) ;  /* 0x0000000c00289947 */ /* 0x003fea0003800000 */
        /* <DEDUP_REMOVED lines=14> */
[----:B------:R-:W-:-:S04]  /*13c60*/  @P0 SHF.R.U32.HI R2, RZ, R3, R7 ;  /* 0x00000003ff020219 */ /* 0x000fc80000011607 */
[--C-:B------:R-:W-:Y:S01]  /*13c70*/  SHF.R.S32.HI R3, RZ, 0x1f, R2.reuse ;  /* 0x0000001fff037819 */ /* 0x100fe20000011402 */
[----:B------:R-:W-:-:S04]  /*13c80*/  IMAD.MOV R7, RZ, RZ, -R2 ;  /* 0x000000ffff077224 */ /* 0x000fc800078e0a02 */
[----:B------:R-:W-:Y:S02]  /*13c90*/  IMAD R7, R8, R7, R0 ;  /* 0x0000000708077224 */ /* 0x000fe400078e0200 */
[----:B--2---:R-:W-:-:S04]  /*13ca0*/  IMAD R8, R11, UR6, RZ ;  /* 0x000000060b087c24 */ /* 0x004fc8000f8e02ff */
[C---:B---3--:R-:W-:Y:S02]  /*13cb0*/  IMAD R8, R10.reuse, UR7, R8 ;  /* 0x000000070a087c24 */ /* 0x048fe4000f8e0208 */
[----:B------:R-:W-:-:S04]  /*13cc0*/  IMAD.WIDE.U32 R2, R10, UR6, R2 ;  /* 0x000000060a027c25 */ /* 0x000fc8000f8e0002 */
[----:B------:R-:W-:Y:S01]  /*13cd0*/  IMAD.IADD R3, R8, 0x1, R3 ;  /* 0x0000000108037824 */ /* 0x000fe200078e0203 */
[----:B------:R-:W-:-:S04]  /*13ce0*/  LEA R8, P0, R2, UR4, 0x2 ;  /* 0x0000000402087c11 */ /* 0x000fc8000f8010ff */
[----:B------:R-:W-:-:S06]  /*13cf0*/  LEA.HI.X R9, R2, UR5, R3, 0x2, P0 ;  /* 0x0000000502097c11 */ /* 0x000fcc00080f1403 */
[----:B------:R0:W5:Y:S03]  /*13d00*/  LDG.E R9, desc[UR8][R8.64] ;  /* 0x0000000808097981 */ /* 0x000166000c1e1900 */
.L_x_291:
[----:B------:R-:W-:Y:S01]  /*13d10*/  IMAD R3, R4, 0x8, R18 ;  /* 0x0000000804037824 */ /* 0x000fe200078e0212 */
[----:B------:R-:W-:Y:S01]  /*13d20*/  SHF.L.U32 R2, R5, 0x1f, RZ ;  /* 0x0000001f05027819 */ /* 0x000fe200000006ff */
[----:B------:R-:W-:Y:S03]  /*13d30*/  BSSY B2, `(.L_x_292) ;  /* 0x0000003000027945 */ /* 0x000fe60003800000 */
[----:B------:R-:W1:Y:S02]  /*13d40*/  SYNCS.PHASECHK.TRANS64.TRYWAIT P0, [R3+URZ+0x38840], R2 ;  /* 0x03884002030075a7 */ /* 0x000e64000800017f */
[----:B-1----:R-:W-:Y:S05]  /*13d50*/  @!P0 BRA `(.L_x_293) ;  /* 0x0000004000788947 */ /* 0x002fea0003800000 */
.L_x_392:
[----:B------:R-:W-:Y:S05]  /*13d60*/  BSYNC B2 ;  /* 0x0000000000027941 */ /* 0x000fea0003800000 */
.L_x_292:
        /* <DEDUP_REMOVED lines=12> */
.L_x_295:
[----:B------:R-:W-:Y:S05]  /*13e30*/  BSYNC B2 ;  /* 0x0000000000027941 */ /* 0x000fea0003800000 */
.L_x_294:
        /* <DEDUP_REMOVED lines=12> */
.L_x_296:
        /* <DEDUP_REMOVED lines=16> */
.L_x_297:
        /* <DEDUP_REMOVED lines=16> */
.L_x_298:
        /* <DEDUP_REMOVED lines=16> */
.L_x_299:
        /* <DEDUP_REMOVED lines=16> */
.L_x_393:
[----:B------:R-:W-:Y:S05]  /*14300*/  BSYNC B2 ;  /* 0x0000000000027941 */ /* 0x000fea0003800000 */
.L_x_300:
[----:B------:R-:W-:Y:S01]  /*14310*/  BSSY B2, `(.L_x_302) ;  /* 0x000000b000027945 */ /* 0x000fe20003800000 */
[----:B------:R-:W-:Y:S02]  /*14320*/  IMAD.MOV.U32 R10, RZ, RZ, 0x0 ;  /* 0x00000000ff0a7424 */ /* 0x000fe400078e00ff */
[----:B------:R-:W-:Y:S01]  /*14330*/  IMAD.MOV.U32 R11, RZ, RZ, 0x14f00000 ;  /* 0x14f00000ff0b7424 */ /* 0x000fe200078e00ff */
[----:B------:R-:W-:Y:S06]  /*14340*/  @P1 BRA `(.L_x_303) ;  /* 0x00000000001c1947 */ /* 0x000fec0003800000 */
[----:B------:R-:W1:Y:S01]  /*14350*/  S2R R8, SR_TID.X ;  /* 0x0000000000087919 */ /* 0x000e620000002100 */
[----:B0-----:R-:W-:-:S04]  /*14360*/  IMAD.MOV.U32 R3, RZ, RZ, 0xa000 ;  /* 0x0000a000ff037424 */ /* 0x001fc800078e00ff */
[----:B------:R2:W-:Y:S01]  /*14370*/  SYNCS.ARRIVE.TRANS64 RZ, [R2+URZ+0x50], R3 ;  /* 0x0000500302ff79a7 */ /* 0x0005e2000800003f */
[----:B-1----:R-:W-:-:S04]  /*14380*/  LOP3.LUT R8, R8, 0x1f, RZ, 0xc0, !PT ;  /* 0x0000001f08087812 */ /* 0x002fc800078ec0ff */
[----:B------:R-:W-:-:S13]  /*14390*/  ISETP.NE.AND P0, PT, R8, RZ, PT ;  /* 0x000000ff0800720c */ /* 0x000fda0003f05270 */
[----:B--2---:R-:W-:Y:S05]  /*143a0*/  @!P0 BRA `(.L_x_303) ;  /* 0x0000000000048947 */ /* 0x004fea0003800000 */
[----:B------:R-:W-:Y:S01]  /*143b0*/  BPT.TRAP 0x1 ;  /* 0x000000040000795c */ /* 0x000fe20000300000 */
.L_x_303:
[----:B------:R-:W-:Y:S05]  /*143c0*/  BSYNC B2 ;  /* 0x0000000000027941 */ /* 0x000fea0003800000 */
.L_x_302:
[----:B------:R-:W2:Y:S04]  /*143d0*/  LDL R8, [R1+0x18] ;  /* 0x0000180001087983 */ /* 0x000ea80000100800 */
[----:B0-----:R-:W2:Y:S01]  /*143e0*/  LDL.LU R3, [R1+0x8] ;  /* 0x0000080001037983 */ /* 0x001ea20000300800 */
[----:B------:R-:W-:Y:S01]  /*143f0*/  R2UR UR10, R12 ;  /* 0x000000000c0a72ca */ /* 0x000fe200000e0000 */
[----:B------:R-:W-:Y:S01]  /*14400*/  IMAD R19, R19, 0xa000, R18 ;  /* 0x0000a00013137824 */ /* 0x000fe200078e0212 */
[----:B------:R-:W-:Y:S01]  /*14410*/  R2UR UR6, R10 ;  /* 0x000000000a0672ca */ /* 0x000fe200000e0000 */
[----:B------:R-:W-:Y:S01]  /*14420*/  UIADD3 UR4, UP0, UR36, 0x470, URZ ;  /* 0x0000047024047890 */ /* 0x000fe2000ff1e03f */
[----:B------:R-:W-:Y:S01]  /*14430*/  R2UR UR7, R11 ;  /* 0x000000000b0772ca */ /* 0x000fe200000e0000 */
[----:B------:R-:W-:Y:S01]  /*14440*/  VIADD R2, R2, 0x50 ;  /* 0x0000005002027836 */ /* 0x000fe20000000000 */
[----:B------:R-:W-:Y:S01]  /*14450*/  PLOP3.LUT P0, PT, PT, PT, PT, 0x80, 0x0 ;  /* 0x000000000000781c */ /* 0x000fe20003f0f070 */
[----:B------:R-:W-:Y:S01]  /*14460*/  UIADD3.X UR5, URZ, UR37, URZ, UP0, !UPT ;  /* 0x000000253f057290 */ /* 0x000fe200087fe43f */
[----:B--2---:R-:W-:-:S02]  /*14470*/  IMAD R3, R3, 0x50, R8 ;  /* 0x0000005003037824 */ /* 0x004fc400078e0208 */
[----:B------:R-:W-:-:S09]  /*14480*/  VIADD R8, R19, 0x400 ;  /* 0x0000040013087836 */ /* 0x000fd20000000000 */
.L_x_304:
        /* <DEDUP_REMOVED lines=15> */
.L_x_305:
        /* <DEDUP_REMOVED lines=15> */
.L_x_306:
        /* <DEDUP_REMOVED lines=15> */
.L_x_307:
        /* <DEDUP_REMOVED lines=12> */
.L_x_290:
[----:B------:R-:W-:Y:S05]  /*14820*/  BSYNC B1 ;  /* 0x0000000000017941 */ /* 0x000fea0003800000 */
.L_x_289:
[----:B------:R-:W2:Y:S01]  /*14830*/  LDL R2, [R1+0x20] ;  /* 0x0000200001027983 */ /* 0x000ea20000100800 */
[----:B------:R-:W-:Y:S01]  /*14840*/  VIADD R19, R4, 0x1 ;  /* 0x0000000104137836 */ /* 0x000fe20000000000 */
[----:B------:R-:W-:Y:S01]  /*14850*/  BSSY B1, `(.L_x_308) ;  /* 0x00000d3000017945 */ /* 0x000fe20003800000 */
[----:B0-----:R-:W-:-:S03]  /*14860*/  VIADD R7, R0, 0xffffffff ;  /* 0xffffffff00077836 */ /* 0x001fc60000000000 */
[----:B------:R-:W-:-:S04]  /*14870*/  ISETP.NE.AND P0, PT, R19, 0x2, PT ;  /* 0x000000021300780c */ /* 0x000fc80003f05270 */
[----:B------:R-:W-:Y:S02]  /*14880*/  SEL R19, R19, RZ, P0 ;  /* 0x000000ff13137207 */ /* 0x000fe40000000000 */
[----:B--2---:R-:W-:Y:S02]  /*14890*/  ISETP.NE.AND P1, PT, R2, RZ, PT ;  /* 0x000000ff0200720c */ /* 0x004fe40003f25270 */
[----:B------:R-:W-:-:S04]  /*148a0*/  SEL R2, RZ, 0x1, P0 ;  /* 0x00000001ff027807 */ /* 0x000fc80000000000 */
[----:B------:R-:W-:-:S05]  /*148b0*/  LOP3.LUT R12, R5, R2, RZ, 0x3c, !PT ;  /* 0x00000002050c7212 */ /* 0x000fca00078e3cff */
[----:B------:R0:W-:Y:S02]  /*148c0*/  STL [R1+0x14], R12 ;  /* 0x0000140c01007387 */ /* 0x0001e40000100800 */
[----:B------:R-:W-:Y:S05]  /*148d0*/  @!P1 BRA `(.L_x_309) ;  /* 0x0000000c00289947 */ /* 0x000fea0003800000 */
[----:B------:R-:W-:Y:S01]  /*148e0*/  ULDC.64 UR4, c[0x0][0x418] ;  /* 0x0001060000047ab9 */ /* 0x000fe20000000a00 */
[----:B------:R-:W-:Y:S01]  /*148f0*/  IMAD.MOV.U32 R8, RZ, RZ, R7 ;  /* 0x000000ffff087224 */ /* 0x000fe200078e0007 */
[----:B------:R-:W-:-:S04]  /*14900*/  ISETP.NE.U32.AND P0, PT, RZ, UR4, PT ;  /* 0x00000004ff007c0c */ /* 0x000fc8000bf05070 */
[----:B------:R-:W-:-:S13]  /*14910*/  ISETP.NE.AND.EX P0, PT, RZ, UR5, PT, P0 ;  /* 0x00000005ff007c0c */ /* 0x000fda000bf05300 */
[----:B------:R-:W-:Y:S05]  /*14920*/  @!P0 BRA `(.L_x_310) ;  /* 0x0000000000508947 */ /* 0x000fea0003800000 */
[----:B------:R-:W2:Y:S01]  /*14930*/  LDL R11, [R1+0x1c] ;  /* 0x00001c00010b7983 */ /* 0x000ea20000100800 */
[----:B------:R-:W1:Y:S01]  /*14940*/  LDC R9, c[0x0][0x43c] ;  /* 0x00010f00ff097b82 */ /* 0x000e620000000800 */
[----:B------:R-:W-:Y:S02]  /*14950*/  ULDC.64 UR6, c[0x0][0x428] ;  /* 0x00010a0000067ab9 */ /* 0x000fe40000000a00 */
[----:B------:R-:W3:Y:S01]  /*14960*/  LDL R10, [R1+0x10] ;  /* 0x00001000010a7983 */ /* 0x000ee20000100800 */
[----:B------:R-:W-:Y:S01]  /*14970*/  ULDC.64 UR8, c[0x0][0x208] ;  /* 0x0000820000087ab9 */ /* 0x000fe20000000a00 */
[----:B-1----:R-:W-:-:S13]  /*14980*/  ISETP.NE.AND P0, PT, R9, 0x1, PT ;  /* 0x000000010900780c */ /* 0x002fda0003f05270 */
[----:B------:R-:W1:Y:S02]  /*14990*/  @P0 LDC.64 R2, c[0x0][0x440] ;  /* 0x00011000ff020b82 */ /* 0x000e640000000a00 */
[----:B-1----:R-:W-:-:S04]  /*149a0*/  @P0 IMAD.HI.U32 R8, R7, R2, RZ ;  /* 0x0000000207080227 */ /* 0x002fc800078e00ff */
        /* <DEDUP_REMOVED lines=10> */
[----:B------:R-:W-:-:S05]  /*14a50*/  LEA.HI.X R11, R2, UR5, R9, 0x2, P0 ;  /* 0x00000005020b7c11 */ /* 0x000fca00080f1409 */
[----:B------:R1:W5:Y:S04]  /*14a60*/  LDG.E R9, desc[UR8][R10.64] ;  /* 0x000000080a097981 */ /* 0x000368000c1e1900 */
.L_x_310:
[----:B------:R-:W-:Y:S01]  /*14a70*/  IMAD R2, R19, 0x8, R18 ;  /* 0x0000000813027824 */ /* 0x000fe200078e0212 */
[----:B------:R-:W-:Y:S01]  /*14a80*/  SHF.L.U32 R3, R12, 0x1f, RZ ;  /* 0x0000001f0c037819 */ /* 0x000fe200000006ff */
[----:B------:R-:W-:Y:S03]  /*14a90*/  BSSY B2, `(.L_x_311) ;  /* 0x0000003000027945 */ /* 0x000fe60003800000 */
[----:B------:R-:W2:Y:S02]  /*14aa0*/  SYNCS.PHASECHK.TRANS64.TRYWAIT P0, [R2+URZ+0x38840], R3 ;  /* 0x03884003020075a7 */ /* 0x000ea4000800017f */
[----:B--2---:R-:W-:Y:S05]  /*14ab0*/  @!P0 BRA `(.L_x_312) ;  /* 0x0000003400488947 */ /* 0x004fea0003800000 */
.L_x_394:
[----:B------:R-:W-:Y:S05]  /*14ac0*/  BSYNC B2 ;  /* 0x0000000000027941 */ /* 0x000fea0003800000 */
.L_x_311:
[----:B-1----:R-:W1:Y:S01]  /*14ad0*/  S2R R10, SR_TID.X ;  /* 0x00000000000a7919 */ /* 0x002e620000002100 */
[----:B------:R-:W-:Y:S01]  /*14ae0*/  BSSY B2, `(.L_x_313) ;  /* 0x000000b000027945 */ /* 0x000fe20003800000 */
[----:B-1----:R-:W-:-:S04]  /*14af0*/  LOP3.LUT R10, R10, 0x7f, RZ, 0xc0, !PT ;  /* 0x0000007f0a0a7812 */ /* 0x002fc800078ec0ff */
[----:B------:R-:W-:-:S13]  /*14b00*/  ISETP.NE.AND P1, PT, R10, RZ, PT ;  /* 0x000000ff0a00720c */ /* 0x000fda0003f25270 */
[----:B------:R-:W-:Y:S05]  /*14b10*/  @P1 BRA `(.L_x_314) ;  /* 0x00000000001c1947 */ /* 0x000fea0003800000 */
[----:B------:R-:W1:Y:S01]  /*14b20*/  S2R R10, SR_TID.X ;  /* 0x00000000000a7919 */ /* 0x000e620000002100 */
[----:B--2---:R-:W-:-:S04]  /*14b30*/  IMAD.MOV.U32 R3, RZ, RZ, 0xa000 ;  /* 0x0000a000ff037424 */ /* 0x004fc800078e00ff */
[----:B------:R3:W-:Y:S01]  /*14b40*/  SYNCS.ARRIVE.TRANS64 RZ, [R2+URZ+0x38830], R3 ;  /* 0x0388300302ff79a7 */ /* 0x0007e2000800003f */
[----:B-1----:R-:W-:-:S04]  /*14b50*/  LOP3.LUT R10, R10, 0x1f, RZ, 0xc0, !PT ;  /* 0x0000001f0a0a7812 */ /* 0x002fc800078ec0ff */
[----:B------:R-:W-:-:S13]  /*14b60*/  ISETP.NE.AND P0, PT, R10, RZ, PT ;  /* 0x000000ff0a00720c */ /* 0x000fda0003f05270 */
[----:B---3--:R-:W-:Y:S05]  /*14b70*/  @!P0 BRA `(.L_x_314) ;  /* 0x0000000000048947 */ /* 0x008fea0003800000 */
[----:B------:R-:W-:Y:S01]  /*14b80*/  BPT.TRAP 0x1 ;  /* 0x000000040000795c */ /* 0x000fe20000300000 */
.L_x_314:
[----:B------:R-:W-:Y:S05]  /*14b90*/  BSYNC B2 ;  /* 0x0000000000027941 */ /* 0x000fea0003800000 */
.L_x_313:
[----:B--2---:R-:W2:Y:S01]  /*14ba0*/  LDL R2, [R1+0x18] ;  /* 0x0000180001027983 */ /* 0x004ea20000100800 */
[----:B0-----:R-:W-:Y:S01]  /*14bb0*/  IMAD.MOV.U32 R12, RZ, RZ, RZ ;  /* 0x000000ffff0c7224 */ /* 0x001fe200078e00ff */
[----:B------:R-:W-:Y:S01]  /*14bc0*/  UIADD3 UR4, UP0, UR36, 0x370, URZ ;  /* 0x0000037024047890 */ /* 0x000fe2000ff1e03f */
[C---:B------:R-:W-:Y:S01]  /*14bd0*/  IMAD R3, R19.reuse, 0x8, R6 ;  /* 0x0000000813037824 */ /* 0x040fe200078e0206 */
[----:B------:R-:W-:Y:S01]  /*14be0*/  PLOP3.LUT P0, PT, PT, PT, PT, 0x80, 0x0 ;  /* 0x000000000000781c */ /* 0x000fe20003f0f070 */
[----:B------:R-:W-:Y:S01]  /*14bf0*/  IMAD R10, R19, 0xa000, R18 ;  /* 0x0000a000130a7824 */ /* 0x000fe200078e0212 */
[----:B------:R-:W-:Y:S01]  /*14c00*/  R2UR UR10, R12 ;  /* 0x000000000c0a72ca */ /* 0x000fe200000e0000 */
[----:B------:R-:W-:Y:S01]  /*14c10*/  VIADD R3, R3, 0x30 ;  /* 0x0000003003037836 */ /* 0x000fe20000000000 */
[----:B------:R-:W-:Y:S01]  /*14c20*/  UIADD3.X UR5, URZ, UR37, URZ, UP0, !UPT ;  /* 0x000000253f057290 */ /* 0x000fe200087fe43f */
[----:B------:R-:W-:Y:S01]  /*14c30*/  VIADD R11, R10, 0x24400 ;  /* 0x000244000a0b7836 */ /* 0x000fe20000000000 */
[----:B------:R-:W-:Y:S01]  /*14c40*/  UMOV UR6, 0x0 ;  /* 0x0000000000067882 */ /* 0x000fe20000000000 */
[----:B------:R-:W-:Y:S01]  /*14c50*/  UMOV UR7, 0x14f00000 ;  /* 0x14f0000000077882 */ /* 0x000fe20000000000 */
[----:B--2---:R-:W-:-:S09]  /*14c60*/  IMAD R2, R8, 0x50, R2 ;  /* 0x0000005008027824 */ /* 0x004fd200078e0202 */
.L_x_315:
        /* <DEDUP_REMOVED lines=16> */
.L_x_316:
        /* <DEDUP_REMOVED lines=16> */
.L_x_317:
        /* <DEDUP_REMOVED lines=16> */
.L_x_318:
        /* <DEDUP_REMOVED lines=10> */
[----:B------:R-:W-:Y:S01]  /*15010*/  SHF.L.U32 R5, R5, 0x1f, RZ ;  /* 0x0000001f05057819 */ /* 0x000fe200000006ff */
[----:B------:R-:W-:Y:S01]  /*15020*/  IMAD R2, R4, 0x8, R6 ;  /* 0x0000000804027824 */ /* 0x000fe200078e0206 */
[----:B------:R-:W-:Y:S03]  /*15030*/  BSSY B2, `(.L_x_319) ;  /* 0x0000003000027945 */ /* 0x000fe60003800000 */
[----:B------:R-:W0:Y:S02]  /*15040*/  SYNCS.PHASECHK.TRANS64.TRYWAIT P0, [R2+URZ+0x60], R5 ;  /* 0x00006005020075a7 */ /* 0x000e24000800017f */
[----:B0-----:R-:W-:Y:S05]  /*15050*/  @!P0 BRA `(.L_x_320) ;  /* 0x0000002c00f48947 */ /* 0x001fea0003800000 */
.L_x_395:
[----:B------:R-:W-:Y:S05]  /*15060*/  BSYNC B2 ;  /* 0x0000000000027941 */ /* 0x000fea0003800000 */
.L_x_319:
[----:B------:R-:W-:Y:S01]  /*15070*/  BSSY B2, `(.L_x_321) ;  /* 0x000000b000027945 */ /* 0x000fe20003800000 */
[----:B------:R-:W-:Y:S02]  /*15080*/  IMAD.MOV.U32 R10, RZ, RZ, 0x0 ;  /* 0x00000000ff0a7424 */ /* 0x000fe400078e00ff */
[----:B------:R-:W-:Y:S01]  /*15090*/  IMAD.MOV.U32 R11, RZ, RZ, 0x14f00000 ;  /* 0x14f00000ff0b7424 */ /* 0x000fe200078e00ff */
[----:B------:R-:W-:Y:S06]  /*150a0*/  @P1 BRA `(.L_x_322) ;  /* 0x00000000001c1947 */ /* 0x000fec0003800000 */
[----:B0-----:R-:W0:Y:S01]  /*150b0*/  S2R R5, SR_TID.X ;  /* 0x0000000000057919 */ /* 0x001e220000002100 */
[----:B------:R-:W-:-:S04]  /*150c0*/  IMAD.MOV.U32 R3, RZ, RZ, 0xa000 ;  /* 0x0000a000ff037424 */ /* 0x000fc800078e00ff */
[----:B------:R1:W-:Y:S01]  /*150d0*/  SYNCS.ARRIVE.TRANS64 RZ, [R2+URZ+0x50], R3 ;  /* 0x0000500302ff79a7 */ /* 0x0003e2000800003f */
[----:B0-----:R-:W-:-:S04]  /*150e0*/  LOP3.LUT R5, R5, 0x1f, RZ, 0xc0, !PT ;  /* 0x0000001f05057812 */ /* 0x001fc800078ec0ff */
[----:B------:R-:W-:-:S13]  /*150f0*/  ISETP.NE.AND P0, PT, R5, RZ, PT ;  /* 0x000000ff0500720c */ /* 0x000fda0003f05270 */
[----:B-1----:R-:W-:Y:S05]  /*15100*/  @!P0 BRA `(.L_x_322) ;  /* 0x0000000000048947 */ /* 0x002fea0003800000 */
[----:B------:R-:W-:Y:S01]  /*15110*/  BPT.TRAP 0x1 ;  /* 0x000000040000795c */ /* 0x000fe20000300000 */
.L_x_322:
[----:B------:R-:W-:Y:S05]  /*15120*/  BSYNC B2 ;  /* 0x0000000000027941 */ /* 0x000fea0003800000 */
.L_x_321:
[----:B0-----:R-:W2:Y:S04]  /*15130*/  LDL R5, [R1+0x18] ;  /* 0x0000180001057983 */ /* 0x001ea80000100800 */
[----:B------:R-:W2:Y:S01]  /*15140*/  LDL.LU R3, [R1+0x8] ;  /* 0x0000080001037983 */ /* 0x000ea20000300800 */
        /* <DEDUP_REMOVED lines=10> */
.L_x_323:
        /* <DEDUP_REMOVED lines=15> */
.L_x_324:
        /* <DEDUP_REMOVED lines=15> */
.L_x_325:
        /* <DEDUP_REMOVED lines=15> */
.L_x_326:
        /* <DEDUP_REMOVED lines=12> */
.L_x_309:
[----:B------:R-:W-:Y:S05]  /*15580*/  BSYNC B1 ;  /* 0x0000000000017941 */ /* 0x000fea0003800000 */
.L_x_308:
[----:B------:R-:W2:Y:S01]  /*15590*/  LDL R2, [R1+0x28] ;  /* 0x0000280001027983 */ /* 0x000ea20000100800 */
[----:B------:R-:W-:Y:S01]  /*155a0*/  VIADD R0, R0, 0xfffffffe ;  /* 0xfffffffe00007836 */ /* 0x000fe20000000000 */
[----:B--2---:R-:W-:-:S13]  /*155b0*/  ISETP.GT.AND P0, PT, R7, R2, PT ;  /* 0x000000020700720c */ /* 0x004fda0003f04270 */
[----:B------:R-:W-:Y:S05]  /*155c0*/  @P0 BRA `(.L_x_327) ;  /* 0xffffffe400400947 */ /* 0x000fea000383ffff */
.L_x_267:
[----:B------:R-:W-:Y:S05]  /*155d0*/  BSYNC B0 ;  /* 0x0000000000007941 */ /* 0x000fea0003800000 */
.L_x_266:
[----:B------:R-:W2:Y:S01]  /*155e0*/  S2R R3, SR_TID.X ;  /* 0x0000000000037919 */ /* 0x000ea20000002100 */
[----:B------:R-:W-:Y:S01]  /*155f0*/  BSSY B0, `(.L_x_328) ;  /* 0x0000012000007945 */ /* 0x000fe20003800000 */
[----:B--2---:R-:W-:-:S04]  /*15600*/  LOP3.LUT R3, R3, 0x7f, RZ, 0xc0, !PT ;  /* 0x0000007f03037812 */ /* 0x004fc800078ec0ff */
[----:B------:R-:W-:-:S13]  /*15610*/  ISETP.NE.AND P0, PT, R3, RZ, PT ;  /* 0x000000ff0300720c */ /* 0x000fda0003f05270 */
[----:B------:R-:W-:Y:S05]  /*15620*/  @P0 BRA `(.L_x_329) ;  /* 0x0000000000380947 */ /* 0x000fea0003800000 */
[----:B------:R-:W2:Y:S01]  /*15630*/  S2R R2, SR_LANEID ;  /* 0x0000000000027919 */ /* 0x000ea20000000000 */
[----:B------:R-:W-:Y:S01]  /*15640*/  VOTEU.ANY UR4, UPT, PT ;  /* 0x0000000000047886 */ /* 0x000fe200038e0100 */
[----:B-1----:R-:W1:Y:S01]  /*15650*/  LDC.64 R4, c[0x0][0xc60] ;  /* 0x00031800ff047b82 */ /* 0x002e620000000a00 */
[----:B------:R-:W2:Y:S01]  /*15660*/  FLO.U32 R0, UR4 ;  /* 0x0000000400007d00 */ /* 0x000ea200080e0000 */
[----:B------:R-:W-:Y:S01]  /*15670*/  ULDC.64 UR6, c[0x0][0x208] ;  /* 0x0000820000067ab9 */ /* 0x000fe20000000a00 */
[----:B--2---:R-:W-:-:S06]  /*15680*/  ISETP.EQ.U32.AND P0, PT, R0, R2, PT ;  /* 0x000000020000720c */ /* 0x004fcc0003f02070 */
[----:B------:R-:W1:Y:S07]  /*15690*/  POPC R2, UR4 ;  /* 0x0000000400027d09 */ /* 0x000e6e0008000000 */
[----:B-1----:R-:W2:Y:S04]  /*156a0*/  @P0 ATOMG.E.ADD.STRONG.GPU PT, R2, desc[UR6][R4.64], R2 ;  /* 0x00000002040209a8 */ /* 0x002ea800081ee1c6 */
[----:B--2---:R1:W2:Y:S02]  /*156b0*/  SHFL.IDX PT, R2, R2, R0, 0x1f ;  /* 0x00001f0002027589 */ /* 0x0042a400000e0000 */
[----:B-1----:R-:W1:Y:S02]  /*156c0*/  S2R R0, SR_LTMASK ;  /* 0x0000000000007919 */ /* 0x002e640000003900 */
[----:B-1----:R-:W-:-:S06]  /*156d0*/  LOP3.LUT R0, R0, UR4, RZ, 0xc0, !PT ;  /* 0x0000000400007c12 */ /* 0x002fcc000f8ec0ff */
[----:B------:R-:W2:Y:S02]  /*156e0*/  POPC R0, R0 ;  /* 0x0000000000007309 */ /* 0x000ea40000000000 */
[----:B--2---:R-:W-:-:S05]  /*156f0*/  IADD3 R0, R2, UR38, R0 ;  /* 0x0000002602007c10 */ /* 0x004fca000fffe000 */
[----:B------:R2:W-:Y:S02]  /*15700*/  STL [R1], R0 ;  /* 0x0000000001007387 */ /* 0x0005e40000100800 */
.L_x_329:
[----:B------:R-:W-:Y:S05]  /*15710*/  BSYNC B0 ;  /* 0x0000000000007941 */ /* 0x000fea0003800000 */
.L_x_328:
[----:B--2---:R-:W2:Y:S01]  /*15720*/  LDL.LU R0, [R1+0x20] ;  /* 0x0000200001007983 */ /* 0x004ea20000300800 */
[----:B------:R-:W-:Y:S01]  /*15730*/  BSSY B0, `(.L_x_330) ;  /* 0x0000058000007945 */ /* 0x000fe20003800000 */
[----:B--2---:R-:W-:-:S13]  /*15740*/  ISETP.NE.AND P0, PT, R0, RZ, PT ;  /* 0x000000ff0000720c */ /* 0x004fda0003f05270 */
[----:B------:R-:W-:Y:S05]  /*15750*/  @!P0 BRA `(.L_x_331) ;  /* 0x0000000400548947 */ /* 0x000fea0003800000 */
[----:B------:R-:W2:Y:S01]  /*15760*/  LDL R2, [R1+0x14] ;  /* 0x0000140001027983 */ /* 0x000ea20000100800 */
[----:B------:R-:W-:Y:S01]  /*15770*/  IMAD R0, R19, 0x8, R18 ;  /* 0x0000000813007824 */ /* 0x000fe200078e0212 */
[----:B------:R-:W-:Y:S01]  /*15780*/  BSSY B1, `(.L_x_332) ;  /* 0x0000005000017945 */ /* 0x000fe20003800000 */
[----:B------:R-:W-:Y:S02]  /*15790*/  ISETP.NE.AND P1, PT, R3, RZ, PT ;  /* 0x000000ff0300720c */ /* 0x000fe40003f25270 */
[----:B--2---:R-:W-:-:S04]  /*157a0*/  SHF.L.U32 R2, R2, 0x1f, RZ ;  /* 0x0000001f02027819 */ /* 0x004fc800000006ff */
[----:B------:R-:W2:Y:S02]  /*157b0*/  SYNCS.PHASECHK.TRANS64.TRYWAIT P0, [R0+URZ+0x38860], R2 ;  /* 0x03886002000075a7 */ /* 0x000ea4000800017f */
[----:B--2---:R-:W-:Y:S05]  /*157c0*/  @!P0 BRA `(.L_x_333) ;  /* 0x00000028002c8947 */ /* 0x004fea0003800000 */
.L_x_396:
[----:B------:R-:W-:Y:S05]  /*157d0*/  BSYNC B1 ;  /* 0x0000000000017941 */ /* 0x000fea0003800000 */
.L_x_332:
[----:B------:R-:W-:Y:S04]  /*157e0*/  BSSY B1, `(.L_x_334) ;  /* 0x0000009000017945 */ /* 0x000fe80003800000 */
        /* <DEDUP_REMOVED lines=8> */
.L_x_335:
[----:B------:R-:W-:Y:S05]  /*15870*/  BSYNC B1 ;  /* 0x0000000000017941 */ /* 0x000fea0003800000 */
.L_x_334:
[----:B------:R-:W3:Y:S04]  /*15880*/  LDL.LU R3, [R1+0x18] ;  /* 0x0000180001037983 */ /* 0x000ee80000300800 */
[----:B--2---:R-:W3:Y:S01]  /*15890*/  LDL.LU R2, [R1+0x8] ;  /* 0x0000080001027983 */ /* 0x004ee20000300800 */
[----:B------:R-:W-:Y:S01]  /*158a0*/  UIADD3 UR4, UP0, UR36, 0x470, URZ ;  /* 0x0000047024047890 */ /* 0x000fe2000ff1e03f */
[----:B------:R-:W-:Y:S01]  /*158b0*/  PLOP3.LUT P0, PT, PT, PT, PT, 0x80, 0x0 ;  /* 0x000000000000781c */ /* 0x000fe20003f0f070 */
[----:B------:R-:W-:Y:S01]  /*158c0*/  VIADD R0, R0, 0x38850 ;  /* 0x0003885000007836 */ /* 0x000fe20000000000 */
[----:B------:R-:W-:Y:S01]  /*158d0*/  UMOV UR6, 0x0 ;  /* 0x0000000000067882 */ /* 0x000fe20000000000 */
[----:B------:R-:W-:Y:S01]  /*158e0*/  UIADD3.X UR5, URZ, UR37, URZ, UP0, !UPT ;  /* 0x000000253f057290 */ /* 0x000fe200087fe43f */
[----:B------:R-:W-:Y:S01]  /*158f0*/  UMOV UR7, 0x14f00000 ;  /* 0x14f0000000077882 */ /* 0x000fe20000000000 */
[----:B------:R-:W-:Y:S01]  /*15900*/  UMOV UR10, URZ ;  /* 0x0000003f000a7c82 */ /* 0x000fe20008000000 */
[----:B---3--:R-:W-:-:S02]  /*15910*/  IMAD R3, R2, 0x50, R3 ;  /* 0x0000005002037824 */ /* 0x008fc400078e0203 */
[----:B------:R-:W-:-:S04]  /*15920*/  IMAD R2, R19, 0xa000, R18 ;  /* 0x0000a00013027824 */ /* 0x000fc800078e0212 */
[----:B------:R-:W-:-:S07]  /*15930*/  VIADD R4, R2, 0x400 ;  /* 0x0000040002047836 */ /* 0x000fce0000000000 */
.L_x_336:
        /* <DEDUP_REMOVED lines=9> */
[----:B--2---:R-:W-:Y:S05]  /*159d0*/  @P0 BRA.U.ANY `(.L_x_336) ;  /* 0xfffffffd00d80947 */ /* 0x004fea000393ffff */
[----:B------:R-:W-:Y:S01]  /*159e0*/  PLOP3.LUT P0, PT, PT, PT, PT, 0x80, 0x0 ;  /* 0x000000000000781c */ /* 0x000fe20003f0f070 */
[----:B------:R-:W-:Y:S01]  /*159f0*/  VIADD R4, R2, 0x2c00 ;  /* 0x00002c0002047836 */ /* 0x000fe20000000000 */
[----:B------:R-:W-:Y:S01]  /*15a00*/  UMOV UR6, 0x0 ;  /* 0x0000000000067882 */ /* 0x000fe20000000000 */
[----:B------:R-:W-:Y:S01]  /*15a10*/  UMOV UR7, 0x14f00000 ;  /* 0x14f0000000077882 */ /* 0x000fe20000000000 */
[----:B------:R-:W-:-:S09]  /*15a20*/  UMOV UR10, 0x40 ;  /* 0x00000040000a7882 */ /* 0x000fd20000000000 */
.L_x_337:
        /* <DEDUP_REMOVED lines=15> */
.L_x_338:
        /* <DEDUP_REMOVED lines=15> */
.L_x_339:
        /* <DEDUP_REMOVED lines=10> */
.L_x_331:
[----:B------:R-:W-:Y:S05]  /*15cb0*/  BSYNC B0 ;  /* 0x0000000000007941 */ /* 0x000fea0003800000 */
.L_x_330:
[----:B------:R-:W2:Y:S01]  /*15cc0*/  LDL.LU R4, [R1+0x14] ;  /* 0x0000140001047983 */ /* 0x000ea20000300800 */
[----:B------:R-:W-:-:S05]  /*15cd0*/  VIADD R19, R19, 0x1 ;  /* 0x0000000113137836 */ /* 0x000fca0000000000 */
[----:B------:R-:W-:-:S04]  /*15ce0*/  ISETP.NE.AND P0, PT, R19, 0x2, PT ;  /* 0x000000021300780c */ /* 0x000fc80003f05270 */
[----:B------:R-:W-:Y:S02]  /*15cf0*/  SEL R0, RZ, 0x1, P0 ;  /* 0x00000001ff007807 */ /* 0x000fe40000000000 */
[----:B------:R-:W-:Y:S02]  /*15d00*/  SEL R19, R19, RZ, P0 ;  /* 0x000000ff13137207 */ /* 0x000fe40000000000 */
[----:B--2---:R-:W-:-:S05]  /*15d10*/  LOP3.LUT R4, R4, R0, RZ, 0x3c, !PT ;  /* 0x0000000004047212 */ /* 0x004fca00078e3cff */
[----:B------:R2:W-:Y:S02]  /*15d20*/  STL [R1+0x14], R4 ;  /* 0x0000140401007387 */ /* 0x0005e40000100800 */
.L_x_246:
[----:B------:R-:W-:Y:S05]  /*15d30*/  BSYNC B7 ;  /* 0x0000000000077941 */ /* 0x000fea0003800000 */
.L_x_244:
[----:B----4-:R-:W4:Y:S02]  /*15d40*/  LDL R0, [R1+0x5c] ;  /* 0x00005c0001007983 */ /* 0x010f240000100800 */
[----:B----4-:R-:W-:-:S13]  /*15d50*/  ISETP.NE.AND P0, PT, R0, RZ, PT ;  /* 0x000000ff0000720c */ /* 0x010fda0003f05270 */
[----:B------:R-:W-:Y:S05]  /*15d60*/  @!P0 BRA `(.L_x_340) ;  /* 0x00000000002c8947 */ /* 0x000fea0003800000 */
[----:B------:R-:W-:Y:S05]  /*15d70*/  WARPSYNC.ALL ;  /* 0x0000000000007948 */ /* 0x000fea0003800000 */
[----:B------:R-:W4:Y:S08]  /*15d80*/  S2UR UR5, SR_CgaCtaId ;  /* 0x00000000000579c3 */ /* 0x000f300000008800 */
[----:B------:R-:W-:Y:S06]  /*15d90*/  BAR.SYNC.DEFER_BLOCKING 0x5, 0x180 ;  /* 0x0146000000007b1d */ /* 0x000fec0000010000 */
[----:B------:R-:W-:-:S02]  /*15da0*/  UMOV UR4, 0x400 ;  /* 0x0000040000047882 */ /* 0x000fc40000000000 */
[----:B----4-:R-:W-:-:S06]  /*15db0*/  ULEA UR4, UR5, UR4, 0x18 ;  /* 0x0000000405047291 */ /* 0x010fcc000f8ec03f */
[----:B------:R-:W-:-:S05]  /*15dc0*/  IMAD.U32 R18, RZ, RZ, UR4 ;  /* 0x00000004ff127e24 */ /* 0x000fca000f8e00ff */
[----:B-123--:R-:W1:Y:S04]  /*15dd0*/  LDS.128 R4, [R18+0x388d0] ;  /* 0x0388d00012047984 */ /* 0x00ee680000000c00 */
[----:B-1----:R1:W-:Y:S04]  /*15de0*/  STL.64 [R1], R4 ;  /* 0x0000000401007387 */ /* 0x0023e80000100a00 */
[----:B------:R1:W-:Y:S01]  /*15df0*/  STL.64 [R1+0x8], R6 ;  /* 0x0000080601007387 */ /* 0x0003e20000100a00 */
[----:B------:R-:W-:Y:S06]  /*15e00*/  BAR.ARV 0x4, 0x180 ;  /* 0x0106000000007b1d */ /* 0x000fec0000002000 */
[----:B------:R-:W-:Y:S05]  /*15e10*/  BRA `(.L_x_341) ;  /* 0x0000000c00287947 */ /* 0x000fea0003800000 */
.L_x_340:
[----:B------:R-:W4:Y:S01]  /*15e20*/  S2R R16, SR_TID.X ;  /* 0x0000000000107919 */ /* 0x000f220000002100 */
[----:B------:R-:W-:Y:S01]  /*15e30*/  UMOV UR4, 0xffffffff ;  /* 0xffffffff00047882 */ /* 0x000fe20000000000 */
[----:B----4-:R-:W-:-:S04]  /*15e40*/  LOP3.LUT R16, R16, 0x1f, RZ, 0xc0, !PT ;  /* 0x0000001f10107812 */ /* 0x010fc800078ec0ff */
[----:B------:R-:W-:Y:S01]  /*15e50*/  ISETP.NE.AND P0, PT, R16, 0x1f, PT ;  /* 0x0000001f1000780c */ /* 0x000fe20003f05270 */
[----:B------:R-:W-:-:S12]  /*15e60*/  BRA.DIV UR4, `(.L_x_342) ;  /* 0x0000002204987947 */ /* 0x000fd8000b800000 */
[----:B------:R-:W4:Y:S01]  /*15e70*/  LDL.LU R3, [R1] ;  /* 0x0000000001037983 */ /* 0x000f220000300800 */
[----:B------:R-:W-:-:S03]  /*15e80*/  ULDC UR4, c[0x0][0xc3c] ;  /* 0x00030f0000047ab9 */ /* 0x000fc60000000800 */
[----:B-1----:R-:W5:Y:S01]  /*15e90*/  LDL R5, [R1+0xc] ;  /* 0x00000c0001057983 */ /* 0x002f620000100800 */
[----:B------:R-:W-:Y:S01]  /*15ea0*/  ULDC.64 UR6, c[0x0][0x208] ;  /* 0x0000820000067ab9 */ /* 0x000fe20000000a00 */
[----:B----4-:R-:W-:Y:S02]  /*15eb0*/  IMAD.MOV.U32 R10, RZ, RZ, R3 ;  /* 0x000000ffff0a7224 */ /* 0x010fe400078e0003 */
[----:B-----5:R-:W-:-:S05]  /*15ec0*/  IMAD.IADD R0, R5, 0x1, R16 ;  /* 0x0000000105007824 */ /* 0x020fca00078e0210 */
[----:B------:R-:W-:-:S13]  /*15ed0*/  ISETP.GE.OR P1, PT, R0, UR4, !P0 ;  /* 0x0000000400007c0c */ /* 0x000fda000c726670 */
[----:B------:R-:W1:Y:S08]  /*15ee0*/  @!P1 LDC.64 R2, c[0x0][0xc80] ;  /* 0x00032000ff029b82 */ /* 0x000e700000000a00 */
[----:B--23--:R-:W2:Y:S01]  /*15ef0*/  @!P1 LDC.64 R4, c[0x0][0xc78] ;  /* 0x00031e00ff049b82 */ /* 0x00cea20000000a00 */
[----:B-1----:R-:W-:-:S05]  /*15f00*/  @!P1 IMAD.WIDE R2, R0, 0x4, R2 ;  /* 0x0000000400029825 */ /* 0x002fca00078e0202 */
[----:B------:R2:W3:Y:S02]  /*15f10*/  @!P1 LDG.E R7, desc[UR6][R2.64] ;  /* 0x0000000602079981 */ /* 0x0004e4000c1e1900 */
[----:B--2---:R-:W-:-:S06]  /*15f20*/  @!P1 IMAD.WIDE R2, R0, 0x4, R4 ;  /* 0x0000000400029825 */ /* 0x004fcc00078e0204 */
[----:B------:R-:W2:Y:S01]  /*15f30*/  @!P1 LDG.E R2, desc[UR6][R2.64] ;  /* 0x0000000602029981 */ /* 0x000ea2000c1e1900 */
[----:B------:R-:W-:Y:S01]  /*15f40*/  IMAD.MOV.U32 R6, RZ, RZ, RZ ;  /* 0x000000ffff067224 */ /* 0x000fe200078e00ff */
[C---:B------:R-:W-:Y:S01]  /*15f50*/  ISETP.GE.U32.AND P2, PT, R16.reuse, 0x2, PT ;  /* 0x000000021000780c */ /* 0x040fe20003f46070 */
[----:B------:R-:W-:Y:S01]  /*15f60*/  IMAD.MOV.U32 R4, RZ, RZ, RZ ;  /* 0x000000ffff047224 */ /* 0x000fe200078e00ff */
[C---:B------:R-:W-:Y:S01]  /*15f70*/  ISETP.GE.U32.AND P3, PT, R16.reuse, 0x4, PT ;  /* 0x000000041000780c */ /* 0x040fe20003f66070 */
[----:B------:R-:W-:Y:S01]  /*15f80*/  SHFL.IDX PT, R0, R10, RZ, 0x1f ;  /* 0x00001fff0a007589 */ /* 0x000fe200000e0000 */
[C---:B------:R-:W-:Y:S02]  /*15f90*/  ISETP.GE.U32.AND P4, PT, R16.reuse, 0x8, PT ;  /* 0x000000081000780c */ /* 0x040fe40003f86070 */
[----:B------:R-:W-:Y:S01]  /*15fa0*/  ISETP.GE.U32.AND P5, PT, R16, 0x10, PT ;  /* 0x000000101000780c */ /* 0x000fe20003fa6070 */
[----:B------:R-:W-:Y:S01]  /*15fb0*/  SHFL.IDX PT, R8, R10, 0x1, 0x1f ;  /* 0x00201f000a087f89 */ /* 0x000fe200000e0000 */
[----:B---3--:R-:W-:-:S02]  /*15fc0*/  @!P1 IMAD.MOV.U32 R6, RZ, RZ, R7 ;  /* 0x000000ffff069224 */ /* 0x008fc400078e0007 */
[----:B------:R-:W-:Y:S02]  /*15fd0*/  IMAD.MOV.U32 R7, RZ, RZ, RZ ;  /* 0x000000ffff077224 */ /* 0x000fe400078e00ff */
[----:B--2---:R-:W-:Y:S01]  /*15fe0*/  @!P1 IMAD.MOV.U32 R7, RZ, RZ, R2 ;  /* 0x000000ffff079224 */ /* 0x004fe200078e0002 */
[----:B------:R-:W-:-:S03]  /*15ff0*/  ISETP.NE.AND P1, PT, R16, RZ, PT ;  /* 0x000000ff1000720c */ /* 0x000fc60003f25270 */
[----:B------:R-:W-:-:S05]  /*16000*/  IMAD R2, R7, R6, RZ ;  /* 0x0000000607027224 */ /* 0x000fca00078e02ff */
        /* <DEDUP_REMOVED lines=15> */
[----:B------:R1:W2:Y:S02]  /*16100*/  SHFL.IDX PT, R9, R2, 0x1f, 0x1f ;  /* 0x03e01f0002097f89 */ /* 0x0002a400000e0000 */
.L_x_406:
[----:B------:R-:W-:Y:S02]  /*16110*/  ULDC UR4, c[0x0][0xc38] ;  /* 0x00030e0000047ab9 */ /* 0x000fe40000000800 */
[----:B------:R-:W-:-:S04]  /*16120*/  IMAD.U32 R3, RZ, RZ, UR4 ;  /* 0x00000004ff037e24 */ /* 0x000fc8000f8e00ff */
[----:B--2---:R-:W-:-:S04]  /*16130*/  IMAD R9, R9, R3, RZ ;  /* 0x0000000309097224 */ /* 0x004fc800078e02ff */
[----:B------:R-:W-:-:S05]  /*16140*/  IMAD.IADD R5, R8, 0x1, R9 ;  /* 0x0000000108057824 */ /* 0x000fca00078e0209 */
[----:B------:R-:W-:-:S13]  /*16150*/  ISETP.GT.AND P6, PT, R5, R0, PT ;  /* 0x000000000500720c */ /* 0x000fda0003fc4270 */
[----:B------:R-:W-:Y:S05]  /*16160*/  @P6 BRA `(.L_x_343) ;  /* 0x0000000000b06947 */ /* 0x000fea0003800000 */
.L_x_346:
[----:B------:R-:W2:Y:S01]  /*16170*/  LDL.LU R3, [R1+0xc] ;  /* 0x00000c0001037983 */ /* 0x000ea20000300800 */
[----:B-1----:R-:W1:Y:S01]  /*16180*/  LDC R2, c[0x0][0xc3c] ;  /* 0x00030f00ff027b82 */ /* 0x002e620000000800 */
[----:B--2---:R-:W-:-:S05]  /*16190*/  VIADD R3, R3, 0x1f ;  /* 0x0000001f03037836 */ /* 0x004fca0000000000 */
[----:B-1----:R-:W-:-:S13]  /*161a0*/  ISETP.GE.AND P6, PT, R3, R2, PT ;  /* 0x000000020300720c */ /* 0x002fda0003fc6270 */
[----:B------:R-:W-:Y:S05]  /*161b0*/  @P6 BRA `(.L_x_344) ;  /* 0x0000000400d86947 */ /* 0x000fea0003800000 */
[----:B------:R-:W1:Y:S01]  /*161c0*/  S2R R6, SR_TID.X ;  /* 0x0000000000067919 */ /* 0x000e620000002100 */
[----:B------:R-:W-:Y:S01]  /*161d0*/  ULDC.64 UR4, c[0x0][0x208] ;  /* 0x0000820000047ab9 */ /* 0x000fe20000000a00 */
[----:B------:R2:W-:Y:S01]  /*161e0*/  STL [R1+0xc], R3 ;  /* 0x00000c0301007387 */ /* 0x0005e20000100800 */
[----:B-1----:R-:W-:-:S05]  /*161f0*/  LOP3.LUT R6, R6, 0x1f, RZ, 0xc0, !PT ;  /* 0x0000001f06067812 */ /* 0x002fca00078ec0ff */
[----:B------:R-:W-:Y:S02]  /*16200*/  IMAD.IADD R7, R3, 0x1, R6 ;  /* 0x0000000103077824 */ /* 0x000fe400078e0206 */
[----:B------:R-:W-:-:S03]  /*16210*/  IMAD.MOV.U32 R6, RZ, RZ, RZ ;  /* 0x000000ffff067224 */ /* 0x000fc600078e00ff */
[----:B------:R-:W-:-:S13]  /*16220*/  ISETP.GE.OR P6, PT, R7, R2, !P0 ;  /* 0x000000020700720c */ /* 0x000fda00047c6670 */
[----:B--2---:R-:W1:Y:S02]  /*16230*/  @!P6 LDC.64 R2, c[0x0][0xc80] ;  /* 0x00032000ff02eb82 */ /* 0x004e640000000a00 */
[----:B-1----:R-:W-:-:S05]  /*16240*/  @!P6 IMAD.WIDE R2, R7, 0x4, R2 ;  /* 0x000000040702e825 */ /* 0x002fca00078e0202 */
[----:B------:R1:W2:Y:S02]  /*16250*/  @!P6 LDG.E R6, desc[UR4][R2.64] ;  /* 0x000000040206e981 */ /* 0x0002a4000c1e1900 */
[----:B-1----:R-:W1:Y:S02]  /*16260*/  @!P6 LDC.64 R2, c[0x0][0xc78] ;  /* 0x00031e00ff02eb82 */ /* 0x002e640000000a00 */
[----:B-1----:R-:W-:-:S04]  /*16270*/  @!P6 IMAD.WIDE R2, R7, 0x4, R2 ;  /* 0x000000040702e825 */ /* 0x002fc800078e0202 */
[----:B------:R-:W-:-:S06]  /*16280*/  IMAD.MOV.U32 R7, RZ, RZ, RZ ;  /* 0x000000ffff077224 */ /* 0x000fcc00078e00ff */
[----:B------:R-:W2:Y:S01]  /*16290*/  @!P6 LDG.E R7, desc[UR4][R2.64] ;  /* 0x000000040207e981 */ /* 0x000ea2000c1e1900 */
[----:B------:R-:W-:Y:S01]  /*162a0*/  UMOV UR4, 0xffffffff ;  /* 0xffffffff00047882 */ /* 0x000fe20000000000 */
[----:B--2---:R-:W-:Y:S02]  /*162b0*/  IMAD R2, R7, R6, RZ ;  /* 0x0000000607027224 */ /* 0x004fe400078e02ff */
[----:B------:R-:W-:Y:S05]  /*162c0*/  BRA.DIV UR4, `(.L_x_345) ;  /* 0x0000002204e47947 */ /* 0x000fea000b800000 */
        /* <DEDUP_REMOVED lines=16> */
.L_x_414:
[----:B------:R-:W-:Y:S02]  /*163d0*/  ULDC UR4, c[0x0][0xc38] ;  /* 0x00030e0000047ab9 */ /* 0x000fe40000000800 */
[----:B------:R-:W-:-:S04]  /*163e0*/  IMAD.U32 R3, RZ, RZ, UR4 ;  /* 0x00000004ff037e24 */ /* 0x000fc8000f8e00ff */
[----:B--2---:R-:W-:-:S04]  /*163f0*/  IMAD R9, R9, R3, RZ ;  /* 0x0000000309097224 */ /* 0x004fc800078e02ff */
[----:B------:R-:W-:-:S05]  /*16400*/  IMAD.IADD R5, R9, 0x1, R5 ;  /* 0x0000000109057824 */ /* 0x000fca00078e0205 */
[----:B------:R-:W-:-:S13]  /*16410*/  ISETP.GT.AND P6, PT, R5, R0, PT ;  /* 0x000000000500720c */ /* 0x000fda0003fc4270 */
[----:B------:R-:W-:Y:S05]  /*16420*/  @!P6 BRA `(.L_x_346) ;  /* 0xfffffffc0050e947 */ /* 0x000fea000383ffff */
.L_x_343:
[----:B------:R-:W-:Y:S01]  /*16430*/  IMAD.IADD R9, R5, 0x1, -R9 ;  /* 0x0000000105097824 */ /* 0x000fe200078e0a09 */
[----:B------:R-:W-:-:S03]  /*16440*/  UMOV UR4, 0xffffffff ;  /* 0xffffffff00047882 */ /* 0x000fc60000000000 */
[----:B------:R-:W-:-:S05]  /*16450*/  IMAD R5, R2, R3, R9 ;  /* 0x0000000302057224 */ /* 0x000fca00078e0209 */
[----:B------:R-:W-:Y:S01]  /*16460*/  ISETP.GT.AND P6, PT, R5, R0, PT ;  /* 0x000000000500720c */ /* 0x000fe20003fc4270 */
[----:B------:R-:W-:-:S12]  /*16470*/  BRA.DIV UR4, `(.L_x_347) ;  /* 0x0000002604507947 */ /* 0x000fd8000b800000 */
[----:B------:R-:W-:-:S04]  /*16480*/  VOTE.ANY R8, PT, !P6 ;  /* 0x0000000000087806 */ /* 0x000fc800070e0100 */
[----:B------:R-:W2:Y:S02]  /*16490*/  POPC R5, R8 ;  /* 0x0000000800057309 */ /* 0x000ea40000000000 */
[----:B--2---:R2:W3:Y:S04]  /*164a0*/  SHFL.IDX PT, R6, R6, R5, 0x1f ;  /* 0x00001f0506067589 */ /* 0x0044e800000e0000 */
[----:B------:R2:W4:Y:S02]  /*164b0*/  SHFL.IDX PT, R7, R7, R5, 0x1f ;  /* 0x00001f0507077589 */ /* 0x00052400000e0000 */
.L_x_419:
[----:B------:R-:W-:-:S13]  /*164c0*/  ISETP.NE.AND P0, PT, R8, RZ, PT ;  /* 0x000000ff0800720c */ /* 0x000fda0003f05270 */
[----:B------:R-:W-:Y:S05]  /*164d0*/  @!P0 BRA `(.L_x_348) ;  /* 0x0000000000148947 */ /* 0x000fea0003800000 */
[----:B------:R-:W-:Y:S01]  /*164e0*/  UMOV UR4, 0xffffffff ;  /* 0xffffffff00047882 */ /* 0x000fe20000000000 */
[----:B0-----:R-:W-:Y:S02]  /*164f0*/  VIADD R12, R5, 0xffffffff ;  /* 0xffffffff050c7836 */ /* 0x001fe40000000000 */
[----:B------:R-:W-:Y:S05]  /*16500*/  BRA.DIV UR4, `(.L_x_349) ;  /* 0x0000002604887947 */ /* 0x000fea000b800000 */
[----:B-1----:R0:W1:Y:S02]  /*16510*/  SHFL.IDX PT, R2, R2, R12, 0x1f ;  /* 0x00001f0c02027589 */ /* 0x00206400000e0000 */
.L_x_422:
[----:B-1----:R-:W-:-:S07]  /*16520*/  IMAD.MOV.U32 R4, RZ, RZ, R2 ;  /* 0x000000ffff047224 */ /* 0x002fce00078e0002 */
.L_x_348:
[----:B------:R-:W5:Y:S01]  /*16530*/  LDL.LU R10, [R1+0xc] ;  /* 0x00000c00010a7983 */ /* 0x000f620000300800 */
[----:B------:R-:W-:Y:S01]  /*16540*/  IMAD R9, R4, R3, R9 ;  /* 0x0000000304097224 */ /* 0x000fe200078e0209 */
[----:B---3--:R-:W-:-:S03]  /*16550*/  IABS R4, R6 ;  /* 0x0000000600047213 */ /* 0x008fc60000000000 */
[----:B------:R-:W-:Y:S01]  /*16560*/  IMAD.IADD R0, R0, 0x1, -R9 ;  /* 0x0000000100007824 */ /* 0x000fe200078e0a09 */
[----:B-1----:R-:W1:Y:S01]  /*16570*/  I2F.RP R2, R4 ;  /* 0x0000000400027306 */ /* 0x002e620000209400 */
[----:B------:R3:W-:Y:S02]  /*16580*/  STL [R1], R9 ;  /* 0x0000000901007387 */ /* 0x0007e40000100800 */
[----:B---3--:R-:W-:-:S05]  /*16590*/  IABS R9, R6 ;  /* 0x0000000600097213 */ /* 0x008fca0000000000 */
[----:B-1----:R-:W1:Y:S01]  /*165a0*/  MUFU.RCP R2, R2 ;  /* 0x0000000200027308 */ /* 0x002e620000001000 */
[----:B------:R-:W-:Y:S02]  /*165b0*/  IMAD.MOV R9, RZ, RZ, -R9 ;  /* 0x000000ffff097224 */ /* 0x000fe400078e0a09 */
[----:B-1----:R-:W-:-:S05]  /*165c0*/  VIADD R2, R2, 0xffffffe ;  /* 0x0ffffffe02027836 */ /* 0x002fca0000000000 */
[----:B------:R-:W1:Y:S02]  /*165d0*/  F2I.FTZ.U32.TRUNC.NTZ R3, R2 ;  /* 0x0000000200037305 */ /* 0x000e64000021f000 */
[----:B-1----:R-:W-:-:S04]  /*165e0*/  IMAD.MOV R2, RZ, RZ, -R3 ;  /* 0x000000ffff027224 */ /* 0x002fc800078e0a03 */
[----:B------:R-:W-:Y:S02]  /*165f0*/  IMAD R8, R2, R4, RZ ;  /* 0x0000000402087224 */ /* 0x000fe400078e02ff */
[----:B------:R-:W-:-:S04]  /*16600*/  IMAD.MOV.U32 R2, RZ, RZ, RZ ;  /* 0x000000ffff027224 */ /* 0x000fc800078e00ff */
[----:B------:R-:W-:Y:S01]  /*16610*/  IMAD.HI.U32 R2, R3, R8, R2 ;  /* 0x0000000803027227 */ /* 0x000fe200078e0002 */
[----:B------:R-:W-:-:S05]  /*16620*/  IABS R3, R0 ;  /* 0x0000000000037213 */ /* 0x000fca0000000000 */
[----:B------:R-:W-:-:S04]  /*16630*/  IMAD.HI.U32 R8, R2, R3, RZ ;  /* 0x0000000302087227 */ /* 0x000fc800078e00ff */
[----:B------:R-:W-:-:S05]  /*16640*/  IMAD R3, R8, R9, R3 ;  /* 0x0000000908037224 */ /* 0x000fca00078e0203 */
[----:B------:R-:W-:-:S13]  /*16650*/  ISETP.GT.U32.AND P1, PT, R4, R3, PT ;  /* 0x000000030400720c */ /* 0x000fda0003f24070 */
[----:B------:R-:W-:Y:S02]  /*16660*/  @!P1 IMAD.IADD R3, R3, 0x1, -R4 ;  /* 0x0000000103039824 */ /* 0x000fe400078e0a04 */
[----:B------:R-:W-:Y:S01]  /*16670*/  @!P1 VIADD R8, R8, 0x1 ;  /* 0x0000000108089836 */ /* 0x000fe20000000000 */
[----:B------:R-:W-:Y:S02]  /*16680*/  ISETP.NE.AND P1, PT, R6, RZ, PT ;  /* 0x000000ff0600720c */ /* 0x000fe40003f25270 */
[----:B------:R-:W-:Y:S02]  /*16690*/  ISETP.GE.U32.AND P0, PT, R3, R4, PT ;  /* 0x000000040300720c */ /* 0x000fe40003f06070 */
[----:B----4-:R-:W-:-:S04]  /*166a0*/  IABS R4, R7 ;  /* 0x0000000700047213 */ /* 0x010fc80000000000 */
[----:B------:R-:W1:Y:S07]  /*166b0*/  I2F.RP R2, R4 ;  /* 0x0000000400027306 */ /* 0x000e6e0000209400 */
[----:B------:R-:W-:Y:S01]  /*166c0*/  @P0 VIADD R8, R8, 0x1 ;  /* 0x0000000108080836 */ /* 0x000fe20000000000 */
[----:B-1----:R-:W1:Y:S02]  /*166d0*/  MUFU.RCP R2, R2 ;  /* 0x0000000200027308 */ /* 0x002e640000001000 */
[----:B-1----:R-:W-:-:S06]  /*166e0*/  VIADD R2, R2, 0xffffffe ;  /* 0x0ffffffe02027836 */ /* 0x002fcc0000000000 */
[----:B------:R-:W1:Y:S02]  /*166f0*/  F2I.FTZ.U32.TRUNC.NTZ R3, R2 ;  /* 0x0000000200037305 */ /* 0x000e64000021f000 */
[----:B-1----:R-:W-:-:S04]  /*16700*/  IMAD.MOV R2, RZ, RZ, -R3 ;  /* 0x000000ffff027224 */ /* 0x002fc800078e0a03 */
[----:B------:R-:W-:Y:S02]  /*16710*/  IMAD R9, R2, R4, RZ ;  /* 0x0000000402097224 */ /* 0x000fe400078e02ff */
[----:B------:R-:W-:-:S04]  /*16720*/  IMAD.MOV.U32 R2, RZ, RZ, RZ ;  /* 0x000000ffff027224 */ /* 0x000fc800078e00ff */
[----:B------:R-:W-:Y:S01]  /*16730*/  IMAD.HI.U32 R2, R3, R9, R2 ;  /* 0x0000000903027227 */ /* 0x000fe200078e0002 */
[----:B------:R-:W-:Y:S02]  /*16740*/  LOP3.LUT R3, R0, R6, RZ, 0x3c, !PT ;  /* 0x0000000600037212 */ /* 0x000fe400078e3cff */
[----:B------:R-:W-:Y:S02]  /*16750*/  IABS R9, R7 ;  /* 0x0000000700097213 */ /* 0x000fe40000000000 */
[----:B------:R-:W-:-:S03]  /*16760*/  ISETP.GE.AND P2, PT, R3, RZ, PT ;  /* 0x000000ff0300720c */ /* 0x000fc60003f46270 */
[----:B------:R-:W-:-:S10]  /*16770*/  IMAD.MOV R9, RZ, RZ, -R9 ;  /* 0x000000ffff097224 */ /* 0x000fd400078e0a09 */
[----:B------:R-:W-:Y:S01]  /*16780*/  @!P2 IMAD.MOV R8, RZ, RZ, -R8 ;  /* 0x000000ffff08a224 */ /* 0x000fe200078e0a08 */
[----:B------:R-:W-:-:S04]  /*16790*/  @!P1 LOP3.LUT R8, RZ, R6, RZ, 0x33, !PT ;  /* 0x00000006ff089212 */ /* 0x000fc800078e33ff */
[-C--:B------:R-:W-:Y:S01]  /*167a0*/  IABS R3, R8.reuse ;  /* 0x0000000800037213 */ /* 0x080fe20000000000 */
[----:B------:R-:W-:-:S04]  /*167b0*/  IMAD R6, R6, R8, RZ ;  /* 0x0000000806067224 */ /* 0x000fc800078e02ff */
[----:B------:R-:W-:-:S04]  /*167c0*/  IMAD.HI.U32 R2, R2, R3, RZ ;  /* 0x0000000302027227 */ /* 0x000fc800078e00ff */
[----:B------:R-:W-:-:S05]  /*167d0*/  IMAD R3, R2, R9, R3 ;  /* 0x0000000902037224 */ /* 0x000fca00078e0203 */
[----:B------:R-:W-:-:S13]  /*167e0*/  ISETP.GT.U32.AND P1, PT, R4, R3, PT ;  /* 0x000000030400720c */ /* 0x000fda0003f24070 */
[----:B------:R-:W-:Y:S02]  /*167f0*/  @!P1 IMAD.IADD R3, R3, 0x1, -R4 ;  /* 0x0000000103039824 */ /* 0x000fe400078e0a04 */
[----:B------:R-:W-:Y:S01]  /*16800*/  @!P1 VIADD R2, R2, 0x1 ;  /* 0x0000000102029836 */ /* 0x000fe20000000000 */
[----:B------:R-:W-:Y:S02]  /*16810*/  ISETP.NE.AND P1, PT, R7, RZ, PT ;  /* 0x000000ff0700720c */ /* 0x000fe40003f25270 */
[----:B------:R-:W-:Y:S01]  /*16820*/  ISETP.GE.U32.AND P0, PT, R3, R4, PT ;  /* 0x000000040300720c */ /* 0x000fe20003f06070 */
[----:B------:R-:W-:Y:S01]  /*16830*/  IMAD.IADD R4, R0, 0x1, -R6 ;  /* 0x0000000100047824 */ /* 0x000fe200078e0a06 */
[----:B------:R-:W-:-:S04]  /*16840*/  LOP3.LUT R3, R8, R7, RZ, 0x3c, !PT ;  /* 0x0000000708037212 */ /* 0x000fc800078e3cff */
[----:B------:R-:W-:-:S07]  /*16850*/  ISETP.GE.AND P2, PT, R3, RZ, PT ;  /* 0x000000ff0300720c */ /* 0x000fce0003f46270 */
[----:B------:R-:W-:-:S06]  /*16860*/  @P0 VIADD R2, R2, 0x1 ;  /* 0x0000000102020836 */ /* 0x000fcc0000000000 */
[----:B------:R-:W-:Y:S01]  /*16870*/  @!P2 IMAD.MOV R2, RZ, RZ, -R2 ;  /* 0x000000ffff02a224 */ /* 0x000fe200078e0a02 */
[----:B------:R-:W-:-:S05]  /*16880*/  @!P1 LOP3.LUT R2, RZ, R7, RZ, 0x33, !PT ;  /* 0x00000007ff029212 */ /* 0x000fca00078e33ff */
[--C-:B------:R-:W-:Y:S02]  /*16890*/  IMAD.MOV R3, RZ, RZ, -R2.reuse ;  /* 0x000000ffff037224 */ /* 0x100fe400078e0a02 */
[C---:B------:R-:W-:Y:S02]  /*168a0*/  IMAD R2, R7.reuse, 0x1000000, R2 ;  /* 0x0100000007027824 */ /* 0x040fe400078e0202 */
[----:B------:R-:W-:-:S04]  /*168b0*/  IMAD R3, R7, R3, R8 ;  /* 0x0000000307037224 */ /* 0x000fc800078e0208 */
[----:B------:R-:W-:-:S05]  /*168c0*/  IMAD R0, R3, 0x10000, R2 ;  /* 0x0001000003007824 */ /* 0x000fca00078e0202 */
[----:B------:R1:W-:Y:S01]  /*168d0*/  STL [R1+0x8], R0 ;  /* 0x0000080001007387 */ /* 0x0003e20000100800 */
[----:B-----5:R-:W-:-:S05]  /*168e0*/  IMAD.IADD R10, R5, 0x1, R10 ;  /* 0x00000001050a7824 */ /* 0x020fca00078e020a */
[----:B------:R1:W-:Y:S04]  /*168f0*/  STL [R1+0xc], R10 ;  /* 0x00000c0a01007387 */ /* 0x0003e80000100800 */
[----:B------:R1:W-:Y:S01]  /*16900*/  STL [R1+0x4], R4 ;  /* 0x0000040401007387 */ /* 0x0003e20000100800 */
[----:B------:R-:W-:Y:S05]  /*16910*/  BRA `(.L_x_350) ;  /* 0x0000000000287947 */ /* 0x000fea0003800000 */
.L_x_344:
[----:B------:R-:W-:Y:S01]  /*16920*/  UMOV UR4, URZ ;  /* 0x0000003f00047c82 */ /* 0x000fe20008000000 */
[----:B------:R-:W-:Y:S01]  /*16930*/  ULDC UR6, c[0x0][0xc3c] ;  /* 0x00030f0000067ab9 */ /* 0x000fe20000000800 */
[----:B------:R-:W-:Y:S01]  /*16940*/  UMOV UR5, URZ ;  /* 0x0000003f00057c82 */ /* 0x000fe20008000000 */
[----:B------:R1:W-:Y:S01]  /*16950*/  STL [R1], R0 ;  /* 0x0000000001007387 */ /* 0x0003e20000100800 */
[----:B------:R-:W-:Y:S02]  /*16960*/  IMAD.U32 R3, RZ, RZ, UR4 ;  /* 0x00000004ff037e24 */ /* 0x000fe4000f8e00ff */
[----:B------:R-:W-:-:S03]  /*16970*/  IMAD.U32 R2, RZ, RZ, UR5 ;  /* 0x00000005ff027e24 */ /* 0x000fc6000f8e00ff */
[----:B------:R2:W-:Y:S01]  /*16980*/  STL [R1+0x4], R3 ;  /* 0x0000040301007387 */ /* 0x0005e20000100800 */
[----:B-1----:R-:W-:-:S05]  /*16990*/  IMAD.U32 R0, RZ, RZ, UR6 ;  /* 0x00000006ff007e24 */ /* 0x002fca000f8e00ff */
[----:B------:R2:W-:Y:S04]  /*169a0*/  STL [R1+0xc], R0 ;  /* 0x00000c0001007387 */ /* 0x0005e80000100800 */
[----:B------:R2:W-:Y:S02]  /*169b0*/  STL [R1+0x8], R2 ;  /* 0x0000080201007387 */ /* 0x0005e40000100800 */
.L_x_350:
[----:B--2---:R-:W2:Y:S04]  /*169c0*/  LDL R2, [R1+0xc] ;  /* 0x00000c0001027983 */ /* 0x004ea80000100800 */
[----:B------:R-:W3:Y:S04]  /*169d0*/  LDL R3, [R1+0x8] ;  /* 0x0000080001037983 */ /* 0x000ee80000100800 */
[----:B------:R-:W4:Y:S04]  /*169e0*/  LDL R5, [R1+0x4] ;  /* 0x0000040001057983 */ /* 0x000f280000100800 */
[----:B-1----:R-:W4:Y:S01]  /*169f0*/  LDL R4, [R1] ;  /* 0x0000000001047983 */ /* 0x002f220000100800 */
[----:B------:R-:W1:Y:S01]  /*16a00*/  S2R R0, SR_TID.X ;  /* 0x0000000000007919 */ /* 0x000e620000002100 */
[----:B------:R-:W-:Y:S05]  /*16a10*/  WARPSYNC.ALL ;  /* 0x0000000000007948 */ /* 0x000fea0003800000 */
[----:B-1----:R-:W-:Y:S01]  /*16a20*/  LOP3.LUT R0, R0, 0x1f, RZ, 0xc0, !PT ;  /* 0x0000001f00007812 */ /* 0x002fe200078ec0ff */
[----:B------:R-:W-:Y:S03]  /*16a30*/  BAR.SYNC.DEFER_BLOCKING 0x4, 0x180 ;  /* 0x0106000000007b1d */ /* 0x000fe60000010000 */
[----:B------:R-:W-:-:S13]  /*16a40*/  ISETP.NE.AND P0, PT, R0, RZ, PT ;  /* 0x000000ff0000720c */ /* 0x000fda0003f05270 */
[----:B------:R-:W1:Y:S01]  /*16a50*/  @!P0 S2R R0, SR_CgaCtaId ;  /* 0x0000000000008919 */ /* 0x000e620000008800 */
[----:B--2---:R-:W-:Y:S01]  /*16a60*/  IMAD.MOV.U32 R7, RZ, RZ, R2 ;  /* 0x000000ffff077224 */ /* 0x004fe200078e0002 */
[----:B------:R-:W-:Y:S01]  /*16a70*/  @!P0 MOV R2, 0x400 ;  /* 0x0000040000028802 */ /* 0x000fe20000000f00 */
[----:B---3--:R-:W-:-:S03]  /*16a80*/  IMAD.MOV.U32 R6, RZ, RZ, R3 ;  /* 0x000000ffff067224 */ /* 0x008fc600078e0003 */
[----:B-1----:R-:W-:-:S05]  /*16a90*/  @!P0 LEA R18, R0, R2, 0x18 ;  /* 0x0000000200128211 */ /* 0x002fca00078ec0ff */
[----:B----4-:R2:W-:Y:S01]  /*16aa0*/  @!P0 STS.128 [R18+0x388d0], R4 ;  /* 0x0388d00412008388 */ /* 0x0105e20000000c00 */
[----:B------:R-:W-:Y:S06]  /*16ab0*/  BAR.ARV 0x5, 0x180 ;  /* 0x0146000000007b1d */ /* 0x000fec0000002000 */
.L_x_341:
[----:B------:R-:W3:Y:S01]  /*16ac0*/  LDL R0, [R1+0xc] ;  /* 0x00000c0001007983 */ /* 0x000ee20000100800 */
[----:B------:R-:W-:Y:S02]  /*16ad0*/  ULDC UR4, c[0x0][0xc3c] ;  /* 0x00030f0000047ab9 */ /* 0x000fe40000000800 */
[----:B---3--:R-:W-:-:S13]  /*16ae0*/  ISETP.GE.AND P0, PT, R0, UR4, PT ;  /* 0x0000000400007c0c */ /* 0x008fda000bf06270 */
[----:B------:R-:W-:Y:S05]  /*16af0*/  @!P0 BRA `(.L_x_351) ;  /* 0xffffff9c005c8947 */ /* 0x000fea000383ffff */
[----:B------:R-:W-:Y:S05]  /*16b00*/  BSYNC B8 ;  /* 0x0000000000087941 */ /* 0x000fea0003800000 */
.L_x_238:
[----:B0-----:R-:W3:Y:S01]  /*16b10*/  LDL.LU R0, [R1+0x48] ;  /* 0x0000480001007983 */ /* 0x001ee20000300800 */
[----:B------:R-:W-:Y:S01]  /*16b20*/  BSSY B0, `(.L_x_352) ;  /* 0x000000b000007945 */ /* 0x000fe20003800000 */
[----:B-12---:R-:W0:Y:S01]  /*16b30*/  S2R R5, SR_CgaCtaId ;  /* 0x0000000000057919 */ /* 0x006e220000008800 */
[----:B---3--:R-:W-:-:S05]  /*16b40*/  VIADD R0, R0, 0x1 ;  /* 0x0000000100007836 */ /* 0x008fca0000000000 */
[----:B------:R-:W-:-:S04]  /*16b50*/  LEA.HI R2, R0, R0, RZ, 0x1 ;  /* 0x0000000000027211 */ /* 0x000fc800078f08ff */
[----:B------:R-:W-:-:S05]  /*16b60*/  LOP3.LUT R3, R2, 0xfffffffe, RZ, 0xc0, !PT ;  /* 0xfffffffe02037812 */ /* 0x000fca00078ec0ff */
[----:B------:R-:W-:Y:S01]  /*16b70*/  IMAD.IADD R3, R0, 0x1, -R3 ;  /* 0x0000000100037824 */ /* 0x000fe200078e0a03 */
[----:B------:R-:W-:-:S04]  /*16b80*/  MOV R0, 0x400 ;  /* 0x0000040000007802 */ /* 0x000fc80000000f00 */
[----:B0-----:R-:W-:Y:S02]  /*16b90*/  LEA R0, R5, R0, 0x18 ;  /* 0x0000000005007211 */ /* 0x001fe400078ec0ff */
[----:B------:R-:W-:-:S04]  /*16ba0*/  SHF.L.U32 R3, R3, 0x1f, RZ ;  /* 0x0000001f03037819 */ /* 0x000fc800000006ff */
[----:B------:R-:W0:Y:S02]  /*16bb0*/  SYNCS.PHASECHK.TRANS64.TRYWAIT P0, [R0+URZ+0x38820], R3 ;  /* 0x03882003000075a7 */ /* 0x000e24000800017f */
[----:B0-----:R-:W-:Y:S05]  /*16bc0*/  @!P0 BRA `(.L_x_353) ;  /* 0x0000002000008947 */ /* 0x001fea0003800000 */
.L_x_423:
[----:B------:R-:W-:Y:S05]  /*16bd0*/  BSYNC B0 ;  /* 0x0000000000007941 */ /* 0x000fea0003800000 */
.L_x_352:
[----:B------:R-:W-:-:S03]  /*16be0*/  UMOV UR4, 0xffffffff ;  /* 0xffffffff00047882 */ /* 0x000fc60000000000 */
[----:B------:R-:W-:Y:S05]  /*16bf0*/  BRA.DIV UR4, `(.L_x_354) ;  /* 0x0000002204087947 */ /* 0x000fea000b800000 */
[----:B------:R-:W1:Y:S02]  /*16c00*/  S2R R2, SR_TID.X ;  /* 0x0000000000027919 */ /* 0x000e640000002100 */
[----:B-1----:R-:W-:-:S04]  /*16c10*/  SHF.R.U32.HI R2, RZ, 0x5, R2 ;  /* 0x00000005ff027819 */ /* 0x002fc80000011602 */
[----:B------:R-:W-:-:S05]  /*16c20*/  LOP3.LUT R2, R2, 0x3, RZ, 0xc0, !PT ;  /* 0x0000000302027812 */ /* 0x000fca00078ec0ff */
[----:B------:R1:W2:Y:S02]  /*16c30*/  SHFL.IDX PT, R14, R2, RZ, 0x1f ;  /* 0x00001fff020e7589 */ /* 0x0002a400000e0000 */
.L_x_426:
[----:B--2---:R-:W-:Y:S01]  /*16c40*/  ISETP.NE.AND P0, PT, R14, RZ, PT ;  /* 0x000000ff0e00720c */ /* 0x004fe20003f05270 */
[----:B------:R-:W-:-:S12]  /*16c50*/  BSSY B0, `(.L_x_355) ;  /* 0x0000027000007945 */ /* 0x000fd80003800000 */
[----:B------:R-:W-:Y:S05]  /*16c60*/  @P0 BRA `(.L_x_356) ;  /* 0x0000000000940947 */ /* 0x000fea0003800000 */
[----:B------:R-:W-:-:S03]  /*16c70*/  UMOV UR4, 0xffffffff ;  /* 0xffffffff00047882 */ /* 0x000fc60000000000 */
[----:B------:R-:W-:Y:S05]  /*16c80*/  BRA.DIV UR4, `(.L_x_357) ;  /* 0x0000002204187947 */ /* 0x000fea000b800000 */
[----:B------:R-:W-:-:S13]  /*16c90*/  ELECT P6, URZ, PT ;  /* 0x00000000003f782f */ /* 0x000fda00038c0000 */
.L_x_429:
[----:B------:R-:W-:Y:S05]  /*16ca0*/  @!P6 BRA `(.L_x_356) ;  /* 0x000000000084e947 */ /* 0x000fea0003800000 */
[----:B-1----:R-:W2:Y:S02]  /*16cb0*/  LDL R2, [R1+0x70] ;  /* 0x0000700001027983 */ /* 0x002ea40000100800 */
[----:B--2---:R-:W-:-:S13]  /*16cc0*/  R2UR UR4, R2 ;  /* 0x00000000020472ca */ /* 0x004fda00000e0000 */
[----:B------:R-:W-:-:S06]  /*16cd0*/  ULOP3.LUT UR4, UR4, 0x2, URZ, 0xfc, !UPT ;  /* 0x0000000204047892 */ /* 0x000fcc000f8efc3f */
[----:B------:R-:W-:-:S05]  /*16ce0*/  IMAD.U32 R2, RZ, RZ, UR4 ;  /* 0x00000004ff027e24 */ /* 0x000fca000f8e00ff */
[----:B------:R-:W-:-:S13]  /*16cf0*/  ISETP.NE.AND P2, PT, R2, 0x3, PT ;  /* 0x000000030200780c */ /* 0x000fda0003f45270 */
[----:B------:R-:W-:Y:S05]  /*16d00*/  @!P2 BRA `(.L_x_358) ;  /* 0x000000000004a947 */ /* 0x000fea0003800000 */
[----:B------:R-:W-:Y:S01]  /*16d10*/  BPT.TRAP 0x1 ;  /* 0x000000040000795c */ /* 0x000fe20000300000 */
.L_x_358:
[----:B------:R-:W2:Y:S01]  /*16d20*/  LDL.LU R7, [R1+0x14] ;  /* 0x0000140001077983 */ /* 0x000ea20000300800 */
[----:B------:R-:W-:Y:S02]  /*16d30*/  VIADD R2, R0, 0x38840 ;  /* 0x0003884000027836 */ /* 0x000fe40000000000 */
[C---:B0-----:R-:W-:Y:S02]  /*16d40*/  VIADD R3, R19.reuse, 0x1 ;  /* 0x0000000113037836 */ /* 0x041fe40000000000 */
[----:B------:R-:W-:-:S03]  /*16d50*/  IMAD R6, R19, 0x8, R2 ;  /* 0x0000000813067824 */ /* 0x000fc600078e0202 */
[----:B------:R-:W-:-:S04]  /*16d60*/  ISETP.NE.AND P1, PT, R3, 0x2, PT ;  /* 0x000000020300780c */ /* 0x000fc80003f25270 */
[----:B------:R-:W-:Y:S02]  /*16d70*/  SEL R4, RZ, 0x1, P1 ;  /* 0x00000001ff047807 */ /* 0x000fe40000800000 */
[----:B------:R-:W-:Y:S02]  /*16d80*/  SEL R3, R3, RZ, P1 ;  /* 0x000000ff03037207 */ /* 0x000fe40000800000 */
[C---:B--2---:R-:W-:Y:S02]  /*16d90*/  SHF.L.U32 R5, R7.reuse, 0x1f, RZ ;  /* 0x0000001f07057819 */ /* 0x044fe400000006ff */
[----:B------:R-:W-:Y:S01]  /*16da0*/  LOP3.LUT R4, R7, R4, RZ, 0x3c, !PT ;  /* 0x0000000407047212 */ /* 0x000fe200078e3cff */
[----:B------:R-:W-:Y:S01]  /*16db0*/  IMAD R7, R3, 0x8, R2 ;  /* 0x0000000803077824 */ /* 0x000fe200078e0202 */
[----:B------:R-:W0:Y:S02]  /*16dc0*/  SYNCS.PHASECHK.TRANS64.TRYWAIT P0, [R6+URZ], R5 ;  /* 0x00000005060075a7 */ /* 0x000e24000800017f */
[----:B------:R-:W-:Y:S01]  /*16dd0*/  SHF.L.U32 R2, R4, 0x1f, RZ ;  /* 0x0000001f04027819 */ /* 0x000fe200000006ff */
[----:B0-----:R-:W-:Y:S06]  /*16de0*/  @!P0 BRA `(.L_x_359) ;  /* 0x0000001c00e08947 */ /* 0x001fec0003800000 */
.L_x_430:
[----:B------:R-:W1:Y:S02]  /*16df0*/  SYNCS.PHASECHK.TRANS64.TRYWAIT P0, [R7+URZ], R2 ;  /* 0x00000002070075a7 */ /* 0x000e64000800017f */
[----:B-1----:R-:W-:Y:S05]  /*16e00*/  @!P0 BRA `(.L_x_360) ;  /* 0x0000001c00ec8947 */ /* 0x002fea0003800000 */
.L_x_431:
[----:B------:R-:W-:Y:S05]  /*16e10*/  @!P2 BRA `(.L_x_361) ;  /* 0x000000000004a947 */ /* 0x000fea0003800000 */
[----:B------:R-:W-:Y:S01]  /*16e20*/  BPT.TRAP 0x1 ;  /* 0x000000040000795c */ /* 0x000fe20000300000 */
.L_x_361:
[----:B------:R-:W-:-:S04]  /*16e30*/  VIADD R0, R0, 0x38860 ;  /* 0x0003886000007836 */ /* 0x000fc80000000000 */
[----:B------:R-:W-:-:S04]  /*16e40*/  IMAD R4, R19, 0x8, R0 ;  /* 0x0000000813047824 */ /* 0x000fc800078e0200 */
[----:B------:R-:W2:Y:S02]  /*16e50*/  SYNCS.PHASECHK.TRANS64.TRYWAIT P0, [R4+URZ], R5 ;  /* 0x00000005040075a7 */ /* 0x000ea4000800017f */
[----:B--2---:R-:W-:Y:S05]  /*16e60*/  @!P0 BRA `(.L_x_362) ;  /* 0x0000001c00e88947 */ /* 0x004fea0003800000 */
.L_x_432:
[----:B------:R-:W-:-:S07]  /*16e70*/  IMAD R3, R3, 0x8, R0 ;  /* 0x0000000803037824 */ /* 0x000fce00078e0200 */
.L_x_363:
[----:B---3--:R3:W4:Y:S02]  /*16e80*/  SYNCS.PHASECHK.TRANS64.TRYWAIT P0, [R3+URZ], R2 ;  /* 0x00000002030075a7 */ /* 0x008724000800017f */
[----:B----4-:R-:W-:Y:S05]  /*16e90*/  @!P0 NANOSLEEP.SYNCS 0x989680 ;  /* 0x009896800000895d */ /* 0x010fea0003900000 */
[----:B------:R-:W4:Y:S02]  /*16ea0*/  @!P0 SYNCS.PHASECHK.TRANS64 P0, [R3+URZ], R2 ;  /* 0x00000002030085a7 */ /* 0x000f24000800007f */
[----:B----4-:R-:W-:Y:S05]  /*16eb0*/  @!P0 BRA `(.L_x_363) ;  /* 0xfffffffc00f08947 */ /* 0x010fea000383ffff */
.L_x_356:
[----:B------:R-:W-:Y:S05]  /*16ec0*/  BSYNC B0 ;  /* 0x0000000000007941 */ /* 0x000fea0003800000 */
.L_x_355:
[----:B------:R-:W-:Y:S05]  /*16ed0*/  EXIT ;  /* 0x000000000000794d */ /* 0x000fea0003800000 */
.L_x_189:
[----:B0-----:R0:W1:Y:S02]  /*16ee0*/  SYNCS.PHASECHK.TRANS64.TRYWAIT P1, [R5+URZ+0x38800], R0 ;  /* 0x03880000050075a7 */ /* 0x001064000802017f */
[----:B-1----:R-:W-:Y:S05]  /*16ef0*/  @!P1 NANOSLEEP.SYNCS 0x989680 ;  /* 0x009896800000995d */ /* 0x002fea0003900000 */
[----:B------:R-:W1:Y:S02]  /*16f00*/  @!P1 SYNCS.PHASECHK.TRANS64 P1, [R5+URZ+0x38800], R0 ;  /* 0x03880000050095a7 */ /* 0x000e64000802007f */
[----:B-1----:R-:W-:Y:S05]  /*16f10*/  @!P1 BRA `(.L_x_189) ;  /* 0xfffffffc00f09947 */ /* 0x002fea000383ffff */
[----:B------:R-:W-:Y:S05]  /*16f20*/  BRA `(.L_x_364) ;  /* 0xfffffeb000547947 */ /* 0x000fea000383ffff */
.L_x_193:
[----:B-1----:R1:W2:Y:S02]  /*16f30*/  SYNCS.PHASECHK.TRANS64.TRYWAIT P2, [R0+URZ+0x38830], R3 ;  /* 0x03883003000075a7 */ /* 0x0022a4000804017f */
[----:B--2---:R-:W-:Y:S05]  /*16f40*/  @!P2 NANOSLEEP.SYNCS 0x989680 ;  /* 0x009896800000a95d */ /* 0x004fea0003900000 */
[----:B------:R-:W2:Y:S02]  /*16f50*/  @!P2 SYNCS.PHASECHK.TRANS64 P2, [R0+URZ+0x38830], R3 ;  /* 0x038830030000a5a7 */ /* 0x000ea4000804007f */
[----:B--2---:R-:W-:Y:S05]  /*16f60*/  @!P2 BRA `(.L_x_193) ;  /* 0xfffffffc00f0a947 */ /* 0x004fea000383ffff */
[----:B------:R-:W-:Y:S05]  /*16f70*/  BRA `(.L_x_192) ;  /* 0xfffffeb0007c7947 */ /* 0x000fea000383ffff */
.L_x_198:
[----:B-1----:R-:W-:-:S04]  /*16f80*/  IMAD.U32 R4, RZ, RZ, UR60 ;  /* 0x0000003cff047e24 */ /* 0x002fc8000f8e00ff */
[----:B------:R1:W2:Y:S03]  /*16f90*/  SYNCS.PHASECHK.TRANS64.TRYWAIT P2, [R4+URZ+0x38830], R3 ;  /* 0x03883003040075a7 */ /* 0x0002a6000804017f */
[----:B--2---:R-:W-:Y:S05]  /*16fa0*/  @!P2 NANOSLEEP.SYNCS 0x989680 ;  /* 0x009896800000a95d */ /* 0x004fea0003900000 */
[----:B------:R-:W2:Y:S02]  /*16fb0*/  @!P2 SYNCS.PHASECHK.TRANS64 P2, [R4+URZ+0x38830], R3 ;  /* 0x038830030400a5a7 */ /* 0x000ea4000804007f */
[----:B--2---:R-:W-:Y:S05]  /*16fc0*/  @!P2 BRA `(.L_x_198) ;  /* 0xfffffffc00eca947 */ /* 0x004fea000383ffff */
[----:B------:R-:W-:Y:S05]  /*16fd0*/  BRA `(.L_x_197) ;  /* 0xfffffeec00fc7947 */ /* 0x000fea000383ffff */
.L_x_202:
[----:B-1----:R1:W2:Y:S02]  /*16fe0*/  SYNCS.PHASECHK.TRANS64.TRYWAIT P2, [R21+URZ+0x38850], R0 ;  /* 0x03885000150075a7 */ /* 0x0022a4000804017f */
[----:B--2---:R-:W-:Y:S05]  /*16ff0*/  @!P2 NANOSLEEP.SYNCS 0x989680 ;  /* 0x009896800000a95d */ /* 0x004fea0003900000 */
[----:B------:R-:W2:Y:S02]  /*17000*/  @!P2 SYNCS.PHASECHK.TRANS64 P2, [R21+URZ+0x38850], R0 ;  /* 0x038850001500a5a7 */ /* 0x000ea4000804007f */
[----:B--2---:R-:W-:Y:S05]  /*17010*/  @!P2 BRA `(.L_x_202) ;  /* 0xfffffffc00f0a947 */ /* 0x004fea000383ffff */
[----:B------:R-:W-:Y:S05]  /*17020*/  BRA `(.L_x_201) ;  /* 0xffffff1800387947 */ /* 0x000fea000383ffff */
.L_x_207:
[----:B-1----:R1:W2:Y:S02]  /*17030*/  SYNCS.PHASECHK.TRANS64.TRYWAIT P0, [R0+URZ+0x38850], R7 ;  /* 0x03885007000075a7 */ /* 0x0022a4000800017f */
[----:B--2---:R-:W-:Y:S05]  /*17040*/  @!P0 NANOSLEEP.SYNCS 0x989680 ;  /* 0x009896800000895d */ /* 0x004fea0003900000 */
[----:B------:R-:W2:Y:S02]  /*17050*/  @!P0 SYNCS.PHASECHK.TRANS64 P0, [R0+URZ+0x38850], R7 ;  /* 0x03885007000085a7 */ /* 0x000ea4000800007f */
[----:B--2---:R-:W-:Y:S05]  /*17060*/  @!P0 BRA `(.L_x_207) ;  /* 0xfffffffc00f08947 */ /* 0x004fea000383ffff */
[----:B------:R-:W-:Y:S05]  /*17070*/  BRA `(.L_x_206) ;  /* 0xffffff3000307947 */ /* 0x000fea000383ffff */
.L_x_252:
[----:B------:R-:W2:Y:S01]  /*17080*/  S2R R4, SR_TID.X ;  /* 0x0000000000047919 */ /* 0x000ea20000002100 */
[----:B------:R-:W-:Y:S01]  /*17090*/  BSSY B0, `(.L_x_365) ;  /* 0x000000a000007945 */ /* 0x000fe20003800000 */
[----:B------:R-:W-:Y:S02]  /*170a0*/  IMAD.MOV.U32 R12, RZ, RZ, RZ ;  /* 0x000000ffff0c7224 */ /* 0x000fe400078e00ff */
[----:B0-----:R-:W-:Y:S02]  /*170b0*/  IMAD.MOV.U32 R11, RZ, RZ, 0x1f ;  /* 0x0000001fff0b7424 */ /* 0x001fe400078e00ff */
[----:B------:R-:W-:Y:S01]  /*170c0*/  IMAD.MOV.U32 R15, RZ, RZ, -0x1 ;  /* 0xffffffffff0f7424 */ /* 0x000fe200078e00ff */
[----:B--2---:R-:W-:-:S04]  /*170d0*/  SHF.R.U32.HI R4, RZ, 0x5, R4 ;  /* 0x00000005ff047819 */ /* 0x004fc80000011604 */
[----:B------:R-:W-:-:S05]  /*170e0*/  LOP3.LUT R4, R4, 0x3, RZ, 0xc0, !PT ;  /* 0x0000000304047812 */ /* 0x000fca00078ec0ff */
[----:B------:R-:W-:-:S07]  /*170f0*/  IMAD.MOV.U32 R13, RZ, RZ, R4 ;  /* 0x000000ffff0d7224 */ /* 0x000fce00078e0004 */
[----:B-1----:R-:W-:Y:S05]  /*17100*/  WARPSYNC.COLLECTIVE R15, `(.L_x_366) ;  /* 0x000000000f087348 */ /* 0x002fea0003c00000 */
[----:B------:R0:W2:Y:S02]  /*17110*/  SHFL.IDX P6, R14, R13, R12, R11 ;  /* 0x0000000c0d0e7389 */ /* 0x0000a400000c000b */
[----:B012---:R-:W-:Y:S01]  /*17120*/  ENDCOLLECTIVE ;  /* 0x000000000000791b */ /* 0x007fe20003800000 */
.L_x_366:
[----:B------:R-:W-:Y:S05]  /*17130*/  BSYNC B0 ;  /* 0x0000000000007941 */ /* 0x000fea0003800000 */
.L_x_365:
[----:B------:R-:W-:Y:S05]  /*17140*/  BRA `(.L_x_367) ;  /* 0xffffffa400847947 */ /* 0x000fea000383ffff */
.L_x_254:
[----:B------:R-:W-:Y:S01]  /*17150*/  BSSY B0, `(.L_x_368) ;  /* 0x0000006000007945 */ /* 0x000fe20003800000 */
[----:B------:R-:W-:-:S07]  /*17160*/  IMAD.MOV.U32 R15, RZ, RZ, -0x1 ;  /* 0xffffffffff0f7424 */ /* 0x000fce00078e00ff */
[----:B01--4-:R-:W-:Y:S05]  /*17170*/  WARPSYNC.COLLECTIVE R15, `(.L_x_369) ;  /* 0x000000000f0c7348 */ /* 0x013fea0003c00000 */
[----:B------:R-:W-:Y:S02]  /*17180*/  ELECT P6, UR62, PT ;  /* 0x00000000003e782f */ /* 0x000fe400038c0000 */
[----:B------:R-:W-:Y:S01]  /*17190*/  MOV R14, UR62 ;  /* 0x0000003e000e7c02 */ /* 0x000fe20008000f00 */
[----:B01--4-:R-:W-:Y:S10]  /*171a0*/  ENDCOLLECTIVE ;  /* 0x000000000000791b */ /* 0x013ff40003800000 */
.L_x_369:
[----:B------:R-:W-:Y:S05]  /*171b0*/  BSYNC B0 ;  /* 0x0000000000007941 */ /* 0x000fea0003800000 */
.L_x_368:
[----:B------:R-:W-:Y:S05]  /*171c0*/  BRA `(.L_x_370) ;  /* 0xffffffa400887947 */ /* 0x000fea000383ffff */
.L_x_256:
[----:B--2---:R2:W3:Y:S02]  /*171d0*/  SYNCS.PHASECHK.TRANS64.TRYWAIT P0, [R0+URZ+0x38840], R2 ;  /* 0x03884002000075a7 */ /* 0x0044e4000800017f */
[----:B---3--:R-:W-:Y:S05]  /*171e0*/  @!P0 NANOSLEEP.SYNCS 0x989680 ;  /* 0x009896800000895d */ /* 0x008fea0003900000 */
[----:B------:R-:W3:Y:S02]  /*171f0*/  @!P0 SYNCS.PHASECHK.TRANS64 P0, [R0+URZ+0x38840], R2 ;  /* 0x03884002000085a7 */ /* 0x000ee4000800007f */
[----:B---3--:R-:W-:Y:S05]  /*17200*/  @!P0 BRA `(.L_x_256) ;  /* 0xfffffffc00f08947 */ /* 0x008fea000383ffff */
[----:B------:R-:W-:Y:S05]  /*17210*/  BRA `(.L_x_371) ;  /* 0xffffffa400ec7947 */ /* 0x000fea000383ffff */
.L_x_260:
[----:B------:R-:W2:Y:S01]  /*17220*/  LDL.LU R11, [R1+0x40] ;  /* 0x00004000010b7983 */ /* 0x000ea20000300800 */
[----:B------:R-:W-:Y:S02]  /*17230*/  IMAD.MOV.U32 R13, RZ, RZ, R3 ;  /* 0x000000ffff0d7224 */ /* 0x000fe400078e0003 */
[----:B------:R-:W-:Y:S01]  /*17240*/  IMAD.MOV.U32 R12, RZ, RZ, RZ ;  /* 0x000000ffff0c7224 */ /* 0x000fe200078e00ff */
[----:B------:R-:W0:Y:S01]  /*17250*/  S2R R7, SR_TID.X ;  /* 0x0000000000077919 */ /* 0x000e220000002100 */
[----:B------:R-:W-:Y:S01]  /*17260*/  IMAD.MOV.U32 R15, RZ, RZ, -0x1 ;  /* 0xffffffffff0f7424 */ /* 0x000fe200078e00ff */
[----:B0-----:R-:W-:-:S04]  /*17270*/  LOP3.LUT R7, R7, 0x7f, RZ, 0xc0, !PT ;  /* 0x0000007f07077812 */ /* 0x001fc800078ec0ff */
[----:B------:R-:W-:-:S05]  /*17280*/  SHF.R.U32.HI R0, RZ, 0x3, R7 ;  /* 0x00000003ff007819 */ /* 0x000fca0000011607 */
[----:B------:R-:W-:-:S04]  /*17290*/  IMAD.IADD R0, R0, 0x1, R5 ;  /* 0x0000000100007824 */ /* 0x000fc800078e0205 */
[----:B------:R-:W-:Y:S02]  /*172a0*/  VIADD R5, R0, 0x10 ;  /* 0x0000001000057836 */ /* 0x000fe40000000000 */
[----:B--2---:R-:W-:Y:S02]  /*172b0*/  IMAD R2, R11, R8, RZ ;  /* 0x000000080b027224 */ /* 0x004fe400078e02ff */
[----:B------:R-:W-:-:S03]  /*172c0*/  IMAD.MOV.U32 R11, RZ, RZ, 0x181f ;  /* 0x0000181fff0b7424 */ /* 0x000fc600078e00ff */
[----:B------:R-:W-:-:S13]  /*172d0*/  ISETP.GE.AND P5, PT, R0, R2, PT ;  /* 0x000000020000720c */ /* 0x000fda0003fa6270 */
[----:B-----5:R-:W-:Y:S05]  /*172e0*/  WARPSYNC.COLLECTIVE R15, `(.L_x_372) ;  /* 0x000000000f087348 */ /* 0x020fea0003c00000 */
[----:B------:R0:W1:Y:S02]  /*172f0*/  SHFL.IDX P6, R14, R13, R12, R11 ;  /* 0x0000000c0d0e7389 */ /* 0x00006400000c000b */
[----:B01---5:R-:W-:Y:S01]  /*17300*/  ENDCOLLECTIVE ;  /* 0x000000000000791b */ /* 0x023fe20003800000 */
.L_x_372:
[----:B------:R-:W-:Y:S02]  /*17310*/  IMAD.MOV.U32 R13, RZ, RZ, R4 ;  /* 0x000000ffff0d7224 */ /* 0x000fe400078e0004 */
[----:B------:R-:W-:-:S07]  /*17320*/  IMAD.MOV.U32 R6, RZ, RZ, R14 ;  /* 0x000000ffff067224 */ /* 0x000fce00078e000e */
[----:B------:R-:W-:Y:S05]  /*17330*/  WARPSYNC.COLLECTIVE R15, `(.L_x_373) ;  /* 0x000000000f087348 */ /* 0x000fea0003c00000 */
[----:B------:R0:W1:Y:S02]  /*17340*/  SHFL.IDX P6, R14, R13, R12, R11 ;  /* 0x0000000c0d0e7389 */ /* 0x00006400000c000b */
[----:B01----:R-:W-:Y:S01]  /*17350*/  ENDCOLLECTIVE ;  /* 0x000000000000791b */ /* 0x003fe20003800000 */
.L_x_373:
[----:B------:R-:W-:Y:S01]  /*17360*/  ULDC.64 UR4, c[0x0][0x208] ;  /* 0x0000820000047ab9 */ /* 0x000fe20000000a00 */
[----:B------:R-:W-:Y:S02]  /*17370*/  IMAD.MOV.U32 R13, RZ, RZ, R3 ;  /* 0x000000ffff0d7224 */ /* 0x000fe400078e0003 */
[----:B------:R-:W-:Y:S02]  /*17380*/  IMAD.MOV.U32 R12, RZ, RZ, 0x1 ;  /* 0x00000001ff0c7424 */ /* 0x000fe400078e00ff */
[----:B------:R-:W-:-:S05]  /*17390*/  IMAD.MOV.U32 R7, RZ, RZ, R14 ;  /* 0x000000ffff077224 */ /* 0x000fca00078e000e */
[----:B------:R-:W-:-:S05]  /*173a0*/  @!P5 LEA R7, P4, R10, R7, 0x1 ;  /* 0x000000070a07d211 */ /* 0x000fca00078808ff */
[----:B------:R-:W-:-:S05]  /*173b0*/  @!P5 IMAD.X R6, RZ, RZ, R6, P4 ;  /* 0x000000ffff06d224 */ /* 0x000fca00020e0606 */
[----:B------:R-:W-:-:S04]  /*173c0*/  @!P5 LOP3.LUT R7, R7, R6, RZ, 0x3c, !PT ;  /* 0x000000060707d212 */ /* 0x000fc800078e3cff */
[----:B------:R-:W-:-:S04]  /*173d0*/  @!P5 LOP3.LUT R6, R7, R6, RZ, 0x3c, !PT ;  /* 0x000000060706d212 */ /* 0x000fc800078e3cff */
[----:B------:R-:W-:-:S05]  /*173e0*/  @!P5 LOP3.LUT R7, R7, R6, RZ, 0x3c, !PT ;  /* 0x000000060707d212 */ /* 0x000fca00078e3cff */
        /* <DEDUP_REMOVED lines=11> */
.L_x_374:
[----:B------:R-:W-:Y:S02]  /*174a0*/  IMAD.MOV.U32 R13, RZ, RZ, R4 ;  /* 0x000000ffff0d7224 */ /* 0x000fe400078e0004 */
[----:B------:R-:W-:-:S07]  /*174b0*/  IMAD.MOV.U32 R6, RZ, RZ, R14 ;  /* 0x000000ffff067224 */ /* 0x000fce00078e000e */
[----:B------:R-:W-:Y:S05]  /*174c0*/  WARPSYNC.COLLECTIVE R15, `(.L_x_375) ;  /* 0x000000000f087348 */ /* 0x000fea0003c00000 */
[----:B------:R0:W1:Y:S02]  /*174d0*/  SHFL.IDX P6, R14, R13, R12, R11 ;  /* 0x0000000c0d0e7389 */ /* 0x00006400000c000b */
[----:B01----:R-:W-:Y:S01]  /*174e0*/  ENDCOLLECTIVE ;  /* 0x000000000000791b */ /* 0x003fe20003800000 */
.L_x_375:
[----:B------:R-:W-:Y:S01]  /*174f0*/  ULDC.64 UR4, c[0x0][0x208] ;  /* 0x0000820000047ab9 */ /* 0x000fe20000000a00 */
[----:B------:R-:W-:Y:S02]  /*17500*/  IMAD.MOV.U32 R13, RZ, RZ, R3 ;  /* 0x000000ffff0d7224 */ /* 0x000fe400078e0003 */
[----:B------:R-:W-:Y:S02]  /*17510*/  IMAD.MOV.U32 R12, RZ, RZ, 0x2 ;  /* 0x00000002ff0c7424 */ /* 0x000fe400078e00ff */
[----:B------:R-:W-:-:S05]  /*17520*/  IMAD.MOV.U32 R5, RZ, RZ, R14 ;  /* 0x000000ffff057224 */ /* 0x000fca00078e000e */
[----:B------:R-:W-:-:S05]  /*17530*/  @!P5 LEA R5, P4, R10, R5, 0x1 ;  /* 0x000000050a05d211 */ /* 0x000fca00078808ff */
[----:B------:R-:W-:-:S04]  /*17540*/  @!P5 IMAD.X R6, RZ, RZ, R6, P4 ;  /* 0x000000ffff06d224 */ /* 0x000fc800020e0606 */
[----:B------:R-:W-:Y:S02]  /*17550*/  @!P5 IMAD.MOV.U32 R7, RZ, RZ, R6 ;  /* 0x000000ffff07d224 */ /* 0x000fe400078e0006 */
[----:B------:R-:W-:Y:S02]  /*17560*/  @!P5 IMAD.MOV.U32 R6, RZ, RZ, R5 ;  /* 0x000000ffff06d224 */ /* 0x000fe400078e0005 */
[----:B------:R-:W-:-:S03]  /*17570*/  VIADD R5, R0, 0x20 ;  /* 0x0000002000057836 */ /* 0x000fc60000000000 */
        /* <DEDUP_REMOVED lines=11> */
.L_x_376:
[----:B------:R-:W-:Y:S02]  /*17630*/  IMAD.MOV.U32 R13, RZ, RZ, R4 ;  /* 0x000000ffff0d7224 */ /* 0x000fe400078e0004 */
[----:B------:R-:W-:-:S07]  /*17640*/  IMAD.MOV.U32 R6, RZ, RZ, R14 ;  /* 0x000000ffff067224 */ /* 0x000fce00078e000e */
[----:B------:R-:W-:Y:S05]  /*17650*/  WARPSYNC.COLLECTIVE R15, `(.L_x_377) ;  /* 0x000000000f087348 */ /* 0x000fea0003c00000 */
[----:B------:R0:W1:Y:S02]  /*17660*/  SHFL.IDX P6, R14, R13, R12, R11 ;  /* 0x0000000c0d0e7389 */ /* 0x00006400000c000b */
[----:B01----:R-:W-:Y:S01]  /*17670*/  ENDCOLLECTIVE ;  /* 0x000000000000791b */ /* 0x003fe20003800000 */
.L_x_377:
        /* <DEDUP_REMOVED lines=20> */
.L_x_378:
[----:B------:R-:W-:Y:S02]  /*177c0*/  IMAD.MOV.U32 R13, RZ, RZ, R4 ;  /* 0x000000ffff0d7224 */ /* 0x000fe400078e0004 */
[----:B------:R-:W-:-:S07]  /*177d0*/  IMAD.MOV.U32 R6, RZ, RZ, R14 ;  /* 0x000000ffff067224 */ /* 0x000fce00078e000e */
[----:B------:R-:W-:Y:S05]  /*177e0*/  WARPSYNC.COLLECTIVE R15, `(.L_x_379) ;  /* 0x000000000f087348 */ /* 0x000fea0003c00000 */
[----:B------:R0:W1:Y:S02]  /*177f0*/  SHFL.IDX P6, R14, R13, R12, R11 ;  /* 0x0000000c0d0e7389 */ /* 0x00006400000c000b */
[----:B01----:R-:W-:Y:S01]  /*17800*/  ENDCOLLECTIVE ;  /* 0x000000000000791b */ /* 0x003fe20003800000 */
.L_x_379:
        /* <DEDUP_REMOVED lines=20> */
.L_x_380:
[----:B------:R-:W-:Y:S02]  /*17950*/  IMAD.MOV.U32 R13, RZ, RZ, R4 ;  /* 0x000000ffff0d7224 */ /* 0x000fe400078e0004 */
[----:B------:R-:W-:-:S07]  /*17960*/  IMAD.MOV.U32 R6, RZ, RZ, R14 ;  /* 0x000000ffff067224 */ /* 0x000fce00078e000e */
[----:B------:R-:W-:Y:S05]  /*17970*/  WARPSYNC.COLLECTIVE R15, `(.L_x_381) ;  /* 0x000000000f087348 */ /* 0x000fea0003c00000 */
[----:B------:R0:W1:Y:S02]  /*17980*/  SHFL.IDX P6, R14, R13, R12, R11 ;  /* 0x0000000c0d0e7389 */ /* 0x00006400000c000b */
[----:B01----:R-:W-:Y:S01]  /*17990*/  ENDCOLLECTIVE ;  /* 0x000000000000791b */ /* 0x003fe20003800000 */
.L_x_381:
        /* <DEDUP_REMOVED lines=20> */
.L_x_382:
[----:B------:R-:W-:Y:S02]  /*17ae0*/  IMAD.MOV.U32 R13, RZ, RZ, R4 ;  /* 0x000000ffff0d7224 */ /* 0x000fe400078e0004 */
[----:B------:R-:W-:-:S07]  /*17af0*/  IMAD.MOV.U32 R6, RZ, RZ, R14 ;  /* 0x000000ffff067224 */ /* 0x000fce00078e000e */
[----:B------:R-:W-:Y:S05]  /*17b00*/  WARPSYNC.COLLECTIVE R15, `(.L_x_383) ;  /* 0x000000000f087348 */ /* 0x000fea0003c00000 */
[----:B------:R0:W1:Y:S02]  /*17b10*/  SHFL.IDX P6, R14, R13, R12, R11 ;  /* 0x0000000c0d0e7389 */ /* 0x00006400000c000b */
[----:B01----:R-:W-:Y:S01]  /*17b20*/  ENDCOLLECTIVE ;  /* 0x000000000000791b */ /* 0x003fe20003800000 */
.L_x_383:
[----:B------:R-:W-:Y:S01]  /*17b30*/  ULDC.64 UR4, c[0x0][0x208] ;  /* 0x0000820000047ab9 */ /* 0x000fe20000000a00 */
[----:B------:R-:W-:Y:S02]  /*17b40*/  IMAD.MOV.U32 R13, RZ, RZ, R3 ;  /* 0x000000ffff0d7224 */ /* 0x000fe400078e0003 */
[----:B------:R-:W-:Y:S02]  /*17b50*/  IMAD.MOV.U32 R12, RZ, RZ, 0x6 ;  /* 0x00000006ff0c7424 */ /* 0x000fe400078e00ff */
[----:B------:R-:W-:-:S05]  /*17b60*/  IMAD.MOV.U32 R5, RZ, RZ, R14 ;  /* 0x000000ffff057224 */ /* 0x000fca00078e000e */
[----:B------:R-:W-:-:S05]  /*17b70*/  @!P5 LEA R5, P4, R10, R5, 0x1 ;  /* 0x000000050a05d211 */ /* 0x000fca00078808ff */
[----:B------:R-:W-:-:S04]  /*17b80*/  @!P5 IMAD.X R6, RZ, RZ, R6, P4 ;  /* 0x000000ffff06d224 */ /* 0x000fc800020e0606 */
[----:B------:R-:W-:Y:S02]  /*17b90*/  @!P5 IMAD.MOV.U32 R7, RZ, RZ, R6 ;  /* 0x000000ffff07d224 */ /* 0x000fe400078e0006 */
[----:B------:R-:W-:-:S05]  /*17ba0*/  @!P5 IMAD.MOV.U32 R6, RZ, RZ, R5 ;  /* 0x000000ffff06d224 */ /* 0x000fca00078e0005 */
        /* <DEDUP_REMOVED lines=10> */
.L_x_384:
[----:B------:R-:W-:-:S05]  /*17c50*/  VIADD R7, R0, 0x60 ;  /* 0x0000006000077836 */ /* 0x000fca0000000000 */
[----:B------:R-:W-:Y:S01]  /*17c60*/  ISETP.GE.AND P5, PT, R7, R2, PT ;  /* 0x000000020700720c */ /* 0x000fe20003fa6270 */
[----:B------:R-:W-:Y:S02]  /*17c70*/  IMAD.MOV.U32 R13, RZ, RZ, R4 ;  /* 0x000000ffff0d7224 */ /* 0x000fe400078e0004 */
[----:B------:R-:W-:-:S10]  /*17c80*/  IMAD.MOV.U32 R8, RZ, RZ, R14 ;  /* 0x000000ffff087224 */ /* 0x000fd400078e000e */
[----:B------:R-:W-:Y:S05]  /*17c90*/  WARPSYNC.COLLECTIVE R15, `(.L_x_385) ;  /* 0x000000000f087348 */ /* 0x000fea0003c00000 */
[----:B------:R0:W1:Y:S02]  /*17ca0*/  SHFL.IDX P6, R14, R13, R12, R11 ;  /* 0x0000000c0d0e7389 */ /* 0x00006400000c000b */
[----:B01----:R-:W-:Y:S01]  /*17cb0*/  ENDCOLLECTIVE ;  /* 0x000000000000791b */ /* 0x003fe20003800000 */
.L_x_385:
        /* <DEDUP_REMOVED lines=18> */
.L_x_386:
[----:B------:R-:W-:Y:S02]  /*17de0*/  IMAD.MOV.U32 R13, RZ, RZ, R4 ;  /* 0x000000ffff0d7224 */ /* 0x000fe400078e0004 */
[----:B------:R-:W-:-:S07]  /*17df0*/  IMAD.MOV.U32 R5, RZ, RZ, R14 ;  /* 0x000000ffff057224 */ /* 0x000fce00078e000e */
[----:B------:R-:W-:Y:S05]  /*17e00*/  WARPSYNC.COLLECTIVE R15, `(.L_x_387) ;  /* 0x000000000f087348 */ /* 0x000fea0003c00000 */
[----:B------:R0:W1:Y:S02]  /*17e10*/  SHFL.IDX P6, R14, R13, R12, R11 ;  /* 0x0000000c0d0e7389 */ /* 0x00006400000c000b */
[----:B01----:R-:W-:Y:S01]  /*17e20*/  ENDCOLLECTIVE ;  /* 0x000000000000791b */ /* 0x003fe20003800000 */
.L_x_387:
[----:B------:R-:W-:Y:S01]  /*17e30*/  IMAD.MOV.U32 R3, RZ, RZ, R14 ;  /* 0x000000ffff037224 */ /* 0x000fe200078e000e */
[----:B------:R-:W-:Y:S06]  /*17e40*/  BRA `(.L_x_388) ;  /* 0xffffffa800b87947 */ /* 0x000fec000383ffff */
.L_x_265:
[----:B0-----:R0:W3:Y:S02]  /*17e50*/  SYNCS.PHASECHK.TRANS64.TRYWAIT P0, [R18+URZ+0x38820], R0 ;  /* 0x03882000120075a7 */ /* 0x0010e4000800017f */
[----:B---3--:R-:W-:Y:S05]  /*17e60*/  @!P0 NANOSLEEP.SYNCS 0x989680 ;  /* 0x009896800000895d */ /* 0x008fea0003900000 */
[----:B------:R-:W3:Y:S02]  /*17e70*/  @!P0 SYNCS.PHASECHK.TRANS64 P0, [R18+URZ+0x38820], R0 ;  /* 0x03882000120085a7 */ /* 0x000ee4000800007f */
[----:B---3--:R-:W-:Y:S05]  /*17e80*/  @!P0 BRA `(.L_x_265) ;  /* 0xfffffffc00f08947 */ /* 0x008fea000383ffff */
[----:B------:R-:W-:Y:S05]  /*17e90*/  BRA `(.L_x_389) ;  /* 0xffffffac00347947 */ /* 0x000fea000383ffff */
.L_x_274:
[----:B-1----:R1:W2:Y:S02]  /*17ea0*/  SYNCS.PHASECHK.TRANS64.TRYWAIT P0, [R3+URZ+0x38840], R2 ;  /* 0x03884002030075a7 */ /* 0x0022a4000800017f */
[----:B--2---:R-:W-:Y:S05]  /*17eb0*/  @!P0 NANOSLEEP.SYNCS 0x989680 ;  /* 0x009896800000895d */ /* 0x004fea0003900000 */
[----:B------:R-:W2:Y:S02]  /*17ec0*/  @!P0 SYNCS.PHASECHK.TRANS64 P0, [R3+URZ+0x38840], R2 ;  /* 0x03884002030085a7 */ /* 0x000ea4000800007f */
[----:B--2---:R-:W-:Y:S05]  /*17ed0*/  @!P0 BRA `(.L_x_274) ;  /* 0xfffffffc00f08947 */ /* 0x004fea000383ffff */
[----:B------:R-:W-:Y:S05]  /*17ee0*/  BRA `(.L_x_390) ;  /* 0xffffffb000147947 */ /* 0x000fea000383ffff */
.L_x_282:
[----:B0-----:R0:W1:Y:S02]  /*17ef0*/  SYNCS.PHASECHK.TRANS64.TRYWAIT P0, [R3+URZ+0x60], R2 ;  /* 0x00006002030075a7 */ /* 0x001064000800017f */
[----:B-1----:R-:W-:Y:S05]  /*17f00*/  @!P0 NANOSLEEP.SYNCS 0x989680 ;  /* 0x009896800000895d */ /* 0x002fea0003900000 */
[----:B------:R-:W1:Y:S02]  /*17f10*/  @!P0 SYNCS.PHASECHK.TRANS64 P0, [R3+URZ+0x60], R2 ;  /* 0x00006002030085a7 */ /* 0x000e64000800007f */
[----:B-1----:R-:W-:Y:S05]  /*17f20*/  @!P0 BRA `(.L_x_282) ;  /* 0xfffffffc00f08947 */ /* 0x002fea000383ffff */
[----:B------:R-:W-:Y:S05]  /*17f30*/  BRA `(.L_x_391) ;  /* 0xffffffb400687947 */ /* 0x000fea000383ffff */
.L_x_293:
[----:B-1----:R1:W2:Y:S02]  /*17f40*/  SYNCS.PHASECHK.TRANS64.TRYWAIT P0, [R3+URZ+0x38840], R2 ;  /* 0x03884002030075a7 */ /* 0x0022a4000800017f */
[----:B--2---:R-:W-:Y:S05]  /*17f50*/  @!P0 NANOSLEEP.SYNCS 0x989680 ;  /* 0x009896800000895d */ /* 0x004fea0003900000 */
[----:B------:R-:W2:Y:S02]  /*17f60*/  @!P0 SYNCS.PHASECHK.TRANS64 P0, [R3+URZ+0x38840], R2 ;  /* 0x03884002030085a7 */ /* 0x000ea4000800007f */
[----:B--2---:R-:W-:Y:S05]  /*17f70*/  @!P0 BRA `(.L_x_293) ;  /* 0xfffffffc00f08947 */ /* 0x004fea000383ffff */
[----:B------:R-:W-:Y:S05]  /*17f80*/  BRA `(.L_x_392) ;  /* 0xffffffbc00747947 */ /* 0x000fea000383ffff */
.L_x_301:
[----:B0-----:R0:W1:Y:S02]  /*17f90*/  SYNCS.PHASECHK.TRANS64.TRYWAIT P0, [R2+URZ+0x60], R3 ;  /* 0x00006003020075a7 */ /* 0x001064000800017f */
[----:B-1----:R-:W-:Y:S05]  /*17fa0*/  @!P0 NANOSLEEP.SYNCS 0x989680 ;  /* 0x009896800000895d */ /* 0x002fea0003900000 */
[----:B------:R-:W1:Y:S02]  /*17fb0*/  @!P0 SYNCS.PHASECHK.TRANS64 P0, [R2+URZ+0x60], R3 ;  /* 0x00006003020085a7 */ /* 0x000e64000800007f */
[----:B-1----:R-:W-:Y:S05]  /*17fc0*/  @!P0 BRA `(.L_x_301) ;  /* 0xfffffffc00f08947 */ /* 0x002fea000383ffff */
[----:B------:R-:W-:Y:S05]  /*17fd0*/  BRA `(.L_x_393) ;  /* 0xffffffc000c87947 */ /* 0x000fea000383ffff */
.L_x_312:
[----:B--2---:R2:W3:Y:S02]  /*17fe0*/  SYNCS.PHASECHK.TRANS64.TRYWAIT P0, [R2+URZ+0x38840], R3 ;  /* 0x03884003020075a7 */ /* 0x0044e4000800017f */
[----:B---3--:R-:W-:Y:S05]  /*17ff0*/  @!P0 NANOSLEEP.SYNCS 0x989680 ;  /* 0x009896800000895d */ /* 0x008fea0003900000 */
[----:B------:R-:W3:Y:S02]  /*18000*/  @!P0 SYNCS.PHASECHK.TRANS64 P0, [R2+URZ+0x38840], R3 ;  /* 0x03884003020085a7 */ /* 0x000ee4000800007f */
[----:B---3--:R-:W-:Y:S05]  /*18010*/  @!P0 BRA `(.L_x_312) ;  /* 0xfffffffc00f08947 */ /* 0x008fea000383ffff */
[----:B------:R-:W-:Y:S05]  /*18020*/  BRA `(.L_x_394) ;  /* 0xffffffc800a47947 */ /* 0x000fea000383ffff */
.L_x_320:
[----:B0-----:R0:W1:Y:S02]  /*18030*/  SYNCS.PHASECHK.TRANS64.TRYWAIT P0, [R2+URZ+0x60], R5 ;  /* 0x00006005020075a7 */ /* 0x001064000800017f */
[----:B-1----:R-:W-:Y:S05]  /*18040*/  @!P0 NANOSLEEP.SYNCS 0x989680 ;  /* 0x009896800000895d */ /* 0x002fea0003900000 */
[----:B------:R-:W1:Y:S02]  /*18050*/  @!P0 SYNCS.PHASECHK.TRANS64 P0, [R2+URZ+0x60], R5 ;  /* 0x00006005020085a7 */ /* 0x000e64000800007f */
[----:B-1----:R-:W-:Y:S05]  /*18060*/  @!P0 BRA `(.L_x_320) ;  /* 0xfffffffc00f08947 */ /* 0x002fea000383ffff */
[----:B------:R-:W-:Y:S05]  /*18070*/  BRA `(.L_x_395) ;  /* 0xffffffcc00f87947 */ /* 0x000fea000383ffff */
.L_x_333:
[----:B--2---:R2:W3:Y:S02]  /*18080*/  SYNCS.PHASECHK.TRANS64.TRYWAIT P0, [R0+URZ+0x38860], R2 ;  /* 0x03886002000075a7 */ /* 0x0044e4000800017f */
[----:B---3--:R-:W-:Y:S05]  /*18090*/  @!P0 NANOSLEEP.SYNCS 0x989680 ;  /* 0x009896800000895d */ /* 0x008fea0003900000 */
[----:B------:R-:W3:Y:S02]  /*180a0*/  @!P0 SYNCS.PHASECHK.TRANS64 P0, [R0+URZ+0x38860], R2 ;  /* 0x03886002000085a7 */ /* 0x000ee4000800007f */
[----:B---3--:R-:W-:Y:S05]  /*180b0*/  @!P0 BRA `(.L_x_333) ;  /* 0xfffffffc00f08947 */ /* 0x008fea000383ffff */
[----:B------:R-:W-:Y:S05]  /*180c0*/  BRA `(.L_x_396) ;  /* 0xffffffd400c07947 */ /* 0x000fea000383ffff */
.L_x_342:
[----:B------:R-:W4:Y:S01]  /*180d0*/  LDL R3, [R1] ;  /* 0x0000000001037983 */ /* 0x000f220000100800 */
[----:B------:R-:W-:Y:S01]  /*180e0*/  BSSY B0, `(.L_x_397) ;  /* 0x0000008000007945 */ /* 0x000fe20003800000 */
[----:B0-----:R-:W-:Y:S02]  /*180f0*/  IMAD.MOV.U32 R12, RZ, RZ, RZ ;  /* 0x000000ffff0c7224 */ /* 0x001fe400078e00ff */
[----:B------:R-:W-:Y:S02]  /*18100*/  IMAD.MOV.U32 R11, RZ, RZ, 0x1f ;  /* 0x0000001fff0b7424 */ /* 0x000fe400078e00ff */
[----:B------:R-:W-:Y:S02]  /*18110*/  IMAD.MOV.U32 R15, RZ, RZ, -0x1 ;  /* 0xffffffffff0f7424 */ /* 0x000fe400078e00ff */
[----:B----4-:R-:W-:-:S07]  /*18120*/  IMAD.MOV.U32 R13, RZ, RZ, R3 ;  /* 0x000000ffff0d7224 */ /* 0x010fce00078e0003 */
[----:B-123--:R-:W-:Y:S05]  /*18130*/  WARPSYNC.COLLECTIVE R15, `(.L_x_398) ;  /* 0x000000000f087348 */ /* 0x00efea0003c00000 */
[----:B------:R0:W4:Y:S02]  /*18140*/  SHFL.IDX P6, R14, R13, R12, R11 ;  /* 0x0000000c0d0e7389 */ /* 0x00012400000c000b */
[----:B01234-:R-:W-:Y:S01]  /*18150*/  ENDCOLLECTIVE ;  /* 0x000000000000791b */ /* 0x01ffe20003800000 */
.L_x_398:
[----:B------:R-:W-:Y:S05]  /*18160*/  BSYNC B0 ;  /* 0x0000000000007941 */ /* 0x000fea0003800000 */
.L_x_397:
[----:B------:R0:W5:Y:S01]  /*18170*/  LDL R2, [R1+0xc] ;  /* 0x00000c0001027983 */ /* 0x0001620000100800 */
[----:B------:R-:W-:Y:S02]  /*18180*/  IMAD.MOV.U32 R13, RZ, RZ, R3 ;  /* 0x000000ffff0d7224 */ /* 0x000fe400078e0003 */
[----:B------:R-:W-:Y:S02]  /*18190*/  IMAD.MOV.U32 R12, RZ, RZ, 0x1 ;  /* 0x00000001ff0c7424 */ /* 0x000fe400078e00ff */
[----:B------:R-:W-:Y:S02]  /*181a0*/  IMAD.MOV.U32 R11, RZ, RZ, 0x1f ;  /* 0x0000001fff0b7424 */ /* 0x000fe400078e00ff */
[----:B------:R-:W-:Y:S02]  /*181b0*/  IMAD.MOV.U32 R15, RZ, RZ, -0x1 ;  /* 0xffffffffff0f7424 */ /* 0x000fe400078e00ff */
[----:B0-----:R-:W-:-:S07]  /*181c0*/  IMAD.MOV.U32 R0, RZ, RZ, R14 ;  /* 0x000000ffff007224 */ /* 0x001fce00078e000e */
[----:B-----5:R-:W-:Y:S05]  /*181d0*/  WARPSYNC.COLLECTIVE R15, `(.L_x_399) ;  /* 0x000000000f087348 */ /* 0x020fea0003c00000 */
[----:B------:R0:W1:Y:S02]  /*181e0*/  SHFL.IDX P6, R14, R13, R12, R11 ;  /* 0x0000000c0d0e7389 */ /* 0x00006400000c000b */
[----:B01---5:R-:W-:Y:S01]  /*181f0*/  ENDCOLLECTIVE ;  /* 0x000000000000791b */ /* 0x023fe20003800000 */
.L_x_399:
[----:B------:R-:W-:Y:S01]  /*18200*/  ULDC UR4, c[0x0][0xc3c] ;  /* 0x00030f0000047ab9 */ /* 0x000fe20000000800 */
[----:B------:R-:W-:Y:S01]  /*18210*/  ULDC.64 UR6, c[0x0][0x208] ;  /* 0x0000820000067ab9 */ /* 0x000fe20000000a00 */
[----:B------:R-:W-:Y:S02]  /*18220*/  IMAD.IADD R6, R2, 0x1, R16 ;  /* 0x0000000102067824 */ /* 0x000fe400078e0210 */
[----:B------:R-:W-:Y:S02]  /*18230*/  IMAD.MOV.U32 R11, RZ, RZ, RZ ;  /* 0x000000ffff0b7224 */ /* 0x000fe400078e00ff */
[----:B------:R-:W-:Y:S01]  /*18240*/  IMAD.MOV.U32 R8, RZ, RZ, R14 ;  /* 0x000000ffff087224 */ /* 0x000fe200078e000e */
[----:B------:R-:W-:-:S13]  /*18250*/  ISETP.GE.OR P1, PT, R6, UR4, !P0 ;  /* 0x0000000406007c0c */ /* 0x000fda000c726670 */
[----:B------:R-:W0:Y:S08]  /*18260*/  @!P1 LDC.64 R2, c[0x0][0xc80] ;  /* 0x00032000ff029b82 */ /* 0x000e300000000a00 */
[----:B------:R-:W1:Y:S01]  /*18270*/  @!P1 LDC.64 R4, c[0x0][0xc78] ;  /* 0x00031e00ff049b82 */ /* 0x000e620000000a00 */
[----:B0-----:R-:W-:-:S05]  /*18280*/  @!P1 IMAD.WIDE R2, R6, 0x4, R2 ;  /* 0x0000000406029825 */ /* 0x001fca00078e0202 */
[----:B------:R1:W2:Y:S02]  /*18290*/  @!P1 LDG.E R7, desc[UR6][R2.64] ;  /* 0x0000000602079981 */ /* 0x0002a4000c1e1900 */
[----:B-1----:R-:W-:-:S06]  /*182a0*/  @!P1 IMAD.WIDE R2, R6, 0x4, R4 ;  /* 0x0000000406029825 */ /* 0x002fcc00078e0204 */
[----:B------:R-:W3:Y:S01]  /*182b0*/  @!P1 LDG.E R2, desc[UR6][R2.64] ;  /* 0x0000000602029981 */ /* 0x000ee2000c1e1900 */
[----:B------:R-:W-:Y:S01]  /*182c0*/  IMAD.MOV.U32 R6, RZ, RZ, RZ ;  /* 0x000000ffff067224 */ /* 0x000fe200078e00ff */
[C---:B------:R-:W-:Y:S01]  /*182d0*/  ISETP.GE.U32.AND P2, PT, R16.reuse, 0x2, PT ;  /* 0x000000021000780c */ /* 0x040fe20003f46070 */
[----:B------:R-:W-:Y:S01]  /*182e0*/  IMAD.MOV.U32 R4, RZ, RZ, RZ ;  /* 0x000000ffff047224 */ /* 0x000fe200078e00ff */
[C---:B------:R-:W-:Y:S02]  /*182f0*/  ISETP.GE.U32.AND P3, PT, R16.reuse, 0x4, PT ;  /* 0x000000041000780c */ /* 0x040fe40003f66070 */
[C---:B------:R-:W-:Y:S02]  /*18300*/  ISETP.GE.U32.AND P4, PT, R16.reuse, 0x8, PT ;  /* 0x000000081000780c */ /* 0x040fe40003f86070 */
[----:B------:R-:W-:Y:S01]  /*18310*/  ISETP.GE.U32.AND P5, PT, R16, 0x10, PT ;  /* 0x000000101000780c */ /* 0x000fe20003fa6070 */
[----:B--2---:R-:W-:Y:S02]  /*18320*/  @!P1 IMAD.MOV.U32 R6, RZ, RZ, R7 ;  /* 0x000000ffff069224 */ /* 0x004fe400078e0007 */
[----:B------:R-:W-:-:S02]  /*18330*/  IMAD.MOV.U32 R7, RZ, RZ, RZ ;  /* 0x000000ffff077224 */ /* 0x000fc400078e00ff */
[----:B---3--:R-:W-:Y:S01]  /*18340*/  @!P1 IMAD.MOV.U32 R7, RZ, RZ, R2 ;  /* 0x000000ffff079224 */ /* 0x008fe200078e0002 */
[----:B------:R-:W-:-:S03]  /*18350*/  ISETP.NE.AND P1, PT, R16, RZ, PT ;  /* 0x000000ff1000720c */ /* 0x000fc60003f25270 */
[----:B------:R-:W-:-:S04]  /*18360*/  IMAD R2, R7, R6, RZ ;  /* 0x0000000607027224 */ /* 0x000fc800078e02ff */
[----:B------:R-:W-:-:S07]  /*18370*/  IMAD.MOV.U32 R13, RZ, RZ, R2 ;  /* 0x000000ffff0d7224 */ /* 0x000fce00078e0002 */
[----:B------:R-:W-:Y:S05]  /*18380*/  WARPSYNC.COLLECTIVE R15, `(.L_x_400) ;  /* 0x000000000f087348 */ /* 0x000fea0003c00000 */
[----:B------:R0:W1:Y:S02]  /*18390*/  SHFL.UP P6, R14, R13, R12, R11 ;  /* 0x0400000c0d0e7389 */ /* 0x00006400000c000b */
[----:B01----:R-:W-:Y:S01]  /*183a0*/  ENDCOLLECTIVE ;  /* 0x000000000000791b */ /* 0x003fe20003800000 */
.L_x_400:
[----:B------:R-:W-:Y:S02]  /*183b0*/  IMAD.MOV.U32 R12, RZ, RZ, 0x2 ;  /* 0x00000002ff0c7424 */ /* 0x000fe400078e00ff */
[----:B------:R-:W-:-:S05]  /*183c0*/  IMAD.MOV.U32 R3, RZ, RZ, R14 ;  /* 0x000000ffff037224 */ /* 0x000fca00078e000e */
[----:B------:R-:W-:-:S05]  /*183d0*/  SEL R3, R3, RZ, P1 ;  /* 0x000000ff03037207 */ /* 0x000fca0000800000 */
[----:B------:R-:W-:-:S04]  /*183e0*/  IMAD.IADD R2, R2, 0x1, R3 ;  /* 0x0000000102027824 */ /* 0x000fc800078e0203 */
[----:B------:R-:W-:-:S07]  /*183f0*/  IMAD.MOV.U32 R13, RZ, RZ, R2 ;  /* 0x000000ffff0d7224 */ /* 0x000fce00078e0002 */
[----:B------:R-:W-:Y:S05]  /*18400*/  WARPSYNC.COLLECTIVE R15, `(.L_x_401) ;  /* 0x000000000f087348 */ /* 0x000fea0003c00000 */
[----:B------:R0:W1:Y:S02]  /*18410*/  SHFL.UP P6, R14, R13, R12, R11 ;  /* 0x0400000c0d0e7389 */ /* 0x00006400000c000b */
[----:B01----:R-:W-:Y:S01]  /*18420*/  ENDCOLLECTIVE ;  /* 0x000000000000791b */ /* 0x003fe20003800000 */
.L_x_401:
        /* <DEDUP_REMOVED lines=8> */
.L_x_402:
        /* <DEDUP_REMOVED lines=8> */
.L_x_403:
        /* <DEDUP_REMOVED lines=8> */
.L_x_404:
[----:B------:R-:W-:Y:S02]  /*185b0*/  IMAD.MOV.U32 R12, RZ, RZ, 0x1f ;  /* 0x0000001fff0c7424 */ /* 0x000fe400078e00ff */
[----:B------:R-:W-:Y:S02]  /*185c0*/  IMAD.MOV.U32 R11, RZ, RZ, 0x1f ;  /* 0x0000001fff0b7424 */ /* 0x000fe400078e00ff */
[----:B------:R-:W-:-:S05]  /*185d0*/  IMAD.MOV.U32 R3, RZ, RZ, R14 ;  /* 0x000000ffff037224 */ /* 0x000fca00078e000e */
[----:B------:R-:W-:-:S05]  /*185e0*/  SEL R3, R3, RZ, P5 ;  /* 0x000000ff03037207 */ /* 0x000fca0002800000 */
[----:B------:R-:W-:-:S04]  /*185f0*/  IMAD.IADD R2, R2, 0x1, R3 ;  /* 0x0000000102027824 */ /* 0x000fc800078e0203 */
[----:B------:R-:W-:-:S07]  /*18600*/  IMAD.MOV.U32 R13, RZ, RZ, R2 ;  /* 0x000000ffff0d7224 */ /* 0x000fce00078e0002 */
[----:B------:R-:W-:Y:S05]  /*18610*/  WARPSYNC.COLLECTIVE R15, `(.L_x_405) ;  /* 0x000000000f087348 */ /* 0x000fea0003c00000 */
[----:B------:R0:W1:Y:S02]  /*18620*/  SHFL.IDX P6, R14, R13, R12, R11 ;  /* 0x0000000c0d0e7389 */ /* 0x00006400000c000b */
[----:B01----:R-:W-:Y:S01]  /*18630*/  ENDCOLLECTIVE ;  /* 0x000000000000791b */ /* 0x003fe20003800000 */
.L_x_405:
[----:B------:R-:W-:Y:S01]  /*18640*/  IMAD.MOV.U32 R9, RZ, RZ, R14 ;  /* 0x000000ffff097224 */ /* 0x000fe200078e000e */
[----:B------:R-:W-:Y:S06]  /*18650*/  BRA `(.L_x_406) ;  /* 0xffffffd800ac7947 */ /* 0x000fec000383ffff */
.L_x_345:
[----:B------:R-:W-:Y:S01]  /*18660*/  BSSY B0, `(.L_x_407) ;  /* 0x0000008000007945 */ /* 0x000fe20003800000 */
[----:B------:R-:W-:Y:S02]  /*18670*/  IMAD.MOV.U32 R13, RZ, RZ, R2 ;  /* 0x000000ffff0d7224 */ /* 0x000fe400078e0002 */
[----:B0-----:R-:W-:Y:S02]  /*18680*/  IMAD.MOV.U32 R12, RZ, RZ, 0x1 ;  /* 0x00000001ff0c7424 */ /* 0x001fe400078e00ff */
[----:B------:R-:W-:Y:S02]  /*18690*/  IMAD.MOV.U32 R11, RZ, RZ, RZ ;  /* 0x000000ffff0b7224 */ /* 0x000fe400078e00ff */
[----:B------:R-:W-:-:S07]  /*186a0*/  IMAD.MOV.U32 R15, RZ, RZ, -0x1 ;  /* 0xffffffffff0f7424 */ /* 0x000fce00078e00ff */
[----:B------:R-:W-:Y:S05]  /*186b0*/  WARPSYNC.COLLECTIVE R15, `(.L_x_408) ;  /* 0x000000000f087348 */ /* 0x000fea0003c00000 */
[----:B------:R0:W1:Y:S02]  /*186c0*/  SHFL.UP P6, R14, R13, R12, R11 ;  /* 0x0400000c0d0e7389 */ /* 0x00006400000c000b */
[----:B01----:R-:W-:Y:S01]  /*186d0*/  ENDCOLLECTIVE ;  /* 0x000000000000791b */ /* 0x003fe20003800000 */
.L_x_408:
[----:B------:R-:W-:Y:S05]  /*186e0*/  BSYNC B0 ;  /* 0x0000000000007941 */ /* 0x000fea0003800000 */
.L_x_407:
[----:B------:R-:W-:Y:S02]  /*186f0*/  IMAD.MOV.U32 R3, RZ, RZ, R14 ;  /* 0x000000ffff037224 */ /* 0x000fe400078e000e */
[----:B------:R-:W-:Y:S02]  /*18700*/  IMAD.MOV.U32 R12, RZ, RZ, 0x2 ;  /* 0x00000002ff0c7424 */ /* 0x000fe400078e00ff */
[----:B------:R-:W-:Y:S01]  /*18710*/  IMAD.MOV.U32 R11, RZ, RZ, RZ ;  /* 0x000000ffff0b7224 */ /* 0x000fe200078e00ff */
[----:B------:R-:W-:Y:S01]  /*18720*/  SEL R3, R3, RZ, P1 ;  /* 0x000000ff03037207 */ /* 0x000fe20000800000 */
[----:B------:R-:W-:-:S04]  /*18730*/  IMAD.MOV.U32 R15, RZ, RZ, -0x1 ;  /* 0xffffffffff0f7424 */ /* 0x000fc800078e00ff */
[----:B------:R-:W-:-:S04]  /*18740*/  IMAD.IADD R2, R2, 0x1, R3 ;  /* 0x0000000102027824 */ /* 0x000fc800078e0203 */
[----:B------:R-:W-:-:S07]  /*18750*/  IMAD.MOV.U32 R13, RZ, RZ, R2 ;  /* 0x000000ffff0d7224 */ /* 0x000fce00078e0002 */
[----:B------:R-:W-:Y:S05]  /*18760*/  WARPSYNC.COLLECTIVE R15, `(.L_x_409) ;  /* 0x000000000f087348 */ /* 0x000fea0003c00000 */
[----:B------:R0:W1:Y:S02]  /*18770*/  SHFL.UP P6, R14, R13, R12, R11 ;  /* 0x0400000c0d0e7389 */ /* 0x00006400000c000b */
[----:B01----:R-:W-:Y:S01]  /*18780*/  ENDCOLLECTIVE ;  /* 0x000000000000791b */ /* 0x003fe20003800000 */
.L_x_409:
        /* <DEDUP_REMOVED lines=8> */
.L_x_410:
        /* <DEDUP_REMOVED lines=8> */
.L_x_411:
        /* <DEDUP_REMOVED lines=8> */
.L_x_412:
        /* <DEDUP_REMOVED lines=9> */
.L_x_413:
[----:B------:R-:W-:Y:S01]  /*189a0*/  IMAD.MOV.U32 R9, RZ, RZ, R14 ;  /* 0x000000ffff097224 */ /* 0x000fe200078e000e */
[----:B------:R-:W-:Y:S06]  /*189b0*/  BRA `(.L_x_414) ;  /* 0xffffffd800847947 */ /* 0x000fec000383ffff */
.L_x_347:
[----:B------:R-:W-:Y:S01]  /*189c0*/  BSSY B0, `(.L_x_415) ;  /* 0x0000006000007945 */ /* 0x000fe20003800000 */
[----:B------:R-:W-:Y:S01]  /*189d0*/  PLOP3.LUT P6, PT, P6, PT, PT, 0x8, 0x0 ;  /* 0x000000000000781c */ /* 0x000fe200037ce170 */
[----:B------:R-:W-:-:S12]  /*189e0*/  IMAD.MOV.U32 R15, RZ, RZ, -0x1 ;  /* 0xffffffffff0f7424 */ /* 0x000fd800078e00ff */
[----:B01----:R-:W-:Y:S05]  /*189f0*/  WARPSYNC.COLLECTIVE R15, `(.L_x_416) ;  /* 0x000000000f087348 */ /* 0x003fea0003c00000 */
[----:B------:R-:W-:Y:S01]  /*18a00*/  VOTE.ANY R14, PT, P6 ;  /* 0x00000000000e7806 */ /* 0x000fe200030e0100 */
[----:B01----:R-:W-:Y:S06]  /*18a10*/  ENDCOLLECTIVE ;  /* 0x000000000000791b */ /* 0x003fec0003800000 */
.L_x_416:
[----:B------:R-:W-:Y:S05]  /*18a20*/  BSYNC B0 ;  /* 0x0000000000007941 */ /* 0x000fea0003800000 */
.L_x_415:
[----:B------:R-:W-:Y:S02]  /*18a30*/  IMAD.MOV.U32 R8, RZ, RZ, R14 ;  /* 0x000000ffff087224 */ /* 0x000fe400078e000e */
[----:B------:R-:W-:Y:S02]  /*18a40*/  IMAD.MOV.U32 R13, RZ, RZ, R6 ;  /* 0x000000ffff0d7224 */ /* 0x000fe400078e0006 */
[----:B------:R-:W0:Y:S01]  /*18a50*/  POPC R5, R8 ;  /* 0x0000000800057309 */ /* 0x000e220000000000 */
[----:B------:R-:W-:Y:S02]  /*18a60*/  IMAD.MOV.U32 R11, RZ, RZ, 0x1f ;  /* 0x0000001fff0b7424 */ /* 0x000fe400078e00ff */
[----:B------:R-:W-:Y:S02]  /*18a70*/  IMAD.MOV.U32 R15, RZ, RZ, -0x1 ;  /* 0xffffffffff0f7424 */ /* 0x000fe400078e00ff */
[----:B0-----:R-:W-:-:S07]  /*18a80*/  IMAD.MOV.U32 R12, RZ, RZ, R5 ;  /* 0x000000ffff0c7224 */ /* 0x001fce00078e0005 */
[----:B------:R-:W-:Y:S05]  /*18a90*/  WARPSYNC.COLLECTIVE R15, `(.L_x_417) ;  /* 0x000000000f087348 */ /* 0x000fea0003c00000 */
[----:B------:R0:W1:Y:S02]  /*18aa0*/  SHFL.IDX P6, R14, R13, R12, R11 ;  /* 0x0000000c0d0e7389 */ /* 0x00006400000c000b */
[----:B01----:R-:W-:Y:S01]  /*18ab0*/  ENDCOLLECTIVE ;  /* 0x000000000000791b */ /* 0x003fe20003800000 */
.L_x_417:
[----:B------:R-:W-:Y:S02]  /*18ac0*/  IMAD.MOV.U32 R13, RZ, RZ, R7 ;  /* 0x000000ffff0d7224 */ /* 0x000fe400078e0007 */
[----:B------:R-:W-:-:S07]  /*18ad0*/  IMAD.MOV.U32 R6, RZ, RZ, R14 ;  /* 0x000000ffff067224 */ /* 0x000fce00078e000e */
[----:B------:R-:W-:Y:S05]  /*18ae0*/  WARPSYNC.COLLECTIVE R15, `(.L_x_418) ;  /* 0x000000000f087348 */ /* 0x000fea0003c00000 */
[----:B------:R0:W1:Y:S02]  /*18af0*/  SHFL.IDX P6, R14, R13, R12, R11 ;  /* 0x0000000c0d0e7389 */ /* 0x00006400000c000b */
[----:B01----:R-:W-:Y:S01]  /*18b00*/  ENDCOLLECTIVE ;  /* 0x000000000000791b */ /* 0x003fe20003800000 */
.L_x_418:
[----:B------:R-:W-:Y:S01]  /*18b10*/  IMAD.MOV.U32 R7, RZ, RZ, R14 ;  /* 0x000000ffff077224 */ /* 0x000fe200078e000e */
[----:B------:R-:W-:Y:S06]  /*18b20*/  BRA `(.L_x_419) ;  /* 0xffffffd800647947 */ /* 0x000fec000383ffff */
.L_x_349:
[----:B------:R-:W-:Y:S01]  /*18b30*/  BSSY B0, `(.L_x_420) ;  /* 0x0000007000007945 */ /* 0x000fe20003800000 */
[----:B------:R-:W-:Y:S02]  /*18b40*/  IMAD.MOV.U32 R13, RZ, RZ, R2 ;  /* 0x000000ffff0d7224 */ /* 0x000fe400078e0002 */
[----:B------:R-:W-:Y:S02]  /*18b50*/  IMAD.MOV.U32 R11, RZ, RZ, 0x1f ;  /* 0x0000001fff0b7424 */ /* 0x000fe400078e00ff */
[----:B------:R-:W-:-:S07]  /*18b60*/  IMAD.MOV.U32 R15, RZ, RZ, -0x1 ;  /* 0xffffffffff0f7424 */ /* 0x000fce00078e00ff */
[----:B-1234-:R-:W-:Y:S05]  /*18b70*/  WARPSYNC.COLLECTIVE R15, `(.L_x_421) ;  /* 0x000000000f087348 */ /* 0x01efea0003c00000 */
[----:B------:R0:W0:Y:S02]  /*18b80*/  SHFL.IDX P6, R14, R13, R12, R11 ;  /* 0x0000000c0d0e7389 */ /* 0x00002400000c000b */
[----:B01234-:R-:W-:Y:S01]  /*18b90*/  ENDCOLLECTIVE ;  /* 0x000000000000791b */ /* 0x01ffe20003800000 */
.L_x_421:
[----:B------:R-:W-:Y:S05]  /*18ba0*/  BSYNC B0 ;  /* 0x0000000000007941 */ /* 0x000fea0003800000 */
.L_x_420:
[----:B------:R-:W-:Y:S01]  /*18bb0*/  IMAD.MOV.U32 R2, RZ, RZ, R14 ;  /* 0x000000ffff027224 */ /* 0x000fe200078e000e */
[----:B------:R-:W-:Y:S06]  /*18bc0*/  BRA `(.L_x_422) ;  /* 0xffffffd800547947 */ /* 0x000fec000383ffff */
.L_x_353:
[----:B0-----:R0:W1:Y:S02]  /*18bd0*/  SYNCS.PHASECHK.TRANS64.TRYWAIT P0, [R0+URZ+0x38820], R3 ;  /* 0x03882003000075a7 */ /* 0x001064000800017f */
[----:B-1----:R-:W-:Y:S05]  /*18be0*/  @!P0 NANOSLEEP.SYNCS 0x989680 ;  /* 0x009896800000895d */ /* 0x002fea0003900000 */
[----:B------:R-:W1:Y:S02]  /*18bf0*/  @!P0 SYNCS.PHASECHK.TRANS64 P0, [R0+URZ+0x38820], R3 ;  /* 0x03882003000085a7 */ /* 0x000e64000800007f */
[----:B-1----:R-:W-:Y:S05]  /*18c00*/  @!P0 BRA `(.L_x_353) ;  /* 0xfffffffc00f08947 */ /* 0x002fea000383ffff */
[----:B------:R-:W-:Y:S05]  /*18c10*/  BRA `(.L_x_423) ;  /* 0xffffffdc00ec7947 */ /* 0x000fea000383ffff */
.L_x_354:
[----:B------:R-:W1:Y:S01]  /*18c20*/  S2R R2, SR_TID.X ;  /* 0x0000000000027919 */ /* 0x000e620000002100 */
[----:B------:R-:W-:Y:S01]  /*18c30*/  BSSY B0, `(.L_x_424) ;  /* 0x000000a000007945 */ /* 0x000fe20003800000 */
[----:B------:R-:W-:Y:S02]  /*18c40*/  IMAD.MOV.U32 R12, RZ, RZ, RZ ;  /* 0x000000ffff0c7224 */ /* 0x000fe400078e00ff */
[----:B------:R-:W-:Y:S02]  /*18c50*/  IMAD.MOV.U32 R11, RZ, RZ, 0x1f ;  /* 0x0000001fff0b7424 */ /* 0x000fe400078e00ff */
[----:B------:R-:W-:Y:S01]  /*18c60*/  IMAD.MOV.U32 R15, RZ, RZ, -0x1 ;  /* 0xffffffffff0f7424 */ /* 0x000fe200078e00ff */
[----:B-1----:R-:W-:-:S04]  /*18c70*/  SHF.R.U32.HI R2, RZ, 0x5, R2 ;  /* 0x00000005ff027819 */ /* 0x002fc80000011602 */
[----:B------:R-:W-:-:S05]  /*18c80*/  LOP3.LUT R2, R2, 0x3, RZ, 0xc0, !PT ;  /* 0x0000000302027812 */ /* 0x000fca00078ec0ff */
[----:B------:R-:W-:-:S07]  /*18c90*/  IMAD.MOV.U32 R13, RZ, RZ, R2 ;  /* 0x000000ffff0d7224 */ /* 0x000fce00078e0002 */
[----:B0-----:R-:W-:Y:S05]  /*18ca0*/  WARPSYNC.COLLECTIVE R15, `(.L_x_425) ;  /* 0x000000000f087348 */ /* 0x001fea0003c00000 */
[----:B------:R1:W2:Y:S02]  /*18cb0*/  SHFL.IDX P6, R14, R13, R12, R11 ;  /* 0x0000000c0d0e7389 */ /* 0x0002a400000c000b */
[----:B012---:R-:W-:Y:S01]  /*18cc0*/  ENDCOLLECTIVE ;  /* 0x000000000000791b */ /* 0x007fe20003800000 */
.L_x_425:
[----:B------:R-:W-:Y:S05]  /*18cd0*/  BSYNC B0 ;  /* 0x0000000000007941 */ /* 0x000fea0003800000 */
.L_x_424:
[----:B------:R-:W-:Y:S05]  /*18ce0*/  BRA `(.L_x_426) ;  /* 0xffffffdc00d47947 */ /* 0x000fea000383ffff */
.L_x_357:
[----:B------:R-:W-:Y:S01]  /*18cf0*/  BSSY B1, `(.L_x_427) ;  /* 0x0000006000017945 */ /* 0x000fe20003800000 */
[----:B------:R-:W-:-:S07]  /*18d00*/  IMAD.MOV.U32 R15, RZ, RZ, -0x1 ;  /* 0xffffffffff0f7424 */ /* 0x000fce00078e00ff */
[----:B01----:R-:W-:Y:S05]  /*18d10*/  WARPSYNC.COLLECTIVE R15, `(.L_x_428) ;  /* 0x000000000f0c7348 */ /* 0x003fea0003c00000 */
[----:B------:R-:W-:Y:S02]  /*18d20*/  ELECT P6, UR62, PT ;  /* 0x00000000003e782f */ /* 0x000fe400038c0000 */
[----:B------:R-:W-:Y:S01]  /*18d30*/  MOV R14, UR62 ;  /* 0x0000003e000e7c02 */ /* 0x000fe20008000f00 */
[----:B01----:R-:W-:Y:S10]  /*18d40*/  ENDCOLLECTIVE ;  /* 0x000000000000791b */ /* 0x003ff40003800000 */
.L_x_428:
[----:B------:R-:W-:Y:S05]  /*18d50*/  BSYNC B1 ;  /* 0x0000000000017941 */ /* 0x000fea0003800000 */
.L_x_427:
[----:B------:R-:W-:Y:S05]  /*18d60*/  BRA `(.L_x_429) ;  /* 0xffffffdc00cc7947 */ /* 0x000fea000383ffff */
.L_x_359:
[----:B0-----:R0:W1:Y:S02]  /*18d70*/  SYNCS.PHASECHK.TRANS64.TRYWAIT P0, [R6+URZ], R5 ;  /* 0x00000005060075a7 */ /* 0x001064000800017f */
[----:B-1----:R-:W-:Y:S05]  /*18d80*/  @!P0 NANOSLEEP.SYNCS 0x989680 ;  /* 0x009896800000895d */ /* 0x002fea0003900000 */
[----:B------:R-:W1:Y:S02]  /*18d90*/  @!P0 SYNCS.PHASECHK.TRANS64 P0, [R6+URZ], R5 ;  /* 0x00000005060085a7 */ /* 0x000e64000800007f */
[----:B-1----:R-:W-:Y:S05]  /*18da0*/  @!P0 BRA `(.L_x_359) ;  /* 0xfffffffc00f08947 */ /* 0x002fea000383ffff */
[----:B------:R-:W-:Y:S05]  /*18db0*/  BRA `(.L_x_430) ;  /* 0xffffffe0000c7947 */ /* 0x000fea000383ffff */
.L_x_360:
[----:B-1----:R1:W2:Y:S02]  /*18dc0*/  SYNCS.PHASECHK.TRANS64.TRYWAIT P0, [R7+URZ], R2 ;  /* 0x00000002070075a7 */ /* 0x0022a4000800017f */
[----:B--2---:R-:W-:Y:S05]  /*18dd0*/  @!P0 NANOSLEEP.SYNCS 0x989680 ;  /* 0x009896800000895d */ /* 0x004fea0003900000 */
[----:B------:R-:W2:Y:S02]  /*18de0*/  @!P0 SYNCS.PHASECHK.TRANS64 P0, [R7+URZ], R2 ;  /* 0x00000002070085a7 */ /* 0x000ea4000800007f */
[----:B--2---:R-:W-:Y:S05]  /*18df0*/  @!P0 BRA `(.L_x_360) ;  /* 0xfffffffc00f08947 */ /* 0x004fea000383ffff */
[----:B------:R-:W-:Y:S05]  /*18e00*/  BRA `(.L_x_431) ;  /* 0xffffffe000007947 */ /* 0x000fea000383ffff */
.L_x_362:
[----:B--2---:R2:W3:Y:S02]  /*18e10*/  SYNCS.PHASECHK.TRANS64.TRYWAIT P0, [R4+URZ], R5 ;  /* 0x00000005040075a7 */ /* 0x0044e4000800017f */
[----:B---3--:R-:W-:Y:S05]  /*18e20*/  @!P0 NANOSLEEP.SYNCS 0x989680 ;  /* 0x009896800000895d */ /* 0x008fea0003900000 */
[----:B------:R-:W3:Y:S02]  /*18e30*/  @!P0 SYNCS.PHASECHK.TRANS64 P0, [R4+URZ], R5 ;  /* 0x00000005040085a7 */ /* 0x000ee4000800007f */
[----:B---3--:R-:W-:Y:S05]  /*18e40*/  @!P0 BRA `(.L_x_362) ;  /* 0xfffffffc00f08947 */ /* 0x008fea000383ffff */
[----:B------:R-:W-:Y:S05]  /*18e50*/  BRA `(.L_x_432) ;  /* 0xffffffe000047947 */ /* 0x000fea000383ffff */
.L_x_433:
        /* <DEDUP_REMOVED lines=10> */
.L_x_3201:


//--------------------- .text._ZN7cutlass13device_kernelIN5flash11enable_sm90INS1_16FlashAttnFwdSm90INS1_25CollectiveMainloopFwdSm90ILi2EN4cute5tupleIJNS5_1CILi1EEES8_S8_EEENS6_IJNS7_ILi128EEENS7_ILi80EEENS7_ILi256EEEEEELi256ENS_10bfloat16_tEfNS_4arch4Sm90ELb0ELb0ELb0ELb1ELb0ELb1ELb0ELb1ELb1ELb1ELb1ELb0EEENS1_21CollectiveEpilogueFwdINS6_IJSA_SC_SB_EEES9_SE_SG_Li256ELb1ELb1ELb1ELb0EEENS1_36VarlenDynamicPersistentTileSchedulerILi128ELi80ELi256ELi128ELb1ELb1ELb1ELb0ELb1ELb1EEEEEEEEEvNT_6ParamsE --------------------------
	.section	.text._ZN7cutlass13device_kernelIN5flash11enable_sm90INS1_16FlashAttnFwdSm90INS1_25CollectiveMainloopFwdSm90ILi2EN4cute5tupleIJNS5_1CILi1EEES8_S8_EEENS6_IJNS7_ILi128EEENS7_ILi80EEENS7_ILi256EEEEEELi256ENS_10bfloat16_tEfNS_4arch4Sm90ELb0ELb0ELb0ELb1ELb0ELb1ELb0ELb1ELb1ELb1ELb1ELb0EEENS1_21CollectiveEpilogueFwdINS6_IJSA_SC_SB_EEES9_SE_SG_Li256ELb1ELb1ELb1ELb0EEENS1_36VarlenDynamicPersistentTileSchedulerILi128ELi80ELi256ELi128ELb1ELb1ELb1ELb0ELb1ELb1EEEEEEEEEvNT_6ParamsE,"ax",@progbits
	.align	128
.text._ZN7cutlass13device_kernelIN5flash11enable_sm90INS1_16FlashAttnFwdSm90INS1_25CollectiveMainloopFwdSm90ILi2EN4cute5tupleIJNS5_1CILi1EEES8_S8_EEENS6_IJNS7_ILi128EEENS7_ILi80EEENS7_ILi256EEEEEELi256ENS_10bfloat16_tEfNS_4arch4Sm90ELb0ELb0ELb0ELb1ELb0ELb1ELb0ELb1ELb1ELb1ELb1ELb0EEENS1_21CollectiveEpilogueFwdINS6_IJSA_SC_SB_EEES9_SE_SG_Li256ELb1ELb1ELb1ELb0EEENS1_36VarlenDynamicPersistentTileSchedulerILi128ELi80ELi256ELi128ELb1ELb1ELb1ELb0ELb1ELb1EEEEEEEEEvNT_6ParamsE:
        .type           _ZN7cutlass13device_kernelIN5flash11enable_sm90INS1_16FlashAttnFwdSm90INS1_25CollectiveMainloopFwdSm90ILi2EN4cute5tupleIJNS5_1CILi1EEES8_S8_EEENS6_IJNS7_ILi128EEENS7_ILi80EEENS7_ILi256EEEEEELi256ENS_10bfloat16_tEfNS_4arch4Sm90ELb0ELb0ELb0ELb1ELb0ELb1ELb0ELb1ELb1ELb1ELb1ELb0EEENS1_21CollectiveEpilogueFwdINS6_IJSA_SC_SB_EEES9_SE_SG_Li256ELb1ELb1ELb1ELb0EEENS1_36VarlenDynamicPersistentTileSchedulerILi128ELi80ELi256ELi128ELb1ELb1ELb1ELb0ELb1ELb1EEEEEEEEEvNT_6ParamsE,@function
        .size           _ZN7cutlass13device_kernelIN5flash11enable_sm90INS1_16FlashAttnFwdSm90INS1_25CollectiveMainloopFwdSm90ILi2EN4cute5tupleIJNS5_1CILi1EEES8_S8_EEENS6_IJNS7_ILi128EEENS7_ILi80EEENS7_ILi256EEEEEELi256ENS_10bfloat16_tEfNS_4arch4Sm90ELb0ELb0ELb0ELb1ELb0ELb1ELb0ELb1ELb1ELb1ELb1ELb0EEENS1_21CollectiveEpilogueFwdINS6_IJSA_SC_SB_EEES9_SE_SG_Li256ELb1ELb1ELb1ELb0EEENS1_36VarlenDynamicPersistentTileSchedulerILi128ELi80ELi256ELi128ELb1ELb1ELb1ELb0ELb1ELb1EEEEEEEEEvNT_6ParamsE,(.L_x_3202 - _ZN7cutlass13device_kernelIN5flash11enable_sm90INS1_16FlashAttnFwdSm90INS1_25CollectiveMainloopFwdSm90ILi2EN4cute5tupleIJNS5_1CILi1EEES8_S8_EEENS6_IJNS7_ILi128EEENS7_ILi80EEENS7_ILi256EEEEEELi256ENS_10bfloat16_tEfNS_4arch4Sm90ELb0ELb0ELb0ELb1ELb0ELb1ELb0ELb1ELb1ELb1ELb1ELb0EEENS1_21CollectiveEpilogueFwdINS6_IJSA_SC_SB_EEES9_SE_SG_Li256ELb1ELb1ELb1ELb0EEENS1_36VarlenDynamicPersistentTileSchedulerILi128ELi80ELi256ELi128ELb1ELb1ELb1ELb0ELb1ELb1EEEEEEEEEvNT_6ParamsE)
        .other          _ZN7cutlass13device_kernelIN5flash11enable_sm90INS1_16FlashAttnFwdSm90INS1_25CollectiveMainloopFwdSm90ILi2EN4cute5tupleIJNS5_1CILi1EEES8_S8_EEENS6_IJNS7_ILi128EEENS7_ILi80EEENS7_ILi256EEEEEELi256ENS_10bfloat16_tEfNS_4arch4Sm90ELb0ELb0ELb0ELb1ELb0ELb1ELb0ELb1ELb1ELb1ELb1ELb0EEENS1_21CollectiveEpilogueFwdINS6_IJSA_SC_SB_EEES9_SE_SG_Li256ELb1ELb1ELb1ELb0EEENS1_36VarlenDynamicPersistentTileSchedulerILi128ELi80ELi256ELi128ELb1ELb1ELb1ELb0ELb1ELb1EEEEEEEEEvNT_6ParamsE,@"STO_CUDA_ENTRY STV_DEFAULT"
_ZN7cutlass13device_kernelIN5flash11enable_sm90INS1_16FlashAttnFwdSm90INS1_25CollectiveMainloopFwdSm90ILi2EN4cute5tupleIJNS5_1CILi1EEES8_S8_EEENS6_IJNS7_ILi128EEENS7_ILi80EEENS7_ILi256EEEEEELi256ENS_10bfloat16_tEfNS_4arch4Sm90ELb0ELb0ELb0ELb1ELb0ELb1ELb0ELb1ELb1ELb1ELb1ELb0EEENS1_21CollectiveEpilogueFwdINS6_IJSA_SC_SB_EEES9_SE_SG_Li256ELb1ELb1ELb1ELb0EEENS1_36VarlenDynamicPersistentTileSchedulerILi128ELi80ELi256ELi128ELb1ELb1ELb1ELb0ELb1ELb1EEEEEEEEEvNT_6ParamsE:
        /* <DEDUP_REMOVED lines=13> */
[----:B------:R-:W-:Y:S02]  /*00d0*/  UIADD3 UR10, UP2, UR4, 0x570, URZ ;  /* 0x00000570040a7890 */ /* 0x000fe4000ff5e03f */
[----:B------:R-:W-:Y:S02]  /*00e0*/  UIADD3 UR4, UP3, UR4, 0x670, URZ ;  /* 0x0000067004047890 */ /* 0x000fe4000ff7e03f */
[----:B------:R-:W-:-:S02]  /*00f0*/  UIADD3.X UR7, URZ, UR5, URZ, UP0, !UPT ;  /* 0x000000053f077290 */ /* 0x000fc400087fe43f */
[----:B------:R-:W-:Y:S02]  /*0100*/  UIADD3.X UR9, URZ, UR5, URZ, UP1, !UPT ;  /* 0x000000053f097290 */ /* 0x000fe40008ffe43f */
[----:B------:R-:W-:Y:S02]  /*0110*/  UIADD3.X UR11, URZ, UR5, URZ, UP2, !UPT ;  /* 0x000000053f0b7290 */ /* 0x000fe400097fe43f */
[----:B------:R-:W-:-:S03]  /*0120*/  UIADD3.X UR5, URZ, UR5, URZ, UP3, !UPT ;  /* 0x000000053f057290 */ /* 0x000fc60009ffe43f */
[----:B------:R0:W-:Y:S02]  /*0130*/  UTMACCTL.PF [UR6] ;  /* 0x00000000060079b9 */ /* 0x0001e40008040000 */
[----:B------:R0:W-:Y:S02]  /*0140*/  UTMACCTL.PF [UR8] ;  /* 0x00000000080079b9 */ /* 0x0001e40008040000 */
[----:B------:R0:W-:Y:S02]  /*0150*/  UTMACCTL.PF [UR10] ;  /* 0x000000000a0079b9 */ /* 0x0001e40008040000 */
[----:B------:R0:W-:Y:S02]  /*0160*/  UTMACCTL.PF [UR4] ;  /* 0x00000000040079b9 */ /* 0x0001e40008040000 */
[----:B0-----:R-:W-:Y:S01]  /*0170*/  NOP ;  /* 0x0000000000007918 */ /* 0x001fe20000000000 */
.L_x_435:
[----:B------:R-:W-:Y:S05]  /*0180*/  BSYNC B0 ;  /* 0x0000000000007941 */ /* 0x000fea0003800000 */
.L_x_434:
        /* <DEDUP_REMOVED lines=41> */
.L_x_436:
        /* <DEDUP_REMOVED lines=22> */
.L_x_437:
        /* <DEDUP_REMOVED lines=18> */
.L_x_438:
        /* <DEDUP_REMOVED lines=22> */
.L_x_439:
        /* <DEDUP_REMOVED lines=22> */
.L_x_440:
[----:B------:R-:W-:Y:S01]  /*0960*/  PLOP3.LUT P0, PT, PT, PT, UP0, 0x80, 0x0 ;  /* 0x000000000000781c */ /* 0x000fe20003f0f008 */
[----:B------:R-:W-:Y:S01]  /*0970*/  UMOV UR60, 0x1 ;  /* 0x00000001003c7882 */ /* 0x000fe20000000000 */
[----:B------:R-:W-:Y:S01]  /*0980*/  NOP ;  /* 0x0000000000007918 */ /* 0x000fe20000000000 */
[----:B------:R-:W-:Y:S01]  /*0990*/  USEL UR60, UR60, 0x2, !UP0 ;  /* 0x000000023c3c7887 */ /* 0x000fe2000c000000 */
[----:B------:R-:W-:Y:S01]  /*09a0*/  BSSY B9, `(.L_x_441) ;  /* 0x0002af6000097945 */ /* 0x000fe20003800000 */
[----:B012-4-:R-:W-:Y:S08]  /*09b0*/  BAR.SYNC.DEFER_BLOCKING 0x0 ;  /* 0x0000000000007b1d */ /* 0x017ff00000010000 */
[----:B------:R-:W-:Y:S05]  /*09c0*/  @!P0 BRA `(.L_x_442) ;  /* 0x0000021c00688947 */ /* 0x000fea0003800000 */
.L_x_443:
[----:B------:R-:W-:-:S08]  /*09d0*/  NOP ;  /* 0x0000000000007918 */ /* 0x000fd00000000000 */
[----:B------:R-:W0:Y:S02]  /*09e0*/  USETMAXREG.TRY_ALLOC.CTAPOOL UP0, 0xf0 ;  /* 0x000000f0000079c8 */ /* 0x000e240008000600 */
[----:B0-----:R-:W-:-:S13]  /*09f0*/  PLOP3.LUT P0, PT, PT, PT, UP0, 0x80, 0x0 ;  /* 0x000000000000781c */ /* 0x001fda0003f0f008 */
[----:B------:R-:W-:Y:S05]  /*0a00*/  @!P0 BRA `(.L_x_443) ;  /* 0xfffffffc00f08947 */ /* 0x000fea000383ffff */
[----:B------:R-:W0:Y:S08]  /*0a10*/  S2UR UR5, SR_CgaCtaId ;  /* 0x00000000000579c3 */ /* 0x000e300000008800 */
[----:B------:R-:W-:Y:S06]  /*0a20*/  BAR.ARV 0x8, 0x180 ;  /* 0x0206000000007b1d */ /* 0x000fec0000002000 */
[----:B------:R-:W-:-:S02]  /*0a30*/  UMOV UR4, 0x400 ;  /* 0x0000040000047882 */ /* 0x000fc40000000000 */
[----:B------:R-:W-:Y:S01]  /*0a40*/  BAR.SYNC.DEFER_BLOCKING 0x5, 0x180 ;  /* 0x0146000000007b1d */ /* 0x000fe20000010000 */
[----:B0-----:R-:W-:-:S06]  /*0a50*/  ULEA UR4, UR5, UR4, 0x18 ;  /* 0x0000000405047291 */ /* 0x001fcc000f8ec03f */
[----:B------:R-:W-:Y:S01]  /*0a60*/  IMAD.U32 R18, RZ, RZ, UR4 ;  /* 0x00000004ff127e24 */ /* 0x000fe2000f8e00ff */
[----:B------:R-:W-:-:S04]  /*0a70*/  ULDC UR4, c[0x0][0xc3c] ;  /* 0x00030f0000047ab9 */ /* 0x000fc80000000800 */
[----:B------:R-:W0:Y:S01]  /*0a80*/  LDS.128 R140, [R18+0x388d0] ;  /* 0x0388d000128c7984 */ /* 0x000e220000000c00 */
[----:B------:R-:W-:Y:S06]  /*0a90*/  BAR.ARV 0x4, 0x180 ;  /* 0x0106000000007b1d */ /* 0x000fec0000002000 */
[----:B0-----:R-:W-:-:S13]  /*0aa0*/  ISETP.GE.AND P0, PT, R143, UR4, PT ;  /* 0x000000048f007c0c */ /* 0x001fda000bf06270 */
[----:B------:R-:W-:Y:S05]  /*0ab0*/  @P0 BRA `(.L_x_444) ;  /* 0x000002ac00900947 */ /* 0x000fea0003800000 */
[----:B------:R-:W-:Y:S01]  /*0ac0*/  VIADD R6, R6, 0xffffff80 ;  /* 0xffffff8006067836 */ /* 0x000fe20000000000 */
[----:B------:R-:W-:Y:S01]  /*0ad0*/  ULOP3.LUT UR5, UR60, 0x1, URZ, 0xfc, !UPT ;  /* 0x000000013c057892 */ /* 0x000fe2000f8efc3f */
[----:B------:R-:W-:Y:S01]  /*0ae0*/  R2UR UR4, R18 ;  /* 0x00000000120472ca */ /* 0x000fe200000e0000 */
[----:B------:R-:W-:Y:S01]  /*0af0*/  IMAD.MOV.U32 R236, RZ, RZ, RZ ;  /* 0x000000ffffec7224 */ /* 0x000fe200078e00ff */
[----:B------:R-:W-:Y:S02]  /*0b00*/  CS2R R220, SRZ ;  /* 0x0000000000dc7805 */ /* 0x000fe4000001ff00 */
[----:B------:R-:W-:Y:S01]  /*0b10*/  SHF.R.S32.HI R3, RZ, 0x1f, R6 ;  /* 0x0000001fff037819 */ /* 0x000fe20000011406 */
[----:B------:R-:W-:Y:S02]  /*0b20*/  IMAD.MOV.U32 R19, RZ, RZ, RZ ;  /* 0x000000ffff137224 */ /* 0x000fe400078e00ff */
[----:B------:R-:W-:Y:S01]  /*0b30*/  IMAD.MOV.U32 R217, RZ, RZ, RZ ;  /* 0x000000ffffd97224 */ /* 0x000fe200078e00ff */
[----:B------:R-:W-:-:S02]  /*0b40*/  LEA.HI R0, R3, R6, RZ, 0x7 ;  /* 0x0000000603007211 */ /* 0x000fc400078f38ff */
[CC--:B------:R-:W-:Y:S02]  /*0b50*/  LEA.HI R2, R3.reuse, R6.reuse, RZ, 0x4 ;  /* 0x0000000603027211 */ /* 0x0c0fe400078f20ff */
[----:B------:R-:W-:Y:S02]  /*0b60*/  LOP3.LUT R5, R0, 0xffffff80, RZ, 0xc0, !PT ;  /* 0xffffff8000057812 */ /* 0x000fe400078ec0ff */
[CC--:B------:R-:W-:Y:S01]  /*0b70*/  LEA.HI R4, R3.reuse, R6.reuse, RZ, 0x5 ;  /* 0x0000000603047211 */ /* 0x0c0fe200078f28ff */
[----:B------:R-:W-:Y:S01]  /*0b80*/  UIADD3 UR4, UR4, 0x14400, URZ ;  /* 0x0001440004047890 */ /* 0x000fe2000fffe03f */
[CC--:B------:R-:W-:Y:S01]  /*0b90*/  LEA.HI R213, R3.reuse, R6.reuse, RZ, 0x3 ;  /* 0x0000000603d57211 */ /* 0x0c0fe200078f18ff */
[----:B------:R-:W-:Y:S01]  /*0ba0*/  IMAD.IADD R14, R6, 0x1, -R5 ;  /* 0x00000001060e7824 */ /* 0x000fe200078e0a05 */
[CC--:B------:R-:W-:Y:S01]  /*0bb0*/  LEA.HI R8, R3.reuse, R6.reuse, RZ, 0x6 ;  /* 0x0000000603087211 */ /* 0x0c0fe200078f30ff */
[----:B------:R-:W-:Y:S01]  /*0bc0*/  IMAD.SHL.U32 R5, R4, 0x20, RZ ;  /* 0x0000002004057824 */ /* 0x000fe200078e00ff */
[----:B------:R-:W-:-:S02]  /*0bd0*/  LEA.HI R13, R3, R6, RZ, 0x2 ;  /* 0x00000006030d7211 */ /* 0x000fc400078f10ff */
[----:B------:R-:W-:Y:S01]  /*0be0*/  SHF.R.S32.HI R9, RZ, 0x1f, R14 ;  /* 0x0000001fff097819 */ /* 0x000fe2000001140e */
[----:B------:R-:W-:Y:S01]  /*0bf0*/  STL [R1+0x100], R14 ;  /* 0x0001000e01007387 */ /* 0x000fe20000100800 */
[----:B------:R-:W-:Y:S01]  /*0c00*/  LOP3.LUT R3, R2, 0x3fffff0, RZ, 0xc0, !PT ;  /* 0x03fffff002037812 */ /* 0x000fe200078ec0ff */
[----:B------:R-:W-:Y:S01]  /*0c10*/  IMAD.SHL.U32 R8, R8, 0x8, RZ ;  /* 0x0000000808087824 */ /* 0x000fe200078e00ff */
[----:B------:R-:W-:Y:S02]  /*0c20*/  LEA.HI R10, R9, R14, RZ, 0x2 ;  /* 0x0000000e090a7211 */ /* 0x000fe400078f10ff */
[----:B------:R-:W-:Y:S01]  /*0c30*/  LOP3.LUT R7, R213, 0xfffffff8, RZ, 0xc0, !PT ;  /* 0xfffffff8d5077812 */ /* 0x000fe200078ec0ff */
[C---:B------:R-:W-:Y:S01]  /*0c40*/  IMAD.IADD R4, R6.reuse, 0x1, -R3 ;  /* 0x0000000106047824 */ /* 0x040fe200078e0a03 */
[--C-:B------:R-:W-:Y:S02]  /*0c50*/  SHF.R.S32.HI R11, RZ, 0x2, R10.reuse ;  /* 0x00000002ff0b7819 */ /* 0x100fe4000001140a */
[----:B------:R-:W-:Y:S01]  /*0c60*/  SHF.R.S32.HI R12, RZ, 0x1f, R10 ;  /* 0x0000001fff0c7819 */ /* 0x000fe2000001140a */
[----:B------:R-:W-:Y:S01]  /*0c70*/  IMAD.IADD R22, R6, 0x1, -R7 ;  /* 0x0000000106167824 */ /* 0x000fe200078e0a07 */
[----:B------:R-:W-:-:S02]  /*0c80*/  SHF.R.S32.HI R3, RZ, 0x7, R0 ;  /* 0x00000007ff037819 */ /* 0x000fc40000011400 */
[----:B------:R-:W-:Y:S01]  /*0c90*/  LEA.HI R12, R12, R11, RZ, 0x3 ;  /* 0x0000000b0c0c7211 */ /* 0x000fe200078f18ff */
[C---:B------:R-:W-:Y:S01]  /*0ca0*/  IMAD.SHL.U32 R16, R22.reuse, 0x8, RZ ;  /* 0x0000000816107824 */ /* 0x040fe200078e00ff */
[----:B------:R-:W-:Y:S01]  /*0cb0*/  LOP3.LUT R7, R5, 0xfffffc00, RZ, 0xc0, !PT ;  /* 0xfffffc0005077812 */ /* 0x000fe200078ec0ff */
[----:B------:R-:W-:Y:S01]  /*0cc0*/  IMAD.SHL.U32 R22, R22, 0x4, RZ ;  /* 0x0000000416167824 */ /* 0x000fe200078e00ff */
[----:B------:R-:W-:Y:S01]  /*0cd0*/  SHF.R.S32.HI R5, RZ, 0x4, R2 ;  /* 0x00000004ff057819 */ /* 0x000fe20000011402 */
[----:B------:R-:W-:Y:S01]  /*0ce0*/  VIADD R218, R16, 0x80 ;  /* 0x0000008010da7836 */ /* 0x000fe20000000000 */
[----:B------:R-:W-:Y:S01]  /*0cf0*/  LOP3.LUT R12, R12, 0xfffffff8, RZ, 0xc0, !PT ;  /* 0xfffffff80c0c7812 */ /* 0x000fe200078ec0ff */
[----:B------:R-:W-:Y:S01]  /*0d00*/  VIADD R214, R22, 0x40 ;  /* 0x0000004016d67836 */ /* 0x000fe20000000000 */
[----:B------:R-:W-:Y:S01]  /*0d10*/  LEA.HI R0, R0, R3, RZ, 0x1 ;  /* 0x0000000300007211 */ /* 0x000fe200078f08ff */
[----:B------:R-:W-:Y:S01]  /*0d20*/  IMAD R7, R4, 0x40, R7 ;  /* 0x0000004004077824 */ /* 0x000fe200078e0207 */
[----:B------:R-:W-:Y:S01]  /*0d30*/  LEA.HI R9, R9, R14, RZ, 0x5 ;  /* 0x0000000e09097211 */ /* 0x000fe200078f28ff */
[----:B------:R-:W-:Y:S01]  /*0d40*/  IMAD.IADD R12, R11, 0x1, -R12 ;  /* 0x000000010b0c7824 */ /* 0x000fe200078e0a0c */
[----:B------:R-:W-:Y:S01]  /*0d50*/  LEA.HI R2, R2, R5, RZ, 0x1 ;  /* 0x0000000502027211 */ /* 0x000fe200078f08ff */
[----:B------:R-:W-:Y:S01]  /*0d60*/  IMAD.IADD R212, R22, 0x1, R214 ;  /* 0x0000000116d47824 */ /* 0x000fe200078e02d6 */
[----:B------:R-:W-:Y:S01]  /*0d70*/  LOP3.LUT R0, R0, 0x3fffffe, RZ, 0xc0, !PT ;  /* 0x03fffffe00007812 */ /* 0x000fe200078ec0ff */
[----:B------:R-:W-:Y:S01]  /*0d80*/  VIADD R219, R16, 0xc0 ;  /* 0x000000c010db7836 */ /* 0x000fe20000000000 */
[----:B------:R-:W-:Y:S01]  /*0d90*/  SHF.R.S32.HI R9, RZ, 0x5, R9 ;  /* 0x00000005ff097819 */ /* 0x000fe20000011409 */
[----:B------:R-:W-:Y:S01]  /*0da0*/  VIADD R215, R22, 0x20 ;  /* 0x0000002016d77836 */ /* 0x000fe20000000000 */
[----:B------:R-:W-:Y:S01]  /*0db0*/  LOP3.LUT R2, R2, 0x1ffffffe, RZ, 0xc0, !PT ;  /* 0x1ffffffe02027812 */ /* 0x000fe200078ec0ff */
[----:B------:R-:W-:Y:S01]  /*0dc0*/  IMAD.IADD R0, R3, 0x1, -R0 ;  /* 0x0000000103007824 */ /* 0x000fe200078e0a00 */
[----:B------:R-:W-:Y:S01]  /*0dd0*/  LOP3.LUT R13, R13, 0xfffffffc, RZ, 0xc0, !PT ;  /* 0xfffffffc0d0d7812 */ /* 0x000fe200078ec0ff */
[----:B------:R-:W-:Y:S01]  /*0de0*/  IMAD R9, R9, 0x10, R12 ;  /* 0x0000001009097824 */ /* 0x000fe200078e020c */
[----:B------:R-:W-:Y:S01]  /*0df0*/  SHF.R.S32.HI R213, RZ, 0x3, R213 ;  /* 0x00000003ffd57819 */ /* 0x000fe200000114d5 */
[----:B------:R-:W-:Y:S01]  /*0e00*/  IMAD.IADD R2, R5, 0x1, -R2 ;  /* 0x0000000105027824 */ /* 0x000fe200078e0a02 */
[----:B------:R-:W-:Y:S01]  /*0e10*/  LOP3.LUT R10, R10, 0x7ffffffc, RZ, 0xc0, !PT ;  /* 0x7ffffffc0a0a7812 */ /* 0x000fe200078ec0ff */
[----:B------:R-:W-:Y:S01]  /*0e20*/  IMAD R5, R0, 0x40, R9 ;  /* 0x0000004000057824 */ /* 0x000fe200078e0209 */
[----:B------:R-:W-:Y:S01]  /*0e30*/  LOP3.LUT R229, R8, 0xfffffe00, RZ, 0xc0, !PT ;  /* 0xfffffe0008e57812 */ /* 0x000fe200078ec0ff */
[----:B------:R-:W-:Y:S01]  /*0e40*/  IMAD.U32 R0, RZ, RZ, UR5 ;  /* 0x00000005ff007e24 */ /* 0x000fe2000f8e00ff */
[----:B------:R-:W-:Y:S01]  /*0e50*/  SHF.R.S32.HI R17, RZ, 0x1f, R16 ;  /* 0x0000001fff117819 */ /* 0x000fe20000011410 */
[----:B------:R-:W-:-:S02]  /*0e60*/  IMAD.IADD R13, R6, 0x1, -R13 ;  /* 0x00000001060d7824 */ /* 0x000fc400078e0a0d */
[C---:B------:R-:W-:Y:S02]  /*0e70*/  IMAD.SHL.U32 R0, R213.reuse, 0x40, RZ ;  /* 0x00000040d5007824 */ /* 0x040fe400078e00ff */
[----:B------:R-:W-:Y:S01]  /*0e80*/  VIADD R6, R213, 0x20 ;  /* 0x00000020d5067836 */ /* 0x000fe20000000000 */
[----:B------:R-:W-:Y:S01]  /*0e90*/  LEA.HI R4, R13, R13, RZ, 0x1 ;  /* 0x0000000d0d047211 */ /* 0x000fe200078f08ff */
[----:B------:R-:W-:Y:S01]  /*0ea0*/  VIADD R237, R213, 0x40 ;  /* 0x00000040d5ed7836 */ /* 0x000fe20000000000 */
[----:B------:R-:W-:Y:S01]  /*0eb0*/  LOP3.LUT R3, R0, 0x1c0, RZ, 0xc0, !PT ;  /* 0x000001c000037812 */ /* 0x000fe200078ec0ff */
[----:B------:R-:W-:Y:S01]  /*0ec0*/  IMAD.SHL.U32 R223, R6, 0x40, RZ ;  /* 0x0000004006df7824 */ /* 0x000fe200078e00ff */
[----:B------:R-:W-:Y:S01]  /*0ed0*/  SHF.R.S32.HI R0, RZ, 0x1f, R6 ;  /* 0x0000001fff007819 */ /* 0x000fe20000011406 */
[----:B------:R-:W-:Y:S01]  /*0ee0*/  IMAD.SHL.U32 R222, R237, 0x40, RZ ;  /* 0x00000040edde7824 */ /* 0x000fe200078e00ff */
[----:B------:R-:W-:Y:S01]  /*0ef0*/  LOP3.LUT R230, R3, 0x38, R16, 0xf8, !PT ;  /* 0x0000003803e67812 */ /* 0x000fe200078ef810 */
[----:B------:R-:W-:Y:S01]  /*0f00*/  IMAD R2, R2, 0x8, R7 ;  /* 0x0000000802027824 */ /* 0x000fe200078e0207 */
[----:B------:R-:W-:Y:S01]  /*0f10*/  SHF.R.U32.HI R228, RZ, 0x3, R3 ;  /* 0x00000003ffe47819 */ /* 0x000fe20000011603 */
[----:B------:R-:W-:Y:S01]  /*0f20*/  IMAD.IADD R10, R14, 0x1, -R10 ;  /* 0x000000010e0a7824 */ /* 0x000fe200078e0a0a */
[----:B------:R-:W-:Y:S01]  /*0f30*/  LOP3.LUT R223, R223, 0x1c0, RZ, 0xc0, !PT ;  /* 0x000001c0dfdf7812 */ /* 0x000fe200078ec0ff */
[----:B------:R-:W-:Y:S01]  /*0f40*/  VIADD R216, R22, 0x60 ;  /* 0x0000006016d87836 */ /* 0x000fe20000000000 */
[----:B------:R-:W-:Y:S01]  /*0f50*/  SHF.R.S32.HI R3, RZ, 0x1f, R212 ;  /* 0x0000001fff037819 */ /* 0x000fe200000114d4 */
[----:B------:R0:W-:Y:S01]  /*0f60*/  STL [R1+0x188], R2 ;  /* 0x0001880201007387 */ /* 0x0001e20000100800 */
[----:B------:R-:W-:Y:S01]  /*0f70*/  LOP3.LUT R222, R222, 0x1c0, RZ, 0xc0, !PT ;  /* 0x000001c0dede7812 */ /* 0x000fe200078ec0ff */
[----:B------:R-:W-:Y:S01]  /*0f80*/  IMAD.SHL.U32 R10, R10, 0x2, RZ ;  /* 0x000000020a0a7824 */ /* 0x000fe200078e00ff */
[----:B------:R-:W-:Y:S01]  /*0f90*/  LEA.HI R0, R0, R6, RZ, 0x3 ;  /* 0x0000000600007211 */ /* 0x000fe200078f18ff */
[----:B------:R-:W-:Y:S01]  /*0fa0*/  STL [R1+0x180], R5 ;  /* 0x0001800501007387 */ /* 0x000fe20000100800 */
[----:B------:R-:W-:Y:S01]  /*0fb0*/  SHF.R.U32.HI R7, RZ, 0x3, R223 ;  /* 0x00000003ff077819 */ /* 0x000fe200000116df */
[C---:B------:R-:W-:Y:S01]  /*0fc0*/  VIADD R43, R10.reuse, 0x8 ;  /* 0x000000080a2b7836 */ /* 0x040fe20000000000 */
[----:B------:R-:W-:Y:S01]  /*0fd0*/  LEA.HI R3, R3, R212, RZ, 0x3 ;  /* 0x000000d403037211 */ /* 0x000fe200078f18ff */
[C---:B------:R-:W-:Y:S01]  /*0fe0*/  VIADD R41, R10.reuse, 0x10 ;  /* 0x000000100a297836 */ /* 0x040fe20000000000 */
[----:B------:R-:W-:Y:S01]  /*0ff0*/  SHF.R.U32.HI R6, RZ, 0x3, R222 ;  /* 0x00000003ff067819 */ /* 0x000fe200000116de */
[----:B0-----:R-:W-:Y:S01]  /*1000*/  IMAD.U32 R2, RZ, RZ, UR4 ;  /* 0x00000004ff027e24 */ /* 0x001fe2000f8e00ff */
[----:B------:R-:W-:Y:S01]  /*1010*/  SHF.R.S32.HI R7, RZ, 0x1f, R218 ;  /* 0x0000001fff077819 */ /* 0x000fe200000114da */
[C---:B------:R-:W-:Y:S01]  /*1020*/  VIADD R40, R10.reuse, 0x18 ;  /* 0x000000180a287836 */ /* 0x040fe20000000000 */
[----:B------:R-:W-:Y:S01]  /*1030*/  SHF.R.S32.HI R6, RZ, 0x1f, R219 ;  /* 0x0000001fff067819 */ /* 0x000fe200000114db */
[C---:B------:R-:W-:Y:S01]  /*1040*/  VIADD R39, R10.reuse, 0x20 ;  /* 0x000000200a277836 */ /* 0x040fe20000000000 */
[----:B------:R-:W-:Y:S01]  /*1050*/  LOP3.LUT R42, R3, 0xfffffff8, RZ, 0xc0, !PT ;  /* 0xfffffff8032a7812 */ /* 0x000fe200078ec0ff */
[----:B------:R0:W-:Y:S01]  /*1060*/  STL [R1+0x14], R2 ;  /* 0x0000140201007387 */ /* 0x0001e20000100800 */
[----:B------:R-:W-:Y:S01]  /*1070*/  VIADD R38, R10, 0x28 ;  /* 0x000000280a267836 */ /* 0x000fe20000000000 */
[----:B------:R-:W-:Y:S01]  /*1080*/  LOP3.LUT R4, R4, 0x1ffffffe, RZ, 0xc0, !PT ;  /* 0x1ffffffe04047812 */ /* 0x000fe200078ec0ff */
[C---:B------:R-:W-:Y:S01]  /*1090*/  VIADD R37, R10.reuse, 0x30 ;  /* 0x000000300a257836 */ /* 0x040fe20000000000 */
[----:B------:R1:W-:Y:S01]  /*10a0*/  STL [R1+0x6c], R7 ;  /* 0x00006c0701007387 */ /* 0x0003e20000100800 */
[C---:B------:R-:W-:Y:S01]  /*10b0*/  VIADD R36, R10.reuse, 0x38 ;  /* 0x000000380a247836 */ /* 0x040fe20000000000 */
[----:B------:R-:W-:Y:S01]  /*10c0*/  SHF.R.S32.HI R3, RZ, 0x1f, R42 ;  /* 0x0000001fff037819 */ /* 0x000fe2000001142a */
[C---:B------:R-:W-:Y:S01]  /*10d0*/  VIADD R35, R10.reuse, 0x40 ;  /* 0x000000400a237836 */ /* 0x040fe20000000000 */
[----:B------:R2:W-:Y:S01]  /*10e0*/  STL [R1+0x68], R6 ;  /* 0x0000680601007387 */ /* 0x0005e20000100800 */
[C---:B------:R-:W-:Y:S01]  /*10f0*/  VIADD R34, R10.reuse, 0x48 ;  /* 0x000000480a227836 */ /* 0x040fe20000000000 */
[----:B0-----:R-:W-:Y:S01]  /*1100*/  SHF.R.S32.HI R2, RZ, 0x1f, R213 ;  /* 0x0000001fff027819 */ /* 0x001fe200000114d5 */
[C---:B------:R-:W-:Y:S01]  /*1110*/  VIADD R33, R10.reuse, 0x50 ;  /* 0x000000500a217836 */ /* 0x040fe20000000000 */
[----:B------:R0:W-:Y:S01]  /*1120*/  STL [R1+0x78], R10 ;  /* 0x0000780a01007387 */ /* 0x0001e20000100800 */
[C---:B------:R-:W-:Y:S01]  /*1130*/  VIADD R32, R10.reuse, 0x58 ;  /* 0x000000580a207836 */ /* 0x040fe20000000000 */
[----:B------:R-:W-:Y:S01]  /*1140*/  SHF.R.S32.HI R2, RZ, 0x1f, R237 ;  /* 0x0000001fff027819 */ /* 0x000fe200000114ed */
[C---:B------:R-:W-:Y:S01]  /*1150*/  VIADD R31, R10.reuse, 0x60 ;  /* 0x000000600a1f7836 */ /* 0x040fe20000000000 */
[----:B------:R-:W-:Y:S01]  /*1160*/  STL [R1+0x64], R42 ;  /* 0x0000642a01007387 */ /* 0x000fe20000100800 */
[----:B------:R-:W-:Y:S01]  /*1170*/  VIADD R30, R10, 0x68 ;  /* 0x000000680a1e7836 */ /* 0x000fe20000000000 */
[----:B------:R-:W-:Y:S01]  /*1180*/  LEA.HI R2, R2, R237, RZ, 0x3 ;  /* 0x000000ed02027211 */ /* 0x000fe200078f18ff */
[C---:B------:R-:W-:Y:S01]  /*1190*/  VIADD R29, R10.reuse, 0x70 ;  /* 0x000000700a1d7836 */ /* 0x040fe20000000000 */
[----:B------:R-:W-:Y:S01]  /*11a0*/  STL [R1+0xf4], R43 ;  /* 0x0000f42b01007387 */ /* 0x000fe20000100800 */
[C---:B------:R-:W-:Y:S01]  /*11b0*/  VIADD R28, R10.reuse, 0x78 ;  /* 0x000000780a1c7836 */ /* 0x040fe20000000000 */
[----:B------:R-:W-:Y:S01]  /*11c0*/  LOP3.LUT R230, R229, R230, R228, 0xf6, !PT ;  /* 0x000000e6e5e67212 */ /* 0x000fe200078ef6e4 */
[C---:B------:R-:W-:Y:S01]  /*11d0*/  VIADD R27, R10.reuse, 0x80 ;  /* 0x000000800a1b7836 */ /* 0x040fe20000000000 */
[----:B------:R-:W-:Y:S01]  /*11e0*/  STL [R1+0xf0], R41 ;  /* 0x0000f02901007387 */ /* 0x000fe20000100800 */
[----:B------:R-:W-:-:S02]  /*11f0*/  VIADD R26, R10, 0x88 ;  /* 0x000000880a1a7836 */ /* 0x000fc40000000000 */
[C---:B------:R-:W-:Y:S01]  /*1200*/  VIADD R25, R10.reuse, 0x90 ;  /* 0x000000900a197836 */ /* 0x040fe20000000000 */
[----:B------:R-:W-:Y:S01]  /*1210*/  STL [R1+0xec], R40 ;  /* 0x0000ec2801007387 */ /* 0x000fe20000100800 */
[C---:B------:R-:W-:Y:S02]  /*1220*/  VIADD R24, R10.reuse, 0x98 ;  /* 0x000000980a187836 */ /* 0x040fe40000000000 */
[C---:B------:R-:W-:Y:S01]  /*1230*/  VIADD R21, R10.reuse, 0xa0 ;  /* 0x000000a00a157836 */ /* 0x040fe20000000000 */
[----:B------:R-:W-:Y:S01]  /*1240*/  STL [R1+0xe8], R39 ;  /* 0x0000e82701007387 */ /* 0x000fe20000100800 */
[C---:B------:R-:W-:Y:S02]  /*1250*/  VIADD R20, R10.reuse, 0xa8 ;  /* 0x000000a80a147836 */ /* 0x040fe40000000000 */
[----:B------:R-:W-:Y:S01]  /*1260*/  VIADD R15, R10, 0xb0 ;  /* 0x000000b00a0f7836 */ /* 0x000fe20000000000 */
[----:B------:R-:W-:Y:S01]  /*1270*/  STL [R1+0xe4], R38 ;  /* 0x0000e42601007387 */ /* 0x000fe20000100800 */
[----:B------:R-:W-:-:S02]  /*1280*/  IMAD.IADD R4, R13, 0x1, -R4 ;  /* 0x000000010d047824 */ /* 0x000fc400078e0a04 */
[----:B------:R-:W-:Y:S01]  /*1290*/  VIADD R14, R10, 0xb8 ;  /* 0x000000b80a0e7836 */ /* 0x000fe20000000000 */
[----:B------:R-:W-:Y:S01]  /*12a0*/  STL [R1+0xe0], R37 ;  /* 0x0000e02501007387 */ /* 0x000fe20000100800 */
[----:B------:R-:W-:Y:S02]  /*12b0*/  IMAD.SHL.U32 R2, R2, 0x40, RZ ;  /* 0x0000004002027824 */ /* 0x000fe400078e00ff */
[C---:B------:R-:W-:Y:S01]  /*12c0*/  VIADD R13, R10.reuse, 0xc0 ;  /* 0x000000c00a0d7836 */ /* 0x040fe20000000000 */
[----:B------:R-:W-:Y:S01]  /*12d0*/  STL [R1+0xdc], R36 ;  /* 0x0000dc2401007387 */ /* 0x000fe20000100800 */
[----:B------:R-:W-:Y:S01]  /*12e0*/  VIADD R12, R10, 0xc8 ;  /* 0x000000c80a0c7836 */ /* 0x000fe20000000000 */
[----:B------:R-:W-:Y:S01]  /*12f0*/  LOP3.LUT R225, R2, 0xfffffe00, RZ, 0xc0, !PT ;  /* 0xfffffe0002e17812 */ /* 0x000fe200078ec0ff */
[C---:B------:R-:W-:Y:S01]  /*1300*/  VIADD R11, R10.reuse, 0xd0 ;  /* 0x000000d00a0b7836 */ /* 0x040fe20000000000 */
[----:B------:R-:W-:Y:S01]  /*1310*/  STL [R1+0xd8], R35 ;  /* 0x0000d82301007387 */ /* 0x000fe20000100800 */
[C---:B------:R-:W-:Y:S01]  /*1320*/  VIADD R9, R10.reuse, 0xd8 ;  /* 0x000000d80a097836 */ /* 0x040fe20000000000 */
[----:B------:R-:W-:Y:S01]  /*1330*/  SHF.R.S32.HI R2, RZ, 0x1f, R43 ;  /* 0x0000001fff027819 */ /* 0x000fe2000001142b */
[----:B------:R-:W-:Y:S01]  /*1340*/  VIADD R8, R10, 0xe0 ;  /* 0x000000e00a087836 */ /* 0x000fe20000000000 */
[----:B------:R-:W-:Y:S01]  /*1350*/  STL [R1+0xd4], R34 ;  /* 0x0000d42201007387 */ /* 0x000fe20000100800 */
[----:B------:R-:W-:-:S02]  /*1360*/  IMAD.SHL.U32 R0, R0, 0x40, RZ ;  /* 0x0000004000007824 */ /* 0x000fc400078e00ff */
[C---:B-1----:R-:W-:Y:S01]  /*1370*/  VIADD R7, R10.reuse, 0xe8 ;  /* 0x000000e80a077836 */ /* 0x042fe20000000000 */
[----:B------:R-:W-:Y:S01]  /*1380*/  STL [R1+0xd0], R33 ;  /* 0x0000d02101007387 */ /* 0x000fe20000100800 */
[----:B--2---:R-:W-:Y:S01]  /*1390*/  VIADD R6, R10, 0xf0 ;  /* 0x000000f00a067836 */ /* 0x004fe20000000000 */
[----:B------:R-:W-:Y:S01]  /*13a0*/  LOP3.LUT R227, R0, 0xfffffe00, RZ, 0xc0, !PT ;  /* 0xfffffe0000e37812 */ /* 0x000fe200078ec0ff */
[----:B------:R-:W-:Y:S01]  /*13b0*/  VIADD R0, R10, 0xf8 ;  /* 0x000000f80a007836 */ /* 0x000fe20000000000 */
[----:B------:R-:W-:Y:S01]  /*13c0*/  STL [R1+0xcc], R32 ;  /* 0x0000cc2001007387 */ /* 0x000fe20000100800 */
[----:B0-----:R-:W-:-:S03]  /*13d0*/  SHF.R.S32.HI R10, RZ, 0x1f, R38 ;  /* 0x0000001fff0a7819 */ /* 0x001fc60000011426 */
[----:B------:R-:W-:Y:S04]  /*13e0*/  STL [R1+0xc8], R31 ;  /* 0x0000c81f01007387 */ /* 0x000fe80000100800 */
        /* <DEDUP_REMOVED lines=16> */
[----:B------:R0:W-:Y:S04]  /*14f0*/  STL [R1+0x84], R7 ;  /* 0x0000840701007387 */ /* 0x0001e80000100800 */
[----:B------:R1:W-:Y:S04]  /*1500*/  STL [R1+0x17c], R2 ;  /* 0x00017c0201007387 */ /* 0x0003e80000100800 */
[----:B------:R-:W-:Y:S01]  /*1510*/  STL [R1+0x80], R6 ;  /* 0x0000800601007387 */ /* 0x000fe20000100800 */
[----:B0-----:R-:W-:-:S03]  /*1520*/  SHF.R.S32.HI R7, RZ, 0x1f, R7 ;  /* 0x0000001fff077819 */ /* 0x001fc60000011407 */
[----:B------:R0:W-:Y:S01]  /*1530*/  STL [R1+0xfc], R3 ;  /* 0x0000fc0301007387 */ /* 0x0001e20000100800 */
[----:B-1----:R-:W-:-:S03]  /*1540*/  SHF.R.S32.HI R2, RZ, 0x1f, R41 ;  /* 0x0000001fff027819 */ /* 0x002fc60000011429 */
[----:B------:R-:W-:Y:S04]  /*1550*/  STL [R1+0x7c], R0 ;  /* 0x00007c0001007387 */ /* 0x000fe80000100800 */
[----:B------:R1:W-:Y:S01]  /*1560*/  STL [R1+0x178], R2 ;  /* 0x0001780201007387 */ /* 0x0003e20000100800 */
[----:B0-----:R-:W-:-:S05]  /*1570*/  SHF.R.S32.HI R3, RZ, 0x1f, R40 ;  /* 0x0000001fff037819 */ /* 0x001fca0000011428 */
[----:B------:R0:W-:Y:S01]  /*1580*/  STL [R1+0x174], R3 ;  /* 0x0001740301007387 */ /* 0x0001e20000100800 */
[----:B-1----:R-:W-:-:S05]  /*1590*/  SHF.R.S32.HI R2, RZ, 0x1f, R39 ;  /* 0x0000001fff027819 */ /* 0x002fca0000011427 */
[----:B------:R1:W-:Y:S01]  /*15a0*/  STL [R1+0x170], R2 ;  /* 0x0001700201007387 */ /* 0x0003e20000100800 */
[----:B0-----:R-:W-:-:S03]  /*15b0*/  SHF.R.S32.HI R3, RZ, 0x1f, R37 ;  /* 0x0000001fff037819 */ /* 0x001fc60000011425 */
[----:B------:R0:W-:Y:S04]  /*15c0*/  STL [R1+0x16c], R10 ;  /* 0x00016c0a01007387 */ /* 0x0001e80000100800 */
[----:B------:R2:W-:Y:S01]  /*15d0*/  STL [R1+0x168], R3 ;  /* 0x0001680301007387 */ /* 0x0005e20000100800 */
[----:B-1----:R-:W-:Y:S02]  /*15e0*/  SHF.R.S32.HI R2, RZ, 0x1f, R36 ;  /* 0x0000001fff027819 */ /* 0x002fe40000011424 */
[----:B0-----:R-:W-:-:S03]  /*15f0*/  SHF.R.S32.HI R10, RZ, 0x1f, R35 ;  /* 0x0000001fff0a7819 */ /* 0x001fc60000011423 */
[----:B------:R0:W-:Y:S01]  /*1600*/  STL [R1+0x164], R2 ;  /* 0x0001640201007387 */ /* 0x0001e20000100800 */
[----:B--2---:R-:W-:-:S03]  /*1610*/  SHF.R.S32.HI R3, RZ, 0x1f, R34 ;  /* 0x0000001fff037819 */ /* 0x004fc60000011422 */
[----:B------:R1:W-:Y:S04]  /*1620*/  STL [R1+0x160], R10 ;  /* 0x0001600a01007387 */ /* 0x0003e80000100800 */
[----:B------:R2:W-:Y:S01]  /*1630*/  STL [R1+0x15c], R3 ;  /* 0x00015c0301007387 */ /* 0x0005e20000100800 */
[----:B0-----:R-:W-:Y:S02]  /*1640*/  SHF.R.S32.HI R2, RZ, 0x1f, R33 ;  /* 0x0000001fff027819 */ /* 0x001fe40000011421 */
[----:B-1----:R-:W-:-:S03]  /*1650*/  SHF.R.S32.HI R10, RZ, 0x1f, R32 ;  /* 0x0000001fff0a7819 */ /* 0x002fc60000011420 */
        /* <DEDUP_REMOVED lines=32> */
[----:B------:R-:W-:Y:S04]  /*1860*/  STL [R1+0x118], R10 ;  /* 0x0001180a01007387 */ /* 0x000fe80000100800 */
[----:B------:R1:W-:Y:S01]  /*1870*/  STL [R1+0x114], R3 ;  /* 0x0001140301007387 */ /* 0x0003e20000100800 */
[----:B0-----:R-:W-:-:S05]  /*1880*/  SHF.R.S32.HI R2, RZ, 0x1f, R8 ;  /* 0x0000001fff027819 */ /* 0x001fca0000011408 */
[----:B------:R0:W-:Y:S01]  /*1890*/  STL [R1+0x110], R2 ;  /* 0x0001100201007387 */ /* 0x0001e20000100800 */
[----:B-1----:R-:W-:-:S03]  /*18a0*/  SHF.R.S32.HI R3, RZ, 0x1f, R6 ;  /* 0x0000001fff037819 */ /* 0x002fc60000011406 */
[----:B------:R1:W-:Y:S04]  /*18b0*/  STL [R1+0x10c], R7 ;  /* 0x00010c0701007387 */ /* 0x0003e80000100800 */
[----:B------:R1:W-:Y:S01]  /*18c0*/  STL [R1+0x108], R3 ;  /* 0x0001080301007387 */ /* 0x0003e20000100800 */
[----:B0-----:R-:W-:Y:S01]  /*18d0*/  SHF.R.S32.HI R2, RZ, 0x1f, R0 ;  /* 0x0000001fff027819 */ /* 0x001fe20000011400 */
[----:B------:R-:W-:-:S05]  /*18e0*/  IMAD R0, R4, 0x8, R5 ;  /* 0x0000000804007824 */ /* 0x000fca00078e0205 */
[----:B------:R1:W-:Y:S04]  /*18f0*/  STL [R1+0x184], R0 ;  /* 0x0001840001007387 */ /* 0x0003e80000100800 */
[----:B------:R1:W-:Y:S02]  /*1900*/  STL [R1+0x104], R2 ;  /* 0x0001040201007387 */ /* 0x0003e40000100800 */
.L_x_676:
[----:B01234-:R-:W0:Y:S01]  /*1910*/  LDC.64 R2, c[0x0][0xc88] ;  /* 0x00032200ff027b82 */ /* 0x01fe220000000a00 */
[----:B------:R-:W-:Y:S01]  /*1920*/  ULDC.64 UR10, c[0x0][0x208] ;  /* 0x00008200000a7ab9 */ /* 0x000fe20000000a00 */
[----:B------:R-:W-:Y:S01]  /*1930*/  ULDC.64 UR4, c[0x0][0xa28] ;  /* 0x00028a0000047ab9 */ /* 0x000fe20000000a00 */
[----:B------:R-:W-:Y:S01]  /*1940*/  ULDC.64 UR8, c[0x0][0xa18] ;  /* 0x0002860000087ab9 */ /* 0x000fe20000000a00 */
[----:B------:R-:W-:Y:S01]  /*1950*/  ULDC.64 UR6, c[0x0][0xa08] ;  /* 0x0002820000067ab9 */ /* 0x000fe20000000a00 */
[----:B0-----:R-:W-:-:S05]  /*1960*/  IMAD.WIDE R2, R143, 0x4, R2 ;  /* 0x000000048f027825 */ /* 0x001fca00078e0202 */
[----:B------:R-:W2:Y:S01]  /*1970*/  LDG.E R233, desc[UR10][R2.64] ;  /* 0x0000000a02e97981 */ /* 0x000ea2000c1e1900 */
[----:B------:R-:W-:Y:S01]  /*1980*/  ISETP.NE.U32.AND P2, PT, RZ, UR4, PT ;  /* 0x00000004ff007c0c */ /* 0x000fe2000bf45070 */
[----:B------:R-:W-:Y:S01]  /*1990*/  IMAD.MOV.U32 R7, RZ, RZ, RZ ;  /* 0x000000ffff077224 */ /* 0x000fe200078e00ff */
[----:B------:R-:W-:Y:S01]  /*19a0*/  ISETP.NE.U32.AND P1, PT, RZ, UR8, PT ;  /* 0x00000008ff007c0c */ /* 0x000fe2000bf25070 */
[----:B------:R-:W-:Y:S01]  /*19b0*/  IMAD.MOV.U32 R112, RZ, RZ, RZ ;  /* 0x000000ffff707224 */ /* 0x000fe200078e00ff */
[----:B------:R-:W-:Y:S02]  /*19c0*/  ISETP.NE.AND.EX P2, PT, RZ, UR5, PT, P2 ;  /* 0x00000005ff007c0c */ /* 0x000fe4000bf45320 */
[----:B------:R-:W-:Y:S02]  /*19d0*/  ISETP.NE.AND.EX P1, PT, RZ, UR9, PT, P1 ;  /* 0x00000009ff007c0c */ /* 0x000fe4000bf25310 */
[----:B------:R-:W-:-:S04]  /*19e0*/  ISETP.NE.U32.AND P0, PT, RZ, UR6, PT ;  /* 0x00000006ff007c0c */ /* 0x000fc8000bf05070 */
[----:B------:R-:W-:Y:S02]  /*19f0*/  ISETP.NE.AND.EX P0, PT, RZ, UR7, PT, P0 ;  /* 0x00000007ff007c0c */ /* 0x000fe4000bf05300 */
[C---:B------:R-:W-:Y:S02]  /*1a00*/  LOP3.LUT R6, R142.reuse, 0xff000000, RZ, 0xc0, !PT ;  /* 0xff0000008e067812 */ /* 0x040fe400078ec0ff */
[----:B------:R-:W-:Y:S02]  /*1a10*/  LOP3.LUT R231, R142, 0xffff, RZ, 0xc0, !PT ;  /* 0x0000ffff8ee77812 */ /* 0x000fe400078ec0ff */
[----:B--2---:R-:W-:Y:S01]  /*1a20*/  SHF.R.S32.HI R0, RZ, 0x1f, R233 ;  /* 0x0000001fff007819 */ /* 0x004fe200000114e9 */
[C---:B------:R-:W-:Y:S01]  /*1a30*/  IMAD.SHL.U32 R234, R233.reuse, 0x4, RZ ;  /* 0x00000004e9ea7824 */ /* 0x040fe200078e00ff */
[C---:B------:R-:W-:Y:S01]  /*1a40*/  @P2 LEA R4, P3, R233.reuse, UR4, 0x2 ;  /* 0x00000004e9042c11 */ /* 0x040fe2000f8610ff */
[----:B------:R-:W-:Y:S01]  /*1a50*/  ULDC UR4, c[0x0][0x288] ;  /* 0x0000a20000047ab9 */ /* 0x000fe20000000800 */
[C-C-:B------:R-:W-:Y:S01]  /*1a60*/  SHF.L.U64.HI R235, R233.reuse, 0x2, R0.reuse ;  /* 0x00000002e9eb7819 */ /* 0x140fe20000010200 */
[----:B------:R0:W-:Y:S01]  /*1a70*/  STL [R1+0xf8], R0 ;  /* 0x0000f80001007387 */ /* 0x0001e20000100800 */
[----:B------:R-:W-:Y:S01]  /*1a80*/  @P2 LEA.HI.X R5, R233, UR5, R0, 0x2, P3 ;  /* 0x00000005e9052c11 */ /* 0x000fe200098f1400 */
[----:B-----5:R-:W-:Y:S01]  /*1a90*/  IMAD.U32 R146, RZ, RZ, UR4 ;  /* 0x00000004ff927e24 */ /* 0x020fe2000f8e00ff */
[----:B------:R-:W-:Y:S01]  /*1aa0*/  ULDC.64 UR4, c[0x0][0x418] ;  /* 0x0001060000047ab9 */ /* 0x000fe20000000a00 */
[----:B------:R1:W-:Y:S01]  /*1ab0*/  STL [R1+0x70], R141 ;  /* 0x0000708d01007387 */ /* 0x0003e20000100800 */
[----:B------:R-:W-:Y:S01]  /*1ac0*/  UISETP.NE.U32.AND UP0, UPT, UR4, URZ, UPT ;  /* 0x0000003f0400728c */ /* 0x000fe2000bf05070 */
[----:B------:R-:W-:-:S02]  /*1ad0*/  IADD3 R2, P4, R234, UR6, RZ ;  /* 0x00000006ea027c10 */ /* 0x000fc4000ff9e0ff */
[----:B------:R2:W5:Y:S01]  /*1ae0*/  @P2 LDG.E R7, desc[UR10][R4.64] ;  /* 0x0000000a04072981 */ /* 0x000562000c1e1900 */
[----:B------:R-:W-:Y:S01]  /*1af0*/  UISETP.NE.AND.EX UP0, UPT, UR5, URZ, UPT, UP0 ;  /* 0x0000003f0500728c */ /* 0x000fe2000bf05300 */
[C---:B------:R-:W-:Y:S01]  /*1b00*/  IADD3.X R3, R235.reuse, UR7, RZ, P4, !PT ;  /* 0x00000007eb037c10 */ /* 0x040fe2000a7fe4ff */
[----:B------:R-:W-:Y:S01]  /*1b10*/  ULDC UR4, c[0x0][0x424] ;  /* 0x0001090000047ab9 */ /* 0x000fe20000000800 */
[----:B------:R-:W-:Y:S01]  /*1b20*/  ULDC.64 UR6, c[0x0][0xa20] ;  /* 0x0002880000067ab9 */ /* 0x000fe20000000a00 */
[----:B--2---:R-:W-:Y:S01]  /*1b30*/  @P1 IADD3 R4, P2, R234, UR8, RZ ;  /* 0x00000008ea041c10 */ /* 0x004fe2000ff5e0ff */
[----:B------:R-:W-:Y:S01]  /*1b40*/  USEL UR4, UR4, 0x1, UP0 ;  /* 0x0000000104047887 */ /* 0x000fe20008000000 */
[----:B0-----:R-:W-:Y:S01]  /*1b50*/  LOP3.LUT R0, R142, 0xff0000, RZ, 0xc0, !PT ;  /* 0x00ff00008e007812 */ /* 0x001fe200078ec0ff */
[----:B------:R-:W-:Y:S01]  /*1b60*/  ULDC UR5, c[0x0][0x2f0] ;  /* 0x0000bc0000057ab9 */ /* 0x000fe20000000800 */
[----:B------:R-:W-:Y:S01]  /*1b70*/  @P1 IADD3.X R5, R235, UR9, RZ, P2, !PT ;  /* 0x00000009eb051c10 */ /* 0x000fe200097fe4ff */
[----:B------:R-:W5:Y:S01]  /*1b80*/  @P0 LDG.E R112, desc[UR10][R2.64] ;  /* 0x0000000a02700981 */ /* 0x000f62000c1e1900 */
[----:B------:R-:W-:Y:S01]  /*1b90*/  ISETP.NE.U32.AND P2, PT, RZ, UR6, PT ;  /* 0x00000006ff007c0c */ /* 0x000fe2000bf45070 */
[----:B------:R-:W-:-:S02]  /*1ba0*/  UIMAD UR4, UR4, UR5, URZ ;  /* 0x00000005040472a4 */ /* 0x000fc4000f8e023f */
[----:B------:R0:W5:Y:S01]  /*1bb0*/  @P1 LDG.E R146, desc[UR10][R4.64] ;  /* 0x0000000a04921981 */ /* 0x000162000c1e1900 */
[----:B------:R-:W-:Y:S01]  /*1bc0*/  ISETP.NE.AND.EX P2, PT, RZ, UR7, PT, P2 ;  /* 0x00000007ff007c0c */ /* 0x000fe2000bf45320 */
[----:B------:R-:W-:Y:S01]  /*1bd0*/  ULDC UR5, c[0x0][0x348] ;  /* 0x0000d20000057ab9 */ /* 0x000fe20000000800 */
[----:B0-----:R-:W-:-:S04]  /*1be0*/  SHF.R.U32.HI R5, RZ, 0x8, R6 ;  /* 0x00000008ff057819 */ /* 0x001fc80000011606 */
[----:B------:R-:W-:Y:S01]  /*1bf0*/  LEA.HI R232, R0, R5, RZ, 0x10 ;  /* 0x0000000500e87211 */ /* 0x000fe200078f80ff */
[----:B-1----:R-:W-:Y:S06]  /*1c00*/  @P1 BRA `(.L_x_445) ;  /* 0x0000000000281947 */ /* 0x002fec0003800000 */
[----:B------:R-:W-:Y:S02]  /*1c10*/  ULDC.64 UR8, c[0x0][0xa00] ;  /* 0x0002800000087ab9 */ /* 0x000fe40000000a00 */
[----:B------:R-:W-:-:S04]  /*1c20*/  ISETP.NE.U32.AND P1, PT, RZ, UR8, PT ;  /* 0x00000008ff007c0c */ /* 0x000fc8000bf25070 */
[----:B------:R-:W-:-:S13]  /*1c30*/  ISETP.NE.AND.EX P1, PT, RZ, UR9, PT, P1 ;  /* 0x00000009ff007c0c */ /* 0x000fda000bf25310 */
[----:B------:R-:W-:Y:S05]  /*1c40*/  @!P1 BRA `(.L_x_445) ;  /* 0x0000000000189947 */ /* 0x000fea0003800000 */
[----:B------:R-:W0:Y:S01]  /*1c50*/  LDC.64 R4, c[0x0][0xa00] ;  /* 0x00028000ff047b82 */ /* 0x000e220000000a00 */
[----:B------:R-:W-:Y:S01]  /*1c60*/  ULDC.64 UR8, c[0x0][0x208] ;  /* 0x0000820000087ab9 */ /* 0x000fe20000000a00 */
[----:B0-----:R-:W-:-:S05]  /*1c70*/  IMAD.WIDE R4, R233, 0x4, R4 ;  /* 0x00000004e9047825 */ /* 0x001fca00078e0204 */
[----:B-----5:R-:W2:Y:S04]  /*1c80*/  LDG.E R146, desc[UR8][R4.64] ;  /* 0x0000000804927981 */ /* 0x020ea8000c1e1900 */
[----:B------:R-:W2:Y:S02]  /*1c90*/  LDG.E R9, desc[UR8][R4.64+0x4] ;  /* 0x0000040804097981 */ /* 0x000ea4000c1e1900 */
[----:B--2---:R-:W-:-:S07]  /*1ca0*/  IMAD.IADD R146, R9, 0x1, -R146 ;  /* 0x0000000109927824 */ /* 0x004fce00078e0a92 */
.L_x_445:
[----:B------:R-:W-:Y:S02]  /*1cb0*/  IMAD.U32 R24, RZ, RZ, UR5 ;  /* 0x00000005ff187e24 */ /* 0x000fe4000f8e00ff */
[----:B------:R-:W-:Y:S01]  /*1cc0*/  IMAD.U32 R25, RZ, RZ, UR4 ;  /* 0x00000004ff197e24 */ /* 0x000fe2000f8e00ff */
[----:B------:R-:W-:Y:S06]  /*1cd0*/  @!P2 BRA `(.L_x_446) ;  /* 0x000000000014a947 */ /* 0x000fec0003800000 */
[----:B------:R-:W-:Y:S01]  /*1ce0*/  IADD3 R2, P0, R234, UR6, RZ ;  /* 0x00000006ea027c10 */ /* 0x000fe2000ff1e0ff */
[----:B------:R-:W-:-:S03]  /*1cf0*/  ULDC.64 UR4, c[0x0][0x208] ;  /* 0x0000820000047ab9 */ /* 0x000fc60000000a00 */
[----:B------:R-:W-:-:S05]  /*1d00*/  IADD3.X R3, R235, UR7, RZ, P0, !PT ;  /* 0x00000007eb037c10 */ /* 0x000fca00087fe4ff */
[----:B------:R0:W5:Y:S01]  /*1d10*/  LDG.E R25, desc[UR4][R2.64] ;  /* 0x0000000402197981 */ /* 0x000162000c1e1900 */
[----:B------:R-:W-:Y:S05]  /*1d20*/  BRA `(.L_x_447) ;  /* 0x0000000000147947 */ /* 0x000fea0003800000 */
.L_x_446:
[----:B------:R-:W-:Y:S05]  /*1d30*/  @!P0 BRA `(.L_x_447) ;  /* 0x0000000000108947 */ /* 0x000fea0003800000 */
[----:B------:R-:W-:Y:S02]  /*1d40*/  ULDC.64 UR4, c[0x0][0x208] ;  /* 0x0000820000047ab9 */ /* 0x000fe40000000a00 */
[----:B------:R-:W2:Y:S04]  /*1d50*/  LDG.E R0, desc[UR4][R2.64] ;  /* 0x0000000402007981 */ /* 0x000ea8000c1e1900 */
[----:B------:R-:W2:Y:S02]  /*1d60*/  LDG.E R25, desc[UR4][R2.64+0x4] ;  /* 0x0000040402197981 */ /* 0x000ea4000c1e1900 */
[----:B--2---:R-:W-:-:S07]  /*1d70*/  IMAD.IADD R25, R25, 0x1, -R0 ;  /* 0x0000000119197824 */ /* 0x004fce00078e0a00 */
.L_x_447:
[----:B------:R-:W-:Y:S01]  /*1d80*/  ULDC.64 UR4, c[0x0][0xa10] ;  /* 0x0002840000047ab9 */ /* 0x000fe20000000a00 */
[----:B------:R-:W2:Y:S01]  /*1d90*/  LDL.LU R4, [R1+0x10] ;  /* 0x0000100001047983 */ /* 0x000ea20000300800 */
[----:B------:R-:W-:Y:S01]  /*1da0*/  ISETP.NE.U32.AND P0, PT, RZ, UR4, PT ;  /* 0x00000004ff007c0c */ /* 0x000fe2000bf05070 */
[----:B------:R-:W-:-:S03]  /*1db0*/  ULDC.64 UR6, c[0x0][0x208] ;  /* 0x0000820000067ab9 */ /* 0x000fc60000000a00 */
[----:B------:R-:W-:Y:S01]  /*1dc0*/  ISETP.NE.AND.EX P0, PT, RZ, UR5, PT, P0 ;  /* 0x00000005ff007c0c */ /* 0x000fe2000bf05300 */
[----:B-----5:R-:W-:Y:S01]  /*1dd0*/  IMAD.IADD R9, R25, 0x1, -R7 ;  /* 0x0000000119097824 */ /* 0x020fe200078e0a07 */
[----:B------:R-:W-:-:S11]  /*1de0*/  ULDC.64 UR4, c[0x0][0xa30] ;  /* 0x00028c0000047ab9 */ /* 0x000fd60000000a00 */
[----:B0-----:R-:W0:Y:S02]  /*1df0*/  @P0 LDC.64 R2, c[0x0][0xa10] ;  /* 0x00028400ff020b82 */ /* 0x001e240000000a00 */
[----:B0-----:R-:W-:-:S05]  /*1e00*/  @P0 IMAD.WIDE R2, R233, 0x4, R2 ;  /* 0x00000004e9020825 */ /* 0x001fca00078e0202 */
[----:B------:R-:W3:Y:S04]  /*1e10*/  @P0 LDG.E R0, desc[UR6][R2.64] ;  /* 0x0000000602000981 */ /* 0x000ee8000c1e1900 */
[----:B------:R0:W3:Y:S01]  /*1e20*/  @P0 LDG.E R5, desc[UR6][R2.64+0x4] ;  /* 0x0000040602050981 */ /* 0x0000e2000c1e1900 */
[----:B------:R-:W-:Y:S01]  /*1e30*/  ISETP.NE.U32.AND P1, PT, RZ, UR4, PT ;  /* 0x00000004ff007c0c */ /* 0x000fe2000bf25070 */
[----:B------:R-:W-:Y:S01]  /*1e40*/  IMAD.MOV.U32 R139, RZ, RZ, R25 ;  /* 0x000000ffff8b7224 */ /* 0x000fe200078e0019 */
[----:B------:R-:W-:Y:S02]  /*1e50*/  LOP3.LUT R10, R232, 0xff, RZ, 0xc0, !PT ;  /* 0x000000ffe80a7812 */ /* 0x000fe400078ec0ff */
[----:B------:R-:W-:-:S03]  /*1e60*/  ISETP.NE.AND.EX P1, PT, RZ, UR5, PT, P1 ;  /* 0x00000005ff007c0c */ /* 0x000fc6000bf25310 */
[----:B------:R1:W-:Y:S01]  /*1e70*/  STL [R1+0x74], R10 ;  /* 0x0000740a01007387 */ /* 0x0003e20000100800 */
[----:B------:R-:W-:Y:S09]  /*1e80*/  BSSY B0, `(.L_x_448) ;  /* 0x000002e000007945 */ /* 0x000ff20003800000 */
[----:B0-----:R-:W-:-:S04]  /*1e90*/  @P1 IADD3 R2, P2, R234, UR4, RZ ;  /* 0x00000004ea021c10 */ /* 0x001fc8000ff5e0ff */
[----:B------:R-:W-:Y:S02]  /*1ea0*/  @P1 IADD3.X R3, R235, UR5, RZ, P2, !PT ;  /* 0x00000005eb031c10 */ /* 0x000fe400097fe4ff */
[----:B------:R-:W-:-:S03]  /*1eb0*/  SHF.R.U32.HI R232, RZ, 0x10, R232 ;  /* 0x00000010ffe87819 */ /* 0x000fc600000116e8 */
[----:B------:R0:W5:Y:S02]  /*1ec0*/  @P1 LDG.E R139, desc[UR6][R2.64] ;  /* 0x00000006028b1981 */ /* 0x000164000c1e1900 */
[----:B0-----:R-:W-:Y:S01]  /*1ed0*/  IMAD.MOV.U32 R3, RZ, RZ, RZ ;  /* 0x000000ffff037224 */ /* 0x001fe200078e00ff */
[----:B--2---:R-:W-:Y:S01]  /*1ee0*/  LOP3.LUT R4, R4, 0xfffffffb, RZ, 0xc0, !PT ;  /* 0xfffffffb04047812 */ /* 0x004fe200078ec0ff */
[----:B---3--:R-:W-:-:S04]  /*1ef0*/  @P0 IMAD.IADD R24, R5, 0x1, -R0 ;  /* 0x0000000105180824 */ /* 0x008fc800078e0a00 */
[----:B------:R-:W-:-:S04]  /*1f00*/  IMAD.IADD R147, R9, 0x1, R24 ;  /* 0x0000000109937824 */ /* 0x000fc800078e0218 */
[C---:B------:R-:W-:Y:S01]  /*1f10*/  VIADD R0, R147.reuse, 0x4f ;  /* 0x0000004f93007836 */ /* 0x040fe20000000000 */
[----:B------:R-:W-:-:S03]  /*1f20*/  ISETP.GE.AND P3, PT, R147, 0x1, PT ;  /* 0x000000019300780c */ /* 0x000fc60003f66270 */
[----:B------:R-:W-:-:S05]  /*1f30*/  IMAD.HI R0, R0, 0x66666667, RZ ;  /* 0x6666666700007827 */ /* 0x000fca00078e02ff */
[----:B------:R-:W-:-:S04]  /*1f40*/  SHF.R.U32.HI R5, RZ, 0x1f, R0 ;  /* 0x0000001fff057819 */ /* 0x000fc80000011600 */
[----:B------:R-:W-:Y:S02]  /*1f50*/  LEA.HI.SX32 R144, R0, R5, 0x1b ;  /* 0x0000000500907211 */ /* 0x000fe400078fdaff */
[----:B------:R-:W-:-:S05]  /*1f60*/  @P3 LOP3.LUT R4, R4, 0x4, RZ, 0xfc, !PT ;  /* 0x0000000404043812 */ /* 0x000fca00078efcff */
[----:B------:R1:W-:Y:S01]  /*1f70*/  STL [R1+0x10], R4 ;  /* 0x0000100401007387 */ /* 0x0003e20000100800 */
[----:B------:R-:W-:Y:S05]  /*1f80*/  @!P3 BRA `(.L_x_449) ;  /* 0x000000000074b947 */ /* 0x000fea0003800000 */
[----:B------:R-:W-:Y:S01]  /*1f90*/  ISETP.NE.AND P0, PT, R232, RZ, PT ;  /* 0x000000ffe800720c */ /* 0x000fe20003f05270 */
[----:B------:R-:W-:-:S03]  /*1fa0*/  ULDC UR4, c[0x0][0x9f0] ;  /* 0x00027c0000047ab9 */ /* 0x000fc60000000800 */
[----:B------:R-:W-:-:S04]  /*1fb0*/  SEL R11, R232, UR4, P0 ;  /* 0x00000004e80b7c07 */ /* 0x000fc80008000000 */
[-C--:B------:R-:W-:Y:S02]  /*1fc0*/  IABS R5, R11.reuse ;  /* 0x0000000b00057213 */ /* 0x080fe40000000000 */
[----:B------:R-:W-:Y:S02]  /*1fd0*/  IADD3 R0, R144, -0x1, R11 ;  /* 0xffffffff90007810 */ /* 0x000fe40007ffe00b */
[----:B-1----:R-:W0:Y:S01]  /*1fe0*/  I2F.RP R4, R5 ;  /* 0x0000000500047306 */ /* 0x002e220000209400 */
[----:B------:R-:W-:-:S05]  /*1ff0*/  IABS R8, R11 ;  /* 0x0000000b00087213 */ /* 0x000fca0000000000 */
[----:B------:R-:W-:Y:S02]  /*2000*/  IMAD.MOV R8, RZ, RZ, -R8 ;  /* 0x000000ffff087224 */ /* 0x000fe400078e0a08 */
[----:B0-----:R-:W0:Y:S02]  /*2010*/  MUFU.RCP R4, R4 ;  /* 0x0000000400047308 */ /* 0x001e240000001000 */
[----:B0-----:R-:W-:Y:S01]  /*2020*/  VIADD R2, R4, 0xffffffe ;  /* 0x0ffffffe04027836 */ /* 0x001fe20000000000 */
[----:B------:R-:W-:Y:S02]  /*2030*/  IABS R4, R0 ;  /* 0x0000000000047213 */ /* 0x000fe40000000000 */
[----:B------:R-:W-:-:S03]  /*2040*/  LOP3.LUT R0, R0, R11, RZ, 0x3c, !PT ;  /* 0x0000000b00007212 */ /* 0x000fc600078e3cff */
[----:B------:R0:W1:Y:S01]  /*2050*/  F2I.FTZ.U32.TRUNC.NTZ R3, R2 ;  /* 0x0000000200037305 */ /* 0x000062000021f000 */
        /* <DEDUP_REMOVED lines=15> */
[----:B------:R-:W-:-:S07]  /*2150*/  @!P1 LOP3.LUT R3, RZ, R11, RZ, 0x33, !PT ;  /* 0x0000000bff039212 */ /* 0x000fce00078e33ff */
.L_x_449:
[----:B------:R-:W-:Y:S05]  /*2160*/  BSYNC B0 ;  /* 0x0000000000007941 */ /* 0x000fea0003800000 */
.L_x_448:
[----:B------:R-:W-:Y:S01]  /*2170*/  IMAD R0, R10, R3, RZ ;  /* 0x000000030a007224 */ /* 0x000fe200078e02ff */
[----:B------:R-:W-:-:S04]  /*2180*/  PLOP3.LUT P2, PT, PT, PT, PT, 0x80, 0x0 ;  /* 0x000000000000781c */ /* 0x000fc80003f4f070 */
[C---:B------:R-:W-:Y:S01]  /*2190*/  VIADDMNMX R3, R0.reuse, R3, R144, PT ;  /* 0x0000000300037246 */ /* 0x040fe20003800190 */
[----:B------:R-:W-:-:S04]  /*21a0*/  IMAD R0, R0, 0x50, -R9 ;  /* 0x0000005000007824 */ /* 0x000fc800078e0a09 */
[----:B------:R-:W-:Y:S01]  /*21b0*/  IMAD R3, R3, 0x50, -R9 ;  /* 0x0000005003037824 */ /* 0x000fe200078e0a09 */
[----:B------:R-:W-:-:S04]  /*21c0*/  VIMNMX R0, RZ, R0, !PT ;  /* 0x00000000ff007248 */ /* 0x000fc80007fe0100 */
[----:B------:R-:W-:Y:S01]  /*21d0*/  VIMNMX R5, R3, R24, PT ;  /* 0x0000001803057248 */ /* 0x000fe20003fe0100 */
[----:B------:R-:W-:-:S03]  /*21e0*/  IMAD.WIDE.U32 R2, R0, -0x33333333, RZ ;  /* 0xcccccccd00027825 */ /* 0x000fc600078e00ff */
[----:B------:R-:W-:Y:S02]  /*21f0*/  ISETP.GT.AND P0, PT, R5, R0, PT ;  /* 0x000000000500720c */ /* 0x000fe40003f04270 */
[----:B------:R-:W-:-:S05]  /*2200*/  SHF.R.U32.HI R119, RZ, 0x6, R3 ;  /* 0x00000006ff777819 */ /* 0x000fca0000011603 */
[----:B------:R-:W-:-:S06]  /*2210*/  IMAD.MOV.U32 R2, RZ, RZ, R119 ;  /* 0x000000ffff027224 */ /* 0x000fcc00078e0077 */
[----:B------:R-:W-:-:S04]  /*2220*/  @P0 VIADD R0, R5, 0x4f ;  /* 0x0000004f05000836 */ /* 0x000fc80000000000 */
[----:B------:R-:W-:-:S05]  /*2230*/  @P0 IMAD.HI R0, R0, 0x66666667, RZ ;  /* 0x6666666700000827 */ /* 0x000fca00078e02ff */
[----:B------:R-:W-:-:S04]  /*2240*/  @P0 SHF.R.U32.HI R3, RZ, 0x1f, R0 ;  /* 0x0000001fff030819 */ /* 0x000fc80000011600 */
[----:B------:R-:W-:-:S04]  /*2250*/  @P0 LEA.HI.SX32 R2, R0, R3, 0x1b ;  /* 0x0000000300020211 */ /* 0x000fc800078fdaff */
[----:B------:R-:W-:-:S13]  /*2260*/  ISETP.GT.AND P0, PT, R2, R119, PT ;  /* 0x000000770200720c */ /* 0x000fda0003f04270 */
[----:B------:R-:W-:Y:S05]  /*2270*/  @!P0 BRA `(.L_x_450) ;  /* 0x0000009400108947 */ /* 0x000fea0003800000 */
[----:B------:R-:W-:Y:S01]  /*2280*/  VIADD R0, R18, 0x24400 ;  /* 0x0002440012007836 */ /* 0x000fe20000000000 */
[----:B------:R-:W-:Y:S04]  /*2290*/  BSSY B6, `(.L_x_451) ;  /* 0x0000013000067945 */ /* 0x000fe80003800000 */
[----:B------:R-:W-:-:S13]  /*22a0*/  LOP3.LUT P0, RZ, R0, 0x3ff, RZ, 0xc0, !PT ;  /* 0x000003ff00ff7812 */ /* 0x000fda000780c0ff */
[----:B------:R-:W-:Y:S05]  /*22b0*/  @!P0 BRA `(.L_x_452) ;  /* 0x0000000000408947 */ /* 0x000fea0003800000 */
[----:B------:R-:W-:Y:S01]  /*22c0*/  MOV R14, 0x0 ;  /* 0x00000000000e7802 */ /* 0x000fe20000000f00 */
[----:B------:R-:W-:Y:S01]  /*22d0*/  ULDC.64 UR4, c[0x4][0xa8] ;  /* 0x01002a0000047ab9 */ /* 0x000fe20000000a00 */
[----:B------:R-:W-:Y:S01]  /*22e0*/  ULDC.64 UR6, c[0x4][0x18] ;  /* 0x0100060000067ab9 */ /* 0x000fe20000000a00 */
[----:B-1----:R-:W-:Y:S02]  /*22f0*/  IMAD.U32 R4, RZ, RZ, UR4 ;  /* 0x00000004ff047e24 */ /* 0x002fe4000f8e00ff */
[----:B------:R-:W-:Y:S01]  /*2300*/  IMAD.U32 R5, RZ, RZ, UR5 ;  /* 0x00000005ff057e24 */ /* 0x000fe2000f8e00ff */
[----:B------:R-:W0:Y:S01]  /*2310*/  LDC.64 R14, c[0x4][R14] ;  /* 0x010000000e0e7b82 */ /* 0x000e220000000a00 */
[----:B------:R-:W-:Y:S01]  /*2320*/  ULDC.64 UR4, c[0x4][0xb0] ;  /* 0x01002c0000047ab9 */ /* 0x000fe20000000a00 */
        /* <DEDUP_REMOVED lines=8> */
[----:B0----5:R-:W-:Y:S05]  /*23b0*/  CALL.ABS.NOINC R14 ;  /* 0x000000000e007343 */ /* 0x021fea0003c00000 */
.L_x_452:
[----:B------:R-:W-:Y:S05]  /*23c0*/  BSYNC B6 ;  /* 0x0000000000067941 */ /* 0x000fea0003800000 */
.L_x_451:
        /* <DEDUP_REMOVED lines=20> */
.L_x_454:
[----:B------:R-:W-:Y:S05]  /*2510*/  BSYNC B6 ;  /* 0x0000000000067941 */ /* 0x000fea0003800000 */
.L_x_453:
[----:B------:R-:W-:Y:S01]  /*2520*/  ULDC.64 UR4, c[0x0][0x9f8] ;  /* 0x00027e0000047ab9 */ /* 0x000fe20000000a00 */
[----:B------:R-:W-:Y:S01]  /*2530*/  IMAD.MOV.U32 R0, RZ, RZ, R233 ;  /* 0x000000ffff007224 */ /* 0x000fe200078e00e9 */
[----:B------:R-:W-:Y:S01]  /*2540*/  ISETP.NE.U32.AND P0, PT, RZ, UR4, PT ;  /* 0x00000004ff007c0c */ /* 0x000fe2000bf05070 */
[----:B------:R-:W-:Y:S01]  /*2550*/  ULDC.64 UR6, c[0x0][0x208] ;  /* 0x0000820000067ab9 */ /* 0x000fe20000000a00 */
[----:B------:R-:W0:Y:S01]  /*2560*/  LDC.64 R98, c[0x0][0x300] ;  /* 0x0000c000ff627b82 */ /* 0x000e220000000a00 */
[----:B------:R-:W-:Y:S01]  /*2570*/  IMAD.IADD R112, R112, 0x1, R25 ;  /* 0x0000000170707824 */ /* 0x000fe200078e0219 */
[----:B------:R-:W-:Y:S01]  /*2580*/  ISETP.NE.AND.EX P0, PT, RZ, UR5, PT, P0 ;  /* 0x00000005ff007c0c */ /* 0x000fe2000bf05300 */
[----:B------:R-:W-:-:S05]  /*2590*/  ULDC.64 UR8, c[0x0][0xa08] ;  /* 0x0002820000087ab9 */ /* 0x000fca0000000a00 */
[----:B------:R-:W2:Y:S07]  /*25a0*/  LDC R9, c[0x0][0x3f4] ;  /* 0x0000fd00ff097b82 */ /* 0x000eae0000000800 */
[----:B-1----:R-:W-:Y:S01]  /*25b0*/  @P0 IADD3 R4, P1, R234, UR4, RZ ;  /* 0x00000004ea040c10 */ /* 0x002fe2000ff3e0ff */
[----:B------:R-:W1:Y:S03]  /*25c0*/  LDC.64 R104, c[0x0][0x3f8] ;  /* 0x0000fe00ff687b82 */ /* 0x000e660000000a00 */
[----:B------:R-:W-:Y:S01]  /*25d0*/  @P0 IADD3.X R5, R235, UR5, RZ, P1, !PT ;  /* 0x00000005eb050c10 */ /* 0x000fe20008ffe4ff */
[----:B------:R-:W-:-:S04]  /*25e0*/  ULDC.64 UR4, c[0x0][0x330] ;  /* 0x0000cc0000047ab9 */ /* 0x000fc80000000a00 */
[----:B------:R3:W4:Y:S01]  /*25f0*/  @P0 LDG.E R0, desc[UR6][R4.64] ;  /* 0x0000000604000981 */ /* 0x000722000c1e1900 */
[----:B------:R-:W-:Y:S01]  /*2600*/  ULDC UR6, c[0x0][0x2f4] ;  /* 0x0000bd0000067ab9 */ /* 0x000fe20000000800 */
[----:B------:R-:W-:Y:S01]  /*2610*/  SHF.R.S32.HI R7, RZ, 0x1f, R112 ;  /* 0x0000001fff077819 */ /* 0x000fe20000011470 */
[-C--:B0-----:R-:W-:Y:S01]  /*2620*/  IMAD.WIDE.U32 R96, R112, R98.reuse, RZ ;  /* 0x0000006270607225 */ /* 0x081fe200078e00ff */
[----:B------:R-:W-:Y:S01]  /*2630*/  ISETP.GE.AND P1, PT, R212, UR6, PT ;  /* 0x00000006d4007c0c */ /* 0x000fe2000bf26270 */
[----:B------:R-:W0:Y:S01]  /*2640*/  LDC.64 R110, c[0x0][0x408] ;  /* 0x00010200ff6e7b82 */ /* 0x000e220000000a00 */
[----:B------:R-:W-:Y:S01]  /*2650*/  ISETP.GE.AND P0, PT, R16, UR6, PT ;  /* 0x0000000610007c0c */ /* 0x000fe2000bf06270 */
[----:B------:R-:W-:Y:S01]  /*2660*/  IMAD R3, R7, R98, RZ ;  /* 0x0000006207037224 */ /* 0x000fe200078e02ff */
[----:B------:R-:W-:Y:S01]  /*2670*/  SHF.R.S32.HI R20, RZ, 0x1f, R213 ;  /* 0x0000001fff147819 */ /* 0x000fe200000114d5 */
[----:B------:R-:W-:Y:S01]  /*2680*/  IMAD.WIDE.U32 R94, R231, UR4, R16 ;  /* 0x00000004e75e7c25 */ /* 0x000fe2000f8e0010 */
[----:B---3--:R-:W-:Y:S01]  /*2690*/  SEL R4, RZ, 0xffffffff, P1 ;  /* 0xffffffffff047807 */ /* 0x008fe20000800000 */
[----:B------:R-:W3:Y:S01]  /*26a0*/  S2R R171, SR_TID.X ;  /* 0x0000000000ab7919 */ /* 0x000ee20000002100 */
[----:B------:R-:W-:Y:S01]  /*26b0*/  ISETP.GE.AND P1, PT, R218, UR6, PT ;  /* 0x00000006da007c0c */ /* 0x000fe2000bf26270 */
[----:B------:R-:W-:Y:S01]  /*26c0*/  IMAD R5, R112, R99, R3 ;  /* 0x0000006370057224 */ /* 0x000fe200078e0203 */
[----:B------:R-:W-:Y:S01]  /*26d0*/  SEL R3, RZ, 0x1, P0 ;  /* 0x00000001ff037807 */ /* 0x000fe20000000000 */
[----:B------:R-:W-:Y:S01]  /*26e0*/  IMAD.SHL.U32 R4, R4, 0x2, RZ ;  /* 0x0000000204047824 */ /* 0x000fe200078e00ff */
[----:B------:R-:W-:Y:S01]  /*26f0*/  ISETP.NE.U32.AND P0, PT, RZ, UR8, PT ;  /* 0x00000008ff007c0c */ /* 0x000fe2000bf05070 */
[----:B------:R-:W-:Y:S01]  /*2700*/  IMAD.IADD R97, R97, 0x1, R5 ;  /* 0x0000000161617824 */ /* 0x000fe200078e0205 */
[----:B------:R-:W-:Y:S01]  /*2710*/  SHF.R.S32.HI R23, RZ, 0x1f, R22 ;  /* 0x0000001fff177819 */ /* 0x000fe20000011416 */
[C---:B------:R-:W-:Y:S01]  /*2720*/  IMAD R95, R231.reuse, UR5, R95 ;  /* 0x00000005e75f7c24 */ /* 0x040fe2000f8e025f */
[----:B------:R-:W-:Y:S01]  /*2730*/  LOP3.LUT R3, R4, 0x2, R3, 0xe2, !PT ;  /* 0x0000000204037812 */ /* 0x000fe200078ee203 */
[----:B------:R-:W-:Y:S01]  /*2740*/  ULDC.64 UR4, c[0x0][0x308] ;  /* 0x0000c20000047ab9 */ /* 0x000fe20000000a00 */
[----:B------:R-:W-:Y:S01]  /*2750*/  SEL R4, RZ, 0x4, P1 ;  /* 0x00000004ff047807 */ /* 0x000fe20000800000 */
[----:B------:R-:W-:Y:S01]  /*2760*/  IMAD.WIDE.U32 R96, R231, UR4, R96 ;  /* 0x00000004e7607c25 */ /* 0x000fe2000f8e0060 */
[----:B------:R-:W-:Y:S01]  /*2770*/  ISETP.NE.AND.EX P0, PT, RZ, UR9, PT, P0 ;  /* 0x00000009ff007c0c */ /* 0x000fe2000bf05300 */
[----:B------:R-:W-:Y:S01]  /*2780*/  ULDC.64 UR8, c[0x0][0x338] ;  /* 0x0000ce0000087ab9 */ /* 0x000fe20000000a00 */
[----:B------:R-:W-:Y:S01]  /*2790*/  LOP3.LUT R27, R3, R4, RZ, 0xfc, !PT ;  /* 0x00000004031b7212 */ /* 0x000fe200078efcff */
[----:B------:R-:W-:Y:S01]  /*27a0*/  IMAD R97, R231, UR5, R97 ;  /* 0x00000005e7617c24 */ /* 0x000fe2000f8e0261 */
[----:B------:R-:W-:Y:S01]  /*27b0*/  ULDC.64 UR4, c[0x0][0x310] ;  /* 0x0000c40000047ab9 */ /* 0x000fe20000000a00 */
[----:B------:R-:W-:Y:S01]  /*27c0*/  IMAD R6, R20, R98, RZ ;  /* 0x0000006214067224 */ /* 0x000fe200078e02ff */
[----:B------:R-:W-:Y:S01]  /*27d0*/  SHF.R.U32.HI R26, RZ, 0x3, R223 ;  /* 0x00000003ff1a7819 */ /* 0x000fe200000116df */
[----:B-1----:R-:W-:Y:S01]  /*27e0*/  IMAD.WIDE.U32 R100, R213, R104, R22 ;  /* 0x00000068d5647225 */ /* 0x002fe200078e0016 */
[----:B------:R-:W-:-:S02]  /*27f0*/  SHF.R.U32.HI R21, RZ, 0x3, R222 ;  /* 0x00000003ff157819 */ /* 0x000fc400000116de */
[C---:B------:R-:W-:Y:S01]  /*2800*/  IADD3 R112, P3, R213.reuse, R112, RZ ;  /* 0x00000070d5707210 */ /* 0x040fe20007f7e0ff */
[----:B------:R-:W-:Y:S01]  /*2810*/  IMAD R6, R213, R99, R6 ;  /* 0x00000063d5067224 */ /* 0x000fe200078e0206 */
[----:B------:R-:W-:Y:S01]  /*2820*/  ISETP.GE.AND P2, PT, R219, UR6, PT ;  /* 0x00000006db007c0c */ /* 0x000fe2000bf46270 */
[C---:B------:R-:W-:Y:S01]  /*2830*/  IMAD.WIDE.U32 R102, R213.reuse, R104, R16 ;  /* 0x00000068d5667225 */ /* 0x040fe200078e0010 */
[C-C-:B------:R-:W-:Y:S02]  /*2840*/  SHF.L.U64.HI R127, R98.reuse, 0x5, R99.reuse ;  /* 0x00000005627f7819 */ /* 0x140fe40000010263 */
[----:B------:R-:W-:Y:S01]  /*2850*/  SHF.L.U64.HI R129, R98, 0x6, R99 ;  /* 0x0000000662817819 */ /* 0x000fe20000010263 */
[CC--:B0-----:R-:W-:Y:S01]  /*2860*/  IMAD.WIDE.U32 R106, R213.reuse, R110.reuse, R22 ;  /* 0x0000006ed56a7225 */ /* 0x0c1fe200078e0016 */
[C-C-:B------:R-:W-:Y:S02]  /*2870*/  SHF.L.U64.HI R35, R104.reuse, 0x5, R105.reuse ;  /* 0x0000000568237819 */ /* 0x140fe40000010269 */
[----:B------:R-:W-:Y:S01]  /*2880*/  SHF.L.U64.HI R34, R104, 0x6, R105 ;  /* 0x0000000668227819 */ /* 0x000fe20000010269 */
[----:B------:R-:W-:Y:S01]  /*2890*/  IMAD.WIDE.U32 R108, R213, R110, R16 ;  /* 0x0000006ed56c7225 */ /* 0x000fe200078e0010 */
[----:B------:R-:W-:-:S02]  /*28a0*/  SHF.L.U64.HI R31, R110, 0x5, R111 ;  /* 0x000000056e1f7819 */ /* 0x000fc4000001026f */
[----:B------:R-:W-:Y:S01]  /*28b0*/  SHF.L.U64.HI R30, R110, 0x6, R111 ;  /* 0x000000066e1e7819 */ /* 0x000fe2000001026f */
[----:B------:R-:W-:Y:S01]  /*28c0*/  IMAD.SHL.U32 R28, R213, 0x40, RZ ;  /* 0x00000040d51c7824 */ /* 0x000fe200078e00ff */
[----:B------:R-:W-:Y:S01]  /*28d0*/  SHF.R.S32.HI R140, RZ, 0x1f, R237 ;  /* 0x0000001fff8c7819 */ /* 0x000fe200000114ed */
[----:B------:R-:W-:Y:S01]  /*28e0*/  IMAD.X R113, R20, 0x1, R7, P3 ;  /* 0x0000000114717824 */ /* 0x000fe200018e0607 */
[----:B---3--:R-:W-:Y:S01]  /*28f0*/  LEA.HI R171, R171, 0x8, RZ, 0x19 ;  /* 0x00000008abab7811 */ /* 0x008fe200078fc8ff */
[C---:B------:R-:W-:Y:S02]  /*2900*/  IMAD.SHL.U32 R128, R98.reuse, 0x20, RZ ;  /* 0x0000002062807824 */ /* 0x040fe400078e00ff */
[----:B------:R-:W-:Y:S02]  /*2910*/  IMAD.SHL.U32 R130, R98, 0x40, RZ ;  /* 0x0000004062827824 */ /* 0x000fe400078e00ff */
[----:B------:R-:W-:Y:S02]  /*2920*/  IMAD R121, R105, 0x50, RZ ;  /* 0x0000005069797824 */ /* 0x000fe400078e02ff */
[----:B------:R-:W-:-:S02]  /*2930*/  IMAD.SHL.U32 R33, R104, 0x20, RZ ;  /* 0x0000002068217824 */ /* 0x000fc400078e00ff */
[----:B------:R-:W-:Y:S02]  /*2940*/  IMAD.SHL.U32 R32, R104, 0x40, RZ ;  /* 0x0000004068207824 */ /* 0x000fe400078e00ff */
[----:B------:R-:W-:Y:S02]  /*2950*/  IMAD.SHL.U32 R29, R110, 0x20, RZ ;  /* 0x000000206e1d7824 */ /* 0x000fe400078e00ff */
[----:B--2---:R-:W-:Y:S01]  /*2960*/  IMAD.SHL.U32 R118, R9, 0x2, RZ ;  /* 0x0000000209767824 */ /* 0x004fe200078e00ff */
[----:B----4-:R-:W-:-:S04]  /*2970*/  SHF.R.S32.HI R5, RZ, 0x1f, R0 ;  /* 0x0000001fff057819 */ /* 0x010fc80000011400 */
[----:B------:R-:W-:Y:S02]  /*2980*/  SEL R3, R5, RZ, !P0 ;  /* 0x000000ff05037207 */ /* 0x000fe40004000000 */
[----:B------:R-:W-:Y:S02]  /*2990*/  SEL R5, R0, RZ, !P0 ;  /* 0x000000ff00057207 */ /* 0x000fe40004000000 */
[----:B------:R-:W-:Y:S01]  /*29a0*/  ISETP.GE.AND P0, PT, R16, R9, PT ;  /* 0x000000091000720c */ /* 0x000fe20003f06270 */
[C---:B------:R-:W-:Y:S02]  /*29b0*/  IMAD R4, R3.reuse, UR8, RZ ;  /* 0x0000000803047c24 */ /* 0x040fe4000f8e02ff */
[----:B------:R-:W-:Y:S02]  /*29c0*/  IMAD R0, R3, UR4, RZ ;  /* 0x0000000403007c24 */ /* 0x000fe4000f8e02ff */
[----:B------:R-:W-:-:S04]  /*29d0*/  IMAD.WIDE.U32 R94, R5, UR8, R94 ;  /* 0x00000008055e7c25 */ /* 0x000fc8000f8e005e */
[C---:B------:R-:W-:Y:S02]  /*29e0*/  IMAD R3, R5.reuse, UR9, R4 ;  /* 0x0000000905037c24 */ /* 0x040fe4000f8e0204 */
[C---:B------:R-:W-:Y:S02]  /*29f0*/  IMAD R93, R5.reuse, UR5, R0 ;  /* 0x00000005055d7c24 */ /* 0x040fe4000f8e0200 */
[----:B------:R-:W-:-:S04]  /*2a00*/  IMAD.WIDE.U32 R96, R5, UR4, R96 ;  /* 0x0000000405607c25 */ /* 0x000fc8000f8e0060 */
[----:B------:R-:W-:-:S04]  /*2a10*/  IMAD.WIDE.U32 R4, R213, R98, R16 ;  /* 0x00000062d5047225 */ /* 0x000fc800078e0010 */
[----:B------:R-:W-:Y:S01]  /*2a20*/  IMAD.IADD R93, R97, 0x1, R93 ;  /* 0x00000001615d7824 */ /* 0x000fe200078e025d */
[----:B------:R-:W-:Y:S01]  /*2a30*/  IADD3 R114, P1, R96, R4, RZ ;  /* 0x0000000460727210 */ /* 0x000fe20007f3e0ff */
[----:B------:R-:W-:-:S03]  /*2a40*/  IMAD R0, R20, R104, RZ ;  /* 0x0000006814007224 */ /* 0x000fc600078e02ff */
[----:B------:R-:W-:Y:S01]  /*2a50*/  IADD3.X R92, R93, R5, R6, P1, !PT ;  /* 0x000000055d5c7210 */ /* 0x000fe20000ffe406 */
[----:B------:R-:W-:Y:S01]  /*2a60*/  IMAD R11, R213, R105, R0 ;  /* 0x00000069d50b7224 */ /* 0x000fe200078e0200 */
[----:B------:R-:W-:Y:S01]  /*2a70*/  SEL R5, R9, RZ, P0 ;  /* 0x000000ff09057207 */ /* 0x000fe20000000000 */
[-C--:B------:R-:W-:Y:S01]  /*2a80*/  IMAD R0, R20, R110.reuse, RZ ;  /* 0x0000006e14007224 */ /* 0x080fe200078e02ff */
[----:B------:R-:W-:Y:S01]  /*2a90*/  ISETP.GE.AND P1, PT, R212, R9, PT ;  /* 0x00000009d400720c */ /* 0x000fe20003f26270 */
[----:B------:R-:W-:Y:S02]  /*2aa0*/  IMAD.IADD R101, R101, 0x1, R11 ;  /* 0x0000000165657824 */ /* 0x000fe400078e020b */
[----:B------:R-:W-:Y:S02]  /*2ab0*/  IMAD.IADD R5, R16, 0x1, R5 ;  /* 0x0000000110057824 */ /* 0x000fe400078e0205 */
[----:B------:R-:W-:Y:S02]  /*2ac0*/  IMAD R13, R213, R111, R0 ;  /* 0x0000006fd50d7224 */ /* 0x000fe400078e0200 */
[----:B------:R-:W-:Y:S01]  /*2ad0*/  IMAD.IADD R103, R11, 0x1, R103 ;  /* 0x000000010b677824 */ /* 0x000fe200078e0267 */
[----:B------:R-:W-:Y:S01]  /*2ae0*/  SHF.R.S32.HI R0, RZ, 0x1f, R5 ;  /* 0x0000001fff007819 */ /* 0x000fe20000011405 */
[----:B------:R-:W-:Y:S01]  /*2af0*/  IMAD.IADD R107, R107, 0x1, R13 ;  /* 0x000000016b6b7824 */ /* 0x000fe200078e020d */
[----:B------:R-:W-:Y:S01]  /*2b00*/  SEL R11, R9, RZ, P1 ;  /* 0x000000ff090b7207 */ /* 0x000fe20000800000 */
[----:B------:R-:W-:Y:S01]  /*2b10*/  IMAD.IADD R109, R13, 0x1, R109 ;  /* 0x000000010d6d7824 */ /* 0x000fe200078e026d */
[CC--:B------:R-:W-:Y:S01]  /*2b20*/  LEA.HI R14, R0.reuse, R5.reuse, RZ, 0x3 ;  /* 0x00000005000e7211 */ /* 0x0c0fe200078f18ff */
[----:B-----5:R-:W-:Y:S01]  /*2b30*/  IMAD.WIDE.U32 R106, R139, R110, R106 ;  /* 0x0000006e8b6a7225 */ /* 0x020fe200078e006a */
[----:B------:R-:W-:-:S02]  /*2b40*/  LEA.HI R0, R0, R5, RZ, 0x6 ;  /* 0x0000000500007211 */ /* 0x000fc400078f30ff */
[----:B------:R-:W-:Y:S01]  /*2b50*/  LOP3.LUT R6, R222, 0x38, R14, 0xf8, !PT ;  /* 0x00000038de067812 */ /* 0x000fe200078ef80e */
[----:B------:R-:W-:Y:S01]  /*2b60*/  IMAD.IADD R11, R212, 0x1, R11 ;  /* 0x00000001d40b7824 */ /* 0x000fe200078e020b */
[----:B------:R-:W-:Y:S01]  /*2b70*/  SHF.R.S32.HI R4, RZ, 0x6, R0 ;  /* 0x00000006ff047819 */ /* 0x000fe20000011400 */
[----:B------:R-:W-:Y:S01]  /*2b80*/  IMAD.WIDE.U32 R108, R139, R110, R108 ;  /* 0x0000006e8b6c7225 */ /* 0x000fe200078e006c */
[----:B------:R-:W-:Y:S02]  /*2b90*/  LOP3.LUT R0, R223, 0x38, R14, 0xf8, !PT ;  /* 0x00000038df007812 */ /* 0x000fe400078ef80e */
[----:B------:R-:W-:Y:S01]  /*2ba0*/  SHF.R.S32.HI R12, RZ, 0x1f, R11 ;  /* 0x0000001fff0c7819 */ /* 0x000fe2000001140b */
[----:B------:R-:W-:Y:S01]  /*2bb0*/  IMAD R136, R4, 0x1400, R227 ;  /* 0x0000140004887824 */ /* 0x000fe200078e02e3 */
[----:B------:R-:W-:Y:S01]  /*2bc0*/  LOP3.LUT R5, R0, R26, RZ, 0x3c, !PT ;  /* 0x0000001a00057212 */ /* 0x000fe200078e3cff */
[----:B------:R-:W-:Y:S01]  /*2bd0*/  IMAD R138, R4, 0x1400, R229 ;  /* 0x00001400048a7824 */ /* 0x000fe200078e02e5 */
[-C--:B------:R-:W-:Y:S01]  /*2be0*/  LEA.HI R0, R12, R11.reuse, RZ, 0x6 ;  /* 0x0000000b0c007211 */ /* 0x080fe200078f30ff */
[----:B------:R-:W-:Y:S01]  /*2bf0*/  IMAD R132, R4, 0x1400, R225 ;  /* 0x0000140004847824 */ /* 0x000fe200078e02e1 */
[----:B------:R-:W-:Y:S01]  /*2c00*/  LEA.HI R12, R12, R11, RZ, 0x3 ;  /* 0x0000000b0c0c7211 */ /* 0x000fe200078f18ff */
[----:B------:R-:W-:Y:S01]  /*2c10*/  IMAD.IADD R136, R136, 0x1, R5 ;  /* 0x0000000188887824 */ /* 0x000fe200078e0205 */
[----:B------:R-:W-:Y:S01]  /*2c20*/  SHF.R.S32.HI R8, RZ, 0x6, R0 ;  /* 0x00000006ff087819 */ /* 0x000fe20000011400 */
[----:B------:R-:W-:Y:S01]  /*2c30*/  IMAD.WIDE.U32 R100, R139, R104, R100 ;  /* 0x000000688b647225 */ /* 0x000fe200078e0064 */
[----:B------:R-:W-:-:S02]  /*2c40*/  LOP3.LUT R0, R14, 0x38, RZ, 0xc0, !PT ;  /* 0x000000380e007812 */ /* 0x000fc400078ec0ff */
[-C--:B------:R-:W-:Y:S01]  /*2c50*/  LOP3.LUT R13, R6, R21.reuse, RZ, 0x3c, !PT ;  /* 0x00000015060d7212 */ /* 0x080fe200078e3cff */
[----:B------:R-:W-:Y:S01]  /*2c60*/  IMAD R137, R8, 0x1400, R229 ;  /* 0x0000140008897824 */ /* 0x000fe200078e02e5 */
[----:B------:R-:W-:Y:S01]  /*2c70*/  LOP3.LUT R5, R0, 0x1c0, R28, 0xf8, !PT ;  /* 0x000001c000057812 */ /* 0x000fe200078ef81c */
[----:B------:R-:W-:Y:S01]  /*2c80*/  IMAD R133, R8, 0x1400, R227 ;  /* 0x0000140008857824 */ /* 0x000fe200078e02e3 */
[----:B------:R-:W-:Y:S01]  /*2c90*/  LOP3.LUT R6, R12, 0x38, RZ, 0xc0, !PT ;  /* 0x000000380c067812 */ /* 0x000fe200078ec0ff */
[----:B------:R-:W-:Y:S01]  /*2ca0*/  IMAD.IADD R132, R132, 0x1, R13 ;  /* 0x0000000184847824 */ /* 0x000fe200078e020d */
[----:B------:R-:W-:Y:S01]  /*2cb0*/  LOP3.LUT R5, R5, R228, RZ, 0x3c, !PT ;  /* 0x000000e405057212 */ /* 0x000fe200078e3cff */
[----:B------:R-:W-:Y:S01]  /*2cc0*/  IMAD.WIDE.U32 R102, R139, R104, R102 ;  /* 0x000000688b667225 */ /* 0x000fe200078e0066 */
[----:B------:R-:W-:Y:S02]  /*2cd0*/  LOP3.LUT R11, R6, 0x1c0, R28, 0xf8, !PT ;  /* 0x000001c0060b7812 */ /* 0x000fe400078ef81c */
[----:B------:R-:W-:Y:S01]  /*2ce0*/  LOP3.LUT R13, R222, 0x38, R12, 0xf8, !PT ;  /* 0x00000038de0d7812 */ /* 0x000fe200078ef80c */
[----:B------:R-:W-:Y:S01]  /*2cf0*/  IMAD.IADD R138, R138, 0x1, R5 ;  /* 0x000000018a8a7824 */ /* 0x000fe200078e0205 */
[----:B------:R-:W-:Y:S01]  /*2d00*/  LOP3.LUT R0, R11, R228, RZ, 0x3c, !PT ;  /* 0x000000e40b007212 */ /* 0x000fe200078e3cff */
[----:B------:R-:W-:Y:S01]  /*2d10*/  IMAD R11, R99, 0x50, RZ ;  /* 0x00000050630b7824 */ /* 0x000fe200078e02ff */
[----:B------:R-:W-:Y:S01]  /*2d20*/  SHF.R.S32.HI R5, RZ, 0x1f, R139 ;  /* 0x0000001fff057819 */ /* 0x000fe2000001148b */
[----:B------:R-:W-:Y:S01]  /*2d30*/  VIADD R6, R213, 0x20 ;  /* 0x00000020d5067836 */ /* 0x000fe20000000000 */
[----:B------:R-:W-:Y:S01]  /*2d40*/  LOP3.LUT R4, R13, R21, RZ, 0x3c, !PT ;  /* 0x000000150d047212 */ /* 0x000fe200078e3cff */
[----:B------:R-:W-:Y:S01]  /*2d50*/  IMAD.IADD R137, R137, 0x1, R0 ;  /* 0x0000000189897824 */ /* 0x000fe200078e0200 */
[----:B------:R-:W-:Y:S01]  /*2d60*/  LOP3.LUT R10, R223, 0x38, R12, 0xf8, !PT ;  /* 0x00000038df0a7812 */ /* 0x000fe200078ef80c */
[----:B------:R-:W-:Y:S01]  /*2d70*/  IMAD R0, R5, R104, RZ ;  /* 0x0000006805007224 */ /* 0x000fe200078e02ff */
[----:B------:R-:W-:Y:S01]  /*2d80*/  SHF.R.S32.HI R15, RZ, 0x3, R14 ;  /* 0x00000003ff0f7819 */ /* 0x000fe2000001140e */
[----:B------:R-:W-:Y:S01]  /*2d90*/  IMAD.WIDE.U32 R98, R98, 0x50, RZ ;  /* 0x0000005062627825 */ /* 0x000fe200078e00ff */
[----:B------:R-:W-:-:S02]  /*2da0*/  LOP3.LUT R10, R10, R26, RZ, 0x3c, !PT ;  /* 0x0000001a0a0a7212 */ /* 0x000fc400078e3cff */
[----:B------:R-:W-:Y:S01]  /*2db0*/  LOP3.LUT R14, R14, 0xfffffff8, RZ, 0xc0, !PT ;  /* 0xfffffff80e0e7812 */ /* 0x000fe200078ec0ff */
[----:B------:R-:W-:Y:S01]  /*2dc0*/  IMAD R25, R139, R105, R0 ;  /* 0x000000698b197224 */ /* 0x000fe200078e0200 */
[----:B------:R-:W-:Y:S01]  /*2dd0*/  SHF.R.S32.HI R142, RZ, 0x1f, R6 ;  /* 0x0000001fff8e7819 */ /* 0x000fe20000011406 */
[----:B------:R-:W-:Y:S02]  /*2de0*/  IMAD R0, R5, R110, RZ ;  /* 0x0000006e05007224 */ /* 0x000fe400078e02ff */
[----:B------:R-:W-:Y:S02]  /*2df0*/  IMAD R5, R111, 0x50, RZ ;  /* 0x000000506f057824 */ /* 0x000fe400078e02ff */
[----:B------:R-:W-:Y:S01]  /*2e00*/  IMAD R13, R139, R111, R0 ;  /* 0x0000006f8b0d7224 */ /* 0x000fe200078e0200 */
[----:B------:R-:W-:Y:S01]  /*2e10*/  SEL R0, RZ, 0x8, P2 ;  /* 0x00000008ff007807 */ /* 0x000fe20001000000 */
[----:B------:R-:W-:Y:S02]  /*2e20*/  IMAD.SHL.U32 R28, R110, 0x40, RZ ;  /* 0x000000406e1c7824 */ /* 0x000fe400078e00ff */
[----:B------:R-:W-:Y:S01]  /*2e30*/  IMAD.IADD R21, R107, 0x1, R13 ;  /* 0x000000016b157824 */ /* 0x000fe200078e020d */
[----:B------:R-:W-:Y:S01]  /*2e40*/  LOP3.LUT R0, R27, R0, RZ, 0xfc, !PT ;  /* 0x000000001b007212 */ /* 0x000fe200078efcff */
[----:B------:R-:W-:Y:S01]  /*2e50*/  IMAD.IADD R20, R13, 0x1, R109 ;  /* 0x000000010d147824 */ /* 0x000fe200078e026d */
[----:B------:R-:W-:Y:S01]  /*2e60*/  SHF.R.S32.HI R13, RZ, 0x3, R12 ;  /* 0x00000003ff0d7819 */ /* 0x000fe2000001140c */
[----:B------:R-:W-:Y:S01]  /*2e70*/  IMAD R131, R8, 0x1400, R225 ;  /* 0x0000140008837824 */ /* 0x000fe200078e02e1 */
[----:B------:R-:W-:Y:S01]  /*2e80*/  LOP3.LUT R12, R12, 0xfffffff8, RZ, 0xc0, !PT ;  /* 0xfffffff80c0c7812 */ /* 0x000fe200078ec0ff */
[----:B------:R-:W-:Y:S01]  /*2e90*/  IMAD.WIDE.U32 R104, R104, 0x50, RZ ;  /* 0x0000005068687825 */ /* 0x000fe200078e00ff */
[----:B------:R-:W-:-:S02]  /*2ea0*/  LOP3.LUT R27, R27, 0x1, RZ, 0xc0, !PT ;  /* 0x000000011b1b7812 */ /* 0x000fc400078ec0ff */
[----:B------:R-:W-:Y:S01]  /*2eb0*/  LOP3.LUT R9, R0, 0x8, RZ, 0xc0, !PT ;  /* 0x0000000800097812 */ /* 0x000fe200078ec0ff */
[----:B------:R-:W-:Y:S01]  /*2ec0*/  IMAD.WIDE.U32 R110, R110, 0x50, RZ ;  /* 0x000000506e6e7825 */ /* 0x000fe200078e00ff */
[----:B------:R-:W-:Y:S02]  /*2ed0*/  SHF.R.S32.HI R8, RZ, 0x1f, R14 ;  /* 0x0000001fff087819 */ /* 0x000fe4000001140e */
[----:B------:R-:W-:Y:S01]  /*2ee0*/  SHF.R.S32.HI R7, RZ, 0x1f, R12 ;  /* 0x0000001fff077819 */ /* 0x000fe2000001140c */
[----:B------:R-:W-:Y:S01]  /*2ef0*/  IMAD.IADD R133, R133, 0x1, R10 ;  /* 0x0000000185857824 */ /* 0x000fe200078e020a */
[C---:B------:R-:W-:Y:S01]  /*2f00*/  LOP3.LUT R10, R0.reuse, 0x4, RZ, 0xc0, !PT ;  /* 0x00000004000a7812 */ /* 0x040fe200078ec0ff */
[----:B------:R-:W-:Y:S01]  /*2f10*/  IMAD.IADD R120, R99, 0x1, R11 ;  /* 0x0000000163787824 */ /* 0x000fe200078e020b */
[----:B------:R-:W-:Y:S01]  /*2f20*/  LOP3.LUT R11, R0, 0x2, RZ, 0xc0, !PT ;  /* 0x00000002000b7812 */ /* 0x000fe200078ec0ff */
[----:B------:R-:W-:Y:S02]  /*2f30*/  IMAD.IADD R26, R101, 0x1, R25 ;  /* 0x00000001651a7824 */ /* 0x000fe400078e0219 */
[----:B------:R-:W-:-:S02]  /*2f40*/  IMAD.IADD R131, R131, 0x1, R4 ;  /* 0x0000000183837824 */ /* 0x000fc400078e0204 */
[----:B------:R-:W-:Y:S02]  /*2f50*/  IMAD.IADD R121, R105, 0x1, R121 ;  /* 0x0000000169797824 */ /* 0x000fe400078e0279 */
[----:B------:R-:W-:Y:S02]  /*2f60*/  IMAD.IADD R126, R111, 0x1, R5 ;  /* 0x000000016f7e7824 */ /* 0x000fe400078e0205 */
[----:B------:R-:W-:Y:S02]  /*2f70*/  IMAD.IADD R25, R25, 0x1, R103 ;  /* 0x0000000119197824 */ /* 0x000fe400078e0267 */
[----:B------:R-:W-:-:S07]  /*2f80*/  IMAD.IADD R6, R95, 0x1, R3 ;  /* 0x000000015f067824 */ /* 0x000fce00078e0203 */
.L_x_562:
[----:B--234-:R-:W2:Y:S01]  /*2f90*/  LDL.LU R37, [R1+0x10] ;  /* 0x0000100001257983 */ /* 0x01cea20000300800 */
[----:B------:R-:W-:Y:S01]  /*2fa0*/  VIADD R39, R2, 0xffffffff ;  /* 0xffffffff02277836 */ /* 0x000fe20000000000 */
[----:B0-----:R-:W0:Y:S01]  /*2fb0*/  LDC.64 R116, c[0x0][0x2e8] ;  /* 0x0000ba00ff747b82 */ /* 0x001e220000000a00 */
[----:B------:R-:W-:Y:S05]  /*2fc0*/  YIELD ;  /* 0x0000000000007946 */ /* 0x000fea0003800000 */
[----:B------:R-:W-:Y:S01]  /*2fd0*/  SHF.R.S32.HI R38, RZ, 0x1f, R39 ;  /* 0x0000001fff267819 */ /* 0x000fe20000011427 */
[-C--:B------:R-:W-:Y:S01]  /*2fe0*/  IMAD R3, R120, R39.reuse, RZ ;  /* 0x0000002778037224 */ /* 0x080fe200078e02ff */
[----:B------:R-:W1:Y:S01]  /*2ff0*/  LDC R115, c[0x0][0x3f4] ;  /* 0x0000fd00ff737b82 */ /* 0x000e620000000800 */
[----:B------:R-:W-:Y:S01]  /*3000*/  IMAD.WIDE.U32 R122, R98, R39, RZ ;  /* 0x00000027627a7225 */ /* 0x000fe200078e00ff */
[----:B------:R-:W-:Y:S03]  /*3010*/  BSSY B0, `(.L_x_455) ;  /* 0x00007ed000007945 */ /* 0x000fe60003800000 */
[----:B------:R-:W-:Y:S01]  /*3020*/  IMAD R5, R38, R98, R3 ;  /* 0x0000006226057224 */ /* 0x000fe200078e0203 */
[----:B------:R-:W-:-:S03]  /*3030*/  IADD3 R3, P2, P3, R114, R122, R128 ;  /* 0x0000007a72037210 */ /* 0x000fc60007b5e080 */
[----:B------:R-:W-:Y:S01]  /*3040*/  IMAD.IADD R88, R123, 0x1, R5 ;  /* 0x000000017b587824 */ /* 0x000fe200078e0205 */
[----:B------:R-:W-:-:S04]  /*3050*/  IADD3 R5, P5, R114, R122, RZ ;  /* 0x0000007a72057210 */ /* 0x000fc80007fbe0ff */
[----:B------:R-:W-:Y:S01]  /*3060*/  IADD3.X R4, R92, R88, R127, P2, P3 ;  /* 0x000000585c047210 */ /* 0x000fe200017e647f */
[----:B------:R-:W-:Y:S01]  /*3070*/  IMAD.X R36, R88, 0x1, R92, P5 ;  /* 0x0000000158247824 */ /* 0x000fe200028e065c */
[----:B------:R-:W-:Y:S02]  /*3080*/  IADD3 R0, P3, P4, R114, R122, R130 ;  /* 0x0000007a72007210 */ /* 0x000fe40007c7e082 */
[C---:B0-----:R-:W-:Y:S02]  /*3090*/  LEA R60, P2, R5.reuse, R116, 0x1 ;  /* 0x00000074053c7211 */ /* 0x041fe400078408ff */
[----:B------:R-:W-:Y:S02]  /*30a0*/  IADD3.X R2, R92, R88, R129, P3, P4 ;  /* 0x000000585c027210 */ /* 0x000fe40001fe8481 */
[C---:B------:R-:W-:Y:S02]  /*30b0*/  LEA R44, P3, R0.reuse, R116, 0x1 ;  /* 0x00000074002c7211 */ /* 0x040fe400078608ff */
[-C--:B------:R-:W-:Y:S01]  /*30c0*/  LEA.HI.X R61, R5, R117.reuse, R36, 0x1, P2 ;  /* 0x00000075053d7211 */ /* 0x080fe200010f0c24 */
[----:B------:R-:W-:Y:S01]  /*30d0*/  IMAD R5, R19, 0x5000, R230 ;  /* 0x0000500013057824 */ /* 0x000fe200078e02e6 */
[----:B------:R-:W-:Y:S01]  /*30e0*/  LEA.HI.X R45, R0, R117, R2, 0x1, P3 ;  /* 0x00000075002d7211 */ /* 0x000fe200018f0c02 */
[----:B------:R-:W-:Y:S01]  /*30f0*/  IMAD.MOV.U32 R2, RZ, RZ, R39 ;  /* 0x000000ffff027224 */ /* 0x000fe200078e0027 */
[----:B------:R-:W-:Y:S01]  /*3100*/  ISETP.GT.AND P3, PT, R39, R119, PT ;  /* 0x000000772700720c */ /* 0x000fe20003f64270 */
[----:B------:R-:W-:Y:S01]  /*3110*/  IMAD R5, R5, 0x2, R18 ;  /* 0x0000000205057824 */ /* 0x000fe200078e0212 */
[----:B-1----:R-:W-:-:S02]  /*3120*/  ISETP.GE.AND P2, PT, R115, 0x1, PT ;  /* 0x000000017300780c */ /* 0x002fc40003f46270 */
[----:B------:R-:W-:-:S04]  /*3130*/  LEA R46, P5, R3, R116, 0x1 ;  /* 0x00000074032e7211 */ /* 0x000fc800078a08ff */
[----:B------:R-:W-:Y:S02]  /*3140*/  LEA.HI.X R47, R3, R117, R4, 0x1, P5 ;  /* 0x00000075032f7211 */ /* 0x000fe400028f0c04 */
[----:B--2---:R-:W-:-:S04]  /*3150*/  LOP3.LUT R37, R37, 0xfffffffd, RZ, 0xc0, !PT ;  /* 0xfffffffd25257812 */ /* 0x004fc800078ec0ff */
[----:B------:R-:W-:-:S05]  /*3160*/  @P3 LOP3.LUT R37, R37, 0x2, RZ, 0xfc, !PT ;  /* 0x0000000225253812 */ /* 0x000fca00078efcff */
[----:B------:R0:W-:Y:S01]  /*3170*/  STL [R1+0x10], R37 ;  /* 0x0000102501007387 */ /* 0x0001e20000100800 */
[----:B------:R-:W-:Y:S05]  /*3180*/  @!P2 BRA `(.L_x_456) ;  /* 0x000000780058a947 */ /* 0x000fea0003800000 */
[----:B------:R-:W-:Y:S01]  /*3190*/  ULDC.U8 UR4, c[0x0][0x410] ;  /* 0x0001040000047ab9 */ /* 0x000fe20000000000 */
[-C--:B------:R-:W-:Y:S01]  /*31a0*/  IMAD R3, R121, R39.reuse, RZ ;  /* 0x0000002779037224 */ /* 0x080fe200078e02ff */
[----:B------:R-:W-:Y:S01]  /*31b0*/  ISETP.NE.AND P2, PT, RZ, UR4, PT ;  /* 0x00000004ff007c0c */ /* 0x000fe2000bf45270 */
[-C--:B0-----:R-:W-:Y:S02]  /*31c0*/  IMAD R37, R126, R39.reuse, RZ ;  /* 0x000000277e257224 */ /* 0x081fe400078e02ff */
[----:B------:R-:W-:Y:S02]  /*31d0*/  IMAD R3, R38, R104, R3 ;  /* 0x0000006826037224 */ /* 0x000fe400078e0203 */
[----:B------:R-:W-:Y:S02]  /*31e0*/  IMAD R4, R2, -0x50, R24 ;  /* 0xffffffb002047824 */ /* 0x000fe400078e0218 */
[----:B------:R-:W-:-:S03]  /*31f0*/  IMAD.WIDE.U32 R86, R104, R39, RZ ;  /* 0x0000002768567225 */ /* 0x000fc600078e00ff */
[----:B------:R-:W-:Y:S01]  /*3200*/  VIMNMX R4, R4, 0x50, PT ;  /* 0x0000005004047848 */ /* 0x000fe20003fe0100 */
[----:B------:R-:W-:Y:S02]  /*3210*/  IMAD R37, R38, R110, R37 ;  /* 0x0000006e26257224 */ /* 0x000fe400078e0225 */
[----:B------:R-:W-:-:S04]  /*3220*/  IMAD.WIDE.U32 R84, R110, R39, RZ ;  /* 0x000000276e547225 */ /* 0x000fc800078e00ff */
[----:B------:R-:W-:Y:S02]  /*3230*/  IMAD.IADD R0, R87, 0x1, R3 ;  /* 0x0000000157007824 */ /* 0x000fe400078e0203 */
[----:B------:R-:W-:Y:S01]  /*3240*/  IMAD.IADD R3, R85, 0x1, R37 ;  /* 0x0000000155037824 */ /* 0x000fe200078e0225 */
[----:B------:R-:W-:Y:S06]  /*3250*/  @!P2 BRA `(.L_x_457) ;  /* 0x000000380038a947 */ /* 0x000fec0003800000 */
[----:B------:R-:W-:Y:S01]  /*3260*/  ISETP.GE.AND P3, PT, R213, R4, PT ;  /* 0x00000004d500720c */ /* 0x000fe20003f66270 */
[----:B------:R-:W-:Y:S01]  /*3270*/  BSSY B1, `(.L_x_458) ;  /* 0x000002a000017945 */ /* 0x000fe20003800000 */
        /* <DEDUP_REMOVED lines=8> */
[----:B------:R-:W-:Y:S01]  /*3300*/  CS2R R124, SRZ ;  /* 0x00000000007c7805 */ /* 0x000fe2000001ff00 */
[----:B------:R-:W-:Y:S06]  /*3310*/  @P3 BRA `(.L_x_459) ;  /* 0x00000000007c3947 */ /* 0x000fec0003800000 */
[----:B------:R-:W-:Y:S01]  /*3320*/  IADD3 R37, P4, R100, R86, RZ ;  /* 0x0000005664257210 */ /* 0x000fe20007f9e0ff */
[----:B------:R-:W-:Y:S01]  /*3330*/  ULDC.64 UR4, c[0x0][0x3e8] ;  /* 0x0000fa0000047ab9 */ /* 0x000fe20000000a00 */
[----:B------:R-:W-:Y:S01]  /*3340*/  IADD3 R39, P2, R106, R84, RZ ;  /* 0x000000546a277210 */ /* 0x000fe20007f5e0ff */
[----:B------:R-:W-:Y:S01]  /*3350*/  ULDC.64 UR6, c[0x0][0x400] ;  /* 0x0001000000067ab9 */ /* 0x000fe20000000a00 */
[----:B------:R-:W-:Y:S01]  /*3360*/  CS2R R122, SRZ ;  /* 0x00000000007a7805 */ /* 0x000fe2000001ff00 */
[----:B------:R-:W-:Y:S01]  /*3370*/  IMAD.X R38, R0, 0x1, R26, P4 ;  /* 0x0000000100267824 */ /* 0x000fe200020e061a */
[----:B------:R-:W-:Y:S01]  /*3380*/  LEA R36, P4, R37, UR4, 0x1 ;  /* 0x0000000425247c11 */ /* 0x000fe2000f8808ff */
[----:B------:R-:W-:Y:S01]  /*3390*/  IMAD.X R40, R3, 0x1, R21, P2 ;  /* 0x0000000103287824 */ /* 0x000fe200010e0615 */
[----:B------:R-:W-:Y:S02]  /*33a0*/  CS2R R90, SRZ ;  /* 0x00000000005a7805 */ /* 0x000fe4000001ff00 */
[----:B------:R-:W-:-:S02]  /*33b0*/  CS2R R124, SRZ ;  /* 0x00000000007c7805 */ /* 0x000fc4000001ff00 */
[----:B------:R-:W-:Y:S02]  /*33c0*/  LEA.HI.X R37, R37, UR5, R38, 0x1, P4 ;  /* 0x0000000525257c11 */ /* 0x000fe4000a0f0c26 */
[----:B------:R-:W-:Y:S02]  /*33d0*/  CS2R R116, SRZ ;  /* 0x0000000000747805 */ /* 0x000fe4000001ff00 */
[C---:B------:R-:W-:Y:S01]  /*33e0*/  LEA R38, P2, R39.reuse, UR6, 0x1 ;  /* 0x0000000627267c11 */ /* 0x040fe2000f8408ff */
[----:B------:R-:W-:Y:S01]  /*33f0*/  ULDC.64 UR8, c[0x0][0x208] ;  /* 0x0000820000087ab9 */ /* 0x000fe20000000a00 */
[-C--:B------:R-:W-:Y:S02]  /*3400*/  ISETP.GE.AND P4, PT, R22, R115.reuse, PT ;  /* 0x000000731600720c */ /* 0x080fe40003f86270 */
[----:B------:R-:W-:Y:S02]  /*3410*/  LEA.HI.X R39, R39, UR7, R40, 0x1, P2 ;  /* 0x0000000727277c11 */ /* 0x000fe400090f0c28 */
[----:B------:R-:W-:-:S02]  /*3420*/  ISETP.GE.AND P2, PT, R215, R115, PT ;  /* 0x00000073d700720c */ /* 0x000fc40003f46270 */
[----:B------:R-:W-:-:S07]  /*3430*/  CS2R R82, SRZ ;  /* 0x0000000000527805 */ /* 0x000fce000001ff00 */
[----:B------:R0:W5:Y:S04]  /*3440*/  @!P4 LDG.E.64 R122, desc[UR8][R36.64] ;  /* 0x00000008247ac981 */ /* 0x000168000c1e1b00 */
[----:B------:R0:W5:Y:S01]  /*3450*/  @!P4 LDG.E.64 R124, desc[UR8][R38.64] ;  /* 0x00000008267cc981 */ /* 0x000162000c1e1b00 */
[----:B------:R-:W-:-:S03]  /*3460*/  ISETP.GE.AND P4, PT, R214, R115, PT ;  /* 0x00000073d600720c */ /* 0x000fc60003f86270 */
[----:B------:R0:W5:Y:S04]  /*3470*/  @!P2 LDG.E.64 R90, desc[UR8][R36.64+0x40] ;  /* 0x00004008245aa981 */ /* 0x000168000c1e1b00 */
[----:B------:R0:W5:Y:S01]  /*3480*/  @!P2 LDG.E.64 R116, desc[UR8][R38.64+0x40] ;  /* 0x000040082674a981 */ /* 0x000162000c1e1b00 */
[----:B------:R-:W-:Y:S02]  /*3490*/  ISETP.GE.AND P2, PT, R216, R115, PT ;  /* 0x00000073d800720c */ /* 0x000fe40003f46270 */
[----:B------:R-:W-:Y:S02]  /*34a0*/  CS2R R78, SRZ ;  /* 0x00000000004e7805 */ /* 0x000fe4000001ff00 */
[----:B------:R-:W-:Y:S02]  /*34b0*/  CS2R R88, SRZ ;  /* 0x0000000000587805 */ /* 0x000fe4000001ff00 */
[----:B------:R-:W-:Y:S01]  /*34c0*/  CS2R R80, SRZ ;  /* 0x0000000000507805 */ /* 0x000fe2000001ff00 */
[----:B------:R0:W5:Y:S04]  /*34d0*/  @!P4 LDG.E.64 R82, desc[UR8][R36.64+0x80] ;  /* 0x000080082452c981 */ /* 0x000168000c1e1b00 */
[----:B------:R0:W5:Y:S04]  /*34e0*/  @!P4 LDG.E.64 R88, desc[UR8][R38.64+0x80] ;  /* 0x000080082658c981 */ /* 0x000168000c1e1b00 */
[----:B------:R0:W5:Y:S04]  /*34f0*/  @!P2 LDG.E.64 R78, desc[UR8][R36.64+0xc0] ;  /* 0x0000c008244ea981 */ /* 0x000168000c1e1b00 */
[----:B------:R0:W5:Y:S02]  /*3500*/  @!P2 LDG.E.64 R80, desc[UR8][R38.64+0xc0] ;  /* 0x0000c0082650a981 */ /* 0x000164000c1e1b00 */
.L_x_459:
[----:B------:R-:W-:Y:S05]  /*3510*/  BSYNC B1 ;  /* 0x0000000000017941 */ /* 0x000fea0003800000 */
.L_x_458:
[----:B0----5:R-:W-:Y:S01]  /*3520*/  IMAD.MOV.U32 R36, RZ, RZ, R78 ;  /* 0x000000ffff247224 */ /* 0x021fe200078e004e */
[----:B------:R-:W-:Y:S01]  /*3530*/  BSSY B1, `(.L_x_460) ;  /* 0x0000044000017945 */ /* 0x000fe20003800000 */
[----:B------:R-:W-:Y:S01]  /*3540*/  IMAD.MOV.U32 R38, RZ, RZ, R79 ;  /* 0x000000ffff267224 */ /* 0x000fe200078e004f */
[----:B------:R-:W-:Y:S01]  /*3550*/  CS2R R66, SRZ ;  /* 0x0000000000427805 */ /* 0x000fe2000001ff00 */
[----:B------:R-:W-:Y:S01]  /*3560*/  IMAD.MOV.U32 R37, RZ, RZ, R82 ;  /* 0x000000ffff257224 */ /* 0x000fe200078e0052 */
[----:B------:R-:W-:Y:S01]  /*3570*/  CS2R R70, SRZ ;  /* 0x0000000000467805 */ /* 0x000fe2000001ff00 */
[----:B------:R-:W-:Y:S01]  /*3580*/  VIADD R39, R213, 0x20 ;  /* 0x00000020d5277836 */ /* 0x000fe20000000000 */
[----:B------:R-:W-:Y:S01]  /*3590*/  PRMT R162, R38, 0x5410, R36 ;  /* 0x0000541026a27816 */ /* 0x000fe20000000024 */
[----:B------:R-:W-:Y:S01]  /*35a0*/  IMAD.MOV.U32 R36, RZ, RZ, R83 ;  /* 0x000000ffff247224 */ /* 0x000fe200078e0053 */
[----:B------:R-:W-:Y:S01]  /*35b0*/  PRMT R164, R164, 0x5410, R37 ;  /* 0x00005410a4a47816 */ /* 0x000fe20000000025 */
[----:B------:R-:W-:Y:S01]  /*35c0*/  IMAD.MOV.U32 R37, RZ, RZ, R90 ;  /* 0x000000ffff257224 */ /* 0x000fe200078e005a */
[----:B------:R-:W-:Y:S01]  /*35d0*/  ISETP.GE.AND P4, PT, R39, R4, PT ;  /* 0x000000042700720c */ /* 0x000fe20003f86270 */
[----:B------:R-:W-:Y:S01]  /*35e0*/  IMAD.MOV.U32 R38, RZ, RZ, R122 ;  /* 0x000000ffff267224 */ /* 0x000fe200078e007a */
[----:B------:R-:W-:Y:S01]  /*35f0*/  PRMT R163, R163, 0x5410, R36 ;  /* 0x00005410a3a37816 */ /* 0x000fe20000000024 */
[----:B------:R-:W-:Y:S01]  /*3600*/  IMAD.MOV.U32 R36, RZ, RZ, R91 ;  /* 0x000000ffff247224 */ /* 0x000fe200078e005b */
[----:B------:R-:W-:-:S02]  /*3610*/  CS2R R74, SRZ ;  /* 0x00000000004a7805 */ /* 0x000fc4000001ff00 */
[----:B------:R-:W-:Y:S02]  /*3620*/  CS2R R64, SRZ ;  /* 0x0000000000407805 */ /* 0x000fe4000001ff00 */
[----:B------:R-:W-:Y:S02]  /*3630*/  CS2R R68, SRZ ;  /* 0x0000000000447805 */ /* 0x000fe4000001ff00 */
[----:B------:R-:W-:Y:S02]  /*3640*/  CS2R R72, SRZ ;  /* 0x0000000000487805 */ /* 0x000fe4000001ff00 */
[----:B------:R-:W-:Y:S01]  /*3650*/  PRMT R165, R36, 0x5410, R37 ;  /* 0x0000541024a57816 */ /* 0x000fe20000000025 */
[----:B------:R-:W-:Y:S01]  /*3660*/  IMAD.MOV.U32 R37, RZ, RZ, R123 ;  /* 0x000000ffff257224 */ /* 0x000fe200078e007b */
[----:B------:R-:W-:Y:S01]  /*3670*/  CS2R R76, SRZ ;  /* 0x00000000004c7805 */ /* 0x000fe2000001ff00 */
[----:B------:R-:W-:-:S03]  /*3680*/  IMAD.MOV.U32 R36, RZ, RZ, R80 ;  /* 0x000000ffff247224 */ /* 0x000fc600078e0050 */
[----:B------:R-:W-:Y:S01]  /*3690*/  PRMT R134, R37, 0x5410, R38 ;  /* 0x0000541025867816 */ /* 0x000fe20000000026 */
[----:B------:R-:W-:Y:S02]  /*36a0*/  IMAD.MOV.U32 R38, RZ, RZ, R81 ;  /* 0x000000ffff267224 */ /* 0x000fe400078e0051 */
[----:B------:R-:W-:-:S03]  /*36b0*/  IMAD.MOV.U32 R37, RZ, RZ, R88 ;  /* 0x000000ffff257224 */ /* 0x000fc600078e0058 */
[----:B------:R-:W-:Y:S01]  /*36c0*/  PRMT R161, R38, 0x5410, R36 ;  /* 0x0000541026a17816 */ /* 0x000fe20000000024 */
[----:B------:R-:W-:Y:S01]  /*36d0*/  IMAD.MOV.U32 R36, RZ, RZ, R89 ;  /* 0x000000ffff247224 */ /* 0x000fe200078e0059 */
[----:B------:R-:W-:Y:S01]  /*36e0*/  PRMT R164, R37, 0x7610, R164 ;  /* 0x0000761025a47816 */ /* 0x000fe200000000a4 */
[----:B------:R-:W-:Y:S02]  /*36f0*/  IMAD.MOV.U32 R38, RZ, RZ, R116 ;  /* 0x000000ffff267224 */ /* 0x000fe400078e0074 */
[----:B------:R-:W-:Y:S01]  /*3700*/  IMAD.MOV.U32 R37, RZ, RZ, R117 ;  /* 0x000000ffff257224 */ /* 0x000fe200078e0075 */
[----:B------:R-:W-:Y:S01]  /*3710*/  PRMT R163, R36, 0x7610, R163 ;  /* 0x0000761024a37816 */ /* 0x000fe200000000a3 */
[----:B------:R-:W-:-:S03]  /*3720*/  IMAD.MOV.U32 R36, RZ, RZ, R124 ;  /* 0x000000ffff247224 */ /* 0x000fc600078e007c */
[----:B------:R-:W-:Y:S02]  /*3730*/  PRMT R167, R167, 0x5410, R37 ;  /* 0x00005410a7a77816 */ /* 0x000fe40000000025 */
[----:B------:R-:W-:Y:S01]  /*3740*/  PRMT R166, R36, 0x5410, R38 ;  /* 0x0000541024a67816 */ /* 0x000fe20000000026 */
[----:B------:R-:W-:-:S05]  /*3750*/  IMAD.MOV.U32 R38, RZ, RZ, R125 ;  /* 0x000000ffff267224 */ /* 0x000fca00078e007d */
[----:B------:R-:W-:Y:S01]  /*3760*/  PRMT R168, R168, 0x5410, R38 ;  /* 0x00005410a8a87816 */ /* 0x000fe20000000026 */
[----:B------:R-:W-:Y:S06]  /*3770*/  @P4 BRA `(.L_x_461) ;  /* 0x00000000007c4947 */ /* 0x000fec0003800000 */
[----:B------:R-:W-:Y:S01]  /*3780*/  IADD3 R36, P2, P5, R100, R86, R33 ;  /* 0x0000005664247210 */ /* 0x000fe20007d5e021 */
[----:B------:R-:W-:Y:S01]  /*3790*/  ULDC.64 UR4, c[0x0][0x3e8] ;  /* 0x0000fa0000047ab9 */ /* 0x000fe20000000a00 */
[----:B------:R-:W-:Y:S01]  /*37a0*/  ULDC.64 UR6, c[0x0][0x400] ;  /* 0x0001000000067ab9 */ /* 0x000fe20000000a00 */
[----:B------:R-:W-:Y:S02]  /*37b0*/  CS2R R74, SRZ ;  /* 0x00000000004a7805 */ /* 0x000fe4000001ff00 */
[----:B------:R-:W-:Y:S02]  /*37c0*/  IADD3.X R39, R26, R0, R35, P2, P5 ;  /* 0x000000001a277210 */ /* 0x000fe400017ea423 */
[----:B------:R-:W-:Y:S02]  /*37d0*/  CS2R R76, SRZ ;  /* 0x00000000004c7805 */ /* 0x000fe4000001ff00 */
[----:B------:R-:W-:Y:S01]  /*37e0*/  IADD3 R37, P2, P5, R106, R84, R29 ;  /* 0x000000546a257210 */ /* 0x000fe20007d5e01d */
[----:B------:R-:W-:-:S03]  /*37f0*/  ULDC.64 UR8, c[0x0][0x208] ;  /* 0x0000820000087ab9 */ /* 0x000fc60000000a00 */
[----:B------:R-:W-:Y:S02]  /*3800*/  IADD3.X R40, R21, R3, R31, P2, P5 ;  /* 0x0000000315287210 */ /* 0x000fe400017ea41f */
[----:B------:R-:W-:-:S04]  /*3810*/  LEA R38, P2, R36, UR4, 0x1 ;  /* 0x0000000424267c11 */ /* 0x000fc8000f8408ff */
[----:B------:R-:W-:Y:S02]  /*3820*/  LEA.HI.X R39, R36, UR5, R39, 0x1, P2 ;  /* 0x0000000524277c11 */ /* 0x000fe400090f0c27 */
[----:B------:R-:W-:-:S04]  /*3830*/  LEA R36, P2, R37, UR6, 0x1 ;  /* 0x0000000625247c11 */ /* 0x000fc8000f8408ff */
[----:B------:R-:W-:Y:S02]  /*3840*/  LEA.HI.X R37, R37, UR7, R40, 0x1, P2 ;  /* 0x0000000725257c11 */ /* 0x000fe400090f0c28 */
[----:B------:R-:W-:Y:S02]  /*3850*/  ISETP.GE.AND P2, PT, R22, R115, PT ;  /* 0x000000731600720c */ /* 0x000fe40003f46270 */
[----:B------:R-:W-:Y:S02]  /*3860*/  CS2R R70, SRZ ;  /* 0x0000000000467805 */ /* 0x000fe4000001ff00 */
[----:B------:R-:W-:-:S09]  /*3870*/  CS2R R72, SRZ ;  /* 0x0000000000487805 */ /* 0x000fd2000001ff00 */
[----:B------:R0:W5:Y:S04]  /*3880*/  @!P2 LDG.E.64 R74, desc[UR8][R38.64] ;  /* 0x00000008264aa981 */ /* 0x000168000c1e1b00 */
[----:B------:R0:W5:Y:S01]  /*3890*/  @!P2 LDG.E.64 R76, desc[UR8][R36.64] ;  /* 0x00000008244ca981 */ /* 0x000162000c1e1b00 */
        /* <DEDUP_REMOVED lines=10> */
[----:B------:R-:W-:-:S13]  /*3940*/  ISETP.GE.AND P2, PT, R216, R115, PT ;  /* 0x00000073d800720c */ /* 0x000fda0003f46270 */
[----:B------:R0:W5:Y:S04]  /*3950*/  @!P2 LDG.E.64 R62, desc[UR8][R38.64+0xc0] ;  /* 0x0000c008263ea981 */ /* 0x000168000c1e1b00 */
[----:B------:R0:W5:Y:S02]  /*3960*/  @!P2 LDG.E.64 R64, desc[UR8][R36.64+0xc0] ;  /* 0x0000c0082440a981 */ /* 0x000164000c1e1b00 */
.L_x_461:
[----:B------:R-:W-:Y:S05]  /*3970*/  BSYNC B1 ;  /* 0x0000000000017941 */ /* 0x000fea0003800000 */
.L_x_460:
[----:B0----5:R-:W-:Y:S01]  /*3980*/  IMAD.MOV.U32 R37, RZ, RZ, R66 ;  /* 0x000000ffff257224 */ /* 0x021fe200078e0042 */
[----:B------:R-:W-:Y:S01]  /*3990*/  ISETP.GE.AND P5, PT, R237, R4, PT ;  /* 0x00000004ed00720c */ /* 0x000fe20003fa6270 */
[----:B------:R-:W-:Y:S01]  /*39a0*/  IMAD.MOV.U32 R36, RZ, RZ, R67 ;  /* 0x000000ffff247224 */ /* 0x000fe200078e0043 */
[----:B------:R-:W-:Y:S01]  /*39b0*/  BSSY B1, `(.L_x_462) ;  /* 0x0000041000017945 */ /* 0x000fe20003800000 */
[----:B------:R-:W-:Y:S01]  /*39c0*/  IMAD.MOV.U32 R39, RZ, RZ, R62 ;  /* 0x000000ffff277224 */ /* 0x000fe200078e003e */
[----:B------:R-:W-:Y:S01]  /*39d0*/  CS2R R42, SRZ ;  /* 0x00000000002a7805 */ /* 0x000fe2000001ff00 */
[----:B------:R-:W-:Y:S01]  /*39e0*/  IMAD.MOV.U32 R38, RZ, RZ, R63 ;  /* 0x000000ffff267224 */ /* 0x000fe200078e003f */
[----:B------:R-:W-:Y:S01]  /*39f0*/  PRMT R153, R36, 0x5410, R37 ;  /* 0x0000541024997816 */ /* 0x000fe20000000025 */
        /* <DEDUP_REMOVED lines=9> */
[----:B------:R-:W-:Y:S01]  /*3a90*/  PRMT R156, R38, 0x7610, R156 ;  /* 0x00007610269c7816 */ /* 0x000fe2000000009c */
        /* <DEDUP_REMOVED lines=9> */
[----:B------:R-:W-:-:S02]  /*3b30*/  PRMT R149, R38, 0x5410, R39 ;  /* 0x0000541026957816 */ /* 0x000fc40000000027 */
[----:B------:R-:W-:Y:S02]  /*3b40*/  CS2R R50, SRZ ;  /* 0x0000000000327805 */ /* 0x000fe4000001ff00 */
[----:B------:R-:W-:Y:S01]  /*3b50*/  PRMT R156, R156, 0x5410, R37 ;  /* 0x000054109c9c7816 */ /* 0x000fe20000000025 */
[----:B------:R-:W-:Y:S01]  /*3b60*/  IMAD.MOV.U32 R37, RZ, RZ, R76 ;  /* 0x000000ffff257224 */ /* 0x000fe200078e004c */
[----:B------:R-:W-:Y:S01]  /*3b70*/  PRMT R157, R36, 0x7610, R157 ;  /* 0x00007610249d7816 */ /* 0x000fe2000000009d */
[----:B------:R-:W-:Y:S01]  /*3b80*/  IMAD.MOV.U32 R36, RZ, RZ, R77 ;  /* 0x000000ffff247224 */ /* 0x000fe200078e004d */
[----:B------:R-:W-:Y:S02]  /*3b90*/  CS2R R52, SRZ ;  /* 0x0000000000347805 */ /* 0x000fe4000001ff00 */
[----:B------:R-:W-:Y:S02]  /*3ba0*/  CS2R R58, SRZ ;  /* 0x00000000003a7805 */ /* 0x000fe4000001ff00 */
[----:B------:R-:W-:Y:S01]  /*3bb0*/  PRMT R159, R36, 0x5410, R37 ;  /* 0x00005410249f7816 */ /* 0x000fe20000000025 */
[----:B------:R-:W-:Y:S06]  /*3bc0*/  @P5 BRA `(.L_x_463) ;  /* 0x00000000007c5947 */ /* 0x000fec0003800000 */
[----:B------:R-:W-:Y:S01]  /*3bd0*/  IADD3 R86, P2, P6, R100, R32, R86 ;  /* 0x0000002064567210 */ /* 0x000fe20007e5e056 */
[----:B------:R-:W-:Y:S01]  /*3be0*/  ULDC.64 UR4, c[0x0][0x3e8] ;  /* 0x0000fa0000047ab9 */ /* 0x000fe20000000a00 */
[----:B------:R-:W-:Y:S02]  /*3bf0*/  CS2R R56, SRZ ;  /* 0x0000000000387805 */ /* 0x000fe4000001ff00 */
[----:B------:R-:W-:Y:S02]  /*3c00*/  CS2R R58, SRZ ;  /* 0x00000000003a7805 */ /* 0x000fe4000001ff00 */
[----:B------:R-:W-:Y:S01]  /*3c10*/  IADD3.X R0, R26, R34, R0, P2, P6 ;  /* 0x000000221a007210 */ /* 0x000fe200017ec400 */
[----:B------:R-:W-:Y:S01]  /*3c20*/  ULDC.64 UR6, c[0x0][0x208] ;  /* 0x0000820000067ab9 */ /* 0x000fe20000000a00 */
[----:B------:R-:W-:-:S04]  /*3c30*/  IADD3 R84, P2, P6, R106, R28, R84 ;  /* 0x0000001c6a547210 */ /* 0x000fc80007e5e054 */
[----:B------:R-:W-:Y:S02]  /*3c40*/  IADD3.X R3, R21, R30, R3, P2, P6 ;  /* 0x0000001e15037210 */ /* 0x000fe400017ec403 */
[----:B------:R-:W-:-:S04]  /*3c50*/  LEA R38, P2, R86, UR4, 0x1 ;  /* 0x0000000456267c11 */ /* 0x000fc8000f8408ff */
[----:B------:R-:W-:Y:S01]  /*3c60*/  LEA.HI.X R39, R86, UR5, R0, 0x1, P2 ;  /* 0x0000000556277c11 */ /* 0x000fe200090f0c00 */
[----:B------:R-:W-:Y:S02]  /*3c70*/  ULDC.64 UR4, c[0x0][0x400] ;  /* 0x0001000000047ab9 */ /* 0x000fe40000000a00 */
        /* <DEDUP_REMOVED lines=20> */
.L_x_463:
[----:B------:R-:W-:Y:S05]  /*3dc0*/  BSYNC B1 ;  /* 0x0000000000017941 */ /* 0x000fea0003800000 */
.L_x_462:
[----:B-----5:R-:W-:Y:S01]  /*3dd0*/  IMAD.MOV.U32 R3, RZ, RZ, R42 ;  /* 0x000000ffff037224 */ /* 0x020fe200078e002a */
[----:B------:R-:W-:Y:S01]  /*3de0*/  ULOP3.LUT UR4, UR60, 0x1, URZ, 0xfc, !UPT ;  /* 0x000000013c047892 */ /* 0x000fe2000f8efc3f */
[----:B------:R-:W-:-:S03]  /*3df0*/  IMAD.MOV.U32 R0, RZ, RZ, R43 ;  /* 0x000000ffff007224 */ /* 0x000fc600078e002b */
[----:B------:R-:W-:Y:S02]  /*3e00*/  UISETP.NE.AND UP0, UPT, UR4, 0x3, UPT ;  /* 0x000000030400788c */ /* 0x000fe4000bf05270 */
[----:B------:R-:W-:Y:S01]  /*3e10*/  PRMT R135, R3, 0x5410, R0 ;  /* 0x0000541003877816 */ /* 0x000fe20000000000 */
[----:B------:R-:W-:Y:S02]  /*3e20*/  IMAD.MOV.U32 R3, RZ, RZ, R48 ;  /* 0x000000ffff037224 */ /* 0x000fe400078e0030 */
[----:B------:R-:W-:Y:S01]  /*3e30*/  IMAD.MOV.U32 R0, RZ, RZ, R49 ;  /* 0x000000ffff007224 */ /* 0x000fe200078e0031 */
[----:B------:R-:W-:-:S04]  /*3e40*/  PLOP3.LUT P2, PT, PT, PT, UP0, 0x80, 0x0 ;  /* 0x000000000000781c */ /* 0x000fc80003f4f008 */
[----:B------:R-:W-:Y:S01]  /*3e50*/  PRMT R145, R3, 0x5410, R0 ;  /* 0x0000541003917816 */ /* 0x000fe20000000000 */
[----:B------:R-:W-:Y:S02]  /*3e60*/  IMAD.MOV.U32 R3, RZ, RZ, R54 ;  /* 0x000000ffff037224 */ /* 0x000fe400078e0036 */
[----:B------:R-:W-:-:S05]  /*3e70*/  IMAD.MOV.U32 R0, RZ, RZ, R55 ;  /* 0x000000ffff007224 */ /* 0x000fca00078e0037 */
[----:B------:R-:W-:Y:S01]  /*3e80*/  PRMT R151, R3, 0x5410, R0 ;  /* 0x0000541003977816 */ /* 0x000fe20000000000 */
[----:B------:R-:W-:Y:S02]  /*3e90*/  IMAD.MOV.U32 R3, RZ, RZ, R56 ;  /* 0x000000ffff037224 */ /* 0x000fe400078e0038 */
[----:B------:R-:W-:-:S05]  /*3ea0*/  IMAD.MOV.U32 R0, RZ, RZ, R57 ;  /* 0x000000ffff007224 */ /* 0x000fca00078e0039 */
[----:B------:R-:W-:Y:S01]  /*3eb0*/  PRMT R154, R0, 0x5410, R3 ;  /* 0x00005410009a7816 */ /* 0x000fe20000000003 */
[----:B------:R-:W-:Y:S02]  /*3ec0*/  IMAD.MOV.U32 R3, RZ, RZ, R40 ;  /* 0x000000ffff037224 */ /* 0x000fe400078e0028 */
[----:B------:R-:W-:-:S05]  /*3ed0*/  IMAD.MOV.U32 R0, RZ, RZ, R41 ;  /* 0x000000ffff007224 */ /* 0x000fca00078e0029 */
[----:B------:R-:W-:Y:S01]  /*3ee0*/  PRMT R143, R3, 0x5410, R0 ;  /* 0x00005410038f7816 */ /* 0x000fe20000000000 */
        /* <DEDUP_REMOVED lines=12> */
[----:B------:R-:W-:Y:S06]  /*3fb0*/  @!P2 BRA `(.L_x_464) ;  /* 0x000000000004a947 */ /* 0x000fec0003800000 */
[----:B------:R-:W-:Y:S01]  /*3fc0*/  BPT.TRAP 0x1 ;  /* 0x000000040000795c */ /* 0x000fe20000300000 */
.L_x_464:
[----:B------:R-:W-:Y:S01]  /*3fd0*/  IMAD R3, R19, 0x8, R18 ;  /* 0x0000000813037824 */ /* 0x000fe200078e0212 */
[----:B------:R-:W-:Y:S01]  /*3fe0*/  SHF.L.U32 R0, R217, 0x1f, RZ ;  /* 0x0000001fd9007819 */ /* 0x000fe200000006ff */
[----:B------:R-:W-:Y:S03]  /*3ff0*/  BSSY B1, `(.L_x_465) ;  /* 0x0000003000017945 */ /* 0x000fe60003800000 */
[----:B------:R-:W1:Y:S02]  /*4000*/  SYNCS.PHASECHK.TRANS64.TRYWAIT P6, [R3+URZ+0x38890], R0 ;  /* 0x03889000030075a7 */ /* 0x000e6400080c017f */
[----:B-1----:R-:W-:Y:S05]  /*4010*/  @!P6 BRA `(.L_x_466) ;  /* 0x000002780040e947 */ /* 0x002fea0003800000 */
.L_x_854:
[----:B------:R-:W-:Y:S05]  /*4020*/  BSYNC B1 ;  /* 0x0000000000017941 */ /* 0x000fea0003800000 */
.L_x_465:
[----:B------:R-:W-:Y:S04]  /*4030*/  BSSY B1, `(.L_x_467) ;  /* 0x00000e5000017945 */ /* 0x000fe80003800000 */
[----:B------:R-:W-:Y:S05]  /*4040*/  @P3 BRA `(.L_x_468) ;  /* 0x0000000c008c3947 */ /* 0x000fea0003800000 */
[----:B------:R-:W-:Y:S01]  /*4050*/  ISETP.NE.AND P3, PT, R27, RZ, PT ;  /* 0x000000ff1b00720c */ /* 0x000fe20003f65270 */
[----:B------:R-:W-:-:S12]  /*4060*/  BSSY B2, `(.L_x_469) ;  /* 0x0000036000027945 */ /* 0x000fd80003800000 */
[----:B------:R-:W-:Y:S05]  /*4070*/  @!P3 BRA `(.L_x_470) ;  /* 0x0000000000d0b947 */ /* 0x000fea0003800000 */
[----:B0-----:R0:W2:Y:S01]  /*4080*/  LDS.128 R36, [R5+0x24400] ;  /* 0x0244000005247984 */ /* 0x0010a20000000c00 */
[----:B------:R-:W-:Y:S01]  /*4090*/  ISETP.GE.AND P3, PT, R22, R115, PT ;  /* 0x000000731600720c */ /* 0x000fe20003f66270 */
[----:B------:R-:W-:-:S12]  /*40a0*/  BSSY B3, `(.L_x_471) ;  /* 0x000002f000037945 */ /* 0x000fd80003800000 */
[----:B0-----:R-:W-:Y:S05]  /*40b0*/  @P3 BRA `(.L_x_472) ;  /* 0x0000000000b43947 */ /* 0x001fea0003800000 */
[----:B------:R-:W-:Y:S02]  /*40c0*/  SHF.R.U64 R85, R124, 0x10, R125 ;  /* 0x000000107c557819 */ /* 0x000fe4000000127d */
[----:B------:R-:W-:Y:S02]  /*40d0*/  SHF.R.U64 R84, R122, 0x10, R123 ;  /* 0x000000107a547819 */ /* 0x000fe4000000127b */
[----:B------:R-:W-:Y:S02]  /*40e0*/  PRMT R85, R166, 0x5410, R85 ;  /* 0x00005410a6557816 */ /* 0x000fe40000000055 */
[----:B------:R-:W-:Y:S02]  /*40f0*/  PRMT R84, R134, 0x5432, R84 ;  /* 0x0000543286547816 */ /* 0x000fe40000000054 */
[----:B------:R-:W-:Y:S02]  /*4100*/  SHF.R.U32.HI R122, RZ, 0x10, R125 ;  /* 0x00000010ff7a7819 */ /* 0x000fe4000001167d */
[----:B--2---:R-:W-:-:S02]  /*4110*/  LOP3.LUT R124, R37, 0xffff0000, RZ, 0xc0, !PT ;  /* 0xffff0000257c7812 */ /* 0x004fc400078ec0ff */
[C---:B------:R-:W-:Y:S01]  /*4120*/  LOP3.LUT R86, R85.reuse, 0xffff0000, RZ, 0xc0, !PT ;  /* 0xffff000055567812 */ /* 0x040fe200078ec0ff */
[----:B------:R-:W-:Y:S01]  /*4130*/  IMAD.U32 R85, R85, 0x10000, RZ ;  /* 0x0001000055557824 */ /* 0x000fe200078e00ff */
[C---:B------:R-:W-:Y:S01]  /*4140*/  LOP3.LUT R125, R84.reuse, 0xffff0000, RZ, 0xc0, !PT ;  /* 0xffff0000547d7812 */ /* 0x040fe200078ec0ff */
[----:B------:R-:W-:Y:S01]  /*4150*/  IMAD.U32 R84, R84, 0x10000, RZ ;  /* 0x0001000054547824 */ /* 0x000fe200078e00ff */
[----:B------:R-:W-:Y:S01]  /*4160*/  SHF.R.U32.HI R87, RZ, 0x10, R123 ;  /* 0x00000010ff577819 */ /* 0x000fe2000001167b */
[----:B------:R-:W-:Y:S02]  /*4170*/  IMAD.U32 R123, R37, 0x10000, RZ ;  /* 0x00010000257b7824 */ /* 0x000fe400078e00ff */
[-C--:B------:R-:W-:Y:S01]  /*4180*/  FMUL.FTZ R37, R124, R86.reuse ;  /* 0x000000567c257220 */ /* 0x080fe20000410000 */
[----:B------:R-:W-:Y:S01]  /*4190*/  PRMT R122, R168, 0x5432, R122 ;  /* 0x00005432a87a7816 */ /* 0x000fe2000000007a */
[-C--:B------:R-:W-:Y:S01]  /*41a0*/  FMUL.FTZ R124, R124, R125.reuse ;  /* 0x0000007d7c7c7220 */ /* 0x080fe20000410000 */
[----:B------:R-:W-:Y:S01]  /*41b0*/  PRMT R87, R134, 0x5410, R87 ;  /* 0x0000541086577816 */ /* 0x000fe20000000057 */
[C---:B------:R-:W-:Y:S01]  /*41c0*/  FFMA.FTZ R37, R123.reuse, R125, -R37 ;  /* 0x0000007d7b257223 */ /* 0x040fe20000010825 */
[----:B------:R-:W-:Y:S01]  /*41d0*/  LOP3.LUT R125, R38, 0xffff0000, RZ, 0xc0, !PT ;  /* 0xffff0000267d7812 */ /* 0x000fe200078ec0ff */
[----:B------:R-:W-:Y:S01]  /*41e0*/  FFMA.FTZ R86, R123, R86, R124 ;  /* 0x000000567b567223 */ /* 0x000fe2000001007c */
[C---:B------:R-:W-:Y:S01]  /*41f0*/  IMAD.U32 R123, R122.reuse, 0x10000, RZ ;  /* 0x000100007a7b7824 */ /* 0x040fe200078e00ff */
[----:B------:R-:W-:Y:S01]  /*4200*/  LOP3.LUT R122, R122, 0xffff0000, RZ, 0xc0, !PT ;  /* 0xffff00007a7a7812 */ /* 0x000fe200078ec0ff */
[C---:B------:R-:W-:Y:S01]  /*4210*/  IMAD.U32 R134, R87.reuse, 0x10000, RZ ;  /* 0x0001000057867824 */ /* 0x040fe200078e00ff */
[----:B------:R-:W-:Y:S01]  /*4220*/  LOP3.LUT R87, R87, 0xffff0000, RZ, 0xc0, !PT ;  /* 0xffff000057577812 */ /* 0x000fe200078ec0ff */
[----:B------:R-:W-:-:S02]  /*4230*/  IMAD.U32 R124, R38, 0x10000, RZ ;  /* 0x00010000267c7824 */ /* 0x000fc400078e00ff */
[C---:B------:R-:W-:Y:S01]  /*4240*/  FMUL.FTZ R38, R125.reuse, R123 ;  /* 0x0000007b7d267220 */ /* 0x040fe20000410000 */
[-C--:B------:R-:W-:Y:S01]  /*4250*/  FMUL.FTZ R125, R125, R134.reuse ;  /* 0x000000867d7d7220 */ /* 0x080fe20000410000 */
[----:B------:R-:W-:Y:S02]  /*4260*/  F2FP.BF16.F32.PACK_AB R37, R86, R37 ;  /* 0x000000255625723e */ /* 0x000fe400000010ff */
[C---:B------:R-:W-:Y:S01]  /*4270*/  FFMA.FTZ R38, R124.reuse, R134, -R38 ;  /* 0x000000867c267223 */ /* 0x040fe20000010826 */
[----:B------:R-:W-:Y:S01]  /*4280*/  FFMA.FTZ R123, R124, R123, R125 ;  /* 0x0000007b7c7b7223 */ /* 0x000fe2000001007d */
[C---:B------:R-:W-:Y:S01]  /*4290*/  LOP3.LUT R124, R39.reuse, 0xffff0000, RZ, 0xc0, !PT ;  /* 0xffff0000277c7812 */ /* 0x040fe200078ec0ff */
[----:B------:R-:W-:-:S03]  /*42a0*/  IMAD.U32 R125, R39, 0x10000, RZ ;  /* 0x00010000277d7824 */ /* 0x000fc600078e00ff */
[----:B------:R-:W-:Y:S01]  /*42b0*/  F2FP.BF16.F32.PACK_AB R38, R123, R38 ;  /* 0x000000267b26723e */ /* 0x000fe200000010ff */
[----:B------:R-:W-:-:S04]  /*42c0*/  FMUL.FTZ R39, R124, R122 ;  /* 0x0000007a7c277220 */ /* 0x000fc80000410000 */
[-C--:B------:R-:W-:Y:S01]  /*42d0*/  FFMA.FTZ R39, R125, R87.reuse, -R39 ;  /* 0x000000577d277223 */ /* 0x080fe20000010827 */
[----:B------:R-:W-:-:S04]  /*42e0*/  FMUL.FTZ R87, R124, R87 ;  /* 0x000000577c577220 */ /* 0x000fc80000410000 */
[----:B------:R-:W-:Y:S01]  /*42f0*/  FFMA.FTZ R122, R125, R122, R87 ;  /* 0x0000007a7d7a7223 */ /* 0x000fe20000010057 */
[C---:B------:R-:W-:Y:S01]  /*4300*/  LOP3.LUT R87, R36.reuse, 0xffff0000, RZ, 0xc0, !PT ;  /* 0xffff000024577812 */ /* 0x040fe200078ec0ff */
[----:B------:R-:W-:-:S03]  /*4310*/  IMAD.U32 R36, R36, 0x10000, RZ ;  /* 0x0001000024247824 */ /* 0x000fc600078e00ff */
[----:B------:R-:W-:Y:S01]  /*4320*/  F2FP.BF16.F32.PACK_AB R39, R122, R39 ;  /* 0x000000277a27723e */ /* 0x000fe200000010ff */
[C---:B------:R-:W-:Y:S01]  /*4330*/  FMUL.FTZ R124, R87.reuse, R85 ;  /* 0x00000055577c7220 */ /* 0x040fe20000410000 */
[----:B------:R-:W-:-:S03]  /*4340*/  FMUL.FTZ R87, R87, R84 ;  /* 0x0000005457577220 */ /* 0x000fc60000410000 */
[C---:B------:R-:W-:Y:S01]  /*4350*/  FFMA.FTZ R124, R36.reuse, R84, -R124 ;  /* 0x00000054247c7223 */ /* 0x040fe2000001087c */
[----:B------:R-:W-:-:S05]  /*4360*/  FFMA.FTZ R87, R36, R85, R87 ;  /* 0x0000005524577223 */ /* 0x000fca0000010057 */
[----:B------:R-:W-:-:S05]  /*4370*/  F2FP.BF16.F32.PACK_AB R87, R87, R124 ;  /* 0x0000007c5757723e */ /* 0x000fca00000010ff */
[----:B------:R-:W-:-:S07]  /*4380*/  IMAD.MOV.U32 R36, RZ, RZ, R87 ;  /* 0x000000ffff247224 */ /* 0x000fce00078e0057 */
.L_x_472:
[----:B------:R-:W-:Y:S05]  /*4390*/  BSYNC B3 ;  /* 0x0000000000037941 */ /* 0x000fea0003800000 */
.L_x_471:
[----:B------:R-:W-:Y:S02]  /*43a0*/  ULDC.64 UR4, c[0x0][0x208] ;  /* 0x0000820000047ab9 */ /* 0x000fe40000000a00 */
[----:B--2---:R2:W-:Y:S03]  /*43b0*/  STG.E.128 desc[UR4][R60.64], R36 ;  /* 0x000000243c007986 */ /* 0x0045e6000c101d04 */
.L_x_470:
[----:B------:R-:W-:Y:S05]  /*43c0*/  BSYNC B2 ;  /* 0x0000000000027941 */ /* 0x000fea0003800000 */
.L_x_469:
[----:B------:R-:W-:Y:S01]  /*43d0*/  ISETP.NE.AND P3, PT, R11, RZ, PT ;  /* 0x000000ff0b00720c */ /* 0x000fe20003f65270 */
[----:B------:R-:W-:-:S12]  /*43e0*/  BSSY B2, `(.L_x_473) ;  /* 0x0000037000027945 */ /* 0x000fd80003800000 */
[----:B------:R-:W-:Y:S05]  /*43f0*/  @!P3 BRA `(.L_x_474) ;  /* 0x0000000000d4b947 */ /* 0x000fea0003800000 */
[----:B0-2---:R0:W2:Y:S01]  /*4400*/  LDS.128 R36, [R5+0x26c00] ;  /* 0x026c000005247984 */ /* 0x0050a20000000c00 */
[----:B------:R-:W-:Y:S01]  /*4410*/  ISETP.GE.AND P3, PT, R215, R115, PT ;  /* 0x00000073d700720c */ /* 0x000fe20003f66270 */
[----:B------:R-:W-:-:S12]  /*4420*/  BSSY B3, `(.L_x_475) ;  /* 0x0000030000037945 */ /* 0x000fd80003800000 */
[----:B0-----:R-:W-:Y:S05]  /*4430*/  @P3 BRA `(.L_x_476) ;  /* 0x0000000000b83947 */ /* 0x001fea0003800000 */
[----:B------:R-:W-:Y:S02]  /*4440*/  SHF.R.U64 R86, R116, 0x10, R117 ;  /* 0x0000001074567819 */ /* 0x000fe40000001275 */
[--C-:B------:R-:W-:Y:S02]  /*4450*/  SHF.R.U64 R84, R90, 0x10, R91.reuse ;  /* 0x000000105a547819 */ /* 0x100fe4000000125b */
[----:B------:R-:W-:Y:S02]  /*4460*/  PRMT R86, R166, 0x5432, R86 ;  /* 0x00005432a6567816 */ /* 0x000fe40000000056 */
[----:B------:R-:W-:Y:S02]  /*4470*/  PRMT R84, R165, 0x5432, R84 ;  /* 0x00005432a5547816 */ /* 0x000fe40000000054 */
[----:B------:R-:W-:Y:S02]  /*4480*/  SHF.R.U32.HI R87, RZ, 0x10, R91 ;  /* 0x00000010ff577819 */ /* 0x000fe4000001165b */
[----:B------:R-:W-:-:S02]  /*4490*/  SHF.R.U32.HI R90, RZ, 0x10, R117 ;  /* 0x00000010ff5a7819 */ /* 0x000fc40000011675 */
[C---:B--2---:R-:W-:Y:S01]  /*44a0*/  LOP3.LUT R91, R37.reuse, 0xffff0000, RZ, 0xc0, !PT ;  /* 0xffff0000255b7812 */ /* 0x044fe200078ec0ff */
[----:B------:R-:W-:Y:S01]  /*44b0*/  IMAD.U32 R37, R37, 0x10000, RZ ;  /* 0x0001000025257824 */ /* 0x000fe200078e00ff */
[C---:B------:R-:W-:Y:S01]  /*44c0*/  LOP3.LUT R116, R86.reuse, 0xffff0000, RZ, 0xc0, !PT ;  /* 0xffff000056747812 */ /* 0x040fe200078ec0ff */
[----:B------:R-:W-:Y:S01]  /*44d0*/  IMAD.U32 R86, R86, 0x10000, RZ ;  /* 0x0001000056567824 */ /* 0x000fe200078e00ff */
[C---:B------:R-:W-:Y:S01]  /*44e0*/  LOP3.LUT R117, R84.reuse, 0xffff0000, RZ, 0xc0, !PT ;  /* 0xffff000054757812 */ /* 0x040fe200078ec0ff */
[----:B------:R-:W-:Y:S01]  /*44f0*/  IMAD.U32 R84, R84, 0x10000, RZ ;  /* 0x0001000054547824 */ /* 0x000fe200078e00ff */
[----:B------:R-:W-:Y:S01]  /*4500*/  PRMT R90, R167, 0x5432, R90 ;  /* 0x00005432a75a7816 */ /* 0x000fe2000000005a */
[----:B------:R-:W-:Y:S01]  /*4510*/  FMUL.FTZ R85, R91, R116 ;  /* 0x000000745b557220 */ /* 0x000fe20000410000 */
[----:B------:R-:W-:Y:S01]  /*4520*/  PRMT R87, R165, 0x5410, R87 ;  /* 0x00005410a5577816 */ /* 0x000fe20000000057 */
[-C--:B------:R-:W-:Y:S02]  /*4530*/  FMUL.FTZ R91, R91, R117.reuse ;  /* 0x000000755b5b7220 */ /* 0x080fe40000410000 */
[----:B------:R-:W-:Y:S01]  /*4540*/  FFMA.FTZ R85, R37, R117, -R85 ;  /* 0x0000007525557223 */ /* 0x000fe20000010855 */
[----:B------:R-:W-:-:S02]  /*4550*/  IMAD.U32 R117, R38, 0x10000, RZ ;  /* 0x0001000026757824 */ /* 0x000fc400078e00ff */
[----:B------:R-:W-:Y:S01]  /*4560*/  FFMA.FTZ R37, R37, R116, R91 ;  /* 0x0000007425257223 */ /* 0x000fe2000001005b */
[----:B------:R-:W-:Y:S01]  /*4570*/  LOP3.LUT R91, R38, 0xffff0000, RZ, 0xc0, !PT ;  /* 0xffff0000265b7812 */ /* 0x000fe200078ec0ff */
[C---:B------:R-:W-:Y:S01]  /*4580*/  IMAD.U32 R116, R90.reuse, 0x10000, RZ ;  /* 0x000100005a747824 */ /* 0x040fe200078e00ff */
[----:B------:R-:W-:Y:S01]  /*4590*/  LOP3.LUT R90, R90, 0xffff0000, RZ, 0xc0, !PT ;  /* 0xffff00005a5a7812 */ /* 0x000fe200078ec0ff */
[C---:B------:R-:W-:Y:S01]  /*45a0*/  IMAD.U32 R122, R87.reuse, 0x10000, RZ ;  /* 0x00010000577a7824 */ /* 0x040fe200078e00ff */
[----:B------:R-:W-:Y:S01]  /*45b0*/  LOP3.LUT R87, R87, 0xffff0000, RZ, 0xc0, !PT ;  /* 0xffff000057577812 */ /* 0x000fe200078ec0ff */
[----:B------:R-:W-:Y:S01]  /*45c0*/  FMUL.FTZ R38, R91, R116 ;  /* 0x000000745b267220 */ /* 0x000fe20000410000 */
[----:B------:R-:W-:Y:S01]  /*45d0*/  F2FP.BF16.F32.PACK_AB R37, R37, R85 ;  /* 0x000000552525723e */ /* 0x000fe200000010ff */
[-C--:B------:R-:W-:Y:S02]  /*45e0*/  FMUL.FTZ R91, R91, R122.reuse ;  /* 0x0000007a5b5b7220 */ /* 0x080fe40000410000 */
[----:B------:R-:W-:-:S02]  /*45f0*/  FFMA.FTZ R38, R117, R122, -R38 ;  /* 0x0000007a75267223 */ /* 0x000fc40000010826 */
        /* <DEDUP_REMOVED lines=15> */
[----:B------:R-:W-:Y:S01]  /*46f0*/  F2FP.BF16.F32.PACK_AB R90, R39, R90 ;  /* 0x0000005a275a723e */ /* 0x000fe200000010ff */
[----:B------:R-:W-:-:S04]  /*4700*/  IMAD.MOV.U32 R39, RZ, RZ, R87 ;  /* 0x000000ffff277224 */ /* 0x000fc800078e0057 */
[----:B------:R-:W-:-:S07]  /*4710*/  IMAD.MOV.U32 R36, RZ, RZ, R90 ;  /* 0x000000ffff247224 */ /* 0x000fce00078e005a */
.L_x_476:
[----:B------:R-:W-:Y:S05]  /*4720*/  BSYNC B3 ;  /* 0x0000000000037941 */ /* 0x000fea0003800000 */
.L_x_475:
[----:B------:R-:W-:Y:S02]  /*4730*/  ULDC.64 UR4, c[0x0][0x208] ;  /* 0x0000820000047ab9 */ /* 0x000fe40000000a00 */
[----:B--2---:R3:W-:Y:S03]  /*4740*/  STG.E.128 desc[UR4][R60.64+0x80], R36 ;  /* 0x000080243c007986 */ /* 0x0047e6000c101d04 */
.L_x_474:
[----:B------:R-:W-:Y:S05]  /*4750*/  BSYNC B2 ;  /* 0x0000000000027941 */ /* 0x000fea0003800000 */
.L_x_473:
[----:B------:R-:W-:Y:S01]  /*4760*/  ISETP.NE.AND P3, PT, R10, RZ, PT ;  /* 0x000000ff0a00720c */ /* 0x000fe20003f65270 */
[----:B------:R-:W-:-:S12]  /*4770*/  BSSY B2, `(.L_x_477) ;  /* 0x0000038000027945 */ /* 0x000fd80003800000 */
[----:B------:R-:W-:Y:S05]  /*4780*/  @!P3 BRA `(.L_x_478) ;  /* 0x0000000000d8b947 */ /* 0x000fea0003800000 */
[----:B0-23--:R0:W2:Y:S01]  /*4790*/  LDS.128 R36, [R5+0x29400] ;  /* 0x0294000005247984 */ /* 0x00d0a20000000c00 */
[----:B------:R-:W-:Y:S01]  /*47a0*/  ISETP.GE.AND P3, PT, R214, R115, PT ;  /* 0x00000073d600720c */ /* 0x000fe20003f66270 */
[----:B------:R-:W-:-:S12]  /*47b0*/  BSSY B3, `(.L_x_479) ;  /* 0x0000031000037945 */ /* 0x000fd80003800000 */
[----:B0-----:R-:W-:Y:S05]  /*47c0*/  @P3 BRA `(.L_x_480) ;  /* 0x0000000000bc3947 */ /* 0x001fea0003800000 */
[----:B------:R-:W-:Y:S01]  /*47d0*/  SHF.R.U64 R85, R88, 0x10, R89 ;  /* 0x0000001058557819 */ /* 0x000fe20000001259 */
[----:B--2---:R-:W-:Y:S01]  /*47e0*/  IMAD.U32 R87, R37, 0x10000, RZ ;  /* 0x0001000025577824 */ /* 0x004fe200078e00ff */
[----:B------:R-:W-:Y:S02]  /*47f0*/  SHF.R.U64 R82, R82, 0x10, R83 ;  /* 0x0000001052527819 */ /* 0x000fe40000001253 */
[C---:B------:R-:W-:Y:S02]  /*4800*/  PRMT R85, R164.reuse, 0x5410, R85 ;  /* 0x00005410a4557816 */ /* 0x040fe40000000055 */
[----:B------:R-:W-:Y:S02]  /*4810*/  SHF.R.U32.HI R86, RZ, 0x10, R83 ;  /* 0x00000010ff567819 */ /* 0x000fe40000011653 */
[----:B------:R-:W-:Y:S02]  /*4820*/  SHF.R.U32.HI R83, RZ, 0x10, R89 ;  /* 0x00000010ff537819 */ /* 0x000fe40000011659 */
[----:B------:R-:W-:-:S02]  /*4830*/  PRMT R82, R164, 0x5432, R82 ;  /* 0x00005432a4527816 */ /* 0x000fc40000000052 */
[----:B------:R-:W-:Y:S02]  /*4840*/  LOP3.LUT R89, R37, 0xffff0000, RZ, 0xc0, !PT ;  /* 0xffff000025597812 */ /* 0x000fe400078ec0ff */
[C---:B------:R-:W-:Y:S01]  /*4850*/  LOP3.LUT R88, R85.reuse, 0xffff0000, RZ, 0xc0, !PT ;  /* 0xffff000055587812 */ /* 0x040fe200078ec0ff */
[----:B------:R-:W-:Y:S01]  /*4860*/  IMAD.U32 R85, R85, 0x10000, RZ ;  /* 0x0001000055557824 */ /* 0x000fe200078e00ff */
[C---:B------:R-:W-:Y:S01]  /*4870*/  LOP3.LUT R37, R82.reuse, 0xffff0000, RZ, 0xc0, !PT ;  /* 0xffff000052257812 */ /* 0x040fe200078ec0ff */
[----:B------:R-:W-:Y:S01]  /*4880*/  IMAD.U32 R82, R82, 0x10000, RZ ;  /* 0x0001000052527824 */ /* 0x000fe200078e00ff */
[----:B------:R-:W-:Y:S01]  /*4890*/  PRMT R83, R163, 0x5410, R83 ;  /* 0x00005410a3537816 */ /* 0x000fe20000000053 */
[----:B------:R-:W-:Y:S01]  /*48a0*/  FMUL.FTZ R84, R89, R88 ;  /* 0x0000005859547220 */ /* 0x000fe20000410000 */
[----:B------:R-:W-:-:S03]  /*48b0*/  PRMT R86, R163, 0x5432, R86 ;  /* 0x00005432a3567816 */ /* 0x000fc60000000056 */
[-C--:B------:R-:W-:Y:S01]  /*48c0*/  FFMA.FTZ R84, R87, R37.reuse, -R84 ;  /* 0x0000002557547223 */ /* 0x080fe20000010854 */
[----:B------:R-:W-:Y:S01]  /*48d0*/  FMUL.FTZ R37, R89, R37 ;  /* 0x0000002559257220 */ /* 0x000fe20000410000 */
[C---:B------:R-:W-:Y:S01]  /*48e0*/  IMAD.U32 R89, R86.reuse, 0x10000, RZ ;  /* 0x0001000056597824 */ /* 0x040fe200078e00ff */
[----:B------:R-:W-:Y:S02]  /*48f0*/  LOP3.LUT R86, R86, 0xffff0000, RZ, 0xc0, !PT ;  /* 0xffff000056567812 */ /* 0x000fe400078ec0ff */
[----:B------:R-:W-:Y:S01]  /*4900*/  FFMA.FTZ R37, R87, R88, R37 ;  /* 0x0000005857257223 */ /* 0x000fe20000010025 */
[C---:B------:R-:W-:Y:S01]  /*4910*/  LOP3.LUT R88, R38.reuse, 0xffff0000, RZ, 0xc0, !PT ;  /* 0xffff000026587812 */ /* 0x040fe200078ec0ff */
[C---:B------:R-:W-:Y:S01]  /*4920*/  IMAD.U32 R87, R83.reuse, 0x10000, RZ ;  /* 0x0001000053577824 */ /* 0x040fe200078e00ff */
[----:B------:R-:W-:Y:S01]  /*4930*/  LOP3.LUT R83, R83, 0xffff0000, RZ, 0xc0, !PT ;  /* 0xffff000053537812 */ /* 0x000fe200078ec0ff */
[----:B------:R-:W-:Y:S01]  /*4940*/  IMAD.U32 R38, R38, 0x10000, RZ ;  /* 0x0001000026267824 */ /* 0x000fe200078e00ff */
[----:B------:R-:W-:Y:S01]  /*4950*/  F2FP.BF16.F32.PACK_AB R37, R37, R84 ;  /* 0x000000542525723e */ /* 0x000fe200000010ff */
[C---:B------:R-:W-:Y:S01]  /*4960*/  FMUL.FTZ R90, R88.reuse, R87 ;  /* 0x00000057585a7220 */ /* 0x040fe20000410000 */
[----:B------:R-:W-:-:S03]  /*4970*/  FMUL.FTZ R88, R88, R89 ;  /* 0x0000005958587220 */ /* 0x000fc60000410000 */
[C---:B------:R-:W-:Y:S01]  /*4980*/  FFMA.FTZ R90, R38.reuse, R89, -R90 ;  /* 0x00000059265a7223 */ /* 0x040fe2000001085a */
[----:B------:R-:W-:Y:S01]  /*4990*/  FFMA.FTZ R88, R38, R87, R88 ;  /* 0x0000005726587223 */ /* 0x000fe20000010058 */
[C---:B------:R-:W-:Y:S01]  /*49a0*/  LOP3.LUT R38, R39.reuse, 0xffff0000, RZ, 0xc0, !PT ;  /* 0xffff000027267812 */ /* 0x040fe200078ec0ff */
[----:B------:R-:W-:-:S03]  /*49b0*/  IMAD.U32 R39, R39, 0x10000, RZ ;  /* 0x0001000027277824 */ /* 0x000fc600078e00ff */
        /* <DEDUP_REMOVED lines=13> */
[----:B------:R-:W-:Y:S02]  /*4a90*/  IMAD.MOV.U32 R39, RZ, RZ, R38 ;  /* 0x000000ffff277224 */ /* 0x000fe400078e0026 */
[----:B------:R-:W-:Y:S02]  /*4aa0*/  IMAD.MOV.U32 R38, RZ, RZ, R88 ;  /* 0x000000ffff267224 */ /* 0x000fe400078e0058 */
[----:B------:R-:W-:-:S07]  /*4ab0*/  IMAD.MOV.U32 R36, RZ, RZ, R83 ;  /* 0x000000ffff247224 */ /* 0x000fce00078e0053 */
.L_x_480:
[----:B------:R-:W-:Y:S05]  /*4ac0*/  BSYNC B3 ;  /* 0x0000000000037941 */ /* 0x000fea0003800000 */
.L_x_479:
[----:B------:R-:W-:Y:S02]  /*4ad0*/  ULDC.64 UR4, c[0x0][0x208] ;  /* 0x0000820000047ab9 */ /* 0x000fe40000000a00 */
[----:B--2---:R4:W-:Y:S03]  /*4ae0*/  STG.E.128 desc[UR4][R60.64+0x100], R36 ;  /* 0x000100243c007986 */ /* 0x0049e6000c101d04 */
.L_x_478:
[----:B------:R-:W-:Y:S05]  /*4af0*/  BSYNC B2 ;  /* 0x0000000000027941 */ /* 0x000fea0003800000 */
.L_x_477:
[----:B------:R-:W-:-:S13]  /*4b00*/  ISETP.NE.AND P3, PT, R9, RZ, PT ;  /* 0x000000ff0900720c */ /* 0x000fda0003f65270 */
[----:B------:R-:W-:Y:S05]  /*4b10*/  @!P3 BRA `(.L_x_468) ;  /* 0x0000000000d8b947 */ /* 0x000fea0003800000 */
[----:B0-234-:R0:W2:Y:S01]  /*4b20*/  LDS.128 R36, [R5+0x2bc00] ;  /* 0x02bc000005247984 */ /* 0x01d0a20000000c00 */
[----:B------:R-:W-:Y:S01]  /*4b30*/  ISETP.GE.AND P3, PT, R216, R115, PT ;  /* 0x00000073d800720c */ /* 0x000fe20003f66270 */
[----:B------:R-:W-:-:S12]  /*4b40*/  BSSY B2, `(.L_x_481) ;  /* 0x0000031000027945 */ /* 0x000fd80003800000 */
[----:B0-----:R-:W-:Y:S05]  /*4b50*/  @P3 BRA `(.L_x_482) ;  /* 0x0000000000bc3947 */ /* 0x001fea0003800000 */
[--C-:B------:R-:W-:Y:S01]  /*4b60*/  SHF.R.U64 R78, R78, 0x10, R79.reuse ;  /* 0x000000104e4e7819 */ /* 0x100fe2000000124f */
[----:B--2---:R-:W-:Y:S01]  /*4b70*/  IMAD.U32 R83, R37, 0x10000, RZ ;  /* 0x0001000025537824 */ /* 0x004fe200078e00ff */
[----:B------:R-:W-:Y:S02]  /*4b80*/  SHF.R.U32.HI R82, RZ, 0x10, R79 ;  /* 0x00000010ff527819 */ /* 0x000fe4000001164f */
[--C-:B------:R-:W-:Y:S02]  /*4b90*/  SHF.R.U64 R79, R80, 0x10, R81.reuse ;  /* 0x00000010504f7819 */ /* 0x100fe40000001251 */
[----:B------:R-:W-:Y:S02]  /*4ba0*/  SHF.R.U32.HI R80, RZ, 0x10, R81 ;  /* 0x00000010ff507819 */ /* 0x000fe40000011651 */
[----:B------:R-:W-:Y:S02]  /*4bb0*/  PRMT R81, R161, 0x5432, R79 ;  /* 0x00005432a1517816 */ /* 0x000fe4000000004f */
[----:B------:R-:W-:-:S02]  /*4bc0*/  PRMT R78, R162, 0x5432, R78 ;  /* 0x00005432a24e7816 */ /* 0x000fc4000000004e */
[----:B------:R-:W-:Y:S02]  /*4bd0*/  LOP3.LUT R85, R37, 0xffff0000, RZ, 0xc0, !PT ;  /* 0xffff000025557812 */ /* 0x000fe400078ec0ff */
[C---:B------:R-:W-:Y:S01]  /*4be0*/  LOP3.LUT R84, R81.reuse, 0xffff0000, RZ, 0xc0, !PT ;  /* 0xffff000051547812 */ /* 0x040fe200078ec0ff */
[----:B------:R-:W-:Y:S01]  /*4bf0*/  IMAD.U32 R81, R81, 0x10000, RZ ;  /* 0x0001000051517824 */ /* 0x000fe200078e00ff */
[----:B------:R-:W-:Y:S02]  /*4c00*/  PRMT R79, R161, 0x5410, R80 ;  /* 0x00005410a14f7816 */ /* 0x000fe40000000050 */
[----:B------:R-:W-:Y:S01]  /*4c10*/  LOP3.LUT R37, R78, 0xffff0000, RZ, 0xc0, !PT ;  /* 0xffff00004e257812 */ /* 0x000fe200078ec0ff */
[----:B------:R-:W-:Y:S01]  /*4c20*/  FMUL.FTZ R80, R85, R84 ;  /* 0x0000005455507220 */ /* 0x000fe20000410000 */
[----:B------:R-:W-:Y:S01]  /*4c30*/  PRMT R82, R162, 0x5410, R82 ;  /* 0x00005410a2527816 */ /* 0x000fe20000000052 */
[----:B------:R-:W-:Y:S02]  /*4c40*/  IMAD.U32 R78, R78, 0x10000, RZ ;  /* 0x000100004e4e7824 */ /* 0x000fe400078e00ff */
[-C--:B------:R-:W-:Y:S01]  /*4c50*/  FFMA.FTZ R80, R83, R37.reuse, -R80 ;  /* 0x0000002553507223 */ /* 0x080fe20000010850 */
[----:B------:R-:W-:Y:S01]  /*4c60*/  FMUL.FTZ R37, R85, R37 ;  /* 0x0000002555257220 */ /* 0x000fe20000410000 */
[C---:B------:R-:W-:Y:S01]  /*4c70*/  IMAD.U32 R85, R82.reuse, 0x10000, RZ ;  /* 0x0001000052557824 */ /* 0x040fe200078e00ff */
[----:B------:R-:W-:-:S02]  /*4c80*/  LOP3.LUT R82, R82, 0xffff0000, RZ, 0xc0, !PT ;  /* 0xffff000052527812 */ /* 0x000fc400078ec0ff */
        /* <DEDUP_REMOVED lines=28> */
.L_x_482:
[----:B------:R-:W-:Y:S05]  /*4e50*/  BSYNC B2 ;  /* 0x0000000000027941 */ /* 0x000fea0003800000 */
.L_x_481:
[----:B------:R-:W-:Y:S02]  /*4e60*/  ULDC.64 UR4, c[0x0][0x208] ;  /* 0x0000820000047ab9 */ /* 0x000fe40000000a00 */
[----:B--2---:R0:W-:Y:S03]  /*4e70*/  STG.E.128 desc[UR4][R60.64+0x180], R36 ;  /* 0x000180243c007986 */ /* 0x0041e6000c101d04 */
.L_x_468:
[----:B------:R-:W-:Y:S05]  /*4e80*/  BSYNC B1 ;  /* 0x0000000000017941 */ /* 0x000fea0003800000 */
.L_x_467:
[----:B------:R-:W-:Y:S04]  /*4e90*/  BSSY B1, `(.L_x_483) ;  /* 0x00000e8000017945 */ /* 0x000fe80003800000 */
[----:B------:R-:W-:Y:S05]  /*4ea0*/  @P4 BRA `(.L_x_484) ;  /* 0x0000000c00984947 */ /* 0x000fea0003800000 */
[----:B------:R-:W-:Y:S01]  /*4eb0*/  ISETP.NE.AND P3, PT, R27, RZ, PT ;  /* 0x000000ff1b00720c */ /* 0x000fe20003f65270 */
[----:B------:R-:W-:-:S12]  /*4ec0*/  BSSY B2, `(.L_x_485) ;  /* 0x0000038000027945 */ /* 0x000fd80003800000 */
[----:B------:R-:W-:Y:S05]  /*4ed0*/  @!P3 BRA `(.L_x_486) ;  /* 0x0000000000d8b947 */ /* 0x000fea0003800000 */
[----:B0-234-:R0:W2:Y:S01]  /*4ee0*/  LDS.128 R36, [R5+0x25400] ;  /* 0x0254000005247984 */ /* 0x01d0a20000000c00 */
[----:B------:R-:W-:Y:S01]  /*4ef0*/  ISETP.GE.AND P3, PT, R22, R115, PT ;  /* 0x000000731600720c */ /* 0x000fe20003f66270 */
[----:B------:R-:W-:-:S12]  /*4f00*/  BSSY B3, `(.L_x_487) ;  /* 0x0000031000037945 */ /* 0x000fd80003800000 */
[----:B0-----:R-:W-:Y:S05]  /*4f10*/  @P3 BRA `(.L_x_488) ;  /* 0x0000000000bc3947 */ /* 0x001fea0003800000 */
[--C-:B------:R-:W-:Y:S02]  /*4f20*/  SHF.R.U64 R60, R74, 0x10, R75.reuse ;  /* 0x000000104a3c7819 */ /* 0x100fe4000000124b */
[----:B------:R-:W-:Y:S02]  /*4f30*/  SHF.R.U32.HI R74, RZ, 0x10, R75 ;  /* 0x00000010ff4a7819 */ /* 0x000fe4000001164b */
[----:B------:R-:W-:Y:S02]  /*4f40*/  SHF.R.U64 R75, R76, 0x10, R77 ;  /* 0x000000104c4b7819 */ /* 0x000fe4000000124d */
[----:B------:R-:W-:Y:S02]  /*4f50*/  PRMT R60, R160, 0x5432, R60 ;  /* 0x00005432a03c7816 */ /* 0x000fe4000000003c */
[----:B------:R-:W-:Y:S02]  /*4f60*/  PRMT R75, R159, 0x5432, R75 ;  /* 0x000054329f4b7816 */ /* 0x000fe4000000004b */
[----:B--2---:R-:W-:-:S02]  /*4f70*/  LOP3.LUT R79, R37, 0xffff0000, RZ, 0xc0, !PT ;  /* 0xffff0000254f7812 */ /* 0x004fc400078ec0ff */
[C---:B------:R-:W-:Y:S01]  /*4f80*/  LOP3.LUT R78, R75.reuse, 0xffff0000, RZ, 0xc0, !PT ;  /* 0xffff00004b4e7812 */ /* 0x040fe200078ec0ff */
[----:B------:R-:W-:Y:S01]  /*4f90*/  IMAD.U32 R75, R75, 0x10000, RZ ;  /* 0x000100004b4b7824 */ /* 0x000fe200078e00ff */
[----:B------:R-:W-:Y:S01]  /*4fa0*/  SHF.R.U32.HI R61, RZ, 0x10, R77 ;  /* 0x00000010ff3d7819 */ /* 0x000fe2000001164d */
[----:B------:R-:W-:Y:S01]  /*4fb0*/  IMAD.U32 R77, R37, 0x10000, RZ ;  /* 0x00010000254d7824 */ /* 0x000fe200078e00ff */
[----:B------:R-:W-:Y:S01]  /*4fc0*/  PRMT R76, R160, 0x5410, R74 ;  /* 0x00005410a04c7816 */ /* 0x000fe2000000004a */
[----:B------:R-:W-:Y:S01]  /*4fd0*/  FMUL.FTZ R74, R79, R78 ;  /* 0x0000004e4f4a7220 */ /* 0x000fe20000410000 */
[C---:B------:R-:W-:Y:S01]  /*4fe0*/  LOP3.LUT R37, R60.reuse, 0xffff0000, RZ, 0xc0, !PT ;  /* 0xffff00003c257812 */ /* 0x040fe200078ec0ff */
[----:B------:R-:W-:Y:S01]  /*4ff0*/  IMAD.U32 R60, R60, 0x10000, RZ ;  /* 0x000100003c3c7824 */ /* 0x000fe200078e00ff */
        /* <DEDUP_REMOVED lines=33> */
.L_x_488:
[----:B------:R-:W-:Y:S05]  /*5210*/  BSYNC B3 ;  /* 0x0000000000037941 */ /* 0x000fea0003800000 */
.L_x_487:
[----:B------:R-:W-:Y:S02]  /*5220*/  ULDC.64 UR4, c[0x0][0x208] ;  /* 0x0000820000047ab9 */ /* 0x000fe40000000a00 */
[----:B--2---:R0:W-:Y:S03]  /*5230*/  STG.E.128 desc[UR4][R46.64], R36 ;  /* 0x000000242e007986 */ /* 0x0041e6000c101d04 */
.L_x_486:
[----:B------:R-:W-:Y:S05]  /*5240*/  BSYNC B2 ;  /* 0x0000000000027941 */ /* 0x000fea0003800000 */
.L_x_485:
[----:B------:R-:W-:Y:S01]  /*5250*/  ISETP.NE.AND P3, PT, R11, RZ, PT ;  /* 0x000000ff0b00720c */ /* 0x000fe20003f65270 */
[----:B------:R-:W-:-:S12]  /*5260*/  BSSY B2, `(.L_x_489) ;  /* 0x0000038000027945 */ /* 0x000fd80003800000 */
[----:B------:R-:W-:Y:S05]  /*5270*/  @!P3 BRA `(.L_x_490) ;  /* 0x0000000000d8b947 */ /* 0x000fea0003800000 */
[----:B0-234-:R0:W2:Y:S01]  /*5280*/  LDS.128 R36, [R5+0x27c00] ;  /* 0x027c000005247984 */ /* 0x01d0a20000000c00 */
[----:B------:R-:W-:Y:S01]  /*5290*/  ISETP.GE.AND P3, PT, R215, R115, PT ;  /* 0x00000073d700720c */ /* 0x000fe20003f66270 */
[----:B------:R-:W-:-:S12]  /*52a0*/  BSSY B3, `(.L_x_491) ;  /* 0x0000031000037945 */ /* 0x000fd80003800000 */
[----:B0-----:R-:W-:Y:S05]  /*52b0*/  @P3 BRA `(.L_x_492) ;  /* 0x0000000000bc3947 */ /* 0x001fea0003800000 */
[----:B------:R-:W-:Y:S02]  /*52c0*/  SHF.R.U64 R61, R72, 0x10, R73 ;  /* 0x00000010483d7819 */ /* 0x000fe40000001249 */
[----:B------:R-:W-:Y:S02]  /*52d0*/  SHF.R.U64 R60, R70, 0x10, R71 ;  /* 0x00000010463c7819 */ /* 0x000fe40000001247 */
[----:B------:R-:W-:Y:S02]  /*52e0*/  PRMT R61, R156, 0x5432, R61 ;  /* 0x000054329c3d7816 */ /* 0x000fe4000000003d */
[----:B------:R-:W-:Y:S02]  /*52f0*/  PRMT R60, R155, 0x5432, R60 ;  /* 0x000054329b3c7816 */ /* 0x000fe4000000003c */
[----:B--2---:R-:W-:Y:S02]  /*5300*/  LOP3.LUT R75, R37, 0xffff0000, RZ, 0xc0, !PT ;  /* 0xffff0000254b7812 */ /* 0x004fe400078ec0ff */
[C---:B------:R-:W-:Y:S01]  /*5310*/  LOP3.LUT R74, R61.reuse, 0xffff0000, RZ, 0xc0, !PT ;  /* 0xffff00003d4a7812 */ /* 0x040fe200078ec0ff */
[----:B------:R-:W-:Y:S01]  /*5320*/  IMAD.U32 R61, R61, 0x10000, RZ ;  /* 0x000100003d3d7824 */ /* 0x000fe200078e00ff */
[----:B------:R-:W-:Y:S01]  /*5330*/  SHF.R.U32.HI R72, RZ, 0x10, R73 ;  /* 0x00000010ff487819 */ /* 0x000fe20000011649 */
[----:B------:R-:W-:Y:S01]  /*5340*/  IMAD.U32 R73, R37, 0x10000, RZ ;  /* 0x0001000025497824 */ /* 0x000fe200078e00ff */
[----:B------:R-:W-:Y:S01]  /*5350*/  SHF.R.U32.HI R70, RZ, 0x10, R71 ;  /* 0x00000010ff467819 */ /* 0x000fe20000011647 */
[----:B------:R-:W-:Y:S01]  /*5360*/  FMUL.FTZ R71, R75, R74 ;  /* 0x0000004a4b477220 */ /* 0x000fe20000410000 */
[C---:B------:R-:W-:Y:S01]  /*5370*/  LOP3.LUT R37, R60.reuse, 0xffff0000, RZ, 0xc0, !PT ;  /* 0xffff00003c257812 */ /* 0x040fe200078ec0ff */
[----:B------:R-:W-:Y:S01]  /*5380*/  IMAD.U32 R60, R60, 0x10000, RZ ;  /* 0x000100003c3c7824 */ /* 0x000fe200078e00ff */
[----:B------:R-:W-:-:S02]  /*5390*/  PRMT R72, R157, 0x5410, R72 ;  /* 0x000054109d487816 */ /* 0x000fc40000000048 */
[----:B------:R-:W-:Y:S01]  /*53a0*/  PRMT R70, R156, 0x5410, R70 ;  /* 0x000054109c467816 */ /* 0x000fe20000000046 */
[-C--:B------:R-:W-:Y:S01]  /*53b0*/  FFMA.FTZ R71, R73, R37.reuse, -R71 ;  /* 0x0000002549477223 */ /* 0x080fe20000010847 */
[----:B------:R-:W-:-:S03]  /*53c0*/  FMUL.FTZ R37, R75, R37 ;  /* 0x000000254b257220 */ /* 0x000fc60000410000 */
[----:B------:R-:W-:Y:S02]  /*53d0*/  IMAD.U32 R75, R70, 0x10000, RZ ;  /* 0x00010000464b7824 */ /* 0x000fe400078e00ff */
[----:B------:R-:W-:Y:S01]  /*53e0*/  FFMA.FTZ R37, R73, R74, R37 ;  /* 0x0000004a49257223 */ /* 0x000fe20000010025 */
[----:B------:R-:W-:Y:S01]  /*53f0*/  LOP3.LUT R74, R38, 0xffff0000, RZ, 0xc0, !PT ;  /* 0xffff0000264a7812 */ /* 0x000fe200078ec0ff */
[C---:B------:R-:W-:Y:S01]  /*5400*/  IMAD.U32 R73, R72.reuse, 0x10000, RZ ;  /* 0x0001000048497824 */ /* 0x040fe200078e00ff */
[----:B------:R-:W-:Y:S01]  /*5410*/  LOP3.LUT R72, R72, 0xffff0000, RZ, 0xc0, !PT ;  /* 0xffff000048487812 */ /* 0x000fe200078ec0ff */
[----:B------:R-:W-:Y:S01]  /*5420*/  IMAD.U32 R38, R38, 0x10000, RZ ;  /* 0x0001000026267824 */ /* 0x000fe200078e00ff */
[----:B------:R-:W-:Y:S01]  /*5430*/  LOP3.LUT R70, R70, 0xffff0000, RZ, 0xc0, !PT ;  /* 0xffff000046467812 */ /* 0x000fe200078ec0ff */
[C---:B------:R-:W-:Y:S01]  /*5440*/  FMUL.FTZ R76, R74.reuse, R73 ;  /* 0x000000494a4c7220 */ /* 0x040fe20000410000 */
[----:B------:R-:W-:Y:S01]  /*5450*/  FMUL.FTZ R74, R74, R75 ;  /* 0x0000004b4a4a7220 */ /* 0x000fe20000410000 */
[----:B------:R-:W-:-:S02]  /*5460*/  F2FP.BF16.F32.PACK_AB R37, R37, R71 ;  /* 0x000000472525723e */ /* 0x000fc400000010ff */
        /* <DEDUP_REMOVED lines=20> */
.L_x_492:
[----:B------:R-:W-:Y:S05]  /*55b0*/  BSYNC B3 ;  /* 0x0000000000037941 */ /* 0x000fea0003800000 */
.L_x_491:
[----:B------:R-:W-:Y:S02]  /*55c0*/  ULDC.64 UR4, c[0x0][0x208] ;  /* 0x0000820000047ab9 */ /* 0x000fe40000000a00 */
[----:B--2---:R0:W-:Y:S03]  /*55d0*/  STG.E.128 desc[UR4][R46.64+0x80], R36 ;  /* 0x000080242e007986 */ /* 0x0041e6000c101d04 */
.L_x_490:
[----:B------:R-:W-:Y:S05]  /*55e0*/  BSYNC B2 ;  /* 0x0000000000027941 */ /* 0x000fea0003800000 */
.L_x_489:
        /* <DEDUP_REMOVED lines=22> */
[-C--:B------:R-:W-:Y:S01]  /*5750*/  FMUL.FTZ R71, R71, R69.reuse ;  /* 0x0000004547477220 */ /* 0x080fe20000410000 */
[----:B------:R-:W-:Y:S01]  /*5760*/  LOP3.LUT R72, R38, 0xffff0000, RZ, 0xc0, !PT ;  /* 0xffff000026487812 */ /* 0x000fe200078ec0ff */
[----:B------:R-:W-:-:S02]  /*5770*/  FFMA.FTZ R70, R37, R69, -R70 ;  /* 0x0000004525467223 */ /* 0x000fc40000010846 */
[----:B------:R-:W-:Y:S01]  /*5780*/  FFMA.FTZ R71, R37, R67, R71 ;  /* 0x0000004325477223 */ /* 0x000fe20000010047 */
[C---:B------:R-:W-:Y:S01]  /*5790*/  IMAD.U32 R67, R68.reuse, 0x10000, RZ ;  /* 0x0001000044437824 */ /* 0x040fe200078e00ff */
[----:B------:R-:W-:Y:S01]  /*57a0*/  LOP3.LUT R68, R68, 0xffff0000, RZ, 0xc0, !PT ;  /* 0xffff000044447812 */ /* 0x000fe200078ec0ff */
[C---:B------:R-:W-:Y:S01]  /*57b0*/  IMAD.U32 R69, R66.reuse, 0x10000, RZ ;  /* 0x0001000042457824 */ /* 0x040fe200078e00ff */
[----:B------:R-:W-:Y:S01]  /*57c0*/  LOP3.LUT R66, R66, 0xffff0000, RZ, 0xc0, !PT ;  /* 0xffff000042427812 */ /* 0x000fe200078ec0ff */
[----:B------:R-:W-:Y:S02]  /*57d0*/  IMAD.U32 R37, R38, 0x10000, RZ ;  /* 0x0001000026257824 */ /* 0x000fe400078e00ff */
        /* <DEDUP_REMOVED lines=23> */
.L_x_496:
[----:B------:R-:W-:Y:S05]  /*5950*/  BSYNC B3 ;  /* 0x0000000000037941 */ /* 0x000fea0003800000 */
.L_x_495:
[----:B------:R-:W-:Y:S02]  /*5960*/  ULDC.64 UR4, c[0x0][0x208] ;  /* 0x0000820000047ab9 */ /* 0x000fe40000000a00 */
[----:B--2---:R0:W-:Y:S03]  /*5970*/  STG.E.128 desc[UR4][R46.64+0x100], R36 ;  /* 0x000100242e007986 */ /* 0x0041e6000c101d04 */
.L_x_494:
[----:B------:R-:W-:Y:S05]  /*5980*/  BSYNC B2 ;  /* 0x0000000000027941 */ /* 0x000fea0003800000 */
.L_x_493:
[----:B------:R-:W-:-:S13]  /*5990*/  ISETP.NE.AND P3, PT, R9, RZ, PT ;  /* 0x000000ff0900720c */ /* 0x000fda0003f65270 */
        /* <DEDUP_REMOVED lines=18> */
[C---:B------:R-:W-:Y:S01]  /*5ac0*/  FMUL.FTZ R66, R67.reuse, R63 ;  /* 0x0000003f43427220 */ /* 0x040fe20000410000 */
        /* <DEDUP_REMOVED lines=33> */
.L_x_498:
[----:B------:R-:W-:Y:S05]  /*5ce0*/  BSYNC B2 ;  /* 0x0000000000027941 */ /* 0x000fea0003800000 */
.L_x_497:
[----:B------:R-:W-:Y:S02]  /*5cf0*/  ULDC.64 UR4, c[0x0][0x208] ;  /* 0x0000820000047ab9 */ /* 0x000fe40000000a00 */
[----:B--2---:R0:W-:Y:S03]  /*5d00*/  STG.E.128 desc[UR4][R46.64+0x180], R36 ;  /* 0x000180242e007986 */ /* 0x0041e6000c101d04 */
.L_x_484:
[----:B------:R-:W-:Y:S05]  /*5d10*/  BSYNC B1 ;  /* 0x0000000000017941 */ /* 0x000fea0003800000 */
.L_x_483:
        /* <DEDUP_REMOVED lines=8> */
[----:B------:R-:W-:Y:S01]  /*5da0*/  SHF.R.U64 R47, R56, 0x10, R57 ;  /* 0x00000010382f7819 */ /* 0x000fe20000001239 */
[C---:B--2---:R-:W-:Y:S01]  /*5db0*/  IMAD.U32 R61, R37.reuse, 0x10000, RZ ;  /* 0x00010000253d7824 */ /* 0x044fe200078e00ff */
[----:B------:R-:W-:Y:S02]  /*5dc0*/  SHF.R.U64 R56, R58, 0x10, R59 ;  /* 0x000000103a387819 */ /* 0x000fe4000000123b */
[----:B------:R-:W-:Y:S02]  /*5dd0*/  LOP3.LUT R46, R37, 0xffff0000, RZ, 0xc0, !PT ;  /* 0xffff0000252e7812 */ /* 0x000fe400078ec0ff */
[----:B------:R-:W-:Y:S02]  /*5de0*/  PRMT R56, R158, 0x5410, R56 ;  /* 0x000054109e387816 */ /* 0x000fe40000000038 */
[----:B------:R-:W-:Y:S02]  /*5df0*/  PRMT R47, R154, 0x5432, R47 ;  /* 0x000054329a2f7816 */ /* 0x000fe4000000002f */
[C---:B------:R-:W-:Y:S01]  /*5e00*/  LOP3.LUT R60, R56.reuse, 0xffff0000, RZ, 0xc0, !PT ;  /* 0xffff0000383c7812 */ /* 0x040fe200078ec0ff */
[----:B------:R-:W-:Y:S01]  /*5e10*/  IMAD.U32 R56, R56, 0x10000, RZ ;  /* 0x0001000038387824 */ /* 0x000fe200078e00ff */
[----:B------:R-:W-:-:S02]  /*5e20*/  SHF.R.U32.HI R59, RZ, 0x10, R59 ;  /* 0x00000010ff3b7819 */ /* 0x000fc4000001163b */
[----:B------:R-:W-:Y:S01]  /*5e30*/  SHF.R.U32.HI R57, RZ, 0x10, R57 ;  /* 0x00000010ff397819 */ /* 0x000fe20000011639 */
[----:B------:R-:W-:Y:S01]  /*5e40*/  FMUL.FTZ R37, R46, R60 ;  /* 0x0000003c2e257220 */ /* 0x000fe20000410000 */
[C---:B------:R-:W-:Y:S01]  /*5e50*/  LOP3.LUT R58, R47.reuse, 0xffff0000, RZ, 0xc0, !PT ;  /* 0xffff00002f3a7812 */ /* 0x040fe200078ec0ff */
[----:B------:R-:W-:Y:S01]  /*5e60*/  IMAD.U32 R47, R47, 0x10000, RZ ;  /* 0x000100002f2f7824 */ /* 0x000fe200078e00ff */
[----:B------:R-:W-:Y:S02]  /*5e70*/  PRMT R59, R158, 0x5432, R59 ;  /* 0x000054329e3b7816 */ /* 0x000fe4000000003b */
[----:B------:R-:W-:Y:S01]  /*5e80*/  PRMT R57, R154, 0x5410, R57 ;  /* 0x000054109a397816 */ /* 0x000fe20000000039 */
[-C--:B------:R-:W-:Y:S01]  /*5e90*/  FMUL.FTZ R46, R46, R58.reuse ;  /* 0x0000003a2e2e7220 */ /* 0x080fe20000410000 */
[----:B------:R-:W-:Y:S01]  /*5ea0*/  FFMA.FTZ R37, R61, R58, -R37 ;  /* 0x0000003a3d257223 */ /* 0x000fe20000010825 */
[----:B------:R-:W-:Y:S01]  /*5eb0*/  LOP3.LUT R58, R38, 0xffff0000, RZ, 0xc0, !PT ;  /* 0xffff0000263a7812 */ /* 0x000fe200078ec0ff */
[----:B------:R-:W-:-:S02]  /*5ec0*/  IMAD.U32 R62, R59, 0x10000, RZ ;  /* 0x000100003b3e7824 */ /* 0x000fc400078e00ff */
[----:B------:R-:W-:Y:S01]  /*5ed0*/  FFMA.FTZ R46, R61, R60, R46 ;  /* 0x0000003c3d2e7223 */ /* 0x000fe2000001002e */
[----:B------:R-:W-:Y:S01]  /*5ee0*/  IMAD.U32 R63, R57, 0x10000, RZ ;  /* 0x00010000393f7824 */ /* 0x000fe200078e00ff */
[----:B------:R-:W-:Y:S01]  /*5ef0*/  LOP3.LUT R59, R59, 0xffff0000, RZ, 0xc0, !PT ;  /* 0xffff00003b3b7812 */ /* 0x000fe200078ec0ff */
[----:B------:R-:W-:Y:S02]  /*5f00*/  IMAD.U32 R60, R38, 0x10000, RZ ;  /* 0x00010000263c7824 */ /* 0x000fe400078e00ff */
[CC--:B------:R-:W-:Y:S01]  /*5f10*/  FMUL.FTZ R64, R58.reuse, R62.reuse ;  /* 0x0000003e3a407220 */ /* 0x0c0fe20000410000 */
[----:B------:R-:W-:Y:S01]  /*5f20*/  LOP3.LUT R38, R39, 0xffff0000, RZ, 0xc0, !PT ;  /* 0xffff000027267812 */ /* 0x000fe200078ec0ff */
[-C--:B------:R-:W-:Y:S01]  /*5f30*/  FMUL.FTZ R58, R58, R63.reuse ;  /* 0x0000003f3a3a7220 */ /* 0x080fe20000410000 */
[----:B------:R-:W-:Y:S01]  /*5f40*/  LOP3.LUT R57, R57, 0xffff0000, RZ, 0xc0, !PT ;  /* 0xffff000039397812 */ /* 0x000fe200078ec0ff */
[----:B------:R-:W-:Y:S02]  /*5f50*/  IMAD.U32 R61, R39, 0x10000, RZ ;  /* 0x00010000273d7824 */ /* 0x000fe400078e00ff */
[----:B------:R-:W-:Y:S01]  /*5f60*/  FFMA.FTZ R64, R60, R63, -R64 ;  /* 0x0000003f3c407223 */ /* 0x000fe20000010840 */
[C---:B------:R-:W-:Y:S01]  /*5f70*/  IMAD.U32 R39, R36.reuse, 0x10000, RZ ;  /* 0x0001000024277824 */ /* 0x040fe200078e00ff */
[----:B------:R-:W-:Y:S01]  /*5f80*/  LOP3.LUT R36, R36, 0xffff0000, RZ, 0xc0, !PT ;  /* 0xffff000024247812 */ /* 0x000fe200078ec0ff */
[----:B------:R-:W-:Y:S01]  /*5f90*/  FFMA.FTZ R58, R60, R62, R58 ;  /* 0x0000003e3c3a7223 */ /* 0x000fe2000001003a */
[C---:B------:R-:W-:Y:S01]  /*5fa0*/  FMUL.FTZ R60, R38.reuse, R59 ;  /* 0x0000003b263c7220 */ /* 0x040fe20000410000 */
[----:B------:R-:W-:Y:S01]  /*5fb0*/  FMUL.FTZ R62, R38, R57 ;  /* 0x00000039263e7220 */ /* 0x000fe20000410000 */
[----:B------:R-:W-:Y:S01]  /*5fc0*/  F2FP.BF16.F32.PACK_AB R37, R46, R37 ;  /* 0x000000252e25723e */ /* 0x000fe200000010ff */
[CC--:B------:R-:W-:Y:S01]  /*5fd0*/  FMUL.FTZ R38, R36.reuse, R56.reuse ;  /* 0x0000003824267220 */ /* 0x0c0fe20000410000 */
[----:B------:R-:W-:Y:S01]  /*5fe0*/  FMUL.FTZ R36, R36, R47 ;  /* 0x0000002f24247220 */ /* 0x000fe20000410000 */
[C---:B------:R-:W-:Y:S01]  /*5ff0*/  FFMA.FTZ R60, R61.reuse, R57, -R60 ;  /* 0x000000393d3c7223 */ /* 0x040fe2000001083c */
[----:B------:R-:W-:Y:S01]  /*6000*/  FFMA.FTZ R62, R61, R59, R62 ;  /* 0x0000003b3d3e7223 */ /* 0x000fe2000001003e */
[C---:B------:R-:W-:Y:S01]  /*6010*/  FFMA.FTZ R38, R39.reuse, R47, -R38 ;  /* 0x0000002f27267223 */ /* 0x040fe20000010826 */
[----:B------:R-:W-:Y:S01]  /*6020*/  FFMA.FTZ R36, R39, R56, R36 ;  /* 0x0000003827247223 */ /* 0x000fe20000010024 */
[----:B------:R-:W-:-:S02]  /*6030*/  F2FP.BF16.F32.PACK_AB R58, R58, R64 ;  /* 0x000000403a3a723e */ /* 0x000fc400000010ff */
[----:B------:R-:W-:Y:S02]  /*6040*/  F2FP.BF16.F32.PACK_AB R60, R62, R60 ;  /* 0x0000003c3e3c723e */ /* 0x000fe400000010ff */
[----:B------:R-:W-:Y:S01]  /*6050*/  F2FP.BF16.F32.PACK_AB R36, R36, R38 ;  /* 0x000000262424723e */ /* 0x000fe200000010ff */
[----:B------:R-:W-:Y:S02]  /*6060*/  IMAD.MOV.U32 R38, RZ, RZ, R58 ;  /* 0x000000ffff267224 */ /* 0x000fe400078e003a */
[----:B------:R-:W-:-:S07]  /*6070*/  IMAD.MOV.U32 R39, RZ, RZ, R60 ;  /* 0x000000ffff277224 */ /* 0x000fce00078e003c */
.L_x_503:
[----:B------:R-:W-:Y:S05]  /*6080*/  BSYNC B2 ;  /* 0x0000000000027941 */ /* 0x000fea0003800000 */
.L_x_502:
[----:B------:R-:W-:Y:S02]  /*6090*/  ULDC.64 UR4, c[0x0][0x208] ;  /* 0x0000820000047ab9 */ /* 0x000fe40000000a00 */
[----:B--2---:R0:W-:Y:S03]  /*60a0*/  STG.E.128 desc[UR4][R44.64], R36 ;  /* 0x000000242c007986 */ /* 0x0041e6000c101d04 */
.L_x_501:
[----:B------:R-:W-:Y:S05]  /*60b0*/  BSYNC B1 ;  /* 0x0000000000017941 */ /* 0x000fea0003800000 */
.L_x_500:
[----:B------:R-:W-:Y:S01]  /*60c0*/  ISETP.NE.AND P3, PT, R11, RZ, PT ;  /* 0x000000ff0b00720c */ /* 0x000fe20003f65270 */
[----:B------:R-:W-:-:S12]  /*60d0*/  BSSY B1, `(.L_x_504) ;  /* 0x0000036000017945 */ /* 0x000fd80003800000 */
        /* <DEDUP_REMOVED lines=9> */
[----:B------:R-:W-:Y:S01]  /*6170*/  SHF.R.U32.HI R55, RZ, 0x10, R53 ;  /* 0x00000010ff377819 */ /* 0x000fe20000011635 */
[----:B------:R-:W-:Y:S01]  /*6180*/  IMAD.U32 R53, R38, 0x10000, RZ ;  /* 0x0001000026357824 */ /* 0x000fe200078e00ff */
[----:B------:R-:W-:Y:S02]  /*6190*/  PRMT R47, R155, 0x5410, R47 ;  /* 0x000054109b2f7816 */ /* 0x000fe4000000002f */
[----:B------:R-:W-:Y:S01]  /*61a0*/  PRMT R157, R157, 0x5432, R55 ;  /* 0x000054329d9d7816 */ /* 0x000fe20000000037 */
[----:B------:R-:W-:Y:S01]  /*61b0*/  IMAD.U32 R55, R37, 0x10000, RZ ;  /* 0x0001000025377824 */ /* 0x000fe200078e00ff */
[----:B------:R-:W-:-:S02]  /*61c0*/  PRMT R46, R151, 0x5410, R46 ;  /* 0x00005410972e7816 */ /* 0x000fc4000000002e */
[----:B------:R-:W-:Y:S01]  /*61d0*/  PRMT R54, R151, 0x5432, R54 ;  /* 0x0000543297367816 */ /* 0x000fe20000000036 */
[----:B------:R-:W-:Y:S01]  /*61e0*/  IMAD.U32 R58, R157, 0x10000, RZ ;  /* 0x000100009d3a7824 */ /* 0x000fe200078e00ff */
[----:B------:R-:W-:Y:S02]  /*61f0*/  LOP3.LUT R61, R37, 0xffff0000, RZ, 0xc0, !PT ;  /* 0xffff0000253d7812 */ /* 0x000fe400078ec0ff */
[----:B------:R-:W-:Y:S01]  /*6200*/  LOP3.LUT R38, R38, 0xffff0000, RZ, 0xc0, !PT ;  /* 0xffff000026267812 */ /* 0x000fe200078ec0ff */
[----:B------:R-:W-:Y:S01]  /*6210*/  IMAD.U32 R59, R54, 0x10000, RZ ;  /* 0x00010000363b7824 */ /* 0x000fe200078e00ff */
[C---:B------:R-:W-:Y:S01]  /*6220*/  LOP3.LUT R37, R47.reuse, 0xffff0000, RZ, 0xc0, !PT ;  /* 0xffff00002f257812 */ /* 0x040fe200078ec0ff */
[----:B------:R-:W-:Y:S01]  /*6230*/  IMAD.U32 R47, R47, 0x10000, RZ ;  /* 0x000100002f2f7824 */ /* 0x000fe200078e00ff */
[----:B------:R-:W-:Y:S01]  /*6240*/  LOP3.LUT R56, R46, 0xffff0000, RZ, 0xc0, !PT ;  /* 0xffff00002e387812 */ /* 0x000fe200078ec0ff */
[C---:B------:R-:W-:Y:S01]  /*6250*/  FMUL.FTZ R62, R38.reuse, R58 ;  /* 0x0000003a263e7220 */ /* 0x040fe20000410000 */
[----:B------:R-:W-:Y:S01]  /*6260*/  LOP3.LUT R52, R39, 0xffff0000, RZ, 0xc0, !PT ;  /* 0xffff000027347812 */ /* 0x000fe200078ec0ff */
[C---:B------:R-:W-:Y:S01]  /*6270*/  FMUL.FTZ R60, R61.reuse, R37 ;  /* 0x000000253d3c7220 */ /* 0x040fe20000410000 */
[----:B------:R-:W-:Y:S01]  /*6280*/  FMUL.FTZ R38, R38, R59 ;  /* 0x0000003b26267220 */ /* 0x000fe20000410000 */
[----:B------:R-:W-:Y:S01]  /*6290*/  FMUL.FTZ R61, R61, R56 ;  /* 0x000000383d3d7220 */ /* 0x000fe20000410000 */
[----:B------:R-:W-:Y:S01]  /*62a0*/  LOP3.LUT R157, R157, 0xffff0000, RZ, 0xc0, !PT ;  /* 0xffff00009d9d7812 */ /* 0x000fe200078ec0ff */
[----:B------:R-:W-:Y:S01]  /*62b0*/  IMAD.U32 R46, R46, 0x10000, RZ ;  /* 0x000100002e2e7824 */ /* 0x000fe200078e00ff */
[----:B------:R-:W-:Y:S01]  /*62c0*/  LOP3.LUT R54, R54, 0xffff0000, RZ, 0xc0, !PT ;  /* 0xffff000036367812 */ /* 0x000fe200078ec0ff */
[----:B------:R-:W-:Y:S01]  /*62d0*/  FFMA.FTZ R61, R55, R37, R61 ;  /* 0x00000025373d7223 */ /* 0x000fe2000001003d */
[----:B------:R-:W-:Y:S01]  /*62e0*/  LOP3.LUT R36, R36, 0xffff0000, RZ, 0xc0, !PT ;  /* 0xffff000024247812 */ /* 0x000fe200078ec0ff */
[C---:B------:R-:W-:Y:S01]  /*62f0*/  FFMA.FTZ R62, R53.reuse, R59, -R62 ;  /* 0x0000003b353e7223 */ /* 0x040fe2000001083e */
[----:B------:R-:W-:Y:S01]  /*6300*/  FFMA.FTZ R38, R53, R58, R38 ;  /* 0x0000003a35267223 */ /* 0x000fe20000010026 */
[C---:B------:R-:W-:Y:S01]  /*6310*/  FMUL.FTZ R37, R52.reuse, R157 ;  /* 0x0000009d34257220 */ /* 0x040fe20000410000 */
[----:B------:R-:W-:Y:S01]  /*6320*/  FMUL.FTZ R53, R52, R54 ;  /* 0x0000003634357220 */ /* 0x000fe20000410000 */
[----:B------:R-:W-:-:S02]  /*6330*/  IMAD.U32 R39, R39, 0x10000, RZ ;  /* 0x0001000027277824 */ /* 0x000fc400078e00ff */
[----:B------:R-:W-:Y:S01]  /*6340*/  FFMA.FTZ R60, R55, R56, -R60 ;  /* 0x00000038373c7223 */ /* 0x000fe2000001083c */
[C---:B------:R-:W-:Y:S01]  /*6350*/  FMUL.FTZ R52, R36.reuse, R47 ;  /* 0x0000002f24347220 */ /* 0x040fe20000410000 */
[----:B------:R-:W-:Y:S01]  /*6360*/  FMUL.FTZ R36, R36, R46 ;  /* 0x0000002e24247220 */ /* 0x000fe20000410000 */
[C---:B------:R-:W-:Y:S01]  /*6370*/  FFMA.FTZ R37, R39.reuse, R54, -R37 ;  /* 0x0000003627257223 */ /* 0x040fe20000010825 */
[----:B------:R-:W-:Y:S01]  /*6380*/  FFMA.FTZ R53, R39, R157, R53 ;  /* 0x0000009d27357223 */ /* 0x000fe20000010035 */
[C---:B------:R-:W-:Y:S01]  /*6390*/  FFMA.FTZ R52, R57.reuse, R46, -R52 ;  /* 0x0000002e39347223 */ /* 0x040fe20000010834 */
[----:B------:R-:W-:Y:S01]  /*63a0*/  FFMA.FTZ R36, R57, R47, R36 ;  /* 0x0000002f39247223 */ /* 0x000fe20000010024 */
[----:B------:R-:W-:Y:S02]  /*63b0*/  F2FP.BF16.F32.PACK_AB R60, R61, R60 ;  /* 0x0000003c3d3c723e */ /* 0x000fe400000010ff */
[----:B------:R-:W-:Y:S02]  /*63c0*/  F2FP.BF16.F32.PACK_AB R39, R53, R37 ;  /* 0x000000253527723e */ /* 0x000fe400000010ff */
[----:B------:R-:W-:Y:S01]  /*63d0*/  F2FP.BF16.F32.PACK_AB R38, R38, R62 ;  /* 0x0000003e2626723e */ /* 0x000fe200000010ff */
[----:B------:R-:W-:Y:S01]  /*63e0*/  IMAD.MOV.U32 R37, RZ, RZ, R60 ;  /* 0x000000ffff257224 */ /* 0x000fe200078e003c */
[----:B------:R-:W-:-:S07]  /*63f0*/  F2FP.BF16.F32.PACK_AB R36, R36, R52 ;  /* 0x000000342424723e */ /* 0x000fce00000010ff */
.L_x_507:
[----:B------:R-:W-:Y:S05]  /*6400*/  BSYNC B2 ;  /* 0x0000000000027941 */ /* 0x000fea0003800000 */
.L_x_506:
[----:B------:R-:W-:Y:S02]  /*6410*/  ULDC.64 UR4, c[0x0][0x208] ;  /* 0x0000820000047ab9 */ /* 0x000fe40000000a00 */
[----:B--2---:R0:W-:Y:S03]  /*6420*/  STG.E.128 desc[UR4][R44.64+0x80], R36 ;  /* 0x000080242c007986 */ /* 0x0041e6000c101d04 */
.L_x_505:
[----:B------:R-:W-:Y:S05]  /*6430*/  BSYNC B1 ;  /* 0x0000000000017941 */ /* 0x000fea0003800000 */
.L_x_504:
        /* <DEDUP_REMOVED lines=8> */
[----:B--2---:R-:W-:Y:S01]  /*64c0*/  IMAD.U32 R50, R38, 0x10000, RZ ;  /* 0x0001000026327824 */ /* 0x004fe200078e00ff */
[----:B------:R-:W-:Y:S01]  /*64d0*/  SHF.R.U64 R46, R48, 0x10, R49 ;  /* 0x00000010302e7819 */ /* 0x000fe20000001231 */
[----:B------:R-:W-:Y:S01]  /*64e0*/  IMAD.U32 R53, R36, 0x10000, RZ ;  /* 0x0001000024357824 */ /* 0x000fe200078e00ff */
[----:B------:R-:W-:Y:S02]  /*64f0*/  SHF.R.U32.HI R51, RZ, 0x10, R51 ;  /* 0x00000010ff337819 */ /* 0x000fe40000011633 */
[----:B------:R-:W-:Y:S02]  /*6500*/  PRMT R47, R148, 0x5410, R47 ;  /* 0x00005410942f7816 */ /* 0x000fe4000000002f */
[----:B------:R-:W-:Y:S02]  /*6510*/  PRMT R46, R145, 0x5410, R46 ;  /* 0x00005410912e7816 */ /* 0x000fe4000000002e */
[----:B------:R-:W-:-:S02]  /*6520*/  SHF.R.U32.HI R48, RZ, 0x10, R49 ;  /* 0x00000010ff307819 */ /* 0x000fc40000011631 */
[----:B------:R-:W-:Y:S01]  /*6530*/  PRMT R148, R148, 0x5432, R51 ;  /* 0x0000543294947816 */ /* 0x000fe20000000033 */
[C---:B------:R-:W-:Y:S01]  /*6540*/  IMAD.U32 R51, R37.reuse, 0x10000, RZ ;  /* 0x0001000025337824 */ /* 0x040fe200078e00ff */
[----:B------:R-:W-:Y:S02]  /*6550*/  LOP3.LUT R57, R37, 0xffff0000, RZ, 0xc0, !PT ;  /* 0xffff000025397812 */ /* 0x000fe400078ec0ff */
[C---:B------:R-:W-:Y:S01]  /*6560*/  LOP3.LUT R37, R47.reuse, 0xffff0000, RZ, 0xc0, !PT ;  /* 0xffff00002f257812 */ /* 0x040fe200078ec0ff */
[----:B------:R-:W-:Y:S01]  /*6570*/  IMAD.U32 R54, R148, 0x10000, RZ ;  /* 0x0001000094367824 */ /* 0x000fe200078e00ff */
[----:B------:R-:W-:Y:S01]  /*6580*/  LOP3.LUT R52, R46, 0xffff0000, RZ, 0xc0, !PT ;  /* 0xffff00002e347812 */ /* 0x000fe200078ec0ff */
[----:B------:R-:W-:Y:S01]  /*6590*/  IMAD.U32 R47, R47, 0x10000, RZ ;  /* 0x000100002f2f7824 */ /* 0x000fe200078e00ff */
[----:B------:R-:W-:Y:S01]  /*65a0*/  PRMT R48, R145, 0x5432, R48 ;  /* 0x0000543291307816 */ /* 0x000fe20000000030 */
[CC--:B------:R-:W-:Y:S01]  /*65b0*/  FMUL.FTZ R56, R57.reuse, R37.reuse ;  /* 0x0000002539387220 */ /* 0x0c0fe20000410000 */
[----:B------:R-:W-:Y:S01]  /*65c0*/  LOP3.LUT R38, R38, 0xffff0000, RZ, 0xc0, !PT ;  /* 0xffff000026267812 */ /* 0x000fe200078ec0ff */
[----:B------:R-:W-:Y:S01]  /*65d0*/  FMUL.FTZ R57, R57, R52 ;  /* 0x0000003439397220 */ /* 0x000fe20000410000 */
[----:B------:R-:W-:Y:S01]  /*65e0*/  LOP3.LUT R36, R36, 0xffff0000, RZ, 0xc0, !PT ;  /* 0xffff000024247812 */ /* 0x000fe200078ec0ff */
[----:B------:R-:W-:Y:S01]  /*65f0*/  IMAD.U32 R55, R48, 0x10000, RZ ;  /* 0x0001000030377824 */ /* 0x000fe200078e00ff */
[----:B------:R-:W-:Y:S01]  /*6600*/  LOP3.LUT R49, R39, 0xffff0000, RZ, 0xc0, !PT ;  /* 0xffff000027317812 */ /* 0x000fe200078ec0ff */
[C---:B------:R-:W-:Y:S01]  /*6610*/  FFMA.FTZ R57, R51.reuse, R37, R57 ;  /* 0x0000002533397223 */ /* 0x040fe20000010039 */
[CC--:B------:R-:W-:Y:S01]  /*6620*/  FMUL.FTZ R58, R38.reuse, R54.reuse ;  /* 0x00000036263a7220 */ /* 0x0c0fe20000410000 */
[-C--:B------:R-:W-:Y:S01]  /*6630*/  FMUL.FTZ R37, R38, R55.reuse ;  /* 0x0000003726257220 */ /* 0x080fe20000410000 */
[----:B------:R-:W-:Y:S01]  /*6640*/  LOP3.LUT R148, R148, 0xffff0000, RZ, 0xc0, !PT ;  /* 0xffff000094947812 */ /* 0x000fe200078ec0ff */
[----:B------:R-:W-:Y:S01]  /*6650*/  IMAD.U32 R46, R46, 0x10000, RZ ;  /* 0x000100002e2e7824 */ /* 0x000fe200078e00ff */
[----:B------:R-:W-:Y:S01]  /*6660*/  LOP3.LUT R48, R48, 0xffff0000, RZ, 0xc0, !PT ;  /* 0xffff000030307812 */ /* 0x000fe200078ec0ff */
[C---:B------:R-:W-:Y:S01]  /*6670*/  FFMA.FTZ R58, R50.reuse, R55, -R58 ;  /* 0x00000037323a7223 */ /* 0x040fe2000001083a */
[----:B------:R-:W-:Y:S01]  /*6680*/  FFMA.FTZ R37, R50, R54, R37 ;  /* 0x0000003632257223 */ /* 0x000fe20000010025 */
[C---:B------:R-:W-:Y:S01]  /*6690*/  FMUL.FTZ R38, R36.reuse, R47 ;  /* 0x0000002f24267220 */ /* 0x040fe20000410000 */
[----:B------:R-:W-:Y:S01]  /*66a0*/  FFMA.FTZ R56, R51, R52, -R56 ;  /* 0x0000003433387223 */ /* 0x000fe20000010838 */
[----:B------:R-:W-:Y:S01]  /*66b0*/  FMUL.FTZ R50, R49, R148 ;  /* 0x0000009431327220 */ /* 0x000fe20000410000 */
[----:B------:R-:W-:Y:S01]  /*66c0*/  FMUL.FTZ R36, R36, R46 ;  /* 0x0000002e24247220 */ /* 0x000fe20000410000 */
[----:B------:R-:W-:-:S02]  /*66d0*/  IMAD.U32 R39, R39, 0x10000, RZ ;  /* 0x0001000027277824 */ /* 0x000fc400078e00ff */
        /* <DEDUP_REMOVED lines=9> */
[----:B------:R-:W-:Y:S01]  /*6770*/  F2FP.BF16.F32.PACK_AB R39, R49, R48 ;  /* 0x000000303127723e */ /* 0x000fe200000010ff */
[----:B------:R-:W-:-:S07]  /*6780*/  IMAD.MOV.U32 R38, RZ, RZ, R58 ;  /* 0x000000ffff267224 */ /* 0x000fce00078e003a */
.L_x_511:
[----:B------:R-:W-:Y:S05]  /*6790*/  BSYNC B2 ;  /* 0x0000000000027941 */ /* 0x000fea0003800000 */
.L_x_510:
[----:B------:R-:W-:Y:S02]  /*67a0*/  ULDC.64 UR4, c[0x0][0x208] ;  /* 0x0000820000047ab9 */ /* 0x000fe40000000a00 */
[----:B--2---:R0:W-:Y:S03]  /*67b0*/  STG.E.128 desc[UR4][R44.64+0x100], R36 ;  /* 0x000100242c007986 */ /* 0x0041e6000c101d04 */
.L_x_509:
[----:B------:R-:W-:Y:S05]  /*67c0*/  BSYNC B1 ;  /* 0x0000000000017941 */ /* 0x000fea0003800000 */
.L_x_508:
[----:B------:R-:W-:-:S13]  /*67d0*/  ISETP.NE.AND P3, PT, R9, RZ, PT ;  /* 0x000000ff0900720c */ /* 0x000fda0003f65270 */
        /* <DEDUP_REMOVED lines=13> */
[----:B------:R-:W-:Y:S02]  /*68b0*/  PRMT R143, R143, 0x5432, R48 ;  /* 0x000054328f8f7816 */ /* 0x000fe40000000030 */
[----:B------:R-:W-:Y:S01]  /*68c0*/  LOP3.LUT R47, R37, 0xffff0000, RZ, 0xc0, !PT ;  /* 0xffff0000252f7812 */ /* 0x000fe200078ec0ff */
[----:B------:R-:W-:Y:S01]  /*68d0*/  IMAD.U32 R37, R36, 0x10000, RZ ;  /* 0x0001000024257824 */ /* 0x000fe200078e00ff */
[----:B------:R-:W-:Y:S01]  /*68e0*/  LOP3.LUT R52, R46, 0xffff0000, RZ, 0xc0, !PT ;  /* 0xffff00002e347812 */ /* 0x000fe200078ec0ff */
[----:B------:R-:W-:Y:S01]  /*68f0*/  IMAD.U32 R43, R143, 0x10000, RZ ;  /* 0x000100008f2b7824 */ /* 0x000fe200078e00ff */
[----:B------:R-:W-:Y:S01]  /*6900*/  LOP3.LUT R48, R42, 0xffff0000, RZ, 0xc0, !PT ;  /* 0xffff00002a307812 */ /* 0x000fe200078ec0ff */
[----:B------:R-:W-:Y:S01]  /*6910*/  IMAD.U32 R46, R46, 0x10000, RZ ;  /* 0x000100002e2e7824 */ /* 0x000fe200078e00ff */
[----:B------:R-:W-:Y:S01]  /*6920*/  PRMT R135, R135, 0x5432, R50 ;  /* 0x0000543287877816 */ /* 0x000fe20000000032 */
[C---:B------:R-:W-:Y:S01]  /*6930*/  FMUL.FTZ R54, R47.reuse, R52 ;  /* 0x000000342f367220 */ /* 0x040fe20000410000 */
[----:B------:R-:W-:Y:S01]  /*6940*/  LOP3.LUT R41, R38, 0xffff0000, RZ, 0xc0, !PT ;  /* 0xffff000026297812 */ /* 0x000fe200078ec0ff */
[-C--:B------:R-:W-:Y:S01]  /*6950*/  FMUL.FTZ R51, R47, R48.reuse ;  /* 0x000000302f337220 */ /* 0x080fe20000410000 */
[----:B------:R-:W-:Y:S01]  /*6960*/  LOP3.LUT R38, R39, 0xffff0000, RZ, 0xc0, !PT ;  /* 0xffff000027267812 */ /* 0x000fe200078ec0ff */
[----:B------:R-:W-:Y:S01]  /*6970*/  IMAD.U32 R50, R135, 0x10000, RZ ;  /* 0x0001000087327824 */ /* 0x000fe200078e00ff */
[----:B------:R-:W-:Y:S01]  /*6980*/  LOP3.LUT R47, R36, 0xffff0000, RZ, 0xc0, !PT ;  /* 0xffff0000242f7812 */ /* 0x000fe200078ec0ff */
[----:B------:R-:W-:Y:S01]  /*6990*/  FMUL.FTZ R53, R41, R43 ;  /* 0x0000002b29357220 */ /* 0x000fe20000410000 */
[----:B------:R-:W-:Y:S01]  /*69a0*/  LOP3.LUT R143, R143, 0xffff0000, RZ, 0xc0, !PT ;  /* 0xffff00008f8f7812 */ /* 0x000fe200078ec0ff */
[----:B------:R-:W-:Y:S01]  /*69b0*/  FFMA.FTZ R36, R49, R48, -R54 ;  /* 0x0000003031247223 */ /* 0x000fe20000010836 */
[----:B------:R-:W-:Y:S01]  /*69c0*/  LOP3.LUT R135, R135, 0xffff0000, RZ, 0xc0, !PT ;  /* 0xffff000087877812 */ /* 0x000fe200078ec0ff */
[----:B------:R-:W-:Y:S01]  /*69d0*/  FFMA.FTZ R49, R49, R52, R51 ;  /* 0x0000003431317223 */ /* 0x000fe20000010033 */
[----:B------:R-:W-:Y:S01]  /*69e0*/  FMUL.FTZ R51, R41, R50 ;  /* 0x0000003229337220 */ /* 0x000fe20000410000 */
[----:B------:R-:W-:-:S02]  /*69f0*/  IMAD.U32 R42, R42, 0x10000, RZ ;  /* 0x000100002a2a7824 */ /* 0x000fc400078e00ff */
[----:B------:R-:W-:Y:S01]  /*6a00*/  FFMA.FTZ R41, R40, R50, -R53 ;  /* 0x0000003228297223 */ /* 0x000fe20000010835 */
[C---:B------:R-:W-:Y:S01]  /*6a10*/  FMUL.FTZ R48, R38.reuse, R143 ;  /* 0x0000008f26307220 */ /* 0x040fe20000410000 */
[----:B------:R-:W-:Y:S01]  /*6a20*/  FMUL.FTZ R50, R38, R135 ;  /* 0x0000008726327220 */ /* 0x000fe20000410000 */
[----:B------:R-:W-:Y:S01]  /*6a30*/  FMUL.FTZ R38, R47, R46 ;  /* 0x0000002e2f267220 */ /* 0x000fe20000410000 */
[----:B------:R-:W-:Y:S02]  /*6a40*/  IMAD.U32 R39, R39, 0x10000, RZ ;  /* 0x0001000027277824 */ /* 0x000fe400078e00ff */
[----:B------:R-:W-:Y:S01]  /*6a50*/  FFMA.FTZ R40, R40, R43, R51 ;  /* 0x0000002b28287223 */ /* 0x000fe20000010033 */
[-C--:B------:R-:W-:Y:S01]  /*6a60*/  FMUL.FTZ R47, R47, R42.reuse ;  /* 0x0000002a2f2f7220 */ /* 0x080fe20000410000 */
[----:B------:R-:W-:Y:S01]  /*6a70*/  FFMA.FTZ R38, R37, R42, -R38 ;  /* 0x0000002a25267223 */ /* 0x000fe20000010826 */
[C---:B------:R-:W-:Y:S01]  /*6a80*/  FFMA.FTZ R48, R39.reuse, R135, -R48 ;  /* 0x0000008727307223 */ /* 0x040fe20000010830 */
[----:B------:R-:W-:Y:S01]  /*6a90*/  FFMA.FTZ R39, R39, R143, R50 ;  /* 0x0000008f27277223 */ /* 0x000fe20000010032 */
[----:B------:R-:W-:Y:S01]  /*6aa0*/  FFMA.FTZ R47, R37, R46, R47 ;  /* 0x0000002e252f7223 */ /* 0x000fe2000001002f */
[----:B------:R-:W-:-:S02]  /*6ab0*/  F2FP.BF16.F32.PACK_AB R40, R40, R41 ;  /* 0x000000292828723e */ /* 0x000fc400000010ff */
[----:B------:R-:W-:Y:S02]  /*6ac0*/  F2FP.BF16.F32.PACK_AB R37, R49, R36 ;  /* 0x000000243125723e */ /* 0x000fe400000010ff */
[----:B------:R-:W-:Y:S01]  /*6ad0*/  F2FP.BF16.F32.PACK_AB R36, R47, R38 ;  /* 0x000000262f24723e */ /* 0x000fe200000010ff */
[----:B------:R-:W-:Y:S01]  /*6ae0*/  IMAD.MOV.U32 R38, RZ, RZ, R40 ;  /* 0x000000ffff267224 */ /* 0x000fe200078e0028 */
[----:B------:R-:W-:-:S07]  /*6af0*/  F2FP.BF16.F32.PACK_AB R39, R39, R48 ;  /* 0x000000302727723e */ /* 0x000fce00000010ff */
.L_x_513:
[----:B------:R-:W-:Y:S05]  /*6b00*/  BSYNC B1 ;  /* 0x0000000000017941 */ /* 0x000fea0003800000 */
.L_x_512:
[----:B------:R-:W-:Y:S02]  /*6b10*/  ULDC.64 UR4, c[0x0][0x208] ;  /* 0x0000820000047ab9 */ /* 0x000fe40000000a00 */
[----:B--2---:R0:W-:Y:S01]  /*6b20*/  STG.E.128 desc[UR4][R44.64+0x180], R36 ;  /* 0x000180242c007986 */ /* 0x0041e2000c101d04 */
[----:B------:R-:W-:Y:S05]  /*6b30*/  BRA `(.L_x_499) ;  /* 0x0000004000e87947 */ /* 0x000fea0003800000 */
.L_x_457:
        /* <DEDUP_REMOVED lines=20> */
[----:B------:R-:W-:Y:S02]  /*6c80*/  ISETP.GE.AND P2, PT, R16, R115, PT ;  /* 0x000000731000720c */ /* 0x000fe40003f46270 */
[----:B------:R-:W-:-:S02]  /*6c90*/  CS2R R40, SRZ ;  /* 0x0000000000287805 */ /* 0x000fc4000001ff00 */
[----:B------:R-:W-:Y:S02]  /*6ca0*/  LEA.HI.X R53, R38, UR5, R39, 0x1, P3 ;  /* 0x0000000526357c11 */ /* 0x000fe400098f0c27 */
[----:B------:R-:W-:Y:S02]  /*6cb0*/  CS2R R38, SRZ ;  /* 0x0000000000267805 */ /* 0x000fe4000001ff00 */
[----:B------:R-:W-:Y:S02]  /*6cc0*/  LEA R56, P3, R36, UR6, 0x1 ;  /* 0x0000000624387c11 */ /* 0x000fe4000f8608ff */
[----:B------:R-:W-:Y:S02]  /*6cd0*/  CS2R R50, SRZ ;  /* 0x0000000000327805 */ /* 0x000fe4000001ff00 */
[----:B------:R-:W-:Y:S02]  /*6ce0*/  CS2R R48, SRZ ;  /* 0x0000000000307805 */ /* 0x000fe4000001ff00 */
[----:B------:R-:W-:-:S02]  /*6cf0*/  CS2R R46, SRZ ;  /* 0x00000000002e7805 */ /* 0x000fc4000001ff00 */
[----:B------:R-:W-:Y:S02]  /*6d00*/  LEA.HI.X R57, R36, UR7, R37, 0x1, P3 ;  /* 0x0000000724397c11 */ /* 0x000fe400098f0c25 */
[----:B------:R-:W-:Y:S02]  /*6d10*/  CS2R R36, SRZ ;  /* 0x0000000000247805 */ /* 0x000fe4000001ff00 */
[----:B------:R-:W-:Y:S02]  /*6d20*/  ISETP.GE.AND P3, PT, R212, R115, PT ;  /* 0x00000073d400720c */ /* 0x000fe40003f66270 */
[----:B------:R-:W-:Y:S01]  /*6d30*/  CS2R R44, SRZ ;  /* 0x00000000002c7805 */ /* 0x000fe2000001ff00 */
[----:B------:R-:W-:Y:S02]  /*6d40*/  ULDC.64 UR8, c[0x0][0x208] ;  /* 0x0000820000087ab9 */ /* 0x000fe40000000a00 */
[----:B------:R0:W5:Y:S04]  /*6d50*/  @!P2 LDG.E.128 R40, desc[UR8][R52.64] ;  /* 0x000000083428a981 */ /* 0x000168000c1e1d00 */
[----:B------:R0:W5:Y:S04]  /*6d60*/  @!P2 LDG.E.128 R48, desc[UR8][R56.64] ;  /* 0x000000083830a981 */ /* 0x000168000c1e1d00 */
[----:B------:R0:W5:Y:S04]  /*6d70*/  @!P3 LDG.E.128 R36, desc[UR8][R52.64+0x80] ;  /* 0x000080083424b981 */ /* 0x000168000c1e1d00 */
[----:B------:R0:W5:Y:S02]  /*6d80*/  @!P3 LDG.E.128 R44, desc[UR8][R56.64+0x80] ;  /* 0x00008008382cb981 */ /* 0x000164000c1e1d00 */
.L_x_515:
[----:B------:R-:W-:Y:S05]  /*6d90*/  BSYNC B1 ;  /* 0x0000000000017941 */ /* 0x000fea0003800000 */
.L_x_514:
[----:B0-----:R-:W2:Y:S01]  /*6da0*/  LDL.LU R57, [R1+0x10] ;  /* 0x0000100001397983 */ /* 0x001ea20000300800 */
[----:B-----5:R-:W-:Y:S01]  /*6db0*/  IMAD.MOV.U32 R52, RZ, RZ, R38 ;  /* 0x000000ffff347224 */ /* 0x020fe200078e0026 */
        /* <DEDUP_REMOVED lines=8> */
[----:B------:R-:W-:Y:S01]  /*6e40*/  CS2R R66, SRZ ;  /* 0x0000000000427805 */ /* 0x000fe2000001ff00 */
[----:B------:R-:W-:Y:S01]  /*6e50*/  IMAD.MOV.U32 R56, RZ, RZ, R40 ;  /* 0x000000ffff387224 */ /* 0x000fe200078e0028 */
[----:B------:R-:W-:-:S02]  /*6e60*/  ISETP.GE.AND P2, PT, R58, R4, PT ;  /* 0x000000043a00720c */ /* 0x000fc40003f46270 */
[----:B------:R-:W-:Y:S02]  /*6e70*/  CS2R R58, SRZ ;  /* 0x00000000003a7805 */ /* 0x000fe4000001ff00 */
[----:B------:R-:W-:Y:S01]  /*6e80*/  PRMT R175, R52, 0x5410, R53 ;  /* 0x0000541034af7816 */ /* 0x000fe20000000035 */
[----:B------:R-:W-:Y:S01]  /*6e90*/  IMAD.MOV.U32 R53, RZ, RZ, R42 ;  /* 0x000000ffff357224 */ /* 0x000fe200078e002a */
        /* <DEDUP_REMOVED lines=11> */
[----:B------:R-:W-:-:S03]  /*6f50*/  IMAD.MOV.U32 R56, RZ, RZ, R50 ;  /* 0x000000ffff387224 */ /* 0x000fc600078e0032 */
[----:B------:R-:W-:Y:S01]  /*6f60*/  PRMT R173, R52, 0x5410, R53 ;  /* 0x0000541034ad7816 */ /* 0x000fe20000000035 */
[----:B------:R-:W-:Y:S02]  /*6f70*/  IMAD.MOV.U32 R53, RZ, RZ, R51 ;  /* 0x000000ffff357224 */ /* 0x000fe400078e0033 */
[----:B------:R-:W-:-:S03]  /*6f80*/  IMAD.MOV.U32 R52, RZ, RZ, R48 ;  /* 0x000000ffff347224 */ /* 0x000fc600078e0030 */
[----:B------:R-:W-:Y:S01]  /*6f90*/  PRMT R154, R53, 0x5410, R56 ;  /* 0x00005410359a7816 */ /* 0x000fe20000000038 */
[----:B------:R-:W-:-:S05]  /*6fa0*/  IMAD.MOV.U32 R56, RZ, RZ, R49 ;  /* 0x000000ffff387224 */ /* 0x000fca00078e0031 */
[----:B------:R-:W-:Y:S02]  /*6fb0*/  PRMT R176, R56, 0x5410, R52 ;  /* 0x0000541038b07816 */ /* 0x000fe40000000034 */
[----:B------:R-:W-:Y:S02]  /*6fc0*/  CS2R R52, SRZ ;  /* 0x0000000000347805 */ /* 0x000fe4000001ff00 */
[----:B--2---:R-:W-:-:S04]  /*6fd0*/  LOP3.LUT R57, R57, 0xfffffffe, RZ, 0xc0, !PT ;  /* 0xfffffffe39397812 */ /* 0x004fc800078ec0ff */
[----:B------:R-:W-:-:S05]  /*6fe0*/  @P2 LOP3.LUT R57, R57, 0x1, RZ, 0xfc, !PT ;  /* 0x0000000139392812 */ /* 0x000fca00078efcff */
[----:B------:R0:W-:Y:S02]  /*6ff0*/  STL [R1+0x10], R57 ;  /* 0x0000103901007387 */ /* 0x0001e40000100800 */
[----:B0-----:R-:W-:Y:S01]  /*7000*/  CS2R R56, SRZ ;  /* 0x0000000000387805 */ /* 0x001fe2000001ff00 */
[----:B------:R-:W-:Y:S06]  /*7010*/  @P2 BRA `(.L_x_517) ;  /* 0x0000000000642947 */ /* 0x000fec0003800000 */
[----:B------:R-:W-:Y:S01]  /*7020*/  IADD3 R54, P2, P3, R102, R86, R33 ;  /* 0x0000005666367210 */ /* 0x000fe20007b5e021 */
[----:B------:R-:W-:Y:S01]  /*7030*/  ULDC.64 UR4, c[0x0][0x3e8] ;  /* 0x0000fa0000047ab9 */ /* 0x000fe20000000a00 */
[----:B------:R-:W-:Y:S02]  /*7040*/  CS2R R58, SRZ ;  /* 0x00000000003a7805 */ /* 0x000fe4000001ff00 */
[----:B------:R-:W-:Y:S02]  /*7050*/  CS2R R56, SRZ ;  /* 0x0000000000387805 */ /* 0x000fe4000001ff00 */
[----:B------:R-:W-:Y:S02]  /*7060*/  IADD3.X R55, R25, R0, R35, P2, P3 ;  /* 0x0000000019377210 */ /* 0x000fe400017e6423 */
[----:B------:R-:W-:Y:S02]  /*7070*/  CS2R R66, SRZ ;  /* 0x0000000000427805 */ /* 0x000fe4000001ff00 */
[----:B------:R-:W-:-:S02]  /*7080*/  IADD3 R52, P2, P3, R108, R84, R29 ;  /* 0x000000546c347210 */ /* 0x000fc40007b5e01d */
[----:B------:R-:W-:Y:S01]  /*7090*/  CS2R R64, SRZ ;  /* 0x0000000000407805 */ /* 0x000fe2000001ff00 */
[----:B------:R-:W-:Y:S01]  /*70a0*/  ULDC.64 UR6, c[0x0][0x208] ;  /* 0x0000820000067ab9 */ /* 0x000fe20000000a00 */
        /* <DEDUP_REMOVED lines=9> */
[----:B------:R-:W5:Y:S04]  /*7140*/  @!P2 LDG.E.128 R56, desc[UR6][R60.64] ;  /* 0x000000063c38a981 */ /* 0x000f68000c1e1d00 */
[----:B------:R-:W5:Y:S01]  /*7150*/  @!P2 LDG.E.128 R64, desc[UR6][R68.64] ;  /* 0x000000064440a981 */ /* 0x000f62000c1e1d00 */
[----:B------:R-:W-:Y:S02]  /*7160*/  ISETP.GE.AND P2, PT, R212, R115, PT ;  /* 0x00000073d400720c */ /* 0x000fe40003f46270 */
[----:B------:R-:W-:-:S11]  /*7170*/  CS2R R62, SRZ ;  /* 0x00000000003e7805 */ /* 0x000fd6000001ff00 */
[----:B------:R0:W5:Y:S02]  /*7180*/  @!P2 LDG.E.128 R52, desc[UR6][R60.64+0x80] ;  /* 0x000080063c34a981 */ /* 0x000164000c1e1d00 */
[----:B0-----:R-:W-:-:S06]  /*7190*/  CS2R R60, SRZ ;  /* 0x00000000003c7805 */ /* 0x001fcc000001ff00 */
[----:B------:R0:W5:Y:S02]  /*71a0*/  @!P2 LDG.E.128 R60, desc[UR6][R68.64+0x80] ;  /* 0x00008006443ca981 */ /* 0x000164000c1e1d00 */
.L_x_517:
[----:B------:R-:W-:Y:S05]  /*71b0*/  BSYNC B1 ;  /* 0x0000000000017941 */ /* 0x000fea0003800000 */
.L_x_516:
        /* <DEDUP_REMOVED lines=30> */
[----:B------:R-:W-:Y:S02]  /*73a0*/  IMAD.MOV.U32 R69, RZ, RZ, R64 ;  /* 0x000000ffff457224 */ /* 0x000fe400078e0040 */
[----:B------:R-:W-:-:S05]  /*73b0*/  IMAD.MOV.U32 R68, RZ, RZ, R65 ;  /* 0x000000ffff447224 */ /* 0x000fca00078e0041 */
[----:B------:R-:W-:Y:S02]  /*73c0*/  PRMT R170, R69, 0x5410, R68 ;  /* 0x0000541045aa7816 */ /* 0x000fe40000000044 */
[----:B------:R-:W-:Y:S01]  /*73d0*/  CS2R R68, SRZ ;  /* 0x0000000000447805 */ /* 0x000fe2000001ff00 */
[----:B------:R-:W-:Y:S06]  /*73e0*/  @P3 BRA `(.L_x_519) ;  /* 0x0000000000543947 */ /* 0x000fec0003800000 */
[----:B------:R-:W-:Y:S01]  /*73f0*/  IADD3 R86, P2, P5, R102, R32, R86 ;  /* 0x0000002066567210 */ /* 0x000fe20007d5e056 */
[----:B------:R-:W-:Y:S01]  /*7400*/  ULDC.64 UR4, c[0x0][0x3e8] ;  /* 0x0000fa0000047ab9 */ /* 0x000fe20000000a00 */
[----:B------:R-:W-:Y:S02]  /*7410*/  ULDC.64 UR6, c[0x0][0x208] ;  /* 0x0000820000067ab9 */ /* 0x000fe40000000a00 */
[----:B------:R-:W-:Y:S02]  /*7420*/  IADD3.X R0, R25, R34, R0, P2, P5 ;  /* 0x0000002219007210 */ /* 0x000fe400017ea400 */
        /* <DEDUP_REMOVED lines=17> */
.L_x_519:
[----:B------:R-:W-:Y:S05]  /*7540*/  BSYNC B1 ;  /* 0x0000000000017941 */ /* 0x000fea0003800000 */
.L_x_518:
        /* <DEDUP_REMOVED lines=32> */
.L_x_520:
[----:B------:R-:W-:Y:S01]  /*7750*/  IMAD R3, R19, 0x8, R18 ;  /* 0x0000000813037824 */ /* 0x000fe200078e0212 */
[----:B------:R-:W-:Y:S01]  /*7760*/  SHF.L.U32 R0, R217, 0x1f, RZ ;  /* 0x0000001fd9007819 */ /* 0x000fe200000006ff */
[----:B------:R-:W1:Y:S01]  /*7770*/  LDC R143, c[0x0][0x2f4] ;  /* 0x0000bd00ff8f7b82 */ /* 0x000e620000000800 */
[----:B------:R-:W-:Y:S01]  /*7780*/  BSSY B1, `(.L_x_521) ;  /* 0x0000004000017945 */ /* 0x000fe20003800000 */
[----:B------:R-:W-:Y:S01]  /*7790*/  IMAD.MOV.U32 R123, RZ, RZ, R88 ;  /* 0x000000ffff7b7224 */ /* 0x000fe200078e0058 */
[----:B------:R-:W2:Y:S02]  /*77a0*/  SYNCS.PHASECHK.TRANS64.TRYWAIT P5, [R3+URZ+0x38890], R0 ;  /* 0x03889000030075a7 */ /* 0x000ea400080a017f */
[----:B--2---:R-:W-:Y:S05]  /*77b0*/  @!P5 BRA `(.L_x_522) ;  /* 0x00000240006cd947 */ /* 0x004fea0003800000 */
.L_x_855:
[----:B------:R-:W-:Y:S05]  /*77c0*/  BSYNC B1 ;  /* 0x0000000000017941 */ /* 0x000fea0003800000 */
.L_x_521:
[----:B------:R-:W3:Y:S01]  /*77d0*/  LDC.64 R124, c[0x0][0x300] ;  /* 0x0000c000ff7c7b82 */ /* 0x000ee20000000a00 */
[----:B------:R-:W-:Y:S01]  /*77e0*/  BSSY B1, `(.L_x_523) ;  /* 0x0000111000017945 */ /* 0x000fe20003800000 */
[----:B-1----:R-:W-:-:S03]  /*77f0*/  IMAD.IADD R145, R143, 0x1, -R118 ;  /* 0x000000018f917824 */ /* 0x002fc600078e0a76 */
[----:B------:R-:W-:Y:S05]  /*7800*/  @P4 BRA `(.L_x_524) ;  /* 0x0000001000384947 */ /* 0x000fea0003800000 */
[----:B------:R-:W-:Y:S01]  /*7810*/  ISETP.NE.AND P4, PT, R27, RZ, PT ;  /* 0x000000ff1b00720c */ /* 0x000fe20003f85270 */
[-C--:B---3--:R-:W-:Y:S01]  /*7820*/  IMAD.WIDE.U32 R134, R213, R124.reuse, R122 ;  /* 0x0000007cd5867225 */ /* 0x088fe200078e007a */
[----:B0-----:R-:W-:Y:S01]  /*7830*/  SHF.R.S32.HI R84, RZ, 0x1f, R213 ;  /* 0x0000001fff547819 */ /* 0x001fe200000114d5 */
[----:B------:R-:W-:Y:S04]  /*7840*/  BSSY B2, `(.L_x_525) ;  /* 0x0000087000027945 */ /* 0x000fe80003800000 */
[----:B------:R-:W-:-:S04]  /*7850*/  IMAD R148, R84, R124, RZ ;  /* 0x0000007c54947224 */ /* 0x000fc800078e02ff */
[----:B------:R-:W-:-:S04]  /*7860*/  IMAD R148, R213, R125, R148 ;  /* 0x0000007dd5947224 */ /* 0x000fc800078e0294 */
[----:B------:R-:W-:Y:S01]  /*7870*/  IMAD.IADD R148, R148, 0x1, R135 ;  /* 0x0000000194947824 */ /* 0x000fe200078e0287 */
[----:B------:R-:W-:Y:S06]  /*7880*/  @!P4 BRA `(.L_x_526) ;  /* 0x000000080008c947 */ /* 0x000fec0003800000 */
[----:B------:R-:W-:Y:S01]  /*7890*/  SEL R84, R118, R145, !P0 ;  /* 0x0000009176547207 */ /* 0x000fe20004000000 */
[----:B------:R-:W-:Y:S01]  /*78a0*/  IMAD.SHL.U32 R86, R213, 0x40, RZ ;  /* 0x00000040d5567824 */ /* 0x000fe200078e00ff */
[----:B------:R-:W-:Y:S01]  /*78b0*/  ISETP.GE.AND P4, PT, R16, R115, PT ;  /* 0x000000731000720c */ /* 0x000fe20003f86270 */
[----:B------:R-:W-:Y:S01]  /*78c0*/  BSSY B3, `(.L_x_527) ;  /* 0x0000071000037945 */ /* 0x000fe20003800000 */
[----:B------:R-:W-:-:S04]  /*78d0*/  SHF.R.S32.HI R85, RZ, 0x1f, R84 ;  /* 0x0000001fff557819 */ /* 0x000fc80000011454 */
[----:B------:R-:W-:-:S04]  /*78e0*/  LEA.HI R84, R85, R84, RZ, 0x4 ;  /* 0x0000005455547211 */ /* 0x000fc800078f20ff */
[----:B------:R-:W-:-:S04]  /*78f0*/  LEA.HI.SX32 R84, R84, R15, 0x1c ;  /* 0x0000000f54547211 */ /* 0x000fc800078fe2ff */
[----:B------:R-:W-:Y:S01]  /*7900*/  SHF.R.S32.HI R85, RZ, 0x1f, R84 ;  /* 0x0000001fff557819 */ /* 0x000fe20000011454 */
[----:B------:R-:W-:-:S03]  /*7910*/  IMAD.SHL.U32 R149, R84, 0x8, RZ ;  /* 0x0000000854957824 */ /* 0x000fc600078e00ff */
[----:B------:R-:W-:Y:S02]  /*7920*/  LEA.HI R84, R85, R84, RZ, 0x3 ;  /* 0x0000005455547211 */ /* 0x000fe400078f18ff */
[----:B------:R-:W-:Y:S02]  /*7930*/  LOP3.LUT R85, R149, 0x38, RZ, 0xc0, !PT ;  /* 0x0000003895557812 */ /* 0x000fe400078ec0ff */
[----:B------:R-:W-:Y:S02]  /*7940*/  SHF.R.S32.HI R84, RZ, 0x3, R84 ;  /* 0x00000003ff547819 */ /* 0x000fe40000011454 */
[----:B------:R-:W-:-:S03]  /*7950*/  LOP3.LUT R85, R85, 0x1c0, R86, 0xf8, !PT ;  /* 0x000001c055557812 */ /* 0x000fc600078ef856 */
[----:B------:R-:W-:Y:S01]  /*7960*/  IMAD R84, R84, 0x1400, R229 ;  /* 0x0000140054547824 */ /* 0x000fe200078e02e5 */
[----:B------:R-:W-:-:S05]  /*7970*/  LOP3.LUT R85, R85, R228, RZ, 0x3c, !PT ;  /* 0x000000e455557212 */ /* 0x000fca00078e3cff */
[----:B------:R-:W-:-:S04]  /*7980*/  IMAD.IADD R84, R84, 0x1, R85 ;  /* 0x0000000154547824 */ /* 0x000fc800078e0255 */
[C---:B------:R-:W-:Y:S02]  /*7990*/  IMAD R88, R19.reuse, 0x5000, R84 ;  /* 0x0000500013587824 */ /* 0x040fe400078e0254 */
[----:B------:R-:W-:Y:S02]  /*79a0*/  IMAD R84, R19, 0x5000, R138 ;  /* 0x0000500013547824 */ /* 0x000fe400078e028a */
[--C-:B------:R-:W-:Y:S02]  /*79b0*/  IMAD R88, R88, 0x2, R18.reuse ;  /* 0x0000000258587824 */ /* 0x100fe400078e0212 */
[----:B------:R-:W-:-:S04]  /*79c0*/  IMAD R84, R84, 0x2, R18 ;  /* 0x0000000254547824 */ /* 0x000fc800078e0212 */
[----:B------:R-:W0:Y:S04]  /*79d0*/  LDS.128 R88, [R88+0x24400] ;  /* 0x0244000058587984 */ /* 0x000e280000000c00 */
[----:B------:R-:W1:Y:S01]  /*79e0*/  LDS.128 R84, [R84+0x24400] ;  /* 0x0244000054547984 */ /* 0x000e620000000c00 */
[----:B------:R-:W-:Y:S05]  /*79f0*/  @P4 BRA `(.L_x_528) ;  /* 0x0000000400744947 */ /* 0x000fea0003800000 */
[--C-:B------:R-:W-:Y:S02]  /*7a00*/  SHF.R.U64 R40, R40, 0x10, R41.reuse ;  /* 0x0000001028287819 */ /* 0x100fe40000001229 */
[----:B------:R-:W-:Y:S02]  /*7a10*/  SHF.R.U32.HI R152, RZ, 0x10, R41 ;  /* 0x00000010ff987819 */ /* 0x000fe40000011629 */
[----:B------:R-:W-:Y:S02]  /*7a20*/  SHF.R.U64 R41, R42, 0x10, R43 ;  /* 0x000000102a297819 */ /* 0x000fe4000000122b */
[--C-:B------:R-:W-:Y:S02]  /*7a30*/  SHF.R.U64 R42, R48, 0x10, R49.reuse ;  /* 0x00000010302a7819 */ /* 0x100fe40000001231 */
[----:B------:R-:W-:Y:S02]  /*7a40*/  SHF.R.U32.HI R49, RZ, 0x10, R49 ;  /* 0x00000010ff317819 */ /* 0x000fe40000011631 */
[----:B------:R-:W-:-:S02]  /*7a50*/  SHF.R.U64 R48, R50, 0x10, R51 ;  /* 0x0000001032307819 */ /* 0x000fc40000001233 */
[----:B------:R-:W-:Y:S02]  /*7a60*/  PRMT R40, R150, 0x5432, R40 ;  /* 0x0000543296287816 */ /* 0x000fe40000000028 */
[----:B------:R-:W-:Y:S02]  /*7a70*/  PRMT R152, R151, 0x5432, R152 ;  /* 0x0000543297987816 */ /* 0x000fe40000000098 */
[----:B------:R-:W-:Y:S02]  /*7a80*/  PRMT R50, R176, 0x5410, R49 ;  /* 0x00005410b0327816 */ /* 0x000fe40000000031 */
[----:B------:R-:W-:Y:S02]  /*7a90*/  SHF.R.U32.HI R150, RZ, 0x10, R43 ;  /* 0x00000010ff967819 */ /* 0x000fe4000001162b */
[----:B------:R-:W-:Y:S01]  /*7aa0*/  SHF.R.U32.HI R151, RZ, 0x10, R51 ;  /* 0x00000010ff977819 */ /* 0x000fe20000011633 */
[----:B------:R-:W-:Y:S01]  /*7ab0*/  IMAD.U32 R51, R50, 0x10000, RZ ;  /* 0x0001000032337824 */ /* 0x000fe200078e00ff */
[----:B------:R-:W-:-:S02]  /*7ac0*/  PRMT R43, R153, 0x5410, R41 ;  /* 0x00005410992b7816 */ /* 0x000fc40000000029 */
[----:B------:R-:W-:Y:S02]  /*7ad0*/  PRMT R41, R176, 0x5432, R42 ;  /* 0x00005432b0297816 */ /* 0x000fe4000000002a */
[C---:B------:R-:W-:Y:S01]  /*7ae0*/  PRMT R42, R154.reuse, 0x5432, R48 ;  /* 0x000054329a2a7816 */ /* 0x040fe20000000030 */
[----:B0-----:R-:W-:Y:S01]  /*7af0*/  IMAD.U32 R48, R89, 0x10000, RZ ;  /* 0x0001000059307824 */ /* 0x001fe200078e00ff */
[----:B------:R-:W-:Y:S01]  /*7b00*/  PRMT R151, R154, 0x5410, R151 ;  /* 0x000054109a977816 */ /* 0x000fe20000000097 */
[----:B------:R-:W-:Y:S01]  /*7b10*/  IMAD.U32 R154, R152, 0x10000, RZ ;  /* 0x00010000989a7824 */ /* 0x000fe200078e00ff */
[----:B------:R-:W-:Y:S01]  /*7b20*/  PRMT R150, R153, 0x5432, R150 ;  /* 0x0000543299967816 */ /* 0x000fe20000000096 */
[C---:B------:R-:W-:Y:S01]  /*7b30*/  FMUL.FTZ R49, R48.reuse, R51 ;  /* 0x0000003330317220 */ /* 0x040fe20000410000 */
[----:B-1----:R-:W-:Y:S02]  /*7b40*/  IMAD.U32 R153, R85, 0x10000, RZ ;  /* 0x0001000055997824 */ /* 0x002fe400078e00ff */
[----:B------:R-:W-:Y:S01]  /*7b50*/  FMUL.FTZ R48, R48, R154 ;  /* 0x0000009a30307220 */ /* 0x000fe20000410000 */
[----:B------:R-:W-:-:S02]  /*7b60*/  LOP3.LUT R50, R50, 0xffff0000, RZ, 0xc0, !PT ;  /* 0xffff000032327812 */ /* 0x000fc400078ec0ff */
[----:B------:R-:W-:Y:S01]  /*7b70*/  LOP3.LUT R152, R152, 0xffff0000, RZ, 0xc0, !PT ;  /* 0xffff000098987812 */ /* 0x000fe200078ec0ff */
[----:B------:R-:W-:Y:S01]  /*7b80*/  FFMA.FTZ R48, R153, R51, R48 ;  /* 0x0000003399307223 */ /* 0x000fe20000010030 */
[----:B------:R-:W-:Y:S01]  /*7b90*/  LOP3.LUT R51, R89, 0xffff0000, RZ, 0xc0, !PT ;  /* 0xffff000059337812 */ /* 0x000fe200078ec0ff */
[----:B------:R-:W-:Y:S01]  /*7ba0*/  FFMA.FTZ R49, R153, R154, -R49 ;  /* 0x0000009a99317223 */ /* 0x000fe20000010831 */
[----:B------:R-:W-:Y:S01]  /*7bb0*/  LOP3.LUT R89, R85, 0xffff0000, RZ, 0xc0, !PT ;  /* 0xffff000055597812 */ /* 0x000fe200078ec0ff */
[C---:B------:R-:W-:Y:S01]  /*7bc0*/  IMAD.U32 R154, R91.reuse, 0x10000, RZ ;  /* 0x000100005b9a7824 */ /* 0x040fe200078e00ff */
[----:B------:R-:W-:Y:S01]  /*7bd0*/  LOP3.LUT R91, R91, 0xffff0000, RZ, 0xc0, !PT ;  /* 0xffff00005b5b7812 */ /* 0x000fe200078ec0ff */
[C---:B------:R-:W-:Y:S01]  /*7be0*/  FMUL.FTZ R85, R51.reuse, R50 ;  /* 0x0000003233557220 */ /* 0x040fe20000410000 */
[-C--:B------:R-:W-:Y:S01]  /*7bf0*/  FMUL.FTZ R51, R51, R152.reuse ;  /* 0x0000009833337220 */ /* 0x080fe20000410000 */
[C---:B------:R-:W-:Y:S01]  /*7c00*/  IMAD.U32 R153, R151.reuse, 0x10000, RZ ;  /* 0x0001000097997824 */ /* 0x040fe200078e00ff */
[----:B------:R-:W-:Y:S01]  /*7c10*/  LOP3.LUT R151, R151, 0xffff0000, RZ, 0xc0, !PT ;  /* 0xffff000097977812 */ /* 0x000fe200078ec0ff */
[C---:B------:R-:W-:Y:S01]  /*7c20*/  FFMA.FTZ R85, R89.reuse, R152, -R85 ;  /* 0x0000009859557223 */ /* 0x040fe20000010855 */
[----:B------:R-:W-:Y:S01]  /*7c30*/  FFMA.FTZ R50, R89, R50, R51 ;  /* 0x0000003259327223 */ /* 0x000fe20000010033 */
[----:B------:R-:W-:-:S02]  /*7c40*/  IMAD.U32 R152, R87, 0x10000, RZ ;  /* 0x0001000057987824 */ /* 0x000fc400078e00ff */
[----:B------:R-:W-:Y:S01]  /*7c50*/  FMUL.FTZ R51, R154, R153 ;  /* 0x000000999a337220 */ /* 0x000fe20000410000 */
[C---:B------:R-:W-:Y:S01]  /*7c60*/  IMAD.U32 R89, R150.reuse, 0x10000, RZ ;  /* 0x0001000096597824 */ /* 0x040fe200078e00ff */
[----:B------:R-:W-:Y:S02]  /*7c70*/  LOP3.LUT R150, R150, 0xffff0000, RZ, 0xc0, !PT ;  /* 0xffff000096967812 */ /* 0x000fe400078ec0ff */
[----:B------:R-:W-:Y:S01]  /*7c80*/  F2FP.BF16.F32.PACK_AB R85, R85, R49 ;  /* 0x000000315555723e */ /* 0x000fe200000010ff */
[-C--:B------:R-:W-:Y:S01]  /*7c90*/  FFMA.FTZ R51, R152, R89.reuse, -R51 ;  /* 0x0000005998337223 */ /* 0x080fe20000010833 */
[----:B------:R-:W-:Y:S01]  /*7ca0*/  FMUL.FTZ R89, R154, R89 ;  /* 0x000000599a597220 */ /* 0x000fe20000410000 */
[----:B------:R-:W-:Y:S01]  /*7cb0*/  F2FP.BF16.F32.PACK_AB R48, R50, R48 ;  /* 0x000000303230723e */ /* 0x000fe200000010ff */
[----:B------:R-:W-:Y:S02]  /*7cc0*/  IMAD.U32 R49, R88, 0x10000, RZ ;  /* 0x0001000058317824 */ /* 0x000fe400078e00ff */
[----:B------:R-:W-:Y:S01]  /*7cd0*/  FFMA.FTZ R89, R152, R153, R89 ;  /* 0x0000009998597223 */ /* 0x000fe20000010059 */
[----:B------:R-:W-:Y:S01]  /*7ce0*/  LOP3.LUT R152, R87, 0xffff0000, RZ, 0xc0, !PT ;  /* 0xffff000057987812 */ /* 0x000fe200078ec0ff */
[CC--:B------:R-:W-:Y:S01]  /*7cf0*/  FMUL.FTZ R87, R91.reuse, R151.reuse ;  /* 0x000000975b577220 */ /* 0x0c0fe20000410000 */
[-C--:B------:R-:W-:Y:S01]  /*7d00*/  FMUL.FTZ R91, R91, R150.reuse ;  /* 0x000000965b5b7220 */ /* 0x080fe20000410000 */
[C---:B------:R-:W-:Y:S01]  /*7d10*/  IMAD.U32 R50, R41.reuse, 0x10000, RZ ;  /* 0x0001000029327824 */ /* 0x040fe200078e00ff */
[----:B------:R-:W-:Y:S01]  /*7d20*/  LOP3.LUT R41, R41, 0xffff0000, RZ, 0xc0, !PT ;  /* 0xffff000029297812 */ /* 0x000fe200078ec0ff */
[C---:B------:R-:W-:Y:S01]  /*7d30*/  FFMA.FTZ R87, R152.reuse, R150, -R87 ;  /* 0x0000009698577223 */ /* 0x040fe20000010857 */
[----:B------:R-:W-:Y:S01]  /*7d40*/  FFMA.FTZ R151, R152, R151, R91 ;  /* 0x0000009798977223 */ /* 0x000fe2000001005b */
[----:B------:R-:W-:-:S03]  /*7d50*/  FMUL.FTZ R91, R49, R50 ;  /* 0x00000032315b7220 */ /* 0x000fc60000410000 */
[----:B------:R-:W-:Y:S01]  /*7d60*/  F2FP.BF16.F32.PACK_AB R87, R87, R51 ;  /* 0x000000335757723e */ /* 0x000fe200000010ff */
[----:B------:R-:W-:Y:S01]  /*7d70*/  IMAD.U32 R51, R84, 0x10000, RZ ;  /* 0x0001000054337824 */ /* 0x000fe200078e00ff */
[----:B------:R-:W-:Y:S01]  /*7d80*/  F2FP.BF16.F32.PACK_AB R151, R151, R89 ;  /* 0x000000599797723e */ /* 0x000fe200000010ff */
[C---:B------:R-:W-:Y:S01]  /*7d90*/  IMAD.U32 R89, R40.reuse, 0x10000, RZ ;  /* 0x0001000028597824 */ /* 0x040fe200078e00ff */
[----:B------:R-:W-:-:S03]  /*7da0*/  LOP3.LUT R40, R40, 0xffff0000, RZ, 0xc0, !PT ;  /* 0xffff000028287812 */ /* 0x000fc600078ec0ff */
[-C--:B------:R-:W-:Y:S01]  /*7db0*/  FMUL.FTZ R49, R49, R89.reuse ;  /* 0x0000005931317220 */ /* 0x080fe20000410000 */
[C---:B------:R-:W-:Y:S01]  /*7dc0*/  FFMA.FTZ R91, R51.reuse, R89, -R91 ;  /* 0x00000059335b7223 */ /* 0x040fe2000001085b */
[----:B------:R-:W-:Y:S02]  /*7dd0*/  IMAD.U32 R89, R90, 0x10000, RZ ;  /* 0x000100005a597824 */ /* 0x000fe400078e00ff */
[----:B------:R-:W-:Y:S01]  /*7de0*/  FFMA.FTZ R49, R51, R50, R49 ;  /* 0x0000003233317223 */ /* 0x000fe20000010031 */
[----:B------:R-:W-:Y:S02]  /*7df0*/  LOP3.LUT R50, R88, 0xffff0000, RZ, 0xc0, !PT ;  /* 0xffff000058327812 */ /* 0x000fe400078ec0ff */
[----:B------:R-:W-:-:S03]  /*7e00*/  LOP3.LUT R51, R84, 0xffff0000, RZ, 0xc0, !PT ;  /* 0xffff000054337812 */ /* 0x000fc600078ec0ff */
[C---:B------:R-:W-:Y:S01]  /*7e10*/  FMUL.FTZ R84, R50.reuse, R41 ;  /* 0x0000002932547220 */ /* 0x040fe20000410000 */
[----:B------:R-:W-:-:S03]  /*7e20*/  FMUL.FTZ R50, R50, R40 ;  /* 0x0000002832327220 */ /* 0x000fc60000410000 */
[C---:B------:R-:W-:Y:S01]  /*7e30*/  FFMA.FTZ R40, R51.reuse, R40, -R84 ;  /* 0x0000002833287223 */ /* 0x040fe20000010854 */
[----:B------:R-:W-:Y:S01]  /*7e40*/  FFMA.FTZ R41, R51, R41, R50 ;  /* 0x0000002933297223 */ /* 0x000fe20000010032 */
[C---:B------:R-:W-:Y:S01]  /*7e50*/  IMAD.U32 R51, R42.reuse, 0x10000, RZ ;  /* 0x000100002a337824 */ /* 0x040fe200078e00ff */
[----:B------:R-:W-:Y:S01]  /*7e60*/  LOP3.LUT R42, R42, 0xffff0000, RZ, 0xc0, !PT ;  /* 0xffff00002a2a7812 */ /* 0x000fe200078ec0ff */
[C---:B------:R-:W-:Y:S01]  /*7e70*/  IMAD.U32 R84, R43.reuse, 0x10000, RZ ;  /* 0x000100002b547824 */ /* 0x040fe200078e00ff */
[----:B------:R-:W-:Y:S01]  /*7e80*/  LOP3.LUT R43, R43, 0xffff0000, RZ, 0xc0, !PT ;  /* 0xffff00002b2b7812 */ /* 0x000fe200078ec0ff */
[C---:B------:R-:W-:Y:S01]  /*7e90*/  FMUL.FTZ R88, R89.reuse, R51 ;  /* 0x0000003359587220 */ /* 0x040fe20000410000 */
[----:B------:R-:W-:Y:S02]  /*7ea0*/  IMAD.U32 R50, R86, 0x10000, RZ ;  /* 0x0001000056327824 */ /* 0x000fe400078e00ff */
[----:B------:R-:W-:Y:S01]  /*7eb0*/  FMUL.FTZ R89, R89, R84 ;  /* 0x0000005459597220 */ /* 0x000fe20000410000 */
[----:B------:R-:W-:Y:S01]  /*7ec0*/  F2FP.BF16.F32.PACK_AB R40, R40, R91 ;  /* 0x0000005b2828723e */ /* 0x000fe200000010ff */
[----:B------:R-:W-:-:S02]  /*7ed0*/  IMAD.MOV.U32 R91, RZ, RZ, R151 ;  /* 0x000000ffff5b7224 */ /* 0x000fc400078e0097 */
[C---:B------:R-:W-:Y:S01]  /*7ee0*/  FFMA.FTZ R88, R50.reuse, R84, -R88 ;  /* 0x0000005432587223 */ /* 0x040fe20000010858 */
[----:B------:R-:W-:Y:S01]  /*7ef0*/  FFMA.FTZ R89, R50, R51, R89 ;  /* 0x0000003332597223 */ /* 0x000fe20000010059 */
[----:B------:R-:W-:Y:S02]  /*7f00*/  LOP3.LUT R50, R90, 0xffff0000, RZ, 0xc0, !PT ;  /* 0xffff00005a327812 */ /* 0x000fe400078ec0ff */
[----:B------:R-:W-:Y:S02]  /*7f10*/  LOP3.LUT R51, R86, 0xffff0000, RZ, 0xc0, !PT ;  /* 0xffff000056337812 */ /* 0x000fe400078ec0ff */
[----:B------:R-:W-:Y:S01]  /*7f20*/  F2FP.BF16.F32.PACK_AB R41, R41, R49 ;  /* 0x000000312929723e */ /* 0x000fe200000010ff */
[C---:B------:R-:W-:Y:S01]  /*7f30*/  FMUL.FTZ R84, R50.reuse, R42 ;  /* 0x0000002a32547220 */ /* 0x040fe20000410000 */
[----:B------:R-:W-:-:S03]  /*7f40*/  FMUL.FTZ R50, R50, R43 ;  /* 0x0000002b32327220 */ /* 0x000fc60000410000 */
[C---:B------:R-:W-:Y:S01]  /*7f50*/  FFMA.FTZ R84, R51.reuse, R43, -R84 ;  /* 0x0000002b33547223 */ /* 0x040fe20000010854 */
[----:B------:R-:W-:-:S04]  /*7f60*/  FFMA.FTZ R50, R51, R42, R50 ;  /* 0x0000002a33327223 */ /* 0x000fc80000010032 */
[----:B------:R-:W-:Y:S01]  /*7f70*/  F2FP.BF16.F32.PACK_AB R86, R84, R88 ;  /* 0x000000585456723e */ /* 0x000fe200000010ff */
[----:B------:R-:W-:Y:S01]  /*7f80*/  IMAD.MOV.U32 R84, RZ, RZ, R40 ;  /* 0x000000ffff547224 */ /* 0x000fe200078e0028 */
[----:B------:R-:W-:Y:S01]  /*7f90*/  F2FP.BF16.F32.PACK_AB R50, R50, R89 ;  /* 0x000000593232723e */ /* 0x000fe200000010ff */
[----:B------:R-:W-:Y:S02]  /*7fa0*/  IMAD.MOV.U32 R88, RZ, RZ, R41 ;  /* 0x000000ffff587224 */ /* 0x000fe400078e0029 */
[----:B------:R-:W-:Y:S02]  /*7fb0*/  IMAD.MOV.U32 R89, RZ, RZ, R48 ;  /* 0x000000ffff597224 */ /* 0x000fe400078e0030 */
[----:B------:R-:W-:-:S07]  /*7fc0*/  IMAD.MOV.U32 R90, RZ, RZ, R50 ;  /* 0x000000ffff5a7224 */ /* 0x000fce00078e0032 */
.L_x_528:
[----:B------:R-:W-:Y:S05]  /*7fd0*/  BSYNC B3 ;  /* 0x0000000000037941 */ /* 0x000fea0003800000 */
.L_x_527:
[----:B------:R-:W-:Y:S01]  /*7fe0*/  ISETP.GE.AND P4, PT, R149, R143, PT ;  /* 0x0000008f9500720c */ /* 0x000fe20003f86270 */
[----:B------:R-:W-:-:S12]  /*7ff0*/  ULDC.64 UR4, c[0x0][0x208] ;  /* 0x0000820000047ab9 */ /* 0x000fd80000000a00 */
[--C-:B------:R-:W-:Y:S02]  /*8000*/  @!P4 SHF.R.S32.HI R43, RZ, 0x1f, R149.reuse ;  /* 0x0000001fff2bc819 */ /* 0x100fe40000011495 */
[----:B------:R-:W-:-:S04]  /*8010*/  @!P4 IADD3 R149, P5, P6, R96, R134, R149 ;  /* 0x000000866095c210 */ /* 0x000fc80007ebe095 */
[----:B------:R-:W-:Y:S02]  /*8020*/  @!P4 IADD3.X R43, R93, R148, R43, P5, P6 ;  /* 0x000000945d2bc210 */ /* 0x000fe40002fec42b */
[----:B------:R-:W-:-:S04]  /*8030*/  IADD3 R41, P5, P6, R96, R134, R14 ;  /* 0x0000008660297210 */ /* 0x000fc80007ebe00e */
[----:B------:R-:W-:Y:S02]  /*8040*/  IADD3.X R42, R93, R148, R8, P5, P6 ;  /* 0x000000945d2a7210 */ /* 0x000fe40002fec408 */
[----:B------:R-:W-:-:S04]  /*8050*/  LEA R40, P5, R41, R116, 0x1 ;  /* 0x0000007429287211 */ /* 0x000fc800078a08ff */
[----:B------:R-:W-:Y:S02]  /*8060*/  LEA.HI.X R41, R41, R117, R42, 0x1, P5 ;  /* 0x0000007529297211 */ /* 0x000fe400028f0c2a */
[----:B------:R-:W-:-:S03]  /*8070*/  @!P4 LEA R42, P5, R149, R116, 0x1 ;  /* 0x00000074952ac211 */ /* 0x000fc600078a08ff */
[----:B-1----:R1:W-:Y:S01]  /*8080*/  STG.E.128 desc[UR4][R40.64], R84 ;  /* 0x0000005428007986 */ /* 0x0023e2000c101d04 */
[----:B------:R-:W-:-:S05]  /*8090*/  @!P4 LEA.HI.X R43, R149, R117, R43, 0x1, P5 ;  /* 0x00000075952bc211 */ /* 0x000fca00028f0c2b */
[----:B0-----:R1:W-:Y:S04]  /*80a0*/  @!P4 STG.E.128 desc[UR4][R42.64], R88 ;  /* 0x000000582a00c986 */ /* 0x0013e8000c101d04 */
.L_x_526:
[----:B------:R-:W-:Y:S05]  /*80b0*/  BSYNC B2 ;  /* 0x0000000000027941 */ /* 0x000fea0003800000 */
.L_x_525:
[----:B------:R-:W-:-:S13]  /*80c0*/  ISETP.NE.AND P4, PT, R11, RZ, PT ;  /* 0x000000ff0b00720c */ /* 0x000fda0003f85270 */
[----:B------:R-:W-:Y:S05]  /*80d0*/  @!P4 BRA `(.L_x_524) ;  /* 0x000000080004c947 */ /* 0x000fea0003800000 */
[----:B-1----:R-:W-:Y:S01]  /*80e0*/  SEL R40, R118, R145, !P1 ;  /* 0x0000009176287207 */ /* 0x002fe20004800000 */
        /* <DEDUP_REMOVED lines=22> */
[----:B------:R-:W-:Y:S01]  /*8250*/  SHF.R.U64 R38, R38, 0x10, R39 ;  /* 0x0000001026267819 */ /* 0x000fe20000001227 */
[----:B0-----:R-:W-:Y:S01]  /*8260*/  IMAD.U32 R89, R49, 0x10000, RZ ;  /* 0x0001000031597824 */ /* 0x001fe200078e00ff */
[--C-:B------:R-:W-:Y:S01]  /*8270*/  SHF.R.U32.HI R85, RZ, 0x10, R45.reuse ;  /* 0x00000010ff557819 */ /* 0x100fe2000001162d */
[----:B-1----:R-:W-:Y:S01]  /*8280*/  IMAD.U32 R87, R41, 0x10000, RZ ;  /* 0x0001000029577824 */ /* 0x002fe200078e00ff */
[----:B------:R-:W-:Y:S02]  /*8290*/  SHF.R.U64 R44, R44, 0x10, R45 ;  /* 0x000000102c2c7819 */ /* 0x000fe4000000122d */
[----:B------:R-:W-:Y:S02]  /*82a0*/  SHF.R.U64 R45, R46, 0x10, R47 ;  /* 0x000000102e2d7819 */ /* 0x000fe4000000122f */
[----:B------:R-:W-:Y:S02]  /*82b0*/  SHF.R.U64 R36, R36, 0x10, R37 ;  /* 0x0000001024247819 */ /* 0x000fe40000001225 */
[----:B------:R-:W-:-:S02]  /*82c0*/  PRMT R46, R174, 0x5432, R38 ;  /* 0x00005432ae2e7816 */ /* 0x000fc40000000026 */
[----:B------:R-:W-:Y:S02]  /*82d0*/  SHF.R.U32.HI R37, RZ, 0x10, R37 ;  /* 0x00000010ff257819 */ /* 0x000fe40000011625 */
[----:B------:R-:W-:Y:S02]  /*82e0*/  PRMT R38, R173, 0x5410, R85 ;  /* 0x00005410ad267816 */ /* 0x000fe40000000055 */
[----:B------:R-:W-:Y:S02]  /*82f0*/  PRMT R37, R175, 0x5410, R37 ;  /* 0x00005410af257816 */ /* 0x000fe40000000025 */
[----:B------:R-:W-:Y:S01]  /*8300*/  SHF.R.U32.HI R47, RZ, 0x10, R47 ;  /* 0x00000010ff2f7819 */ /* 0x000fe2000001162f */
[C---:B------:R-:W-:Y:S01]  /*8310*/  IMAD.U32 R88, R38.reuse, 0x10000, RZ ;  /* 0x0001000026587824 */ /* 0x040fe200078e00ff */
[----:B------:R-:W-:Y:S01]  /*8320*/  LOP3.LUT R38, R38, 0xffff0000, RZ, 0xc0, !PT ;  /* 0xffff000026267812 */ /* 0x000fe200078ec0ff */
[----:B------:R-:W-:Y:S01]  /*8330*/  IMAD.U32 R85, R37, 0x10000, RZ ;  /* 0x0001000025557824 */ /* 0x000fe200078e00ff */
[----:B------:R-:W-:Y:S01]  /*8340*/  LOP3.LUT R49, R49, 0xffff0000, RZ, 0xc0, !PT ;  /* 0xffff000031317812 */ /* 0x000fe200078ec0ff */
[----:B------:R-:W-:Y:S01]  /*8350*/  FMUL.FTZ R86, R89, R88 ;  /* 0x0000005859567220 */ /* 0x000fe20000410000 */
[----:B------:R-:W-:-:S02]  /*8360*/  SHF.R.U32.HI R39, RZ, 0x10, R39 ;  /* 0x00000010ff277819 */ /* 0x000fc40000011627 */
[----:B------:R-:W-:Y:S01]  /*8370*/  PRMT R47, R172, 0x5410, R47 ;  /* 0x00005410ac2f7816 */ /* 0x000fe2000000002f */
[-C--:B------:R-:W-:Y:S01]  /*8380*/  FFMA.FTZ R86, R87, R85.reuse, -R86 ;  /* 0x0000005557567223 */ /* 0x080fe20000010856 */
[----:B------:R-:W-:Y:S01]  /*8390*/  FMUL.FTZ R85, R89, R85 ;  /* 0x0000005559557220 */ /* 0x000fe20000410000 */
[----:B------:R-:W-:Y:S01]  /*83a0*/  LOP3.LUT R41, R41, 0xffff0000, RZ, 0xc0, !PT ;  /* 0xffff000029297812 */ /* 0x000fe200078ec0ff */
[----:B------:R-:W-:Y:S01]  /*83b0*/  IMAD.U32 R89, R51, 0x10000, RZ ;  /* 0x0001000033597824 */ /* 0x000fe200078e00ff */
[----:B------:R-:W-:Y:S01]  /*83c0*/  PRMT R39, R174, 0x5410, R39 ;  /* 0x00005410ae277816 */ /* 0x000fe20000000027 */
[----:B------:R-:W-:Y:S01]  /*83d0*/  FFMA.FTZ R85, R87, R88, R85 ;  /* 0x0000005857557223 */ /* 0x000fe20000010055 */
[----:B------:R-:W-:Y:S01]  /*83e0*/  LOP3.LUT R87, R37, 0xffff0000, RZ, 0xc0, !PT ;  /* 0xffff000025577812 */ /* 0x000fe200078ec0ff */
[----:B------:R-:W-:Y:S01]  /*83f0*/  FMUL.FTZ R37, R49, R38 ;  /* 0x0000002631257220 */ /* 0x000fe20000410000 */
[C---:B------:R-:W-:Y:S01]  /*8400*/  IMAD.U32 R88, R47.reuse, 0x10000, RZ ;  /* 0x000100002f587824 */ /* 0x040fe200078e00ff */
[----:B------:R-:W-:-:S02]  /*8410*/  LOP3.LUT R47, R47, 0xffff0000, RZ, 0xc0, !PT ;  /* 0xffff00002f2f7812 */ /* 0x000fc400078ec0ff */
[-C--:B------:R-:W-:Y:S01]  /*8420*/  FMUL.FTZ R49, R49, R87.reuse ;  /* 0x0000005731317220 */ /* 0x080fe20000410000 */
[----:B------:R-:W-:Y:S01]  /*8430*/  FFMA.FTZ R37, R41, R87, -R37 ;  /* 0x0000005729257223 */ /* 0x000fe20000010825 */
[----:B------:R-:W-:Y:S01]  /*8440*/  IMAD.U32 R87, R43, 0x10000, RZ ;  /* 0x000100002b577824 */ /* 0x000fe200078e00ff */
[----:B------:R-:W-:Y:S01]  /*8450*/  LOP3.LUT R51, R51, 0xffff0000, RZ, 0xc0, !PT ;  /* 0xffff000033337812 */ /* 0x000fe200078ec0ff */
[----:B------:R-:W-:Y:S01]  /*8460*/  FFMA.FTZ R38, R41, R38, R49 ;  /* 0x0000002629267223 */ /* 0x000fe20000010031 */
[----:B------:R-:W-:Y:S02]  /*8470*/  IMAD.U32 R49, R39, 0x10000, RZ ;  /* 0x0001000027317824 */ /* 0x000fe400078e00ff */
[----:B------:R-:W-:Y:S01]  /*8480*/  FMUL.FTZ R41, R89, R88 ;  /* 0x0000005859297220 */ /* 0x000fe20000410000 */
[----:B------:R-:W-:Y:S02]  /*8490*/  PRMT R44, R173, 0x5432, R44 ;  /* 0x00005432ad2c7816 */ /* 0x000fe4000000002c */
[----:B------:R-:W-:Y:S01]  /*84a0*/  PRMT R36, R175, 0x5432, R36 ;  /* 0x00005432af247816 */ /* 0x000fe20000000024 */
[-C--:B------:R-:W-:Y:S01]  /*84b0*/  FFMA.FTZ R41, R87, R49.reuse, -R41 ;  /* 0x0000003157297223 */ /* 0x080fe20000010829 */
[----:B------:R-:W-:Y:S01]  /*84c0*/  FMUL.FTZ R49, R89, R49 ;  /* 0x0000003159317220 */ /* 0x000fe20000410000 */
[----:B------:R-:W-:-:S02]  /*84d0*/  F2FP.BF16.F32.PACK_AB R38, R38, R85 ;  /* 0x000000552626723e */ /* 0x000fc400000010ff */
[----:B------:R-:W-:Y:S01]  /*84e0*/  PRMT R45, R172, 0x5432, R45 ;  /* 0x00005432ac2d7816 */ /* 0x000fe2000000002d */
[----:B------:R-:W-:Y:S01]  /*84f0*/  FFMA.FTZ R49, R87, R88, R49 ;  /* 0x0000005857317223 */ /* 0x000fe20000010031 */
[----:B------:R-:W-:Y:S02]  /*8500*/  LOP3.LUT R87, R39, 0xffff0000, RZ, 0xc0, !PT ;  /* 0xffff000027577812 */ /* 0x000fe400078ec0ff */
[----:B------:R-:W-:Y:S01]  /*8510*/  LOP3.LUT R39, R43, 0xffff0000, RZ, 0xc0, !PT ;  /* 0xffff00002b277812 */ /* 0x000fe200078ec0ff */
[----:B------:R-:W-:Y:S01]  /*8520*/  FMUL.FTZ R43, R51, R47 ;  /* 0x0000002f332b7220 */ /* 0x000fe20000410000 */
[----:B------:R-:W-:Y:S01]  /*8530*/  F2FP.BF16.F32.PACK_AB R37, R37, R86 ;  /* 0x000000562525723e */ /* 0x000fe200000010ff */
[-C--:B------:R-:W-:Y:S02]  /*8540*/  FMUL.FTZ R51, R51, R87.reuse ;  /* 0x0000005733337220 */ /* 0x080fe40000410000 */
[C---:B------:R-:W-:Y:S02]  /*8550*/  FFMA.FTZ R43, R39.reuse, R87, -R43 ;  /* 0x00000057272b7223 */ /* 0x040fe4000001082b */
[----:B------:R-:W-:Y:S01]  /*8560*/  FFMA.FTZ R51, R39, R47, R51 ;  /* 0x0000002f27337223 */ /* 0x000fe20000010033 */
[----:B------:R-:W-:-:S02]  /*8570*/  IMAD.U32 R47, R48, 0x10000, RZ ;  /* 0x00010000302f7824 */ /* 0x000fc400078e00ff */
[----:B------:R-:W-:Y:S01]  /*8580*/  F2FP.BF16.F32.PACK_AB R43, R43, R41 ;  /* 0x000000292b2b723e */ /* 0x000fe200000010ff */
[----:B------:R-:W-:Y:S01]  /*8590*/  IMAD.U32 R41, R44, 0x10000, RZ ;  /* 0x000100002c297824 */ /* 0x000fe200078e00ff */
[----:B------:R-:W-:Y:S01]  /*85a0*/  F2FP.BF16.F32.PACK_AB R51, R51, R49 ;  /* 0x000000313333723e */ /* 0x000fe200000010ff */
[----:B------:R-:W-:Y:S01]  /*85b0*/  IMAD.U32 R49, R36, 0x10000, RZ ;  /* 0x0001000024317824 */ /* 0x000fe200078e00ff */
[----:B------:R-:W-:Y:S01]  /*85c0*/  LOP3.LUT R44, R44, 0xffff0000, RZ, 0xc0, !PT ;  /* 0xffff00002c2c7812 */ /* 0x000fe200078ec0ff */
[C---:B------:R-:W-:Y:S01]  /*85d0*/  FMUL.FTZ R85, R47.reuse, R41 ;  /* 0x000000292f557220 */ /* 0x040fe20000410000 */
[----:B------:R-:W-:Y:S02]  /*85e0*/  IMAD.U32 R39, R40, 0x10000, RZ ;  /* 0x0001000028277824 */ /* 0x000fe400078e00ff */
[-C--:B------:R-:W-:Y:S01]  /*85f0*/  FMUL.FTZ R47, R47, R49.reuse ;  /* 0x000000312f2f7220 */ /* 0x080fe20000410000 */
[----:B------:R-:W-:Y:S01]  /*8600*/  LOP3.LUT R36, R36, 0xffff0000, RZ, 0xc0, !PT ;  /* 0xffff000024247812 */ /* 0x000fe200078ec0ff */
[----:B------:R-:W-:-:S02]  /*8610*/  FFMA.FTZ R85, R39, R49, -R85 ;  /* 0x0000003127557223 */ /* 0x000fc40000010855 */
[----:B------:R-:W-:Y:S01]  /*8620*/  FFMA.FTZ R47, R39, R41, R47 ;  /* 0x00000029272f7223 */ /* 0x000fe2000001002f */
[----:B------:R-:W-:Y:S01]  /*8630*/  LOP3.LUT R39, R48, 0xffff0000, RZ, 0xc0, !PT ;  /* 0xffff000030277812 */ /* 0x000fe200078ec0ff */
[----:B------:R-:W-:Y:S01]  /*8640*/  IMAD.U32 R49, R50, 0x10000, RZ ;  /* 0x0001000032317824 */ /* 0x000fe200078e00ff */
        /* <DEDUP_REMOVED lines=11> */
[-C--:B------:R-:W-:Y:S01]  /*8700*/  FMUL.FTZ R49, R49, R44.reuse ;  /* 0x0000002c31317220 */ /* 0x080fe20000410000 */
[----:B------:R-:W-:Y:S01]  /*8710*/  F2FP.BF16.F32.PACK_AB R36, R36, R85 ;  /* 0x000000552424723e */ /* 0x000fe200000010ff */
[----:B------:R-:W-:-:S02]  /*8720*/  FFMA.FTZ R48, R40, R44, -R48 ;  /* 0x0000002c28307223 */ /* 0x000fc40000010830 */
[----:B------:R-:W-:Y:S01]  /*8730*/  FFMA.FTZ R49, R40, R41, R49 ;  /* 0x0000002928317223 */ /* 0x000fe20000010031 */
[----:B------:R-:W-:Y:S02]  /*8740*/  LOP3.LUT R40, R50, 0xffff0000, RZ, 0xc0, !PT ;  /* 0xffff000032287812 */ /* 0x000fe400078ec0ff */
[----:B------:R-:W-:Y:S02]  /*8750*/  LOP3.LUT R41, R42, 0xffff0000, RZ, 0xc0, !PT ;  /* 0xffff00002a297812 */ /* 0x000fe400078ec0ff */
[----:B------:R-:W-:Y:S01]  /*8760*/  F2FP.BF16.F32.PACK_AB R39, R39, R47 ;  /* 0x0000002f2727723e */ /* 0x000fe200000010ff */
[C---:B------:R-:W-:Y:S01]  /*8770*/  FMUL.FTZ R42, R40.reuse, R45 ;  /* 0x0000002d282a7220 */ /* 0x040fe20000410000 */
[----:B------:R-:W-:-:S03]  /*8780*/  FMUL.FTZ R40, R40, R46 ;  /* 0x0000002e28287220 */ /* 0x000fc60000410000 */
[C---:B------:R-:W-:Y:S01]  /*8790*/  FFMA.FTZ R42, R41.reuse, R46, -R42 ;  /* 0x0000002e292a7223 */ /* 0x040fe2000001082a */
[----:B------:R-:W-:Y:S01]  /*87a0*/  FFMA.FTZ R40, R41, R45, R40 ;  /* 0x0000002d29287223 */ /* 0x000fe20000010028 */
[----:B------:R-:W-:-:S03]  /*87b0*/  IMAD.MOV.U32 R41, RZ, RZ, R37 ;  /* 0x000000ffff297224 */ /* 0x000fc600078e0025 */
[----:B------:R-:W-:Y:S01]  /*87c0*/  F2FP.BF16.F32.PACK_AB R42, R42, R48 ;  /* 0x000000302a2a723e */ /* 0x000fe200000010ff */
[----:B------:R-:W-:Y:S01]  /*87d0*/  IMAD.MOV.U32 R48, RZ, RZ, R39 ;  /* 0x000000ffff307224 */ /* 0x000fe200078e0027 */
[----:B------:R-:W-:Y:S01]  /*87e0*/  F2FP.BF16.F32.PACK_AB R50, R40, R49 ;  /* 0x000000312832723e */ /* 0x000fe200000010ff */
[----:B------:R-:W-:Y:S02]  /*87f0*/  IMAD.MOV.U32 R40, RZ, RZ, R36 ;  /* 0x000000ffff287224 */ /* 0x000fe400078e0024 */
[----:B------:R-:W-:-:S07]  /*8800*/  IMAD.MOV.U32 R49, RZ, RZ, R38 ;  /* 0x000000ffff317224 */ /* 0x000fce00078e0026 */
.L_x_530:
[----:B------:R-:W-:Y:S05]  /*8810*/  BSYNC B2 ;  /* 0x0000000000027941 */ /* 0x000fea0003800000 */
.L_x_529:
        /* <DEDUP_REMOVED lines=13> */
.L_x_524:
[----:B------:R-:W-:Y:S05]  /*88f0*/  BSYNC B1 ;  /* 0x0000000000017941 */ /* 0x000fea0003800000 */
.L_x_523:
[----:B----4-:R-:W4:Y:S01]  /*8900*/  LDL R36, [R1+0x10] ;  /* 0x0000100001247983 */ /* 0x010f220000100800 */
[----:B------:R-:W-:Y:S01]  /*8910*/  BSSY B1, `(.L_x_531) ;  /* 0x000010e000017945 */ /* 0x000fe20003800000 */
[----:B----4-:R-:W-:-:S13]  /*8920*/  LOP3.LUT P4, RZ, R36, 0x1, RZ, 0xc0, !PT ;  /* 0x0000000124ff7812 */ /* 0x010fda000788c0ff */
[----:B------:R-:W-:Y:S05]  /*8930*/  @P4 BRA `(.L_x_532) ;  /* 0x00000010002c4947 */ /* 0x000fea0003800000 */
[----:B------:R-:W-:Y:S01]  /*8940*/  ISETP.NE.AND P4, PT, R27, RZ, PT ;  /* 0x000000ff1b00720c */ /* 0x000fe20003f85270 */
[----:B------:R-:W-:Y:S01]  /*8950*/  VIADD R36, R213, 0x20 ;  /* 0x00000020d5247836 */ /* 0x000fe20000000000 */
[----:B------:R-:W-:Y:S01]  /*8960*/  BSSY B2, `(.L_x_533) ;  /* 0x0000086000027945 */ /* 0x000fe20003800000 */
[-C--:B---3--:R-:W-:Y:S02]  /*8970*/  IMAD R50, R142, R124.reuse, RZ ;  /* 0x0000007c8e327224 */ /* 0x088fe400078e02ff */
[----:B------:R-:W-:-:S04]  /*8980*/  IMAD.WIDE.U32 R44, R36, R124, R122 ;  /* 0x0000007c242c7225 */ /* 0x000fc800078e007a */
[----:B------:R-:W-:-:S04]  /*8990*/  IMAD R50, R36, R125, R50 ;  /* 0x0000007d24327224 */ /* 0x000fc800078e0232 */
[----:B------:R-:W-:Y:S01]  /*89a0*/  IMAD.IADD R50, R45, 0x1, R50 ;  /* 0x000000012d327824 */ /* 0x000fe200078e0232 */
[----:B------:R-:W-:Y:S06]  /*89b0*/  @!P4 BRA `(.L_x_534) ;  /* 0x000000080000c947 */ /* 0x000fec0003800000 */
[----:B------:R-:W-:Y:S01]  /*89c0*/  SEL R36, R118, R145, !P0 ;  /* 0x0000009176247207 */ /* 0x000fe20004000000 */
[----:B------:R-:W-:Y:S01]  /*89d0*/  BSSY B3, `(.L_x_535) ;  /* 0x0000071000037945 */ /* 0x000fe20003800000 */
[----:B------:R-:W-:Y:S02]  /*89e0*/  SHF.R.U32.HI R38, RZ, 0x3, R223 ;  /* 0x00000003ff267819 */ /* 0x000fe400000116df */
[----:B------:R-:W-:Y:S02]  /*89f0*/  SHF.R.S32.HI R37, RZ, 0x1f, R36 ;  /* 0x0000001fff257819 */ /* 0x000fe40000011424 */
[----:B------:R-:W-:Y:S02]  /*8a00*/  ISETP.GE.AND P4, PT, R16, R115, PT ;  /* 0x000000731000720c */ /* 0x000fe40003f86270 */
[----:B------:R-:W-:-:S04]  /*8a10*/  LEA.HI R37, R37, R36, RZ, 0x4 ;  /* 0x0000002425257211 */ /* 0x000fc800078f20ff */
[----:B------:R-:W-:-:S04]  /*8a20*/  LEA.HI.SX32 R46, R37, R15, 0x1c ;  /* 0x0000000f252e7211 */ /* 0x000fc800078fe2ff */
[----:B------:R-:W-:-:S04]  /*8a30*/  SHF.R.S32.HI R37, RZ, 0x1f, R46 ;  /* 0x0000001fff257819 */ /* 0x000fc8000001142e */
[----:B------:R-:W-:Y:S01]  /*8a40*/  LEA.HI R37, R37, R46, RZ, 0x3 ;  /* 0x0000002e25257211 */ /* 0x000fe200078f18ff */
[----:B------:R-:W-:-:S03]  /*8a50*/  IMAD.SHL.U32 R46, R46, 0x8, RZ ;  /* 0x000000082e2e7824 */ /* 0x000fc600078e00ff */
[----:B------:R-:W-:Y:S02]  /*8a60*/  SHF.R.S32.HI R37, RZ, 0x3, R37 ;  /* 0x00000003ff257819 */ /* 0x000fe40000011425 */
[----:B------:R-:W-:-:S03]  /*8a70*/  LOP3.LUT R36, R223, 0x38, R46, 0xf8, !PT ;  /* 0x00000038df247812 */ /* 0x000fc600078ef82e */
[----:B------:R-:W-:Y:S01]  /*8a80*/  IMAD R37, R37, 0x1400, R227 ;  /* 0x0000140025257824 */ /* 0x000fe200078e02e3 */
[----:B------:R-:W-:-:S05]  /*8a90*/  LOP3.LUT R36, R36, R38, RZ, 0x3c, !PT ;  /* 0x0000002624247212 */ /* 0x000fca00078e3cff */
[----:B------:R-:W-:-:S04]  /*8aa0*/  IMAD.IADD R36, R37, 0x1, R36 ;  /* 0x0000000125247824 */ /* 0x000fc800078e0224 */
[C---:B-1----:R-:W-:Y:S02]  /*8ab0*/  IMAD R40, R19.reuse, 0x5000, R36 ;  /* 0x0000500013287824 */ /* 0x042fe400078e0224 */
[----:B------:R-:W-:Y:S02]  /*8ac0*/  IMAD R36, R19, 0x5000, R136 ;  /* 0x0000500013247824 */ /* 0x000fe400078e0288 */
[--C-:B------:R-:W-:Y:S02]  /*8ad0*/  IMAD R40, R40, 0x2, R18.reuse ;  /* 0x0000000228287824 */ /* 0x100fe400078e0212 */
[----:B------:R-:W-:-:S04]  /*8ae0*/  IMAD R36, R36, 0x2, R18 ;  /* 0x0000000224247824 */ /* 0x000fc800078e0212 */
[----:B------:R-:W1:Y:S04]  /*8af0*/  LDS.128 R40, [R40+0x24400] ;  /* 0x0244000028287984 */ /* 0x000e680000000c00 */
[----:B------:R-:W3:Y:S01]  /*8b00*/  LDS.128 R36, [R36+0x24400] ;  /* 0x0244000024247984 */ /* 0x000ee20000000c00 */
[----:B------:R-:W-:Y:S05]  /*8b10*/  @P4 BRA `(.L_x_536) ;  /* 0x0000000400704947 */ /* 0x000fea0003800000 */
[--C-:B------:R-:W-:Y:S01]  /*8b20*/  SHF.R.U64 R49, R64, 0x10, R65.reuse ;  /* 0x0000001040317819 */ /* 0x100fe20000001241 */
[----:B01----:R-:W-:Y:S01]  /*8b30*/  IMAD.U32 R84, R41, 0x10000, RZ ;  /* 0x0001000029547824 */ /* 0x003fe200078e00ff */
[----:B------:R-:W-:Y:S01]  /*8b40*/  SHF.R.U32.HI R64, RZ, 0x10, R65 ;  /* 0x00000010ff407819 */ /* 0x000fe20000011641 */
[----:B---3--:R-:W-:Y:S01]  /*8b50*/  IMAD.U32 R65, R37, 0x10000, RZ ;  /* 0x0001000025417824 */ /* 0x008fe200078e00ff */
[--C-:B------:R-:W-:Y:S02]  /*8b60*/  SHF.R.U64 R47, R56, 0x10, R57.reuse ;  /* 0x00000010382f7819 */ /* 0x100fe40000001239 */
[----:B------:R-:W-:Y:S02]  /*8b70*/  SHF.R.U32.HI R56, RZ, 0x10, R57 ;  /* 0x00000010ff387819 */ /* 0x000fe40000011639 */
[----:B------:R-:W-:Y:S02]  /*8b80*/  PRMT R64, R170, 0x5432, R64 ;  /* 0x00005432aa407816 */ /* 0x000fe40000000040 */
[----:B------:R-:W-:-:S02]  /*8b90*/  SHF.R.U64 R51, R66, 0x10, R67 ;  /* 0x0000001042337819 */ /* 0x000fc40000001243 */
[----:B------:R-:W-:Y:S02]  /*8ba0*/  PRMT R56, R168, 0x5432, R56 ;  /* 0x00005432a8387816 */ /* 0x000fe40000000038 */
[----:B------:R-:W-:Y:S01]  /*8bb0*/  SHF.R.U32.HI R66, RZ, 0x10, R67 ;  /* 0x00000010ff427819 */ /* 0x000fe20000011643 */
[----:B------:R-:W-:Y:S01]  /*8bc0*/  IMAD.U32 R67, R64, 0x10000, RZ ;  /* 0x0001000040437824 */ /* 0x000fe200078e00ff */
[--C-:B------:R-:W-:Y:S01]  /*8bd0*/  SHF.R.U64 R48, R58, 0x10, R59.reuse ;  /* 0x000000103a307819 */ /* 0x100fe2000000123b */
[----:B------:R-:W-:Y:S01]  /*8be0*/  IMAD.U32 R57, R56, 0x10000, RZ ;  /* 0x0001000038397824 */ /* 0x000fe200078e00ff */
[----:B------:R-:W-:Y:S01]  /*8bf0*/  SHF.R.U32.HI R58, RZ, 0x10, R59 ;  /* 0x00000010ff3a7819 */ /* 0x000fe2000001163b */
[----:B------:R-:W-:Y:S01]  /*8c00*/  FMUL.FTZ R59, R84, R67 ;  /* 0x00000043543b7220 */ /* 0x000fe20000410000 */
[----:B------:R-:W-:Y:S02]  /*8c10*/  LOP3.LUT R64, R64, 0xffff0000, RZ, 0xc0, !PT ;  /* 0xffff000040407812 */ /* 0x000fe400078ec0ff */
[----:B------:R-:W-:Y:S01]  /*8c20*/  LOP3.LUT R41, R41, 0xffff0000, RZ, 0xc0, !PT ;  /* 0xffff000029297812 */ /* 0x000fe200078ec0ff */
[-C--:B------:R-:W-:Y:S01]  /*8c30*/  FFMA.FTZ R59, R65, R57.reuse, -R59 ;  /* 0x00000039413b7223 */ /* 0x080fe2000001083b */
[----:B------:R-:W-:Y:S01]  /*8c40*/  FMUL.FTZ R57, R84, R57 ;  /* 0x0000003954397220 */ /* 0x000fe20000410000 */
[----:B------:R-:W-:-:S02]  /*8c50*/  LOP3.LUT R56, R56, 0xffff0000, RZ, 0xc0, !PT ;  /* 0xffff000038387812 */ /* 0x000fc400078ec0ff */
[----:B------:R-:W-:Y:S01]  /*8c60*/  PRMT R66, R169, 0x5432, R66 ;  /* 0x00005432a9427816 */ /* 0x000fe20000000042 */
[----:B------:R-:W-:Y:S01]  /*8c70*/  FFMA.FTZ R57, R65, R67, R57 ;  /* 0x0000004341397223 */ /* 0x000fe20000010039 */
[----:B------:R-:W-:Y:S01]  /*8c80*/  LOP3.LUT R65, R37, 0xffff0000, RZ, 0xc0, !PT ;  /* 0xffff000025417812 */ /* 0x000fe200078ec0ff */
[C---:B------:R-:W-:Y:S01]  /*8c90*/  FMUL.FTZ R37, R41.reuse, R64 ;  /* 0x0000004029257220 */ /* 0x040fe20000410000 */
[-C--:B------:R-:W-:Y:S01]  /*8ca0*/  FMUL.FTZ R41, R41, R56.reuse ;  /* 0x0000003829297220 */ /* 0x080fe20000410000 */
[----:B------:R-:W-:Y:S01]  /*8cb0*/  PRMT R58, R167, 0x5432, R58 ;  /* 0x00005432a73a7816 */ /* 0x000fe2000000003a */
[----:B------:R-:W-:Y:S02]  /*8cc0*/  IMAD.U32 R67, R43, 0x10000, RZ ;  /* 0x000100002b437824 */ /* 0x000fe400078e00ff */
[C---:B------:R-:W-:Y:S01]  /*8cd0*/  FFMA.FTZ R37, R65.reuse, R56, -R37 ;  /* 0x0000003841257223 */ /* 0x040fe20000010825 */
[----:B------:R-:W-:Y:S01]  /*8ce0*/  FFMA.FTZ R41, R65, R64, R41 ;  /* 0x0000004041297223 */ /* 0x000fe20000010029 */
[C---:B------:R-:W-:Y:S01]  /*8cf0*/  IMAD.U32 R65, R66.reuse, 0x10000, RZ ;  /* 0x0001000042417824 */ /* 0x040fe200078e00ff */
[----:B------:R-:W-:Y:S01]  /*8d00*/  LOP3.LUT R66, R66, 0xffff0000, RZ, 0xc0, !PT ;  /* 0xffff000042427812 */ /* 0x000fe200078ec0ff */
[----:B------:R-:W-:Y:S01]  /*8d10*/  IMAD.U32 R64, R39, 0x10000, RZ ;  /* 0x0001000027407824 */ /* 0x000fe200078e00ff */
[----:B------:R-:W-:Y:S01]  /*8d20*/  LOP3.LUT R43, R43, 0xffff0000, RZ, 0xc0, !PT ;  /* 0xffff00002b2b7812 */ /* 0x000fe200078ec0ff */
[----:B------:R-:W-:-:S02]  /*8d30*/  IMAD.U32 R56, R58, 0x10000, RZ ;  /* 0x000100003a387824 */ /* 0x000fc400078e00ff */
[-C--:B------:R-:W-:Y:S01]  /*8d40*/  FMUL.FTZ R84, R67, R65.reuse ;  /* 0x0000004143547220 */ /* 0x080fe20000410000 */
[----:B------:R-:W-:Y:S02]  /*8d50*/  LOP3.LUT R58, R58, 0xffff0000, RZ, 0xc0, !PT ;  /* 0xffff00003a3a7812 */ /* 0x000fe400078ec0ff */
[----:B------:R-:W-:Y:S01]  /*8d60*/  LOP3.LUT R39, R39, 0xffff0000, RZ, 0xc0, !PT ;  /* 0xffff000027277812 */ /* 0x000fe200078ec0ff */
[-C--:B------:R-:W-:Y:S01]  /*8d70*/  FFMA.FTZ R84, R64, R56.reuse, -R84 ;  /* 0x0000003840547223 */ /* 0x080fe20000010854 */
[----:B------:R-:W-:Y:S01]  /*8d80*/  FMUL.FTZ R56, R67, R56 ;  /* 0x0000003843387220 */ /* 0x000fe20000410000 */
[----:B------:R-:W-:Y:S02]  /*8d90*/  PRMT R49, R170, 0x5410, R49 ;  /* 0x00005410aa317816 */ /* 0x000fe40000000031 */
[----:B------:R-:W-:Y:S01]  /*8da0*/  PRMT R47, R168, 0x5410, R47 ;  /* 0x00005410a82f7816 */ /* 0x000fe2000000002f */
[----:B------:R-:W-:Y:S01]  /*8db0*/  FFMA.FTZ R64, R64, R65, R56 ;  /* 0x0000004140407223 */ /* 0x000fe20000010038 */
[C---:B------:R-:W-:Y:S01]  /*8dc0*/  FMUL.FTZ R56, R43.reuse, R66 ;  /* 0x000000422b387220 */ /* 0x040fe20000410000 */
[----:B------:R-:W-:Y:S01]  /*8dd0*/  FMUL.FTZ R43, R43, R58 ;  /* 0x0000003a2b2b7220 */ /* 0x000fe20000410000 */
[----:B------:R-:W-:Y:S01]  /*8de0*/  F2FP.BF16.F32.PACK_AB R41, R41, R57 ;  /* 0x000000392929723e */ /* 0x000fe200000010ff */
[----:B------:R-:W-:-:S02]  /*8df0*/  IMAD.U32 R57, R49, 0x10000, RZ ;  /* 0x0001000031397824 */ /* 0x000fc400078e00ff */
[C---:B------:R-:W-:Y:S01]  /*8e00*/  FFMA.FTZ R56, R39.reuse, R58, -R56 ;  /* 0x0000003a27387223 */ /* 0x040fe20000010838 */
[----:B------:R-:W-:Y:S01]  /*8e10*/  FFMA.FTZ R43, R39, R66, R43 ;  /* 0x00000042272b7223 */ /* 0x000fe2000001002b */
[----:B------:R-:W-:Y:S01]  /*8e20*/  F2FP.BF16.F32.PACK_AB R37, R37, R59 ;  /* 0x0000003b2525723e */ /* 0x000fe200000010ff */
[----:B------:R-:W-:Y:S01]  /*8e30*/  IMAD.U32 R58, R40, 0x10000, RZ ;  /* 0x00010000283a7824 */ /* 0x000fe200078e00ff */
[----:B------:R-:W-:Y:S01]  /*8e40*/  LOP3.LUT R49, R49, 0xffff0000, RZ, 0xc0, !PT ;  /* 0xffff000031317812 */ /* 0x000fe200078ec0ff */
[----:B------:R-:W-:Y:S01]  /*8e50*/  IMAD.U32 R59, R47, 0x10000, RZ ;  /* 0x000100002f3b7824 */ /* 0x000fe200078e00ff */
[----:B------:R-:W-:Y:S01]  /*8e60*/  F2FP.BF16.F32.PACK_AB R43, R43, R64 ;  /* 0x000000402b2b723e */ /* 0x000fe200000010ff */
[----:B------:R-:W-:Y:S01]  /*8e70*/  FMUL.FTZ R64, R58, R57 ;  /* 0x000000393a407220 */ /* 0x000fe20000410000 */
[----:B------:R-:W-:Y:S02]  /*8e80*/  IMAD.U32 R39, R36, 0x10000, RZ ;  /* 0x0001000024277824 */ /* 0x000fe400078e00ff */
[-C--:B------:R-:W-:Y:S01]  /*8e90*/  FMUL.FTZ R58, R58, R59.reuse ;  /* 0x0000003b3a3a7220 */ /* 0x080fe20000410000 */
[----:B------:R-:W-:Y:S01]  /*8ea0*/  LOP3.LUT R47, R47, 0xffff0000, RZ, 0xc0, !PT ;  /* 0xffff00002f2f7812 */ /* 0x000fe200078ec0ff */
[----:B------:R-:W-:-:S02]  /*8eb0*/  FFMA.FTZ R64, R39, R59, -R64 ;  /* 0x0000003b27407223 */ /* 0x000fc40000010840 */
[----:B------:R-:W-:Y:S01]  /*8ec0*/  FFMA.FTZ R58, R39, R57, R58 ;  /* 0x00000039273a7223 */ /* 0x000fe2000001003a */
[----:B------:R-:W-:Y:S01]  /*8ed0*/  LOP3.LUT R39, R40, 0xffff0000, RZ, 0xc0, !PT ;  /* 0xffff000028277812 */ /* 0x000fe200078ec0ff */
[----:B------:R-:W-:Y:S01]  /*8ee0*/  IMAD.U32 R59, R42, 0x10000, RZ ;  /* 0x000100002a3b7824 */ /* 0x000fe200078e00ff */
[----:B------:R-:W-:Y:S02]  /*8ef0*/  LOP3.LUT R40, R36, 0xffff0000, RZ, 0xc0, !PT ;  /* 0xffff000024287812 */ /* 0x000fe400078ec0ff */
[----:B------:R-:W-:Y:S01]  /*8f00*/  PRMT R51, R169, 0x5410, R51 ;  /* 0x00005410a9337816 */ /* 0x000fe20000000033 */
[----:B------:R-:W-:Y:S01]  /*8f10*/  FMUL.FTZ R36, R39, R49 ;  /* 0x0000003127247220 */ /* 0x000fe20000410000 */
[----:B------:R-:W-:Y:S01]  /*8f20*/  PRMT R48, R167, 0x5410, R48 ;  /* 0x00005410a7307816 */ /* 0x000fe20000000030 */
[-C--:B------:R-:W-:Y:S01]  /*8f30*/  FMUL.FTZ R39, R39, R47.reuse ;  /* 0x0000002f27277220 */ /* 0x080fe20000410000 */
[----:B------:R-:W-:Y:S01]  /*8f40*/  F2FP.BF16.F32.PACK_AB R56, R56, R84 ;  /* 0x000000543838723e */ /* 0x000fe200000010ff */
[----:B------:R-:W-:Y:S01]  /*8f50*/  FFMA.FTZ R36, R40, R47, -R36 ;  /* 0x0000002f28247223 */ /* 0x000fe20000010824 */
[----:B------:R-:W-:-:S02]  /*8f60*/  IMAD.U32 R47, R51, 0x10000, RZ ;  /* 0x00010000332f7824 */ /* 0x000fc400078e00ff */
[----:B------:R-:W-:Y:S01]  /*8f70*/  FFMA.FTZ R39, R40, R49, R39 ;  /* 0x0000003128277223 */ /* 0x000fe20000010027 */
[----:B------:R-:W-:Y:S01]  /*8f80*/  IMAD.U32 R49, R48, 0x10000, RZ ;  /* 0x0001000030317824 */ /* 0x000fe200078e00ff */
[----:B------:R-:W-:Y:S01]  /*8f90*/  LOP3.LUT R51, R51, 0xffff0000, RZ, 0xc0, !PT ;  /* 0xffff000033337812 */ /* 0x000fe200078ec0ff */
[C---:B------:R-:W-:Y:S01]  /*8fa0*/  FMUL.FTZ R57, R59.reuse, R47 ;  /* 0x0000002f3b397220 */ /* 0x040fe20000410000 */
[----:B------:R-:W-:Y:S02]  /*8fb0*/  IMAD.U32 R40, R38, 0x10000, RZ ;  /* 0x0001000026287824 */ /* 0x000fe400078e00ff */
[-C--:B------:R-:W-:Y:S01]  /*8fc0*/  FMUL.FTZ R59, R59, R49.reuse ;  /* 0x000000313b3b7220 */ /* 0x080fe20000410000 */
[----:B------:R-:W-:Y:S01]  /*8fd0*/  LOP3.LUT R48, R48, 0xffff0000, RZ, 0xc0, !PT ;  /* 0xffff000030307812 */ /* 0x000fe200078ec0ff */
[C---:B------:R-:W-:Y:S02]  /*8fe0*/  FFMA.FTZ R57, R40.reuse, R49, -R57 ;  /* 0x0000003128397223 */ /* 0x040fe40000010839 */
[----:B------:R-:W-:Y:S01]  /*8ff0*/  FFMA.FTZ R59, R40, R47, R59 ;  /* 0x0000002f283b7223 */ /* 0x000fe2000001003b */
[----:B------:R-:W-:-:S02]  /*9000*/  LOP3.LUT R40, R42, 0xffff0000, RZ, 0xc0, !PT ;  /* 0xffff00002a287812 */ /* 0x000fc400078ec0ff */
[----:B------:R-:W-:Y:S02]  /*9010*/  LOP3.LUT R38, R38, 0xffff0000, RZ, 0xc0, !PT ;  /* 0xffff000026267812 */ /* 0x000fe400078ec0ff */
[----:B------:R-:W-:Y:S01]  /*9020*/  F2FP.BF16.F32.PACK_AB R39, R39, R58 ;  /* 0x0000003a2727723e */ /* 0x000fe200000010ff */
[CC--:B------:R-:W-:Y:S01]  /*9030*/  FMUL.FTZ R42, R40.reuse, R51.reuse ;  /* 0x00000033282a7220 */ /* 0x0c0fe20000410000 */
[----:B------:R-:W-:Y:S01]  /*9040*/  FMUL.FTZ R40, R40, R48 ;  /* 0x0000003028287220 */ /* 0x000fe20000410000 */
[----:B------:R-:W-:Y:S02]  /*9050*/  F2FP.BF16.F32.PACK_AB R36, R36, R64 ;  /* 0x000000402424723e */ /* 0x000fe400000010ff */
[C---:B------:R-:W-:Y:S01]  /*9060*/  FFMA.FTZ R42, R38.reuse, R48, -R42 ;  /* 0x00000030262a7223 */ /* 0x040fe2000001082a */
[----:B------:R-:W-:-:S04]  /*9070*/  FFMA.FTZ R40, R38, R51, R40 ;  /* 0x0000003326287223 */ /* 0x000fc80000010028 */
[----:B------:R-:W-:Y:S02]  /*9080*/  F2FP.BF16.F32.PACK_AB R42, R42, R57 ;  /* 0x000000392a2a723e */ /* 0x000fe400000010ff */
[----:B------:R-:W-:Y:S01]  /*9090*/  F2FP.BF16.F32.PACK_AB R59, R40, R59 ;  /* 0x0000003b283b723e */ /* 0x000fe200000010ff */
[----:B------:R-:W-:Y:S02]  /*90a0*/  IMAD.MOV.U32 R40, RZ, RZ, R39 ;  /* 0x000000ffff287224 */ /* 0x000fe400078e0027 */
[----:B------:R-:W-:Y:S02]  /*90b0*/  IMAD.MOV.U32 R38, RZ, RZ, R42 ;  /* 0x000000ffff267224 */ /* 0x000fe400078e002a */
[----:B------:R-:W-:Y:S02]  /*90c0*/  IMAD.MOV.U32 R39, RZ, RZ, R56 ;  /* 0x000000ffff277224 */ /* 0x000fe400078e0038 */
[----:B------:R-:W-:-:S07]  /*90d0*/  IMAD.MOV.U32 R42, RZ, RZ, R59 ;  /* 0x000000ffff2a7224 */ /* 0x000fce00078e003b */
.L_x_536:
[----:B------:R-:W-:Y:S05]  /*90e0*/  BSYNC B3 ;  /* 0x0000000000037941 */ /* 0x000fea0003800000 */
.L_x_535:
        /* <DEDUP_REMOVED lines=10> */
[----:B---3--:R3:W-:Y:S01]  /*9190*/  STG.E.128 desc[UR4][R46.64], R36 ;  /* 0x000000242e007986 */ /* 0x0087e2000c101d04 */
[----:B------:R-:W-:-:S05]  /*91a0*/  @!P4 LEA.HI.X R49, R51, R117, R49, 0x1, P5 ;  /* 0x000000753331c211 */ /* 0x000fca00028f0c31 */
[----:B-1----:R3:W-:Y:S04]  /*91b0*/  @!P4 STG.E.128 desc[UR4][R48.64], R40 ;  /* 0x000000283000c986 */ /* 0x0027e8000c101d04 */
.L_x_534:
[----:B------:R-:W-:Y:S05]  /*91c0*/  BSYNC B2 ;  /* 0x0000000000027941 */ /* 0x000fea0003800000 */
.L_x_533:
[----:B------:R-:W-:-:S13]  /*91d0*/  ISETP.NE.AND P4, PT, R11, RZ, PT ;  /* 0x000000ff0b00720c */ /* 0x000fda0003f85270 */
[----:B------:R-:W-:Y:S05]  /*91e0*/  @!P4 BRA `(.L_x_532) ;  /* 0x000000080000c947 */ /* 0x000fea0003800000 */
[----:B---3--:R-:W-:Y:S01]  /*91f0*/  SEL R36, R118, R145, !P1 ;  /* 0x0000009176247207 */ /* 0x008fe20004800000 */
        /* <DEDUP_REMOVED lines=22> */
[----:B-1----:R-:W-:Y:S01]  /*9360*/  IMAD.U32 R58, R41, 0x10000, RZ ;  /* 0x00010000293a7824 */ /* 0x002fe200078e00ff */
[----:B------:R-:W-:Y:S01]  /*9370*/  SHF.R.U32.HI R60, RZ, 0x10, R61 ;  /* 0x00000010ff3c7819 */ /* 0x000fe2000001163d */
[----:B---3--:R-:W-:Y:S01]  /*9380*/  IMAD.U32 R56, R37, 0x10000, RZ ;  /* 0x0001000025387824 */ /* 0x008fe200078e00ff */
[--C-:B------:R-:W-:Y:S02]  /*9390*/  SHF.R.U64 R47, R52, 0x10, R53.reuse ;  /* 0x00000010342f7819 */ /* 0x100fe40000001235 */
[----:B------:R-:W-:Y:S02]  /*93a0*/  SHF.R.U32.HI R52, RZ, 0x10, R53 ;  /* 0x00000010ff347819 */ /* 0x000fe40000011635 */
[----:B------:R-:W-:Y:S02]  /*93b0*/  PRMT R60, R166, 0x5432, R60 ;  /* 0x00005432a63c7816 */ /* 0x000fe4000000003c */
[----:B------:R-:W-:-:S02]  /*93c0*/  PRMT R52, R164, 0x5432, R52 ;  /* 0x00005432a4347816 */ /* 0x000fc40000000034 */
[--C-:B------:R-:W-:Y:S01]  /*93d0*/  SHF.R.U64 R48, R54, 0x10, R55.reuse ;  /* 0x0000001036307819 */ /* 0x100fe20000001237 */
[----:B------:R-:W-:Y:S01]  /*93e0*/  IMAD.U32 R57, R60, 0x10000, RZ ;  /* 0x000100003c397824 */ /* 0x000fe200078e00ff */
[----:B------:R-:W-:Y:S01]  /*93f0*/  SHF.R.U32.HI R54, RZ, 0x10, R55 ;  /* 0x00000010ff367819 */ /* 0x000fe20000011637 */
[----:B------:R-:W-:Y:S01]  /*9400*/  IMAD.U32 R53, R52, 0x10000, RZ ;  /* 0x0001000034357824 */ /* 0x000fe200078e00ff */
[--C-:B------:R-:W-:Y:S01]  /*9410*/  SHF.R.U64 R51, R62, 0x10, R63.reuse ;  /* 0x000000103e337819 */ /* 0x100fe2000000123f */
[----:B------:R-:W-:Y:S01]  /*9420*/  FMUL.FTZ R55, R58, R57 ;  /* 0x000000393a377220 */ /* 0x000fe20000410000 */
[----:B------:R-:W-:Y:S02]  /*9430*/  SHF.R.U32.HI R62, RZ, 0x10, R63 ;  /* 0x00000010ff3e7819 */ /* 0x000fe4000001163f */
[----:B------:R-:W-:Y:S01]  /*9440*/  LOP3.LUT R60, R60, 0xffff0000, RZ, 0xc0, !PT ;  /* 0xffff00003c3c7812 */ /* 0x000fe200078ec0ff */
[-C--:B------:R-:W-:Y:S01]  /*9450*/  FFMA.FTZ R55, R56, R53.reuse, -R55 ;  /* 0x0000003538377223 */ /* 0x080fe20000010837 */
[----:B------:R-:W-:Y:S01]  /*9460*/  FMUL.FTZ R53, R58, R53 ;  /* 0x000000353a357220 */ /* 0x000fe20000410000 */
[----:B------:R-:W-:Y:S01]  /*9470*/  LOP3.LUT R41, R41, 0xffff0000, RZ, 0xc0, !PT ;  /* 0xffff000029297812 */ /* 0x000fe200078ec0ff */
[----:B------:R-:W-:Y:S01]  /*9480*/  IMAD.U32 R58, R43, 0x10000, RZ ;  /* 0x000100002b3a7824 */ /* 0x000fe200078e00ff */
[----:B------:R-:W-:Y:S01]  /*9490*/  LOP3.LUT R52, R52, 0xffff0000, RZ, 0xc0, !PT ;  /* 0xffff000034347812 */ /* 0x000fe200078ec0ff */
[----:B------:R-:W-:Y:S01]  /*94a0*/  FFMA.FTZ R53, R56, R57, R53 ;  /* 0x0000003938357223 */ /* 0x000fe20000010035 */
[----:B------:R-:W-:-:S02]  /*94b0*/  PRMT R62, R165, 0x5432, R62 ;  /* 0x00005432a53e7816 */ /* 0x000fc4000000003e */
[----:B------:R-:W-:Y:S01]  /*94c0*/  LOP3.LUT R56, R37, 0xffff0000, RZ, 0xc0, !PT ;  /* 0xffff000025387812 */ /* 0x000fe200078ec0ff */
[----:B------:R-:W-:Y:S01]  /*94d0*/  FMUL.FTZ R37, R41, R60 ;  /* 0x0000003c29257220 */ /* 0x000fe20000410000 */
[----:B------:R-:W-:Y:S01]  /*94e0*/  PRMT R54, R163, 0x5432, R54 ;  /* 0x00005432a3367816 */ /* 0x000fe20000000036 */
[-C--:B------:R-:W-:Y:S01]  /*94f0*/  FMUL.FTZ R41, R41, R52.reuse ;  /* 0x0000003429297220 */ /* 0x080fe20000410000 */
[----:B------:R-:W-:Y:S02]  /*9500*/  IMAD.U32 R57, R62, 0x10000, RZ ;  /* 0x000100003e397824 */ /* 0x000fe400078e00ff */
[----:B------:R-:W-:Y:S01]  /*9510*/  FFMA.FTZ R37, R56, R52, -R37 ;  /* 0x0000003438257223 */ /* 0x000fe20000010825 */
[----:B------:R-:W-:Y:S01]  /*9520*/  LOP3.LUT R62, R62, 0xffff0000, RZ, 0xc0, !PT ;  /* 0xffff00003e3e7812 */ /* 0x000fe200078ec0ff */
[----:B------:R-:W-:Y:S01]  /*9530*/  FFMA.FTZ R41, R56, R60, R41 ;  /* 0x0000003c38297223 */ /* 0x000fe20000010029 */
[----:B------:R-:W-:Y:S02]  /*9540*/  IMAD.U32 R56, R39, 0x10000, RZ ;  /* 0x0001000027387824 */ /* 0x000fe400078e00ff */
[----:B------:R-:W-:Y:S01]  /*9550*/  FMUL.FTZ R59, R58, R57 ;  /* 0x000000393a3b7220 */ /* 0x000fe20000410000 */
[----:B------:R-:W-:Y:S01]  /*9560*/  IMAD.U32 R52, R54, 0x10000, RZ ;  /* 0x0001000036347824 */ /* 0x000fe200078e00ff */
[----:B------:R-:W-:-:S02]  /*9570*/  LOP3.LUT R43, R43, 0xffff0000, RZ, 0xc0, !PT ;  /* 0xffff00002b2b7812 */ /* 0x000fc400078ec0ff */
[----:B------:R-:W-:Y:S01]  /*9580*/  LOP3.LUT R54, R54, 0xffff0000, RZ, 0xc0, !PT ;  /* 0xffff000036367812 */ /* 0x000fe200078ec0ff */
[-C--:B------:R-:W-:Y:S01]  /*9590*/  FFMA.FTZ R59, R56, R52.reuse, -R59 ;  /* 0x00000034383b7223 */ /* 0x080fe2000001083b */
[----:B------:R-:W-:Y:S01]  /*95a0*/  FMUL.FTZ R52, R58, R52 ;  /* 0x000000343a347220 */ /* 0x000fe20000410000 */
[----:B------:R-:W-:Y:S02]  /*95b0*/  LOP3.LUT R39, R39, 0xffff0000, RZ, 0xc0, !PT ;  /* 0xffff000027277812 */ /* 0x000fe400078ec0ff */
[----:B------:R-:W-:Y:S01]  /*95c0*/  PRMT R49, R166, 0x5410, R49 ;  /* 0x00005410a6317816 */ /* 0x000fe20000000031 */
[----:B------:R-:W-:Y:S01]  /*95d0*/  FFMA.FTZ R56, R56, R57, R52 ;  /* 0x0000003938387223 */ /* 0x000fe20000010034 */
[C---:B------:R-:W-:Y:S01]  /*95e0*/  FMUL.FTZ R52, R43.reuse, R62 ;  /* 0x0000003e2b347220 */ /* 0x040fe20000410000 */
[-C--:B------:R-:W-:Y:S01]  /*95f0*/  FMUL.FTZ R43, R43, R54.reuse ;  /* 0x000000362b2b7220 */ /* 0x080fe20000410000 */
[----:B------:R-:W-:Y:S02]  /*9600*/  PRMT R47, R164, 0x5410, R47 ;  /* 0x00005410a42f7816 */ /* 0x000fe4000000002f */
[C---:B------:R-:W-:Y:S01]  /*9610*/  FFMA.FTZ R52, R39.reuse, R54, -R52 ;  /* 0x0000003627347223 */ /* 0x040fe20000010834 */
[----:B------:R-:W-:Y:S01]  /*9620*/  FFMA.FTZ R43, R39, R62, R43 ;  /* 0x0000003e272b7223 */ /* 0x000fe2000001002b */
[----:B------:R-:W-:Y:S01]  /*9630*/  F2FP.BF16.F32.PACK_AB R41, R41, R53 ;  /* 0x000000352929723e */ /* 0x000fe200000010ff */
[----:B------:R-:W-:Y:S01]  /*9640*/  IMAD.U32 R54, R40, 0x10000, RZ ;  /* 0x0001000028367824 */ /* 0x000fe200078e00ff */
[----:B------:R-:W-:Y:S01]  /*9650*/  F2FP.BF16.F32.PACK_AB R37, R37, R55 ;  /* 0x000000372525723e */ /* 0x000fe200000010ff */
[----:B------:R-:W-:Y:S01]  /*9660*/  IMAD.U32 R53, R49, 0x10000, RZ ;  /* 0x0001000031357824 */ /* 0x000fe200078e00ff */
[----:B------:R-:W-:Y:S01]  /*9670*/  F2FP.BF16.F32.PACK_AB R43, R43, R56 ;  /* 0x000000382b2b723e */ /* 0x000fe200000010ff */
[----:B------:R-:W-:Y:S01]  /*9680*/  IMAD.U32 R55, R47, 0x10000, RZ ;  /* 0x000100002f377824 */ /* 0x000fe200078e00ff */
[----:B------:R-:W-:Y:S01]  /*9690*/  LOP3.LUT R49, R49, 0xffff0000, RZ, 0xc0, !PT ;  /* 0xffff000031317812 */ /* 0x000fe200078ec0ff */
[----:B------:R-:W-:Y:S01]  /*96a0*/  FMUL.FTZ R56, R54, R53 ;  /* 0x0000003536387220 */ /* 0x000fe20000410000 */
[----:B------:R-:W-:-:S02]  /*96b0*/  IMAD.U32 R39, R36, 0x10000, RZ ;  /* 0x0001000024277824 */ /* 0x000fc400078e00ff */
[-C--:B------:R-:W-:Y:S01]  /*96c0*/  FMUL.FTZ R54, R54, R55.reuse ;  /* 0x0000003736367220 */ /* 0x080fe20000410000 */
[----:B------:R-:W-:Y:S01]  /*96d0*/  LOP3.LUT R47, R47, 0xffff0000, RZ, 0xc0, !PT ;  /* 0xffff00002f2f7812 */ /* 0x000fe200078ec0ff */
[C---:B------:R-:W-:Y:S02]  /*96e0*/  FFMA.FTZ R56, R39.reuse, R55, -R56 ;  /* 0x0000003727387223 */ /* 0x040fe40000010838 */
[----:B------:R-:W-:Y:S01]  /*96f0*/  FFMA.FTZ R54, R39, R53, R54 ;  /* 0x0000003527367223 */ /* 0x000fe20000010036 */
[----:B------:R-:W-:Y:S01]  /*9700*/  LOP3.LUT R39, R40, 0xffff0000, RZ, 0xc0, !PT ;  /* 0xffff000028277812 */ /* 0x000fe200078ec0ff */
[----:B------:R-:W-:Y:S01]  /*9710*/  IMAD.U32 R55, R42, 0x10000, RZ ;  /* 0x000100002a377824 */ /* 0x000fe200078e00ff */
[----:B------:R-:W-:Y:S02]  /*9720*/  LOP3.LUT R40, R36, 0xffff0000, RZ, 0xc0, !PT ;  /* 0xffff000024287812 */ /* 0x000fe400078ec0ff */
[----:B------:R-:W-:Y:S01]  /*9730*/  PRMT R51, R165, 0x5410, R51 ;  /* 0x00005410a5337816 */ /* 0x000fe20000000033 */
[----:B------:R-:W-:Y:S01]  /*9740*/  FMUL.FTZ R36, R39, R49 ;  /* 0x0000003127247220 */ /* 0x000fe20000410000 */
[----:B------:R-:W-:Y:S01]  /*9750*/  PRMT R48, R163, 0x5410, R48 ;  /* 0x00005410a3307816 */ /* 0x000fe20000000030 */
[----:B------:R-:W-:Y:S01]  /*9760*/  FMUL.FTZ R39, R39, R47 ;  /* 0x0000002f27277220 */ /* 0x000fe20000410000 */
        /* <DEDUP_REMOVED lines=26> */
.L_x_538:
[----:B------:R-:W-:Y:S05]  /*9910*/  BSYNC B2 ;  /* 0x0000000000027941 */ /* 0x000fea0003800000 */
.L_x_537:
        /* <DEDUP_REMOVED lines=13> */
.L_x_532:
[----:B------:R-:W-:Y:S05]  /*99f0*/  BSYNC B1 ;  /* 0x0000000000017941 */ /* 0x000fea0003800000 */
.L_x_531:
[-C--:B---34-:R-:W-:Y:S02]  /*9a00*/  IMAD R36, R140, R124.reuse, RZ ;  /* 0x0000007c8c247224 */ /* 0x098fe400078e02ff */
[----:B------:R-:W-:-:S04]  /*9a10*/  IMAD.WIDE.U32 R122, R237, R124, R122 ;  /* 0x0000007ced7a7225 */ /* 0x000fc800078e007a */
[----:B------:R-:W-:Y:S01]  /*9a20*/  IMAD R36, R237, R125, R36 ;  /* 0x0000007ded247224 */ /* 0x000fe200078e0224 */
[----:B------:R-:W-:Y:S06]  /*9a30*/  @P3 BRA `(.L_x_499) ;  /* 0x0000001400283947 */ /* 0x000fec0003800000 */
[----:B------:R-:W-:Y:S01]  /*9a40*/  ISETP.NE.AND P3, PT, R27, RZ, PT ;  /* 0x000000ff1b00720c */ /* 0x000fe20003f65270 */
[----:B------:R-:W-:Y:S01]  /*9a50*/  BSSY B1, `(.L_x_539) ;  /* 0x0000085000017945 */ /* 0x000fe20003800000 */
[----:B------:R-:W-:-:S11]  /*9a60*/  IMAD.IADD R48, R123, 0x1, R36 ;  /* 0x000000017b307824 */ /* 0x000fd600078e0224 */
[----:B------:R-:W-:Y:S05]  /*9a70*/  @!P3 BRA `(.L_x_540) ;  /* 0x000000080008b947 */ /* 0x000fea0003800000 */
[----:B------:R-:W-:Y:S01]  /*9a80*/  SEL R36, R118, R145, !P0 ;  /* 0x0000009176247207 */ /* 0x000fe20004000000 */
[----:B------:R-:W-:Y:S01]  /*9a90*/  BSSY B2, `(.L_x_541) ;  /* 0x0000079000027945 */ /* 0x000fe20003800000 */
[----:B------:R-:W-:Y:S02]  /*9aa0*/  SHF.R.U32.HI R39, RZ, 0x3, R222 ;  /* 0x00000003ff277819 */ /* 0x000fe400000116de */
[----:B------:R-:W-:-:S04]  /*9ab0*/  SHF.R.S32.HI R37, RZ, 0x1f, R36 ;  /* 0x0000001fff257819 */ /* 0x000fc80000011424 */
[----:B------:R-:W-:-:S04]  /*9ac0*/  LEA.HI R36, R37, R36, RZ, 0x4 ;  /* 0x0000002425247211 */ /* 0x000fc800078f20ff */
[----:B------:R-:W-:-:S04]  /*9ad0*/  LEA.HI.SX32 R36, R36, R15, 0x1c ;  /* 0x0000000f24247211 */ /* 0x000fc800078fe2ff */
[----:B------:R-:W-:Y:S01]  /*9ae0*/  SHF.R.S32.HI R38, RZ, 0x1f, R36 ;  /* 0x0000001fff267819 */ /* 0x000fe20000011424 */
[----:B------:R-:W-:-:S03]  /*9af0*/  IMAD.SHL.U32 R37, R36, 0x8, RZ ;  /* 0x0000000824257824 */ /* 0x000fc600078e00ff */
[----:B------:R-:W-:Y:S02]  /*9b00*/  LEA.HI R36, R38, R36, RZ, 0x3 ;  /* 0x0000002426247211 */ /* 0x000fe400078f18ff */
[----:B------:R-:W-:Y:S02]  /*9b10*/  ISETP.GE.AND P3, PT, R37, R143, PT ;  /* 0x0000008f2500720c */ /* 0x000fe40003f66270 */
[----:B------:R-:W-:-:S05]  /*9b20*/  SHF.R.S32.HI R36, RZ, 0x3, R36 ;  /* 0x00000003ff247819 */ /* 0x000fca0000011424 */
[----:B------:R-:W-:-:S06]  /*9b30*/  IMAD R36, R36, 0x1400, R225 ;  /* 0x0000140024247824 */ /* 0x000fcc00078e02e1 */
[--C-:B------:R-:W-:Y:S02]  /*9b40*/  @!P3 SHF.R.S32.HI R49, RZ, 0x1f, R37.reuse ;  /* 0x0000001fff31b819 */ /* 0x100fe40000011425 */
[--C-:B------:R-:W-:Y:S02]  /*9b50*/  @!P3 IADD3 R47, P4, P5, R96, R122, R37.reuse ;  /* 0x0000007a602fb210 */ /* 0x100fe40007d9e025 */
[----:B------:R-:W-:Y:S02]  /*9b60*/  LOP3.LUT R37, R222, 0x38, R37, 0xf8, !PT ;  /* 0x00000038de257812 */ /* 0x000fe400078ef825 */
[----:B------:R-:W-:Y:S02]  /*9b70*/  @!P3 IADD3.X R49, R93, R48, R49, P4, P5 ;  /* 0x000000305d31b210 */ /* 0x000fe400027ea431 */
[----:B------:R-:W-:Y:S02]  /*9b80*/  LOP3.LUT R37, R37, R39, RZ, 0x3c, !PT ;  /* 0x0000002725257212 */ /* 0x000fe400078e3cff */
[----:B------:R-:W-:-:S03]  /*9b90*/  IADD3 R45, P4, P5, R96, R122, R14 ;  /* 0x0000007a602d7210 */ /* 0x000fc60007d9e00e */
[----:B------:R-:W-:Y:S01]  /*9ba0*/  IMAD.IADD R36, R36, 0x1, R37 ;  /* 0x0000000124247824 */ /* 0x000fe200078e0225 */
[----:B------:R-:W-:Y:S02]  /*9bb0*/  IADD3.X R46, R93, R48, R8, P4, P5 ;  /* 0x000000305d2e7210 */ /* 0x000fe400027ea408 */
[----:B------:R-:W-:Y:S01]  /*9bc0*/  ISETP.GE.AND P4, PT, R16, R115, PT ;  /* 0x000000731000720c */ /* 0x000fe20003f86270 */
[C---:B-1----:R-:W-:Y:S02]  /*9bd0*/  IMAD R40, R19.reuse, 0x5000, R36 ;  /* 0x0000500013287824 */ /* 0x042fe400078e0224 */
[----:B------:R-:W-:Y:S02]  /*9be0*/  IMAD R36, R19, 0x5000, R132 ;  /* 0x0000500013247824 */ /* 0x000fe400078e0284 */
[--C-:B------:R-:W-:Y:S02]  /*9bf0*/  IMAD R40, R40, 0x2, R18.reuse ;  /* 0x0000000228287824 */ /* 0x100fe400078e0212 */
[----:B------:R-:W-:-:S04]  /*9c00*/  IMAD R36, R36, 0x2, R18 ;  /* 0x0000000224247824 */ /* 0x000fc800078e0212 */
[----:B------:R-:W1:Y:S04]  /*9c10*/  LDS.128 R40, [R40+0x24400] ;  /* 0x0244000028287984 */ /* 0x000e680000000c00 */
[----:B------:R-:W3:Y:S01]  /*9c20*/  LDS.128 R36, [R36+0x24400] ;  /* 0x0244000024247984 */ /* 0x000ee20000000c00 */
[----:B------:R-:W-:Y:S05]  /*9c30*/  @P4 BRA `(.L_x_542) ;  /* 0x0000000400784947 */ /* 0x000fea0003800000 */
[----:B------:R-:W-:Y:S01]  /*9c40*/  SHF.R.U32.HI R50, RZ, 0x10, R81 ;  /* 0x00000010ff327819 */ /* 0x000fe20000011651 */
[----:B-1----:R-:W-:Y:S01]  /*9c50*/  IMAD.U32 R55, R41, 0x10000, RZ ;  /* 0x0001000029377824 */ /* 0x002fe200078e00ff */
[----:B------:R-:W-:Y:S01]  /*9c60*/  SHF.R.U32.HI R44, RZ, 0x10, R73 ;  /* 0x00000010ff2c7819 */ /* 0x000fe20000011649 */
[----:B---3--:R-:W-:Y:S01]  /*9c70*/  IMAD.U32 R53, R37, 0x10000, RZ ;  /* 0x0001000025357824 */ /* 0x008fe200078e00ff */
[----:B------:R-:W-:Y:S01]  /*9c80*/  PRMT R50, R162, 0x5432, R50 ;  /* 0x00005432a2327816 */ /* 0x000fe20000000032 */
[----:B------:R-:W-:Y:S01]  /*9c90*/  IMAD.U32 R56, R43, 0x10000, RZ ;  /* 0x000100002b387824 */ /* 0x000fe200078e00ff */
[----:B------:R-:W-:Y:S01]  /*9ca0*/  PRMT R44, R160, 0x5432, R44 ;  /* 0x00005432a02c7816 */ /* 0x000fe2000000002c */
[----:B------:R-:W-:Y:S01]  /*9cb0*/  IMAD.U32 R59, R42, 0x10000, RZ ;  /* 0x000100002a3b7824 */ /* 0x000fe200078e00ff */
[----:B------:R-:W-:Y:S01]  /*9cc0*/  LOP3.LUT R37, R37, 0xffff0000, RZ, 0xc0, !PT ;  /* 0xffff000025257812 */ /* 0x000fe200078ec0ff */
[C---:B------:R-:W-:Y:S01]  /*9cd0*/  IMAD.U32 R51, R50.reuse, 0x10000, RZ ;  /* 0x0001000032337824 */ /* 0x040fe200078e00ff */
[----:B------:R-:W-:Y:S01]  /*9ce0*/  LOP3.LUT R50, R50, 0xffff0000, RZ, 0xc0, !PT ;  /* 0xffff000032327812 */ /* 0x000fe200078ec0ff */
[C---:B------:R-:W-:Y:S01]  /*9cf0*/  IMAD.U32 R52, R44.reuse, 0x10000, RZ ;  /* 0x000100002c347824 */ /* 0x040fe200078e00ff */
[----:B------:R-:W-:Y:S01]  /*9d00*/  LOP3.LUT R44, R44, 0xffff0000, RZ, 0xc0, !PT ;  /* 0xffff00002c2c7812 */ /* 0x000fe200078ec0ff */
[CC--:B------:R-:W-:Y:S01]  /*9d10*/  FMUL.FTZ R54, R55.reuse, R51.reuse ;  /* 0x0000003337367220 */ /* 0x0c0fe20000410000 */
[----:B------:R-:W-:Y:S01]  /*9d20*/  SHF.R.U64 R80, R80, 0x10, R81 ;  /* 0x0000001050507819 */ /* 0x000fe20000001251 */
[-C--:B------:R-:W-:Y:S01]  /*9d30*/  FMUL.FTZ R55, R55, R52.reuse ;  /* 0x0000003437377220 */ /* 0x080fe20000410000 */
[----:B------:R-:W-:Y:S01]  /*9d40*/  SHF.R.U64 R72, R72, 0x10, R73 ;  /* 0x0000001048487819 */ /* 0x000fe20000001249 */
[C---:B------:R-:W-:Y:S01]  /*9d50*/  FFMA.FTZ R54, R53.reuse, R52, -R54 ;  /* 0x0000003435367223 */ /* 0x040fe20000010836 */
[----:B------:R-:W-:Y:S01]  /*9d60*/  PRMT R162, R162, 0x5410, R80 ;  /* 0x00005410a2a27816 */ /* 0x000fe20000000050 */
[----:B------:R-:W-:Y:S01]  /*9d70*/  FFMA.FTZ R55, R53, R51, R55 ;  /* 0x0000003335377223 */ /* 0x000fe20000010037 */
[----:B------:R-:W-:-:S02]  /*9d80*/  LOP3.LUT R51, R41, 0xffff0000, RZ, 0xc0, !PT ;  /* 0xffff000029337812 */ /* 0x000fc400078ec0ff */
[----:B------:R-:W-:Y:S02]  /*9d90*/  SHF.R.U32.HI R53, RZ, 0x10, R75 ;  /* 0x00000010ff357819 */ /* 0x000fe4000001164b */
[----:B------:R-:W-:Y:S01]  /*9da0*/  PRMT R160, R160, 0x5410, R72 ;  /* 0x00005410a0a07816 */ /* 0x000fe20000000048 */
[C---:B------:R-:W-:Y:S01]  /*9db0*/  FMUL.FTZ R41, R51.reuse, R50 ;  /* 0x0000003233297220 */ /* 0x040fe20000410000 */
[-C--:B------:R-:W-:Y:S01]  /*9dc0*/  FMUL.FTZ R51, R51, R44.reuse ;  /* 0x0000002c33337220 */ /* 0x080fe20000410000 */
[----:B------:R-:W-:Y:S02]  /*9dd0*/  PRMT R53, R159, 0x5432, R53 ;  /* 0x000054329f357816 */ /* 0x000fe40000000035 */
[C---:B------:R-:W-:Y:S01]  /*9de0*/  FFMA.FTZ R41, R37.reuse, R44, -R41 ;  /* 0x0000002c25297223 */ /* 0x040fe20000010829 */
[----:B------:R-:W-:Y:S01]  /*9df0*/  FFMA.FTZ R37, R37, R50, R51 ;  /* 0x0000003225257223 */ /* 0x000fe20000010033 */
[----:B------:R-:W-:Y:S01]  /*9e00*/  SHF.R.U32.HI R51, RZ, 0x10, R83 ;  /* 0x00000010ff337819 */ /* 0x000fe20000011653 */
[C---:B------:R-:W-:Y:S01]  /*9e10*/  IMAD.U32 R50, R53.reuse, 0x10000, RZ ;  /* 0x0001000035327824 */ /* 0x040fe200078e00ff */
[----:B------:R-:W-:Y:S01]  /*9e20*/  LOP3.LUT R53, R53, 0xffff0000, RZ, 0xc0, !PT ;  /* 0xffff000035357812 */ /* 0x000fe200078ec0ff */
[----:B------:R-:W-:Y:S01]  /*9e30*/  IMAD.U32 R44, R39, 0x10000, RZ ;  /* 0x00010000272c7824 */ /* 0x000fe200078e00ff */
[----:B------:R-:W-:-:S02]  /*9e40*/  PRMT R51, R161, 0x5432, R51 ;  /* 0x00005432a1337816 */ /* 0x000fc40000000033 */
[----:B------:R-:W-:Y:S02]  /*9e50*/  LOP3.LUT R39, R39, 0xffff0000, RZ, 0xc0, !PT ;  /* 0xffff000027277812 */ /* 0x000fe400078ec0ff */
[----:B------:R-:W-:Y:S01]  /*9e60*/  SHF.R.U64 R82, R82, 0x10, R83 ;  /* 0x0000001052527819 */ /* 0x000fe20000001253 */
[C---:B------:R-:W-:Y:S01]  /*9e70*/  IMAD.U32 R52, R51.reuse, 0x10000, RZ ;  /* 0x0001000033347824 */ /* 0x040fe200078e00ff */
[----:B------:R-:W-:Y:S02]  /*9e80*/  LOP3.LUT R51, R51, 0xffff0000, RZ, 0xc0, !PT ;  /* 0xffff000033337812 */ /* 0x000fe400078ec0ff */
[----:B------:R-:W-:Y:S01]  /*9e90*/  SHF.R.U64 R74, R74, 0x10, R75 ;  /* 0x000000104a4a7819 */ /* 0x000fe2000000124b */
[C---:B------:R-:W-:Y:S01]  /*9ea0*/  FMUL.FTZ R57, R56.reuse, R52 ;  /* 0x0000003438397220 */ /* 0x040fe20000410000 */
[-C--:B------:R-:W-:Y:S01]  /*9eb0*/  FMUL.FTZ R56, R56, R50.reuse ;  /* 0x0000003238387220 */ /* 0x080fe20000410000 */
[----:B------:R-:W-:Y:S02]  /*9ec0*/  PRMT R82, R161, 0x5410, R82 ;  /* 0x00005410a1527816 */ /* 0x000fe40000000052 */
[C---:B------:R-:W-:Y:S01]  /*9ed0*/  FFMA.FTZ R50, R44.reuse, R50, -R57 ;  /* 0x000000322c327223 */ /* 0x040fe20000010839 */
[----:B------:R-:W-:Y:S01]  /*9ee0*/  FFMA.FTZ R44, R44, R52, R56 ;  /* 0x000000342c2c7223 */ /* 0x000fe20000010038 */
[----:B------:R-:W-:Y:S01]  /*9ef0*/  LOP3.LUT R52, R43, 0xffff0000, RZ, 0xc0, !PT ;  /* 0xffff00002b347812 */ /* 0x000fe200078ec0ff */
[C---:B------:R-:W-:Y:S01]  /*9f00*/  IMAD.U32 R56, R160.reuse, 0x10000, RZ ;  /* 0x00010000a0387824 */ /* 0x040fe200078e00ff */
[----:B------:R-:W-:-:S02]  /*9f10*/  LOP3.LUT R160, R160, 0xffff0000, RZ, 0xc0, !PT ;  /* 0xffff0000a0a07812 */ /* 0x000fc400078ec0ff */
[----:B------:R-:W-:Y:S01]  /*9f20*/  PRMT R74, R159, 0x5410, R74 ;  /* 0x000054109f4a7816 */ /* 0x000fe2000000004a */
[C---:B------:R-:W-:Y:S01]  /*9f30*/  FMUL.FTZ R43, R52.reuse, R51 ;  /* 0x00000033342b7220 */ /* 0x040fe20000410000 */
[-C--:B------:R-:W-:Y:S01]  /*9f40*/  FMUL.FTZ R52, R52, R53.reuse ;  /* 0x0000003534347220 */ /* 0x080fe20000410000 */
[----:B------:R-:W-:Y:S02]  /*9f50*/  LOP3.LUT R42, R42, 0xffff0000, RZ, 0xc0, !PT ;  /* 0xffff00002a2a7812 */ /* 0x000fe400078ec0ff */
[C---:B------:R-:W-:Y:S01]  /*9f60*/  FFMA.FTZ R43, R39.reuse, R53, -R43 ;  /* 0x00000035272b7223 */ /* 0x040fe2000001082b */
[----:B------:R-:W-:Y:S01]  /*9f70*/  FFMA.FTZ R39, R39, R51, R52 ;  /* 0x0000003327277223 */ /* 0x000fe20000010034 */
[C---:B------:R-:W-:Y:S01]  /*9f80*/  IMAD.U32 R53, R40.reuse, 0x10000, RZ ;  /* 0x0001000028357824 */ /* 0x040fe200078e00ff */
[----:B------:R-:W-:Y:S01]  /*9f90*/  LOP3.LUT R40, R40, 0xffff0000, RZ, 0xc0, !PT ;  /* 0xffff000028287812 */ /* 0x000fe200078ec0ff */
[C---:B------:R-:W-:Y:S01]  /*9fa0*/  IMAD.U32 R52, R162.reuse, 0x10000, RZ ;  /* 0x00010000a2347824 */ /* 0x040fe200078e00ff */
[----:B------:R-:W-:Y:S01]  /*9fb0*/  LOP3.LUT R162, R162, 0xffff0000, RZ, 0xc0, !PT ;  /* 0xffff0000a2a27812 */ /* 0x000fe200078ec0ff */
[C---:B------:R-:W-:Y:S01]  /*9fc0*/  IMAD.U32 R51, R36.reuse, 0x10000, RZ ;  /* 0x0001000024337824 */ /* 0x040fe200078e00ff */
[----:B------:R-:W-:Y:S01]  /*9fd0*/  LOP3.LUT R36, R36, 0xffff0000, RZ, 0xc0, !PT ;  /* 0xffff000024247812 */ /* 0x000fe200078ec0ff */
[C---:B------:R-:W-:Y:S01]  /*9fe0*/  FMUL.FTZ R57, R53.reuse, R52 ;  /* 0x0000003435397220 */ /* 0x040fe20000410000 */
[----:B------:R-:W-:Y:S01]  /*9ff0*/  FMUL.FTZ R53, R53, R56 ;  /* 0x0000003835357220 */ /* 0x000fe20000410000 */
[----:B------:R-:W-:-:S02]  /*a000*/  F2FP.BF16.F32.PACK_AB R41, R41, R54 ;  /* 0x000000362929723e */ /* 0x000fc400000010ff */
[C---:B------:R-:W-:Y:S01]  /*a010*/  FFMA.FTZ R57, R51.reuse, R56, -R57 ;  /* 0x0000003833397223 */ /* 0x040fe20000010839 */
[----:B------:R-:W-:Y:S01]  /*a020*/  FFMA.FTZ R53, R51, R52, R53 ;  /* 0x0000003433357223 */ /* 0x000fe20000010035 */
[C---:B------:R-:W-:Y:S01]  /*a030*/  FMUL.FTZ R51, R40.reuse, R162 ;  /* 0x000000a228337220 */ /* 0x040fe20000410000 */
[-C--:B------:R-:W-:Y:S01]  /*a040*/  FMUL.FTZ R40, R40, R160.reuse ;  /* 0x000000a028287220 */ /* 0x080fe20000410000 */
[C---:B------:R-:W-:Y:S01]  /*a050*/  IMAD.U32 R52, R82.reuse, 0x10000, RZ ;  /* 0x0001000052347824 */ /* 0x040fe200078e00ff */
[----:B------:R-:W-:Y:S01]  /*a060*/  LOP3.LUT R82, R82, 0xffff0000, RZ, 0xc0, !PT ;  /* 0xffff000052527812 */ /* 0x000fe200078ec0ff */
[----:B------:R-:W-:Y:S02]  /*a070*/  IMAD.U32 R56, R74, 0x10000, RZ ;  /* 0x000100004a387824 */ /* 0x000fe400078e00ff */
[C---:B------:R-:W-:Y:S01]  /*a080*/  FFMA.FTZ R51, R36.reuse, R160, -R51 ;  /* 0x000000a024337223 */ /* 0x040fe20000010833 */
[----:B------:R-:W-:Y:S01]  /*a090*/  FFMA.FTZ R40, R36, R162, R40 ;  /* 0x000000a224287223 */ /* 0x000fe20000010028 */
[----:B------:R-:W-:Y:S01]  /*a0a0*/  FMUL.FTZ R58, R59, R52 ;  /* 0x000000343b3a7220 */ /* 0x000fe20000410000 */
[----:B------:R-:W-:-:S02]  /*a0b0*/  IMAD.U32 R36, R38, 0x10000, RZ ;  /* 0x0001000026247824 */ /* 0x000fc400078e00ff */
[-C--:B------:R-:W-:Y:S01]  /*a0c0*/  FMUL.FTZ R59, R59, R56.reuse ;  /* 0x000000383b3b7220 */ /* 0x080fe20000410000 */
[----:B------:R-:W-:Y:S01]  /*a0d0*/  LOP3.LUT R74, R74, 0xffff0000, RZ, 0xc0, !PT ;  /* 0xffff00004a4a7812 */ /* 0x000fe200078ec0ff */
[C---:B------:R-:W-:Y:S02]  /*a0e0*/  FFMA.FTZ R58, R36.reuse, R56, -R58 ;  /* 0x00000038243a7223 */ /* 0x040fe4000001083a */
[----:B------:R-:W-:Y:S01]  /*a0f0*/  FFMA.FTZ R59, R36, R52, R59 ;  /* 0x00000034243b7223 */ /* 0x000fe2000001003b */
[----:B------:R-:W-:Y:S01]  /*a100*/  LOP3.LUT R38, R38, 0xffff0000, RZ, 0xc0, !PT ;  /* 0xffff000026267812 */ /* 0x000fe200078ec0ff */
[C---:B------:R-:W-:Y:S01]  /*a110*/  FMUL.FTZ R36, R42.reuse, R82 ;  /* 0x000000522a247220 */ /* 0x040fe20000410000 */
[----:B------:R-:W-:Y:S01]  /*a120*/  FMUL.FTZ R42, R42, R74 ;  /* 0x0000004a2a2a7220 */ /* 0x000fe20000410000 */
[----:B------:R-:W-:Y:S02]  /*a130*/  F2FP.BF16.F32.PACK_AB R43, R43, R50 ;  /* 0x000000322b2b723e */ /* 0x000fe400000010ff */
[C---:B------:R-:W-:Y:S01]  /*a140*/  FFMA.FTZ R36, R38.reuse, R74, -R36 ;  /* 0x0000004a26247223 */ /* 0x040fe20000010824 */
[----:B------:R-:W-:Y:S01]  /*a150*/  FFMA.FTZ R42, R38, R82, R42 ;  /* 0x00000052262a7223 */ /* 0x000fe2000001002a */
[----:B------:R-:W-:Y:S01]  /*a160*/  F2FP.BF16.F32.PACK_AB R55, R37, R55 ;  /* 0x000000372537723e */ /* 0x000fe200000010ff */
[----:B------:R-:W-:Y:S01]  /*a170*/  IMAD.MOV.U32 R37, RZ, RZ, R41 ;  /* 0x000000ffff257224 */ /* 0x000fe200078e0029 */
        /* <DEDUP_REMOVED lines=9> */
[----:B------:R-:W-:-:S07]  /*a210*/  IMAD.MOV.U32 R38, RZ, RZ, R58 ;  /* 0x000000ffff267224 */ /* 0x000fce00078e003a */
.L_x_542:
[----:B------:R-:W-:Y:S05]  /*a220*/  BSYNC B2 ;  /* 0x0000000000027941 */ /* 0x000fea0003800000 */
.L_x_541:
[----:B------:R-:W-:Y:S01]  /*a230*/  LEA R44, P4, R45, R116, 0x1 ;  /* 0x000000742d2c7211 */ /* 0x000fe200078808ff */
[----:B------:R-:W-:-:S03]  /*a240*/  ULDC.64 UR4, c[0x0][0x208] ;  /* 0x0000820000047ab9 */ /* 0x000fc60000000a00 */
[----:B------:R-:W-:Y:S02]  /*a250*/  LEA.HI.X R45, R45, R117, R46, 0x1, P4 ;  /* 0x000000752d2d7211 */ /* 0x000fe400020f0c2e */
[----:B------:R-:W-:-:S03]  /*a260*/  @!P3 LEA R46, P4, R47, R116, 0x1 ;  /* 0x000000742f2eb211 */ /* 0x000fc600078808ff */
[----:B---3--:R3:W-:Y:S01]  /*a270*/  STG.E.128 desc[UR4][R44.64], R36 ;  /* 0x000000242c007986 */ /* 0x0087e2000c101d04 */
[----:B------:R-:W-:-:S05]  /*a280*/  @!P3 LEA.HI.X R47, R47, R117, R49, 0x1, P4 ;  /* 0x000000752f2fb211 */ /* 0x000fca00020f0c31 */
[----:B-1----:R3:W-:Y:S04]  /*a290*/  @!P3 STG.E.128 desc[UR4][R46.64], R40 ;  /* 0x000000282e00b986 */ /* 0x0027e8000c101d04 */
.L_x_540:
[----:B------:R-:W-:Y:S05]  /*a2a0*/  BSYNC B1 ;  /* 0x0000000000017941 */ /* 0x000fea0003800000 */
.L_x_539:
[----:B------:R-:W-:-:S13]  /*a2b0*/  ISETP.NE.AND P3, PT, R11, RZ, PT ;  /* 0x000000ff0b00720c */ /* 0x000fda0003f65270 */
[----:B------:R-:W-:Y:S05]  /*a2c0*/  @!P3 BRA `(.L_x_499) ;  /* 0x0000000c0004b947 */ /* 0x000fea0003800000 */
[----:B------:R-:W-:Y:S01]  /*a2d0*/  SEL R145, R118, R145, !P1 ;  /* 0x0000009176917207 */ /* 0x000fe20004800000 */
[----:B------:R-:W-:Y:S01]  /*a2e0*/  BSSY B1, `(.L_x_543) ;  /* 0x0000074000017945 */ /* 0x000fe20003800000 */
[----:B---3--:R-:W-:Y:S02]  /*a2f0*/  SHF.R.U32.HI R39, RZ, 0x3, R222 ;  /* 0x00000003ff277819 */ /* 0x008fe400000116de */
[----:B------:R-:W-:Y:S02]  /*a300*/  SHF.R.S32.HI R36, RZ, 0x1f, R145 ;  /* 0x0000001fff247819 */ /* 0x000fe40000011491 */
[----:B------:R-:W-:Y:S02]  /*a310*/  IADD3 R45, P3, P4, R96, R122, R12 ;  /* 0x0000007a602d7210 */ /* 0x000fe40007c7e00c */
[----:B------:R-:W-:Y:S02]  /*a320*/  LEA.HI R36, R36, R145, RZ, 0x4 ;  /* 0x0000009124247211 */ /* 0x000fe400078f20ff */
[----:B------:R-:W-:-:S02]  /*a330*/  IADD3.X R47, R93, R48, R7, P3, P4 ;  /* 0x000000305d2f7210 */ /* 0x000fc40001fe8407 */
[----:B------:R-:W-:Y:S02]  /*a340*/  LEA.HI.SX32 R36, R36, R13, 0x1c ;  /* 0x0000000d24247211 */ /* 0x000fe400078fe2ff */
[----:B------:R-:W-:Y:S02]  /*a350*/  ISETP.GE.AND P4, PT, R212, R115, PT ;  /* 0x00000073d400720c */ /* 0x000fe40003f86270 */
[----:B------:R-:W-:Y:S01]  /*a360*/  SHF.R.S32.HI R37, RZ, 0x1f, R36 ;  /* 0x0000001fff257819 */ /* 0x000fe20000011424 */
[----:B------:R-:W-:Y:S01]  /*a370*/  IMAD.SHL.U32 R46, R36, 0x8, RZ ;  /* 0x00000008242e7824 */ /* 0x000fe200078e00ff */
[----:B------:R-:W-:Y:S02]  /*a380*/  LEA R44, P3, R45, R116, 0x1 ;  /* 0x000000742d2c7211 */ /* 0x000fe400078608ff */
[----:B------:R-:W-:Y:S02]  /*a390*/  LEA.HI R37, R37, R36, RZ, 0x3 ;  /* 0x0000002425257211 */ /* 0x000fe400078f18ff */
[----:B------:R-:W-:-:S02]  /*a3a0*/  LOP3.LUT R36, R222, 0x38, R46, 0xf8, !PT ;  /* 0x00000038de247812 */ /* 0x000fc400078ef82e */
[----:B------:R-:W-:Y:S02]  /*a3b0*/  SHF.R.S32.HI R38, RZ, 0x3, R37 ;  /* 0x00000003ff267819 */ /* 0x000fe40000011425 */
[----:B------:R-:W-:Y:S01]  /*a3c0*/  LOP3.LUT R36, R36, R39, RZ, 0x3c, !PT ;  /* 0x0000002724247212 */ /* 0x000fe200078e3cff */
[----:B------:R-:W-:Y:S01]  /*a3d0*/  IMAD R39, R19, 0x5000, R131 ;  /* 0x0000500013277824 */ /* 0x000fe200078e0283 */
[----:B------:R-:W-:Y:S01]  /*a3e0*/  LEA.HI.X R45, R45, R117, R47, 0x1, P3 ;  /* 0x000000752d2d7211 */ /* 0x000fe200018f0c2f */
[----:B------:R-:W-:-:S04]  /*a3f0*/  IMAD R37, R38, 0x1400, R225 ;  /* 0x0000140026257824 */ /* 0x000fc800078e02e1 */
[----:B------:R-:W-:-:S04]  /*a400*/  IMAD.IADD R36, R37, 0x1, R36 ;  /* 0x0000000125247824 */ /* 0x000fc800078e0224 */
[----:B------:R-:W-:Y:S02]  /*a410*/  IMAD R37, R19, 0x5000, R36 ;  /* 0x0000500013257824 */ /* 0x000fe400078e0224 */
[--C-:B------:R-:W-:Y:S02]  /*a420*/  IMAD R36, R39, 0x2, R18.reuse ;  /* 0x0000000227247824 */ /* 0x100fe400078e0212 */
[----:B-1----:R-:W-:-:S04]  /*a430*/  IMAD R40, R37, 0x2, R18 ;  /* 0x0000000225287824 */ /* 0x002fc800078e0212 */
[----:B------:R-:W1:Y:S04]  /*a440*/  LDS.128 R36, [R36+0x24400] ;  /* 0x0244000024247984 */ /* 0x000e680000000c00 */
[----:B------:R-:W3:Y:S01]  /*a450*/  LDS.128 R40, [R40+0x24400] ;  /* 0x0244000028287984 */ /* 0x000ee20000000c00 */
[----:B------:R-:W-:Y:S05]  /*a460*/  @P4 BRA `(.L_x_544) ;  /* 0x00000004006c4947 */ /* 0x000fea0003800000 */
[----:B------:R-:W-:Y:S01]  /*a470*/  SHF.R.U32.HI R52, RZ, 0x10, R77 ;  /* 0x00000010ff347819 */ /* 0x000fe2000001164d */
[----:B---3--:R-:W-:Y:S01]  /*a480*/  IMAD.U32 R57, R41, 0x10000, RZ ;  /* 0x0001000029397824 */ /* 0x008fe200078e00ff */
[----:B------:R-:W-:Y:S01]  /*a490*/  SHF.R.U32.HI R51, RZ, 0x10, R69 ;  /* 0x00000010ff337819 */ /* 0x000fe20000011645 */
[----:B-1----:R-:W-:Y:S01]  /*a4a0*/  IMAD.U32 R54, R37, 0x10000, RZ ;  /* 0x0001000025367824 */ /* 0x002fe200078e00ff */
[----:B------:R-:W-:Y:S01]  /*a4b0*/  PRMT R52, R158, 0x5432, R52 ;  /* 0x000054329e347816 */ /* 0x000fe20000000034 */
[----:B------:R-:W-:Y:S01]  /*a4c0*/  IMAD.U32 R53, R36, 0x10000, RZ ;  /* 0x0001000024357824 */ /* 0x000fe200078e00ff */
[----:B------:R-:W-:Y:S01]  /*a4d0*/  PRMT R51, R156, 0x5432, R51 ;  /* 0x000054329c337816 */ /* 0x000fe20000000033 */
[----:B------:R-:W-:Y:S01]  /*a4e0*/  IMAD.U32 R60, R42, 0x10000, RZ ;  /* 0x000100002a3c7824 */ /* 0x000fe200078e00ff */
[----:B------:R-:W-:Y:S01]  /*a4f0*/  LOP3.LUT R41, R41, 0xffff0000, RZ, 0xc0, !PT ;  /* 0xffff000029297812 */ /* 0x000fe200078ec0ff */
[C---:B------:R-:W-:Y:S01]  /*a500*/  IMAD.U32 R55, R52.reuse, 0x10000, RZ ;  /* 0x0001000034377824 */ /* 0x040fe200078e00ff */
[----:B------:R-:W-:Y:S01]  /*a510*/  LOP3.LUT R52, R52, 0xffff0000, RZ, 0xc0, !PT ;  /* 0xffff000034347812 */ /* 0x000fe200078ec0ff */
[----:B------:R-:W-:Y:S01]  /*a520*/  IMAD.U32 R56, R51, 0x10000, RZ ;  /* 0x0001000033387824 */ /* 0x000fe200078e00ff */
[----:B------:R-:W-:Y:S01]  /*a530*/  SHF.R.U64 R50, R78, 0x10, R79 ;  /* 0x000000104e327819 */ /* 0x000fe2000000124f */
[----:B------:R-:W-:Y:S01]  /*a540*/  FMUL.FTZ R58, R57, R55 ;  /* 0x00000037393a7220 */ /* 0x000fe20000410000 */
[----:B------:R-:W-:Y:S01]  /*a550*/  LOP3.LUT R51, R51, 0xffff0000, RZ, 0xc0, !PT ;  /* 0xffff000033337812 */ /* 0x000fe200078ec0ff */
[----:B------:R-:W-:Y:S01]  /*a560*/  FMUL.FTZ R61, R41, R52 ;  /* 0x00000034293d7220 */ /* 0x000fe20000410000 */
[----:B------:R-:W-:Y:S01]  /*a570*/  SHF.R.U64 R49, R70, 0x10, R71 ;  /* 0x0000001046317819 */ /* 0x000fe20000001247 */
[-C--:B------:R-:W-:Y:S01]  /*a580*/  FMUL.FTZ R59, R57, R56.reuse ;  /* 0x00000038393b7220 */ /* 0x080fe20000410000 */
[----:B------:R-:W-:Y:S01]  /*a590*/  SHF.R.U32.HI R78, RZ, 0x10, R79 ;  /* 0x00000010ff4e7819 */ /* 0x000fe2000001164f */
[----:B------:R-:W-:Y:S01]  /*a5a0*/  FMUL.FTZ R41, R41, R51 ;  /* 0x0000003329297220 */ /* 0x000fe20000410000 */
[----:B------:R-:W-:Y:S01]  /*a5b0*/  SHF.R.U32.HI R70, RZ, 0x10, R71 ;  /* 0x00000010ff467819 */ /* 0x000fe20000011647 */
[C---:B------:R-:W-:Y:S01]  /*a5c0*/  FFMA.FTZ R58, R54.reuse, R56, -R58 ;  /* 0x00000038363a7223 */ /* 0x040fe2000001083a */
[----:B------:R-:W-:Y:S01]  /*a5d0*/  LOP3.LUT R37, R37, 0xffff0000, RZ, 0xc0, !PT ;  /* 0xffff000025257812 */ /* 0x000fe200078ec0ff */
[----:B------:R-:W-:Y:S01]  /*a5e0*/  IMAD.U32 R56, R43, 0x10000, RZ ;  /* 0x000100002b387824 */ /* 0x000fe200078e00ff */
[----:B------:R-:W-:Y:S01]  /*a5f0*/  PRMT R78, R157, 0x5432, R78 ;  /* 0x000054329d4e7816 */ /* 0x000fe2000000004e */
[----:B------:R-:W-:Y:S01]  /*a600*/  FFMA.FTZ R59, R54, R55, R59 ;  /* 0x00000037363b7223 */ /* 0x000fe2000001003b */
[----:B------:R-:W-:Y:S01]  /*a610*/  PRMT R70, R155, 0x5432, R70 ;  /* 0x000054329b467816 */ /* 0x000fe20000000046 */
[C---:B------:R-:W-:Y:S01]  /*a620*/  FFMA.FTZ R61, R37.reuse, R51, -R61 ;  /* 0x00000033253d7223 */ /* 0x040fe2000001083d */
[----:B------:R-:W-:Y:S01]  /*a630*/  FFMA.FTZ R41, R37, R52, R41 ;  /* 0x0000003425297223 */ /* 0x000fe20000010029 */
[----:B------:R-:W-:Y:S01]  /*a640*/  SHF.R.U64 R76, R76, 0x10, R77 ;  /* 0x000000104c4c7819 */ /* 0x000fe2000000124d */
[----:B------:R-:W-:Y:S01]  /*a650*/  IMAD.U32 R37, R78, 0x10000, RZ ;  /* 0x000100004e257824 */ /* 0x000fe200078e00ff */
[----:B------:R-:W-:Y:S01]  /*a660*/  SHF.R.U64 R47, R68, 0x10, R69 ;  /* 0x00000010442f7819 */ /* 0x000fe20000001245 */
[----:B------:R-:W-:Y:S01]  /*a670*/  IMAD.U32 R51, R70, 0x10000, RZ ;  /* 0x0001000046337824 */ /* 0x000fe200078e00ff */
[----:B------:R-:W-:Y:S01]  /*a680*/  PRMT R76, R158, 0x5410, R76 ;  /* 0x000054109e4c7816 */ /* 0x000fe2000000004c */
[----:B------:R-:W-:-:S02]  /*a690*/  IMAD.U32 R55, R39, 0x10000, RZ ;  /* 0x0001000027377824 */ /* 0x000fc400078e00ff */
[----:B------:R-:W-:Y:S01]  /*a6a0*/  FMUL.FTZ R52, R56, R37 ;  /* 0x0000002538347220 */ /* 0x000fe20000410000 */
[----:B------:R-:W-:Y:S01]  /*a6b0*/  PRMT R47, R156, 0x5410, R47 ;  /* 0x000054109c2f7816 */ /* 0x000fe2000000002f */
[-C--:B------:R-:W-:Y:S01]  /*a6c0*/  FMUL.FTZ R56, R56, R51.reuse ;  /* 0x0000003338387220 */ /* 0x080fe20000410000 */
[----:B------:R-:W-:Y:S01]  /*a6d0*/  LOP3.LUT R43, R43, 0xffff0000, RZ, 0xc0, !PT ;  /* 0xffff00002b2b7812 */ /* 0x000fe200078ec0ff */
[C---:B------:R-:W-:Y:S01]  /*a6e0*/  FFMA.FTZ R52, R55.reuse, R51, -R52 ;  /* 0x0000003337347223 */ /* 0x040fe20000010834 */
[----:B------:R-:W-:Y:S01]  /*a6f0*/  LOP3.LUT R78, R78, 0xffff0000, RZ, 0xc0, !PT ;  /* 0xffff00004e4e7812 */ /* 0x000fe200078ec0ff */
[----:B------:R-:W-:Y:S01]  /*a700*/  IMAD.U32 R57, R40, 0x10000, RZ ;  /* 0x0001000028397824 */ /* 0x000fe200078e00ff */
[----:B------:R-:W-:Y:S01]  /*a710*/  LOP3.LUT R70, R70, 0xffff0000, RZ, 0xc0, !PT ;  /* 0xffff000046467812 */ /* 0x000fe200078ec0ff */
[----:B------:R-:W-:Y:S01]  /*a720*/  FFMA.FTZ R56, R55, R37, R56 ;  /* 0x0000002537387223 */ /* 0x000fe20000010038 */
[----:B------:R-:W-:Y:S01]  /*a730*/  IMAD.U32 R51, R76, 0x10000, RZ ;  /* 0x000100004c337824 */ /* 0x000fe200078e00ff */
[----:B------:R-:W-:Y:S01]  /*a740*/  LOP3.LUT R39, R39, 0xffff0000, RZ, 0xc0, !PT ;  /* 0xffff000027277812 */ /* 0x000fe200078ec0ff */
[----:B------:R-:W-:-:S02]  /*a750*/  IMAD.U32 R37, R47, 0x10000, RZ ;  /* 0x000100002f257824 */ /* 0x000fc400078e00ff */
[C---:B------:R-:W-:Y:S01]  /*a760*/  FMUL.FTZ R55, R43.reuse, R78 ;  /* 0x0000004e2b377220 */ /* 0x040fe20000410000 */
[----:B------:R-:W-:Y:S01]  /*a770*/  LOP3.LUT R40, R40, 0xffff0000, RZ, 0xc0, !PT ;  /* 0xffff000028287812 */ /* 0x000fe200078ec0ff */
[-C--:B------:R-:W-:Y:S01]  /*a780*/  FMUL.FTZ R43, R43, R70.reuse ;  /* 0x000000462b2b7220 */ /* 0x080fe20000410000 */
[----:B------:R-:W-:Y:S01]  /*a790*/  LOP3.LUT R76, R76, 0xffff0000, RZ, 0xc0, !PT ;  /* 0xffff00004c4c7812 */ /* 0x000fe200078ec0ff */
[----:B------:R-:W-:Y:S01]  /*a7a0*/  FFMA.FTZ R55, R39, R70, -R55 ;  /* 0x0000004627377223 */ /* 0x000fe20000010837 */
[----:B------:R-:W-:Y:S01]  /*a7b0*/  LOP3.LUT R62, R47, 0xffff0000, RZ, 0xc0, !PT ;  /* 0xffff00002f3e7812 */ /* 0x000fe200078ec0ff */
[----:B------:R-:W-:Y:S01]  /*a7c0*/  FMUL.FTZ R47, R57, R51 ;  /* 0x00000033392f7220 */ /* 0x000fe20000410000 */
[----:B------:R-:W-:Y:S01]  /*a7d0*/  PRMT R50, R157, 0x5410, R50 ;  /* 0x000054109d327816 */ /* 0x000fe20000000032 */
[-C--:B------:R-:W-:Y:S01]  /*a7e0*/  FMUL.FTZ R57, R57, R37.reuse ;  /* 0x0000002539397220 */ /* 0x080fe20000410000 */
[----:B------:R-:W-:Y:S01]  /*a7f0*/  PRMT R49, R155, 0x5410, R49 ;  /* 0x000054109b317816 */ /* 0x000fe20000000031 */
[----:B------:R-:W-:Y:S01]  /*a800*/  FFMA.FTZ R43, R39, R78, R43 ;  /* 0x0000004e272b7223 */ /* 0x000fe2000001002b */
[----:B------:R-:W-:Y:S01]  /*a810*/  LOP3.LUT R36, R36, 0xffff0000, RZ, 0xc0, !PT ;  /* 0xffff000024247812 */ /* 0x000fe200078ec0ff */
[C---:B------:R-:W-:Y:S01]  /*a820*/  FMUL.FTZ R39, R40.reuse, R76 ;  /* 0x0000004c28277220 */ /* 0x040fe20000410000 */
[C---:B------:R-:W-:Y:S01]  /*a830*/  FFMA.FTZ R47, R53.reuse, R37, -R47 ;  /* 0x00000025352f7223 */ /* 0x040fe2000001082f */
[----:B------:R-:W-:Y:S01]  /*a840*/  FFMA.FTZ R57, R53, R51, R57 ;  /* 0x0000003335397223 */ /* 0x000fe20000010039 */
[-C--:B------:R-:W-:Y:S01]  /*a850*/  FMUL.FTZ R40, R40, R62.reuse ;  /* 0x0000003e28287220 */ /* 0x080fe20000410000 */
[----:B------:R-:W-:Y:S01]  /*a860*/  IMAD.U32 R37, R50, 0x10000, RZ ;  /* 0x0001000032257824 */ /* 0x000fe200078e00ff */
[----:B------:R-:W-:Y:S01]  /*a870*/  LOP3.LUT R42, R42, 0xffff0000, RZ, 0xc0, !PT ;  /* 0xffff00002a2a7812 */ /* 0x000fe200078ec0ff */
[C---:B------:R-:W-:Y:S01]  /*a880*/  IMAD.U32 R51, R49.reuse, 0x10000, RZ ;  /* 0x0001000031337824 */ /* 0x040fe200078e00ff */
[----:B------:R-:W-:Y:S01]  /*a890*/  LOP3.LUT R50, R50, 0xffff0000, RZ, 0xc0, !PT ;  /* 0xffff000032327812 */ /* 0x000fe200078ec0ff */
[----:B------:R-:W-:Y:S01]  /*a8a0*/  IMAD.U32 R54, R38, 0x10000, RZ ;  /* 0x0001000026367824 */ /* 0x000fe200078e00ff */
[----:B------:R-:W-:Y:S01]  /*a8b0*/  LOP3.LUT R49, R49, 0xffff0000, RZ, 0xc0, !PT ;  /* 0xffff000031317812 */ /* 0x000fe200078ec0ff */
[C---:B------:R-:W-:Y:S01]  /*a8c0*/  FFMA.FTZ R39, R36.reuse, R62, -R39 ;  /* 0x0000003e24277223 */ /* 0x040fe20000010827 */
[----:B------:R-:W-:Y:S01]  /*a8d0*/  FFMA.FTZ R40, R36, R76, R40 ;  /* 0x0000004c24287223 */ /* 0x000fe20000010028 */
[----:B------:R-:W-:Y:S01]  /*a8e0*/  LOP3.LUT R38, R38, 0xffff0000, RZ, 0xc0, !PT ;  /* 0xffff000026267812 */ /* 0x000fe200078ec0ff */
[C---:B------:R-:W-:Y:S01]  /*a8f0*/  FMUL.FTZ R36, R60.reuse, R37 ;  /* 0x000000253c247220 */ /* 0x040fe20000410000 */
[----:B------:R-:W-:Y:S01]  /*a900*/  FMUL.FTZ R60, R60, R51 ;  /* 0x000000333c3c7220 */ /* 0x000fe20000410000 */
        /* <DEDUP_REMOVED lines=8> */
[----:B------:R-:W-:Y:S02]  /*a990*/  F2FP.BF16.F32.PACK_AB R52, R55, R52 ;  /* 0x000000343734723e */ /* 0x000fe400000010ff */
[----:B------:R-:W-:Y:S01]  /*a9a0*/  F2FP.BF16.F32.PACK_AB R38, R53, R36 ;  /* 0x000000243526723e */ /* 0x000fe200000010ff */
[----:B------:R-:W-:Y:S01]  /*a9b0*/  IMAD.MOV.U32 R36, RZ, RZ, R39 ;  /* 0x000000ffff247224 */ /* 0x000fe200078e0027 */
[----:B------:R-:W-:Y:S01]  /*a9c0*/  F2FP.BF16.F32.PACK_AB R42, R37, R60 ;  /* 0x0000003c252a723e */ /* 0x000fe200000010ff */
[----:B------:R-:W-:Y:S01]  /*a9d0*/  IMAD.MOV.U32 R37, RZ, RZ, R58 ;  /* 0x000000ffff257224 */ /* 0x000fe200078e003a */
[----:B------:R-:W-:Y:S01]  /*a9e0*/  F2FP.BF16.F32.PACK_AB R41, R41, R59 ;  /* 0x0000003b2929723e */ /* 0x000fe200000010ff */
[----:B------:R-:W-:Y:S01]  /*a9f0*/  IMAD.MOV.U32 R39, RZ, RZ, R52 ;  /* 0x000000ffff277224 */ /* 0x000fe200078e0034 */
[----:B------:R-:W-:-:S02]  /*aa00*/  F2FP.BF16.F32.PACK_AB R43, R43, R56 ;  /* 0x000000382b2b723e */ /* 0x000fc400000010ff */
[----:B------:R-:W-:-:S07]  /*aa10*/  F2FP.BF16.F32.PACK_AB R40, R40, R57 ;  /* 0x000000392828723e */ /* 0x000fce00000010ff */
.L_x_544:
[----:B------:R-:W-:Y:S05]  /*aa20*/  BSYNC B1 ;  /* 0x0000000000017941 */ /* 0x000fea0003800000 */
.L_x_543:
[----:B------:R-:W-:Y:S01]  /*aa30*/  ISETP.GE.AND P3, PT, R46, R143, PT ;  /* 0x0000008f2e00720c */ /* 0x000fe20003f66270 */
[----:B------:R-:W-:Y:S02]  /*aa40*/  ULDC.64 UR4, c[0x0][0x208] ;  /* 0x0000820000047ab9 */ /* 0x000fe40000000a00 */
[----:B-1----:R4:W-:Y:S10]  /*aa50*/  STG.E.128 desc[UR4][R44.64], R36 ;  /* 0x000000242c007986 */ /* 0x0029f4000c101d04 */
[----:B------:R-:W-:Y:S05]  /*aa60*/  @P3 BRA `(.L_x_499) ;  /* 0x00000004001c3947 */ /* 0x000fea0003800000 */
[--C-:B------:R-:W-:Y:S01]  /*aa70*/  IADD3 R122, P3, P4, R96, R122, R46.reuse ;  /* 0x0000007a607a7210 */ /* 0x100fe20007c7e02e */
[----:B------:R-:W-:Y:S01]  /*aa80*/  ULDC.64 UR4, c[0x0][0x208] ;  /* 0x0000820000047ab9 */ /* 0x000fe20000000a00 */
[----:B------:R-:W-:-:S04]  /*aa90*/  SHF.R.S32.HI R46, RZ, 0x1f, R46 ;  /* 0x0000001fff2e7819 */ /* 0x000fc8000001142e */
[----:B------:R-:W-:Y:S02]  /*aaa0*/  IADD3.X R48, R93, R48, R46, P3, P4 ;  /* 0x000000305d307210 */ /* 0x000fe40001fe842e */
[----:B------:R-:W-:-:S04]  /*aab0*/  LEA R116, P3, R122, R116, 0x1 ;  /* 0x000000747a747211 */ /* 0x000fc800078608ff */
[----:B------:R-:W-:-:S05]  /*aac0*/  LEA.HI.X R117, R122, R117, R48, 0x1, P3 ;  /* 0x000000757a757211 */ /* 0x000fca00018f0c30 */
[----:B---3--:R1:W-:Y:S01]  /*aad0*/  STG.E.128 desc[UR4][R116.64], R40 ;  /* 0x0000002874007986 */ /* 0x0083e2000c101d04 */
[----:B------:R-:W-:Y:S05]  /*aae0*/  BRA `(.L_x_499) ;  /* 0x0000000000fc7947 */ /* 0x000fea0003800000 */
.L_x_456:
[----:B------:R-:W-:-:S04]  /*aaf0*/  ULOP3.LUT UR4, UR60, 0x1, URZ, 0xfc, !UPT ;  /* 0x000000013c047892 */ /* 0x000fc8000f8efc3f */
[----:B------:R-:W-:-:S06]  /*ab00*/  UISETP.NE.AND UP0, UPT, UR4, 0x3, UPT ;  /* 0x000000030400788c */ /* 0x000fcc000bf05270 */
[----:B------:R-:W-:-:S13]  /*ab10*/  PLOP3.LUT P2, PT, PT, PT, UP0, 0x80, 0x0 ;  /* 0x000000000000781c */ /* 0x000fda0003f4f008 */
[----:B------:R-:W-:Y:S05]  /*ab20*/  @!P2 BRA `(.L_x_545) ;  /* 0x000000000004a947 */ /* 0x000fea0003800000 */
[----:B------:R-:W-:Y:S01]  /*ab30*/  BPT.TRAP 0x1 ;  /* 0x000000040000795c */ /* 0x000fe20000300000 */
.L_x_545:
[----:B------:R-:W-:Y:S01]  /*ab40*/  IMAD R3, R19, 0x8, R18 ;  /* 0x0000000813037824 */ /* 0x000fe200078e0212 */
[----:B------:R-:W-:Y:S01]  /*ab50*/  SHF.L.U32 R0, R217, 0x1f, RZ ;  /* 0x0000001fd9007819 */ /* 0x000fe200000006ff */
[----:B------:R-:W-:Y:S01]  /*ab60*/  IMAD R4, R2, -0x50, R24 ;  /* 0xffffffb002047824 */ /* 0x000fe200078e0218 */
[----:B------:R-:W-:Y:S02]  /*ab70*/  BSSY B1, `(.L_x_546) ;  /* 0x0000005000017945 */ /* 0x000fe40003800000 */
[----:B------:R-:W1:Y:S02]  /*ab80*/  SYNCS.PHASECHK.TRANS64.TRYWAIT P4, [R3+URZ+0x38890], R0 ;  /* 0x03889000030075a7 */ /* 0x000e64000808017f */
[----:B------:R-:W-:-:S04]  /*ab90*/  VIMNMX R4, R4, 0x50, PT ;  /* 0x0000005004047848 */ /* 0x000fc80003fe0100 */
[----:B------:R-:W-:Y:S01]  /*aba0*/  ISETP.GE.AND P3, PT, R213, R4, PT ;  /* 0x00000004d500720c */ /* 0x000fe20003f66270 */
[----:B-1----:R-:W-:-:S12]  /*abb0*/  @!P4 BRA `(.L_x_547) ;  /* 0x0000020c0080c947 */ /* 0x002fd80003800000 */
.L_x_856:
[----:B------:R-:W-:Y:S05]  /*abc0*/  BSYNC B1 ;  /* 0x0000000000017941 */ /* 0x000fea0003800000 */
.L_x_546:
[----:B------:R-:W-:Y:S04]  /*abd0*/  BSSY B1, `(.L_x_548) ;  /* 0x000000f000017945 */ /* 0x000fe80003800000 */
[----:B------:R-:W-:Y:S05]  /*abe0*/  @P3 BRA `(.L_x_549) ;  /* 0x0000000000343947 */ /* 0x000fea0003800000 */
[----:B------:R-:W-:Y:S01]  /*abf0*/  ISETP.NE.AND P4, PT, R27, RZ, PT ;  /* 0x000000ff1b00720c */ /* 0x000fe20003f85270 */
[----:B------:R-:W-:Y:S01]  /*ac00*/  ULDC.64 UR4, c[0x0][0x208] ;  /* 0x0000820000047ab9 */ /* 0x000fe20000000a00 */
[----:B------:R-:W-:-:S11]  /*ac10*/  ISETP.NE.AND P3, PT, R11, RZ, PT ;  /* 0x000000ff0b00720c */ /* 0x000fd60003f65270 */
[----:B0-----:R-:W0:Y:S04]  /*ac20*/  @P4 LDS.128 R36, [R5+0x24400] ;  /* 0x0244000005244984 */ /* 0x001e280000000c00 */
[----:B------:R-:W2:Y:S04]  /*ac30*/  @P3 LDS.128 R40, [R5+0x26c00] ;  /* 0x026c000005283984 */ /* 0x000ea80000000c00 */
[----:B0-----:R-:W-:Y:S01]  /*ac40*/  @P4 STG.E.128 desc[UR4][R60.64], R36 ;  /* 0x000000243c004986 */ /* 0x001fe2000c101d04 */
[----:B------:R-:W-:-:S03]  /*ac50*/  ISETP.NE.AND P4, PT, R10, RZ, PT ;  /* 0x000000ff0a00720c */ /* 0x000fc60003f85270 */
[----:B--2---:R-:W-:Y:S01]  /*ac60*/  @P3 STG.E.128 desc[UR4][R60.64+0x80], R40 ;  /* 0x000080283c003986 */ /* 0x004fe2000c101d04 */
[----:B------:R-:W-:-:S09]  /*ac70*/  ISETP.NE.AND P3, PT, R9, RZ, PT ;  /* 0x000000ff0900720c */ /* 0x000fd20003f65270 */
[----:B------:R-:W0:Y:S04]  /*ac80*/  @P4 LDS.128 R36, [R5+0x29400] ;  /* 0x0294000005244984 */ /* 0x000e280000000c00 */
[----:B------:R-:W2:Y:S04]  /*ac90*/  @P3 LDS.128 R40, [R5+0x2bc00] ;  /* 0x02bc000005283984 */ /* 0x000ea80000000c00 */
[----:B0-----:R3:W-:Y:S04]  /*aca0*/  @P4 STG.E.128 desc[UR4][R60.64+0x100], R36 ;  /* 0x000100243c004986 */ /* 0x0017e8000c101d04 */
[----:B--2---:R3:W-:Y:S02]  /*acb0*/  @P3 STG.E.128 desc[UR4][R60.64+0x180], R40 ;  /* 0x000180283c003986 */ /* 0x0047e4000c101d04 */
.L_x_549:
[----:B------:R-:W-:Y:S05]  /*acc0*/  BSYNC B1 ;  /* 0x0000000000017941 */ /* 0x000fea0003800000 */
.L_x_548:
[----:B---3--:R-:W-:Y:S01]  /*acd0*/  VIADD R36, R213, 0x20 ;  /* 0x00000020d5247836 */ /* 0x008fe20000000000 */
[----:B------:R-:W-:Y:S04]  /*ace0*/  BSSY B1, `(.L_x_550) ;  /* 0x0000010000017945 */ /* 0x000fe80003800000 */
[----:B------:R-:W-:-:S13]  /*acf0*/  ISETP.GE.AND P3, PT, R36, R4, PT ;  /* 0x000000042400720c */ /* 0x000fda0003f66270 */
        /* <DEDUP_REMOVED lines=14> */
.L_x_551:
[----:B------:R-:W-:Y:S05]  /*ade0*/  BSYNC B1 ;  /* 0x0000000000017941 */ /* 0x000fea0003800000 */
.L_x_550:
[----:B------:R-:W-:-:S13]  /*adf0*/  ISETP.GE.AND P3, PT, R237, R4, PT ;  /* 0x00000004ed00720c */ /* 0x000fda0003f66270 */
[----:B------:R-:W-:Y:S05]  /*ae00*/  @P3 BRA `(.L_x_499) ;  /* 0x0000000000343947 */ /* 0x000fea0003800000 */
[----:B------:R-:W-:Y:S01]  /*ae10*/  ISETP.NE.AND P4, PT, R27, RZ, PT ;  /* 0x000000ff1b00720c */ /* 0x000fe20003f85270 */
[----:B------:R-:W-:Y:S01]  /*ae20*/  ULDC.64 UR4, c[0x0][0x208] ;  /* 0x0000820000047ab9 */ /* 0x000fe20000000a00 */
[----:B------:R-:W-:-:S11]  /*ae30*/  ISETP.NE.AND P3, PT, R11, RZ, PT ;  /* 0x000000ff0b00720c */ /* 0x000fd60003f65270 */
[----:B0--3--:R-:W0:Y:S04]  /*ae40*/  @P4 LDS.128 R36, [R5+0x26400] ;  /* 0x0264000005244984 */ /* 0x009e280000000c00 */
        /* <DEDUP_REMOVED lines=9> */
.L_x_499:
[----:B------:R-:W-:Y:S05]  /*aee0*/  BSYNC B0 ;  /* 0x0000000000007941 */ /* 0x000fea0003800000 */
.L_x_455:
[----:B0-234-:R-:W0:Y:S01]  /*aef0*/  S2R R36, SR_TID.X ;  /* 0x0000000000247919 */ /* 0x01de220000002100 */
[----:B------:R-:W-:Y:S01]  /*af00*/  @!PT LDS RZ, [RZ] ;  /* 0x00000000fffff984 */ /* 0x000fe20000000800 */
[----:B------:R-:W-:Y:S01]  /*af10*/  @!PT LDS RZ, [RZ] ;  /* 0x00000000fffff984 */ /* 0x000fe20000000800 */
[----:B------:R-:W-:Y:S01]  /*af20*/  @!PT LDS RZ, [RZ] ;  /* 0x00000000fffff984 */ /* 0x000fe20000000800 */
[----:B------:R-:W-:Y:S01]  /*af30*/  @!PT LDS RZ, [RZ] ;  /* 0x00000000fffff984 */ /* 0x000fe20000000800 */
[----:B------:R2:W-:Y:S06]  /*af40*/  MEMBAR.ALL.CTA ;  /* 0x0000000000007992 */ /* 0x0005ec0000008000 */
[----:B--2---:R-:W2:Y:S01]  /*af50*/  FENCE.VIEW.ASYNC.S ;  /* 0x00000000000073c6 */ /* 0x004ea20000000000 */
[----:B------:R-:W-:Y:S05]  /*af60*/  WARPSYNC.ALL ;  /* 0x0000000000007948 */ /* 0x000fea0003800000 */
[----:B------:R-:W-:Y:S01]  /*af70*/  BSSY B0, `(.L_x_552) ;  /* 0x0000009000007945 */ /* 0x000fe20003800000 */
[----:B0-----:R-:W-:Y:S01]  /*af80*/  LOP3.LUT R36, R36, 0x7f, RZ, 0xc0, !PT ;  /* 0x0000007f24247812 */ /* 0x001fe200078ec0ff */
[----:B--2---:R0:W-:Y:S03]  /*af90*/  BAR.SYNC.DEFER_BLOCKING R171, 0x80 ;  /* 0x000200ab0000751d */ /* 0x0041e60000010000 */
[----:B------:R-:W-:-:S13]  /*afa0*/  ISETP.NE.AND P3, PT, R36, RZ, PT ;  /* 0x000000ff2400720c */ /* 0x000fda0003f65270 */
[----:B------:R-:W-:-:S05]  /*afb0*/  @!P3 VIADD R36, R3, 0x388a0 ;  /* 0x000388a00324b836 */ /* 0x000fca0000000000 */
[----:B------:R-:W-:-:S04]  /*afc0*/  @!P3 PRMT R36, RZ, 0x654, R36 ;  /* 0x00000654ff24b816 */ /* 0x000fc80000000024 */
[----:B------:R0:W-:Y:S01]  /*afd0*/  @!P3 SYNCS.ARRIVE.TRANS64.RED.A1T0 RZ, [R36+URZ], RZ ;  /* 0x000000ff24ffb9a7 */ /* 0x0001e2000810043f */
[----:B------:R-:W-:Y:S05]  /*afe0*/  @!P2 BRA `(.L_x_553) ;  /* 0x000000000004a947 */ /* 0x000fea0003800000 */
[----:B------:R-:W-:Y:S01]  /*aff0*/  BPT.TRAP 0x1 ;  /* 0x000000040000795c */ /* 0x000fe20000300000 */
.L_x_553:
[----:B------:R-:W-:Y:S05]  /*b000*/  BSYNC B0 ;  /* 0x0000000000007941 */ /* 0x000fea0003800000 */
.L_x_552:
[----:B------:R-:W2:Y:S01]  /*b010*/  SYNCS.PHASECHK.TRANS64.TRYWAIT P4, [R3+URZ+0x388b0], R0 ;  /* 0x0388b000030075a7 */ /* 0x000ea2000808017f */
[----:B------:R-:W-:Y:S01]  /*b020*/  ULDC UR61, c[0x0][0x2f4] ;  /* 0x0000bd00003d7ab9 */ /* 0x000fe20000000800 */
[----:B------:R-:W-:Y:S01]  /*b030*/  ULDC.64 UR56, c[0x0][0x328] ;  /* 0x0000ca0000387ab9 */ /* 0x000fe20000000a00 */
[----:B------:R-:W-:Y:S01]  /*b040*/  ULDC.64 UR58, c[0x0][0x318] ;  /* 0x0000c600003a7ab9 */ /* 0x000fe20000000a00 */
[----:B------:R-:W-:Y:S01]  /*b050*/  BSSY B0, `(.L_x_554) ;  /* 0x0000004000007945 */ /* 0x000fe20003800000 */
[----:B------:R-:W-:Y:S01]  /*b060*/  ISETP.GE.AND P2, PT, R213, R4, PT ;  /* 0x00000004d500720c */ /* 0x000fe20003f46270 */
[----:B------:R-:W-:Y:S02]  /*b070*/  IMAD.WIDE R44, R2, 0x50, R112 ;  /* 0x00000050022c7825 */ /* 0x000fe400078e0270 */
[----:B--2---:R-:W-:Y:S10]  /*b080*/  @!P4 BRA `(.L_x_555) ;  /* 0x000002080060c947 */ /* 0x004ff40003800000 */
.L_x_857:
[----:B------:R-:W-:Y:S05]  /*b090*/  BSYNC B0 ;  /* 0x0000000000007941 */ /* 0x000fea0003800000 */
.L_x_554:
[----:B------:R-:W-:Y:S04]  /*b0a0*/  BSSY B0, `(.L_x_556) ;  /* 0x0000017000007945 */ /* 0x000fe80003800000 */
[----:B------:R-:W-:Y:S05]  /*b0b0*/  @P2 BRA `(.L_x_557) ;  /* 0x0000000000542947 */ /* 0x000fea0003800000 */
[----:B------:R-:W-:Y:S01]  /*b0c0*/  IMAD R39, R45, UR56, RZ ;  /* 0x000000382d277c24 */ /* 0x000fe2000f8e02ff */
[----:B------:R-:W-:Y:S01]  /*b0d0*/  ISETP.GE.AND P4, PT, R16, UR61, PT ;  /* 0x0000003d10007c0c */ /* 0x000fe2000bf86270 */
[----:B0-----:R-:W-:Y:S01]  /*b0e0*/  IMAD.MOV.U32 R36, RZ, RZ, R94 ;  /* 0x000000ffff247224 */ /* 0x001fe200078e005e */
[----:B------:R-:W-:Y:S01]  /*b0f0*/  ULDC.64 UR4, c[0x0][0x208] ;  /* 0x0000820000047ab9 */ /* 0x000fe20000000a00 */
[----:B------:R-:W-:Y:S02]  /*b100*/  IMAD.MOV.U32 R37, RZ, RZ, R6 ;  /* 0x000000ffff257224 */ /* 0x000fe400078e0006 */
[C---:B------:R-:W-:Y:S02]  /*b110*/  IMAD R39, R44.reuse, UR57, R39 ;  /* 0x000000392c277c24 */ /* 0x040fe4000f8e0227 */
[----:B------:R-:W-:-:S04]  /*b120*/  IMAD.WIDE.U32 R36, R44, UR56, R36 ;  /* 0x000000382c247c25 */ /* 0x000fc8000f8e0024 */
[----:B------:R-:W-:Y:S01]  /*b130*/  IMAD.IADD R37, R37, 0x1, R39 ;  /* 0x0000000125257824 */ /* 0x000fe200078e0227 */
[----:B------:R-:W-:-:S04]  /*b140*/  LEA R46, P2, R36, UR58, 0x1 ;  /* 0x0000003a242e7c11 */ /* 0x000fc8000f8408ff */
[----:B------:R-:W-:Y:S02]  /*b150*/  LEA.HI.X R47, R36, UR59, R37, 0x1, P2 ;  /* 0x0000003b242f7c11 */ /* 0x000fe400090f0c25 */
[----:B------:R-:W-:Y:S01]  /*b160*/  ISETP.GE.AND P2, PT, R212, UR61, PT ;  /* 0x0000003dd4007c0c */ /* 0x000fe2000bf46270 */
[----:B------:R-:W0:-:S12]  /*b170*/  @!P4 LDS.128 R36, [R5+0x400] ;  /* 0x000400000524c984 */ /* 0x000e180000000c00 */
[----:B-1----:R-:W1:Y:S04]  /*b180*/  @!P2 LDS.128 R40, [R5+0x2c00] ;  /* 0x002c00000528a984 */ /* 0x002e680000000c00 */
[----:B0-----:R-:W-:Y:S01]  /*b190*/  @!P4 STG.E.128 desc[UR4][R46.64], R36 ;  /* 0x000000242e00c986 */ /* 0x001fe2000c101d04 */
[----:B------:R-:W-:-:S03]  /*b1a0*/  ISETP.GE.AND P4, PT, R218, UR61, PT ;  /* 0x0000003dda007c0c */ /* 0x000fc6000bf86270 */
[----:B-1----:R-:W-:Y:S01]  /*b1b0*/  @!P2 STG.E.128 desc[UR4][R46.64+0x80], R40 ;  /* 0x000080282e00a986 */ /* 0x002fe2000c101d04 */
[----:B------:R-:W-:-:S09]  /*b1c0*/  ISETP.GE.AND P2, PT, R219, UR61, PT ;  /* 0x0000003ddb007c0c */ /* 0x000fd2000bf46270 */
[----:B------:R-:W0:Y:S04]  /*b1d0*/  @!P4 LDS.128 R36, [R5+0x5400] ;  /* 0x005400000524c984 */ /* 0x000e280000000c00 */
[----:B------:R-:W1:Y:S04]  /*b1e0*/  @!P2 LDS.128 R40, [R5+0x7c00] ;  /* 0x007c00000528a984 */ /* 0x000e680000000c00 */
[----:B0-----:R3:W-:Y:S04]  /*b1f0*/  @!P4 STG.E.128 desc[UR4][R46.64+0x100], R36 ;  /* 0x000100242e00c986 */ /* 0x0017e8000c101d04 */
[----:B-1----:R3:W-:Y:S02]  /*b200*/  @!P2 STG.E.128 desc[UR4][R46.64+0x180], R40 ;  /* 0x000180282e00a986 */ /* 0x0027e4000c101d04 */
.L_x_557:
[----:B------:R-:W-:Y:S05]  /*b210*/  BSYNC B0 ;  /* 0x0000000000007941 */ /* 0x000fea0003800000 */
.L_x_556:
[----:B-12---:R-:W-:Y:S01]  /*b220*/  VIADD R0, R213, 0x20 ;  /* 0x00000020d5007836 */ /* 0x006fe20000000000 */
[----:B------:R-:W-:Y:S04]  /*b230*/  BSSY B0, `(.L_x_558) ;  /* 0x000001a000007945 */ /* 0x000fe80003800000 */
[----:B------:R-:W-:-:S13]  /*b240*/  ISETP.GE.AND P2, PT, R0, R4, PT ;  /* 0x000000040000720c */ /* 0x000fda0003f46270 */
[----:B------:R-:W-:Y:S05]  /*b250*/  @P2 BRA `(.L_x_559) ;  /* 0x00000000005c2947 */ /* 0x000fea0003800000 */
[----:B---3--:R-:W-:Y:S01]  /*b260*/  IADD3 R39, P2, R44, 0x20, RZ ;  /* 0x000000202c277810 */ /* 0x008fe20007f5e0ff */
[----:B0-----:R-:W-:Y:S01]  /*b270*/  IMAD.MOV.U32 R36, RZ, RZ, R94 ;  /* 0x000000ffff247224 */ /* 0x001fe200078e005e */
[----:B------:R-:W-:Y:S01]  /*b280*/  ISETP.GE.AND P4, PT, R16, UR61, PT ;  /* 0x0000003d10007c0c */ /* 0x000fe2000bf86270 */
[----:B------:R-:W-:Y:S01]  /*b290*/  IMAD.MOV.U32 R37, RZ, RZ, R6 ;  /* 0x000000ffff257224 */ /* 0x000fe200078e0006 */
[----:B------:R-:W-:Y:S01]  /*b2a0*/  ULDC.64 UR4, c[0x0][0x208] ;  /* 0x0000820000047ab9 */ /* 0x000fe20000000a00 */
[----:B------:R-:W-:Y:S02]  /*b2b0*/  IMAD.X R0, RZ, RZ, R45, P2 ;  /* 0x000000ffff007224 */ /* 0x000fe400010e062d */
[----:B------:R-:W-:-:S04]  /*b2c0*/  IMAD.WIDE.U32 R36, R39, UR56, R36 ;  /* 0x0000003827247c25 */ /* 0x000fc8000f8e0024 */
[----:B------:R-:W-:Y:S01]  /*b2d0*/  IMAD R0, R0, UR56, RZ ;  /* 0x0000003800007c24 */ /* 0x000fe2000f8e02ff */
[----:B------:R-:W-:-:S03]  /*b2e0*/  LEA R46, P2, R36, UR58, 0x1 ;  /* 0x0000003a242e7c11 */ /* 0x000fc6000f8408ff */
[----:B------:R-:W-:-:S04]  /*b2f0*/  IMAD R39, R39, UR57, R0 ;  /* 0x0000003927277c24 */ /* 0x000fc8000f8e0200 */
[----:B------:R-:W-:-:S05]  /*b300*/  IMAD.IADD R37, R37, 0x1, R39 ;  /* 0x0000000125257824 */ /* 0x000fca00078e0227 */
[----:B------:R-:W-:Y:S02]  /*b310*/  LEA.HI.X R47, R36, UR59, R37, 0x1, P2 ;  /* 0x0000003b242f7c11 */ /* 0x000fe400090f0c25 */
[----:B------:R-:W-:Y:S01]  /*b320*/  ISETP.GE.AND P2, PT, R212, UR61, PT ;  /* 0x0000003dd4007c0c */ /* 0x000fe2000bf46270 */
[----:B------:R-:W0:-:S12]  /*b330*/  @!P4 LDS.128 R36, [R5+0x1400] ;  /* 0x001400000524c984 */ /* 0x000e180000000c00 */
[----:B------:R-:W1:Y:S04]  /*b340*/  @!P2 LDS.128 R40, [R5+0x3c00] ;  /* 0x003c00000528a984 */ /* 0x000e680000000c00 */
        /* <DEDUP_REMOVED lines=8> */
.L_x_559:
[----:B------:R-:W-:Y:S05]  /*b3d0*/  BSYNC B0 ;  /* 0x0000000000007941 */ /* 0x000fea0003800000 */
.L_x_558:
[----:B------:R-:W-:Y:S01]  /*b3e0*/  ISETP.GE.AND P2, PT, R237, R4, PT ;  /* 0x00000004ed00720c */ /* 0x000fe20003f46270 */
[----:B------:R-:W-:-:S12]  /*b3f0*/  BSSY B0, `(.L_x_560) ;  /* 0x0000019000007945 */ /* 0x000fd80003800000 */
[----:B------:R-:W-:Y:S05]  /*b400*/  @P2 BRA `(.L_x_561) ;  /* 0x00000000005c2947 */ /* 0x000fea0003800000 */
[----:B--23--:R-:W-:Y:S01]  /*b410*/  IADD3 R39, P2, R44, 0x40, RZ ;  /* 0x000000402c277810 */ /* 0x00cfe20007f5e0ff */
[----:B0-----:R-:W-:Y:S01]  /*b420*/  IMAD.MOV.U32 R36, RZ, RZ, R94 ;  /* 0x000000ffff247224 */ /* 0x001fe200078e005e */
[----:B------:R-:W-:Y:S01]  /*b430*/  ISETP.GE.AND P4, PT, R16, UR61, PT ;  /* 0x0000003d10007c0c */ /* 0x000fe2000bf86270 */
[----:B------:R-:W-:Y:S01]  /*b440*/  IMAD.MOV.U32 R37, RZ, RZ, R6 ;  /* 0x000000ffff257224 */ /* 0x000fe200078e0006 */
[----:B------:R-:W-:Y:S01]  /*b450*/  ULDC.64 UR4, c[0x0][0x208] ;  /* 0x0000820000047ab9 */ /* 0x000fe20000000a00 */
[----:B------:R-:W-:Y:S02]  /*b460*/  IMAD.X R44, RZ, RZ, R45, P2 ;  /* 0x000000ffff2c7224 */ /* 0x000fe400010e062d */
[----:B------:R-:W-:-:S04]  /*b470*/  IMAD.WIDE.U32 R36, R39, UR56, R36 ;  /* 0x0000003827247c25 */ /* 0x000fc8000f8e0024 */
[----:B------:R-:W-:-:S04]  /*b480*/  IMAD R44, R44, UR56, RZ ;  /* 0x000000382c2c7c24 */ /* 0x000fc8000f8e02ff */
[----:B------:R-:W-:Y:S01]  /*b490*/  IMAD R39, R39, UR57, R44 ;  /* 0x0000003927277c24 */ /* 0x000fe2000f8e022c */
[----:B------:R-:W-:-:S03]  /*b4a0*/  LEA R44, P2, R36, UR58, 0x1 ;  /* 0x0000003a242c7c11 */ /* 0x000fc6000f8408ff */
        /* <DEDUP_REMOVED lines=13> */
.L_x_561:
[----:B------:R-:W-:Y:S05]  /*b580*/  BSYNC B0 ;  /* 0x0000000000007941 */ /* 0x000fea0003800000 */
.L_x_560:
[----:B------:R-:W5:Y:S01]  /*b590*/  LDL R0, [R1+0x10] ;  /* 0x0000100001007983 */ /* 0x000f620000100800 */
[----:B------:R-:W-:Y:S01]  /*b5a0*/  @!P3 VIADD R3, R3, 0x388c0 ;  /* 0x000388c00303b836 */ /* 0x000fe20000000000 */
[----:B------:R-:W-:Y:S01]  /*b5b0*/  PLOP3.LUT P2, PT, PT, PT, PT, 0x8, 0x0 ;  /* 0x000000000000781c */ /* 0x000fe20003f4e170 */
[----:B------:R-:W-:Y:S01]  /*b5c0*/  VIADD R19, R19, 0x1 ;  /* 0x0000000113137836 */ /* 0x000fe20000000000 */
[----:B------:R-:W-:Y:S01]  /*b5d0*/  @!PT LDS RZ, [RZ] ;  /* 0x00000000fffff984 */ /* 0x000fe20000000800 */
[----:B------:R-:W-:Y:S01]  /*b5e0*/  @!PT LDS RZ, [RZ] ;  /* 0x00000000fffff984 */ /* 0x000fe20000000800 */
[----:B------:R-:W-:Y:S01]  /*b5f0*/  @!PT LDS RZ, [RZ] ;  /* 0x00000000fffff984 */ /* 0x000fe20000000800 */
[----:B------:R-:W-:Y:S01]  /*b600*/  @!PT LDS RZ, [RZ] ;  /* 0x00000000fffff984 */ /* 0x000fe20000000800 */
[----:B------:R1:W-:Y:S06]  /*b610*/  MEMBAR.ALL.CTA ;  /* 0x0000000000007992 */ /* 0x0003ec0000008000 */
[----:B-1----:R-:W1:Y:S01]  /*b620*/  FENCE.VIEW.ASYNC.S ;  /* 0x00000000000073c6 */ /* 0x002e620000000000 */
[----:B------:R-:W-:Y:S01]  /*b630*/  @!P3 PRMT R3, RZ, 0x654, R3 ;  /* 0x00000654ff03b816 */ /* 0x000fe20000000003 */
[----:B-1----:R1:W-:Y:S06]  /*b640*/  BAR.SYNC.DEFER_BLOCKING R171, 0x80 ;  /* 0x000200ab0000751d */ /* 0x0023ec0000010000 */
[----:B------:R1:W-:Y:S01]  /*b650*/  @!P3 SYNCS.ARRIVE.TRANS64.RED.A1T0 RZ, [R3+URZ], RZ ;  /* 0x000000ff03ffb9a7 */ /* 0x0003e2000810043f */
[----:B------:R-:W-:-:S04]  /*b660*/  ISETP.NE.AND P3, PT, R19, 0x2, PT ;  /* 0x000000021300780c */ /* 0x000fc80003f65270 */
[----:B------:R-:W-:Y:S02]  /*b670*/  SEL R19, R19, RZ, P3 ;  /* 0x000000ff13137207 */ /* 0x000fe40001800000 */
[----:B-----5:R-:W-:Y:S02]  /*b680*/  LOP3.LUT P4, RZ, R0, 0x2, RZ, 0xc0, !PT ;  /* 0x0000000200ff7812 */ /* 0x020fe4000788c0ff */
[----:B------:R-:W-:-:S04]  /*b690*/  SEL R0, RZ, 0x1, P3 ;  /* 0x00000001ff007807 */ /* 0x000fc80001800000 */
[----:B------:R-:W-:-:S07]  /*b6a0*/  LOP3.LUT R217, R217, R0, RZ, 0x3c, !PT ;  /* 0x00000000d9d97212 */ /* 0x000fce00078e3cff */
[----:B-1----:R-:W-:Y:S05]  /*b6b0*/  @P4 BRA `(.L_x_562) ;  /* 0xffffff7800344947 */ /* 0x002fea000383ffff */
.L_x_450:
[----:B------:R-:W-:Y:S01]  /*b6c0*/  BSSY B0, `(.L_x_563) ;  /* 0x0000005000007945 */ /* 0x000fe20003800000 */
[----:B------:R-:W-:-:S03]  /*b6d0*/  IMAD.MOV.U32 R3, RZ, RZ, RZ ;  /* 0x000000ffff037224 */ /* 0x000fc600078e00ff */
[----:B------:R-:W-:Y:S05]  /*b6e0*/  @P2 BRA `(.L_x_564) ;  /* 0x0000000000082947 */ /* 0x000fea0003800000 */
[----:B------:R-:W0:Y:S02]  /*b6f0*/  FENCE.VIEW.ASYNC.G ;  /* 0x00000000000073c6 */ /* 0x000e240000000100 */
[----:B0-----:R-:W-:Y:S06]  /*b700*/  BAR.ARV 0xc, 0x180 ;  /* 0x0306000000007b1d */ /* 0x001fec0000002000 */
.L_x_564:
[----:B------:R-:W-:Y:S05]  /*b710*/  BSYNC B0 ;  /* 0x0000000000007941 */ /* 0x000fea0003800000 */
.L_x_563:
[----:B------:R-:W2:Y:S01]  /*b720*/  LDL R0, [R1+0x10] ;  /* 0x0000100001007983 */ /* 0x000ea20000100800 */
[----:B------:R-:W-:Y:S01]  /*b730*/  BSSY B0, `(.L_x_565) ;  /* 0x0000020000007945 */ /* 0x000fe20003800000 */
[----:B--2---:R-:W-:-:S13]  /*b740*/  LOP3.LUT P0, RZ, R0, 0x4, RZ, 0xc0, !PT ;  /* 0x0000000400ff7812 */ /* 0x004fda000780c0ff */
[----:B------:R-:W-:Y:S05]  /*b750*/  @!P0 BRA `(.L_x_566) ;  /* 0x0000000000748947 */ /* 0x000fea0003800000 */
[----:B------:R-:W-:Y:S01]  /*b760*/  ISETP.NE.AND P0, PT, R232, RZ, PT ;  /* 0x000000ffe800720c */ /* 0x000fe20003f05270 */
[----:B------:R-:W-:-:S03]  /*b770*/  ULDC UR4, c[0x0][0x9f0] ;  /* 0x00027c0000047ab9 */ /* 0x000fc60000000800 */
[----:B------:R-:W-:-:S04]  /*b780*/  SEL R9, R232, UR4, P0 ;  /* 0x00000004e8097c07 */ /* 0x000fc80008000000 */
[-C--:B------:R-:W-:Y:S02]  /*b790*/  IABS R5, R9.reuse ;  /* 0x0000000900057213 */ /* 0x080fe40000000000 */
[----:B------:R-:W-:Y:S02]  /*b7a0*/  IADD3 R0, R144, -0x1, R9 ;  /* 0xffffffff90007810 */ /* 0x000fe40007ffe009 */
[----:B-1----:R-:W1:Y:S01]  /*b7b0*/  I2F.RP R4, R5 ;  /* 0x0000000500047306 */ /* 0x002e620000209400 */
[----:B------:R-:W-:-:S05]  /*b7c0*/  IABS R8, R9 ;  /* 0x0000000900087213 */ /* 0x000fca0000000000 */
[----:B------:R-:W-:Y:S02]  /*b7d0*/  IMAD.MOV R8, RZ, RZ, -R8 ;  /* 0x000000ffff087224 */ /* 0x000fe400078e0a08 */
[----:B-1----:R-:W1:Y:S02]  /*b7e0*/  MUFU.RCP R4, R4 ;  /* 0x0000000400047308 */ /* 0x002e640000001000 */
[----:B-1----:R-:W-:Y:S01]  /*b7f0*/  VIADD R2, R4, 0xffffffe ;  /* 0x0ffffffe04027836 */ /* 0x002fe20000000000 */
[----:B------:R-:W-:Y:S02]  /*b800*/  IABS R4, R0 ;  /* 0x0000000000047213 */ /* 0x000fe40000000000 */
[----:B------:R-:W-:-:S03]  /*b810*/  LOP3.LUT R0, R0, R9, RZ, 0x3c, !PT ;  /* 0x0000000900007212 */ /* 0x000fc600078e3cff */
[----:B------:R1:W2:Y:S01]  /*b820*/  F2I.FTZ.U32.TRUNC.NTZ R3, R2 ;  /* 0x0000000200037305 */ /* 0x0002a2000021f000 */
[----:B------:R-:W-:Y:S01]  /*b830*/  ISETP.GE.AND P2, PT, R0, RZ, PT ;  /* 0x000000ff0000720c */ /* 0x000fe20003f46270 */
[----:B-1----:R-:W-:Y:S02]  /*b840*/  IMAD.MOV.U32 R2, RZ, RZ, RZ ;  /* 0x000000ffff027224 */ /* 0x002fe400078e00ff */
[----:B--2---:R-:W-:-:S04]  /*b850*/  IMAD.MOV R6, RZ, RZ, -R3 ;  /* 0x000000ffff067224 */ /* 0x004fc800078e0a03 */
        /* <DEDUP_REMOVED lines=13> */
.L_x_566:
[----:B------:R-:W-:Y:S05]  /*b930*/  BSYNC B0 ;  /* 0x0000000000007941 */ /* 0x000fea0003800000 */
.L_x_565:
[----:B------:R-:W2:Y:S01]  /*b940*/  LDL R0, [R1+0x74] ;  /* 0x0000740001007983 */ /* 0x000ea20000100800 */
[----:B------:R-:W-:Y:S02]  /*b950*/  PLOP3.LUT P0, PT, PT, PT, PT, 0x80, 0x0 ;  /* 0x000000000000781c */ /* 0x000fe40003f0f070 */
        /* <DEDUP_REMOVED lines=24> */
[----:B----4-:R-:W-:Y:S02]  /*bae0*/  CS2R R44, SRZ ;  /* 0x00000000002c7805 */ /* 0x010fe4000001ff00 */
[----:B------:R-:W-:Y:S02]  /*baf0*/  CS2R R102, SRZ ;  /* 0x0000000000667805 */ /* 0x000fe4000001ff00 */
[----:B---3--:R-:W-:Y:S02]  /*bb00*/  CS2R R40, SRZ ;  /* 0x0000000000287805 */ /* 0x008fe4000001ff00 */
[----:B------:R-:W-:Y:S02]  /*bb10*/  CS2R R104, SRZ ;  /* 0x0000000000687805 */ /* 0x000fe4000001ff00 */
[----:B0-----:R-:W-:-:S02]  /*bb20*/  CS2R R36, SRZ ;  /* 0x0000000000247805 */ /* 0x001fc4000001ff00 */
        /* <DEDUP_REMOVED lines=13> */
[----:B-1----:R-:W-:Y:S02]  /*bc00*/  CS2R R10, SRZ ;  /* 0x00000000000a7805 */ /* 0x002fe4000001ff00 */
        /* <DEDUP_REMOVED lines=21> */
[----:B--2---:R-:W-:-:S05]  /*bd60*/  IMAD R226, R0, R3, RZ ;  /* 0x0000000300e27224 */ /* 0x004fca00078e02ff */
[----:B------:R-:W-:Y:S02]  /*bd70*/  VIADDMNMX R92, R226, R3, R144, PT ;  /* 0x00000003e25c7246 */ /* 0x000fe40003800190 */
[----:B------:R-:W-:Y:S02]  /*bd80*/  CS2R R2, SRZ ;  /* 0x0000000000027805 */ /* 0x000fe4000001ff00 */
[----:B------:R-:W-:-:S13]  /*bd90*/  ISETP.GT.AND P1, PT, R92, R226, PT ;  /* 0x000000e25c00720c */ /* 0x000fda0003f24270 */
[----:B------:R-:W-:Y:S05]  /*bda0*/  @!P1 BRA `(.L_x_567) ;  /* 0x0000012000509947 */ /* 0x000fea0003800000 */
[----:B------:R-:W2:Y:S01]  /*bdb0*/  LDL R0, [R1+0x14] ;  /* 0x0000140001007983 */ /* 0x000ea20000100800 */
[----:B------:R-:W0:Y:S02]  /*bdc0*/  S2R R28, SR_TID.X ;  /* 0x00000000001c7919 */ /* 0x000e240000002100 */
[----:B0-----:R-:W-:-:S05]  /*bdd0*/  VIADD R28, R28, 0xffffff80 ;  /* 0xffffff801c1c7836 */ /* 0x001fca0000000000 */
[----:B------:R-:W-:Y:S02]  /*bde0*/  SHF.R.S32.HI R29, RZ, 0x1f, R28 ;  /* 0x0000001fff1d7819 */ /* 0x000fe4000001141c */
[----:B--2---:R-:W-:Y:S02]  /*bdf0*/  R2UR UR4, R0 ;  /* 0x00000000000472ca */ /* 0x004fe400000e0000 */
[----:B------:R-:W-:-:S04]  /*be00*/  LEA.HI R0, R29, R28, RZ, 0x7 ;  /* 0x0000001c1d007211 */ /* 0x000fc800078f38ff */
[----:B------:R-:W-:-:S06]  /*be10*/  SHF.R.S32.HI R0, RZ, 0x7, R0 ;  /* 0x00000007ff007819 */ /* 0x000fcc0000011400 */
[----:B------:R-:W0:Y:S01]  /*be20*/  SHFL.IDX PT, R0, R0, RZ, 0x1f ;  /* 0x00001fff00007589 */ /* 0x000e2200000e0000 */
[----:B------:R-:W-:-:S06]  /*be30*/  ULOP3.LUT UP0, URZ, UR4, 0x9f, URZ, 0xc0, !UPT ;  /* 0x0000009f043f7892 */ /* 0x000fcc000f80c03f */
[----:B------:R-:W-:Y:S02]  /*be40*/  PLOP3.LUT P0, PT, PT, PT, UP0, 0x80, 0x0 ;  /* 0x000000000000781c */ /* 0x000fe40003f0f008 */
[----:B0-----:R-:W-:-:S04]  /*be50*/  LEA.HI R2, R0, R0, RZ, 0x1 ;  /* 0x0000000000027211 */ /* 0x001fc800078f08ff */
[----:B------:R-:W-:-:S05]  /*be60*/  LOP3.LUT R3, R2, 0x1e, RZ, 0xc0, !PT ;  /* 0x0000001e02037812 */ /* 0x000fca00078ec0ff */
[----:B------:R-:W-:-:S05]  /*be70*/  IMAD.IADD R3, R0, 0x1, -R3 ;  /* 0x0000000100037824 */ /* 0x000fca00078e0a03 */
[----:B------:R-:W-:-:S04]  /*be80*/  LEA R3, R3, UR4, 0xd ;  /* 0x0000000403037c11 */ /* 0x000fc8000f8e68ff */
[----:B------:R-:W-:-:S04]  /*be90*/  SHF.R.U32.HI R2, RZ, 0x4, R3 ;  /* 0x00000004ff027819 */ /* 0x000fc80000011603 */
[----:B------:R-:W-:Y:S01]  /*bea0*/  LOP3.LUT R2, R2, 0x3fff, RZ, 0xc0, !PT ;  /* 0x00003fff02027812 */ /* 0x000fe200078ec0ff */
[----:B------:R-:W-:Y:S06]  /*beb0*/  @!P0 BRA `(.L_x_568) ;  /* 0x0000000000408947 */ /* 0x000fec0003800000 */
[----:B------:R-:W-:Y:S01]  /*bec0*/  MOV R14, 0x0 ;  /* 0x00000000000e7802 */ /* 0x000fe20000000f00 */
[----:B------:R-:W-:Y:S01]  /*bed0*/  ULDC.64 UR4, c[0x4][0xa8] ;  /* 0x01002a0000047ab9 */ /* 0x000fe20000000a00 */
[----:B------:R-:W-:Y:S01]  /*bee0*/  ULDC.64 UR6, c[0x4][0xb0] ;  /* 0x01002c0000067ab9 */ /* 0x000fe20000000a00 */
[----:B------:R-:W-:Y:S02]  /*bef0*/  IMAD.U32 R4, RZ, RZ, UR4 ;  /* 0x00000004ff047e24 */ /* 0x000fe4000f8e00ff */
        /* <DEDUP_REMOVED lines=12> */
.L_x_568:
[----:B------:R-:W-:Y:S02]  /*bfc0*/  ULDC UR4, c[0x0][0x3f4] ;  /* 0x0000fd0000047ab9 */ /* 0x000fe40000000800 */
[----:B------:R-:W-:-:S13]  /*bfd0*/  ISETP.LT.AND P0, PT, RZ, UR4, PT ;  /* 0x00000004ff007c0c */ /* 0x000fda000bf01270 */
[----:B------:R-:W-:Y:S05]  /*bfe0*/  @P0 BRA `(.L_x_569) ;  /* 0x00000000003c0947 */ /* 0x000fea0003800000 */
[----:B------:R-:W-:-:S04]  /*bff0*/  LEA.HI R0, R236, R236, RZ, 0x1 ;  /* 0x000000ecec007211 */ /* 0x000fc800078f08ff */
[----:B------:R-:W-:-:S05]  /*c000*/  LOP3.LUT R3, R0, 0xfffffffe, RZ, 0xc0, !PT ;  /* 0xfffffffe00037812 */ /* 0x000fca00078ec0ff */
[----:B------:R-:W-:-:S05]  /*c010*/  IMAD.IADD R3, R236, 0x1, -R3 ;  /* 0x00000001ec037824 */ /* 0x000fca00078e0a03 */
[----:B------:R-:W-:-:S04]  /*c020*/  SHF.L.U32 R3, R3, 0x1f, RZ ;  /* 0x0000001f03037819 */ /* 0x000fc800000006ff */
[----:B------:R0:W1:Y:S03]  /*c030*/  SYNCS.PHASECHK.TRANS64.TRYWAIT P0, [R18+URZ+0x38800], R3 ;  /* 0x03880003120075a7 */ /* 0x000066000800017f */
[----:B-1----:R-:W-:Y:S05]  /*c040*/  @!P0 NANOSLEEP.SYNCS 0x989680 ;  /* 0x009896800000895d */ /* 0x002fea0003900000 */
[----:B------:R-:W1:Y:S01]  /*c050*/  @!P0 SYNCS.PHASECHK.TRANS64 P0, [R18+URZ+0x38800], R3 ;  /* 0x03880003120085a7 */ /* 0x000e62000800007f */
[----:B------:R-:W-:Y:S04]  /*c060*/  BSSY B0, `(.L_x_570) ;  /* 0x0000006000007945 */ /* 0x000fe80003800000 */
[----:B-1----:R-:W-:Y:S05]  /*c070*/  @P0 BRA `(.L_x_571) ;  /* 0x0000000000100947 */ /* 0x002fea0003800000 */
.L_x_572:
[----:B-1----:R1:W2:Y:S02]  /*c080*/  SYNCS.PHASECHK.TRANS64.TRYWAIT P0, [R18+URZ+0x38800], R3 ;  /* 0x03880003120075a7 */ /* 0x0022a4000800017f */
[----:B--2---:R-:W-:Y:S05]  /*c090*/  @!P0 NANOSLEEP.SYNCS 0x989680 ;  /* 0x009896800000895d */ /* 0x004fea0003900000 */
[----:B------:R-:W2:Y:S02]  /*c0a0*/  @!P0 SYNCS.PHASECHK.TRANS64 P0, [R18+URZ+0x38800], R3 ;  /* 0x03880003120085a7 */ /* 0x000ea4000800007f */
[----:B--2---:R-:W-:Y:S05]  /*c0b0*/  @!P0 BRA `(.L_x_572) ;  /* 0xfffffffc00f08947 */ /* 0x004fea000383ffff */
.L_x_571:
[----:B------:R-:W-:Y:S05]  /*c0c0*/  BSYNC B0 ;  /* 0x0000000000007941 */ /* 0x000fea0003800000 */
.L_x_570:
[----:B------:R-:W-:Y:S05]  /*c0d0*/  BRA `(.L_x_573) ;  /* 0x0000007000747947 */ /* 0x000fea0003800000 */
.L_x_569:
[----:B------:R-:W2:Y:S01]  /*c0e0*/  LDL R0, [R1+0x14] ;  /* 0x0000140001007983 */ /* 0x000ea20000100800 */
[----:B------:R-:W-:Y:S01]  /*c0f0*/  ULDC.64 UR4, c[0x0][0x3f8] ;  /* 0x0000fe0000047ab9 */ /* 0x000fe20000000a00 */
[----:B------:R-:W-:Y:S01]  /*c100*/  ULDC.64 UR6, c[0x0][0x408] ;  /* 0x0001020000067ab9 */ /* 0x000fe20000000a00 */
[----:B-----5:R-:W-:Y:S01]  /*c110*/  IMAD.WIDE.U32 R4, R139, UR4, RZ ;  /* 0x000000048b047c25 */ /* 0x020fe2000f8e00ff */
[----:B--2---:R-:W-:Y:S02]  /*c120*/  R2UR UR8, R0 ;  /* 0x00000000000872ca */ /* 0x004fe400000e0000 */
[----:B------:R-:W-:-:S05]  /*c130*/  SHF.R.S32.HI R0, RZ, 0x1f, R139 ;  /* 0x0000001fff007819 */ /* 0x000fca000001148b */
[C---:B------:R-:W-:Y:S02]  /*c140*/  IMAD R6, R0.reuse, UR4, RZ ;  /* 0x0000000400067c24 */ /* 0x040fe4000f8e02ff */
[----:B------:R-:W-:Y:S02]  /*c150*/  IMAD R0, R0, UR6, RZ ;  /* 0x0000000600007c24 */ /* 0x000fe4000f8e02ff */
[C---:B------:R-:W-:Y:S01]  /*c160*/  IMAD R25, R139.reuse, UR5, R6 ;  /* 0x000000058b197c24 */ /* 0x040fe2000f8e0206 */
[----:B------:R-:W-:Y:S01]  /*c170*/  ULDC.64 UR4, c[0x0][0x3e8] ;  /* 0x0000fa0000047ab9 */ /* 0x000fe20000000a00 */
[----:B------:R-:W-:Y:S01]  /*c180*/  ULOP3.LUT UP0, URZ, UR8, 0x3ff, URZ, 0xc0, !UPT ;  /* 0x000003ff083f7892 */ /* 0x000fe2000f80c03f */
[C---:B------:R-:W-:Y:S01]  /*c190*/  IMAD R27, R139.reuse, UR7, R0 ;  /* 0x000000078b1b7c24 */ /* 0x040fe2000f8e0200 */
[----:B------:R-:W-:Y:S01]  /*c1a0*/  LEA R24, P0, R4, UR4, 0x1 ;  /* 0x0000000404187c11 */ /* 0x000fe2000f8008ff */
[----:B------:R-:W-:Y:S01]  /*c1b0*/  IMAD.WIDE.U32 R6, R139, UR6, RZ ;  /* 0x000000068b067c25 */ /* 0x000fe2000f8e00ff */
[----:B------:R-:W-:-:S02]  /*c1c0*/  ULDC.64 UR6, c[0x0][0x400] ;  /* 0x0001000000067ab9 */ /* 0x000fc40000000a00 */
[----:B------:R-:W-:Y:S01]  /*c1d0*/  PLOP3.LUT P2, PT, PT, PT, UP0, 0x80, 0x0 ;  /* 0x000000000000781c */ /* 0x000fe20003f4f008 */
[----:B------:R-:W-:Y:S01]  /*c1e0*/  IMAD.IADD R25, R25, 0x1, R5 ;  /* 0x0000000119197824 */ /* 0x000fe200078e0205 */
[----:B------:R-:W-:Y:S01]  /*c1f0*/  LEA R32, P1, R6, UR6, 0x1 ;  /* 0x0000000606207c11 */ /* 0x000fe2000f8208ff */
[----:B------:R-:W-:-:S03]  /*c200*/  IMAD.IADD R27, R27, 0x1, R7 ;  /* 0x000000011b1b7824 */ /* 0x000fc600078e0207 */
[----:B------:R-:W-:Y:S02]  /*c210*/  LEA.HI.X R25, R4, UR5, R25, 0x1, P0 ;  /* 0x0000000504197c11 */ /* 0x000fe400080f0c19 */
[----:B------:R-:W-:-:S05]  /*c220*/  LEA.HI.X R27, R6, UR7, R27, 0x1, P1 ;  /* 0x00000007061b7c11 */ /* 0x000fca00088f0c1b */
[----:B------:R-:W-:Y:S05]  /*c230*/  @!P2 BRA `(.L_x_574) ;  /* 0x000000000040a947 */ /* 0x000fea0003800000 */
        /* <DEDUP_REMOVED lines=16> */
.L_x_574:
[----:B------:R-:W-:Y:S01]  /*c340*/  ULDC.U8 UR4, c[0x0][0x410] ;  /* 0x0001040000047ab9 */ /* 0x000fe20000000000 */
[----:B------:R-:W-:Y:S01]  /*c350*/  BSSY B0, `(.L_x_575) ;  /* 0x00006ed000007945 */ /* 0x000fe20003800000 */
[----:B------:R-:W-:Y:S01]  /*c360*/  ISETP.NE.AND P0, PT, RZ, UR4, PT ;  /* 0x00000004ff007c0c */ /* 0x000fe2000bf05270 */
[----:B------:R-:W-:-:S12]  /*c370*/  IMAD R4, R141, 0x80, R213 ;  /* 0x000000808d047824 */ /* 0x000fd800078e02d5 */
[----:B------:R-:W-:Y:S05]  /*c380*/  @!P0 BRA `(.L_x_576) ;  /* 0x0000003400288947 */ /* 0x000fea0003800000 */
[----:B------:R-:W-:-:S03]  /*c390*/  UMOV UR4, 0xffffffff ;  /* 0xffffffff00047882 */ /* 0x000fc60000000000 */
[----:B------:R-:W-:Y:S05]  /*c3a0*/  BRA.DIV UR4, `(.L_x_577) ;  /* 0x000001f604ac7947 */ /* 0x000fea000b800000 */
[----:B------:R0:W1:Y:S04]  /*c3b0*/  SHFL.IDX PT, R0, R25, RZ, 0x181f ;  /* 0x00181fff19007589 */ /* 0x00006800000e0000 */
[----:B------:R0:W2:Y:S04]  /*c3c0*/  SHFL.IDX PT, R3, R24, RZ, 0x181f ;  /* 0x00181fff18037589 */ /* 0x0000a800000e0000 */
[----:B------:R-:W3:Y:S04]  /*c3d0*/  SHFL.IDX PT, R27, R27, RZ, 0x181f ;  /* 0x00181fff1b1b7589 */ /* 0x000ee800000e0000 */
[----:B0-----:R-:W4:Y:S02]  /*c3e0*/  SHFL.IDX PT, R32, R32, RZ, 0x181f ;  /* 0x00181fff20207589 */ /* 0x001f2400000e0000 */
.L_x_863:
[----:B------:R-:W-:Y:S01]  /*c3f0*/  ULDC UR4, c[0x0][0x448] ;  /* 0x0001120000047ab9 */ /* 0x000fe20000000800 */
[----:B------:R-:W-:Y:S01]  /*c400*/  LEA.HI R5, R236, R236, RZ, 0x1 ;  /* 0x000000ecec057211 */ /* 0x000fe200078f08ff */
[----:B------:R-:W-:Y:S01]  /*c410*/  IMAD R33, R146, UR4, RZ ;  /* 0x0000000492217c24 */ /* 0x000fe2000f8e02ff */
[----:B------:R-:W-:Y:S01]  /*c420*/  BSSY B1, `(.L_x_578) ;  /* 0x000003f000017945 */ /* 0x000fe20003800000 */
[----:B------:R-:W-:Y:S02]  /*c430*/  CS2R R28, SRZ ;  /* 0x00000000001c7805 */ /* 0x000fe4000001ff00 */
[----:B------:R-:W-:Y:S02]  /*c440*/  LOP3.LUT R13, R5, 0xfffffffe, RZ, 0xc0, !PT ;  /* 0xfffffffe050d7812 */ /* 0x000fe400078ec0ff */
[----:B------:R-:W-:Y:S02]  /*c450*/  CS2R R8, SRZ ;  /* 0x0000000000087805 */ /* 0x000fe4000001ff00 */
[----:B------:R-:W-:Y:S01]  /*c460*/  ISETP.GE.AND P0, PT, R4, R33, PT ;  /* 0x000000210400720c */ /* 0x000fe20003f06270 */
[----:B------:R-:W-:Y:S01]  /*c470*/  IMAD R33, R141, -0x80, R33 ;  /* 0xffffff808d217824 */ /* 0x000fe200078e0221 */
[----:B------:R-:W-:Y:S01]  /*c480*/  CS2R R10, SRZ ;  /* 0x00000000000a7805 */ /* 0x000fe2000001ff00 */
[----:B------:R-:W-:Y:S01]  /*c490*/  IMAD.IADD R35, R236, 0x1, -R13 ;  /* 0x00000001ec237824 */ /* 0x000fe200078e0a0d */
[----:B------:R-:W-:-:S02]  /*c4a0*/  CS2R R14, SRZ ;  /* 0x00000000000e7805 */ /* 0x000fc4000001ff00 */
[----:B------:R-:W-:Y:S02]  /*c4b0*/  CS2R R30, SRZ ;  /* 0x00000000001e7805 */ /* 0x000fe4000001ff00 */
[----:B------:R-:W-:Y:S02]  /*c4c0*/  CS2R R4, SRZ ;  /* 0x0000000000047805 */ /* 0x000fe4000001ff00 */
[----:B------:R-:W-:Y:S02]  /*c4d0*/  CS2R R6, SRZ ;  /* 0x0000000000067805 */ /* 0x000fe4000001ff00 */
[----:B------:R-:W-:Y:S01]  /*c4e0*/  CS2R R12, SRZ ;  /* 0x00000000000c7805 */ /* 0x000fe2000001ff00 */
[----:B------:R-:W-:Y:S06]  /*c4f0*/  @P0 BRA `(.L_x_579) ;  /* 0x0000000000c40947 */ /* 0x000fec0003800000 */
[----:B------:R-:W-:Y:S01]  /*c500*/  ULDC UR4, c[0x0][0x3f4] ;  /* 0x0000fd0000047ab9 */ /* 0x000fe20000000800 */
[----:B------:R-:W-:Y:S01]  /*c510*/  SHF.R.S32.HI R4, RZ, 0x1f, R215 ;  /* 0x0000001fff047819 */ /* 0x000fe200000114d7 */
[C---:B------:R-:W-:Y:S01]  /*c520*/  IMAD.SHL.U32 R6, R215.reuse, 0x2, RZ ;  /* 0x00000002d7067824 */ /* 0x040fe200078e00ff */
[----:B------:R-:W-:Y:S01]  /*c530*/  ISETP.GE.AND P3, PT, R22, UR4, PT ;  /* 0x0000000416007c0c */ /* 0x000fe2000bf66270 */
[C---:B------:R-:W-:Y:S01]  /*c540*/  IMAD.SHL.U32 R20, R214.reuse, 0x2, RZ ;  /* 0x00000002d6147824 */ /* 0x040fe200078e00ff */
[C---:B------:R-:W-:Y:S02]  /*c550*/  ISETP.GE.AND P2, PT, R215.reuse, UR4, PT ;  /* 0x00000004d7007c0c */ /* 0x040fe4000bf46270 */
[----:B------:R-:W-:Y:S02]  /*c560*/  CS2R R14, SRZ ;  /* 0x00000000000e7805 */ /* 0x000fe4000001ff00 */
[----:B------:R-:W-:Y:S01]  /*c570*/  ISETP.GE.AND P1, PT, R214, UR4, PT ;  /* 0x00000004d6007c0c */ /* 0x000fe2000bf26270 */
[----:B------:R-:W-:Y:S01]  /*c580*/  IMAD.SHL.U32 R26, R216, 0x2, RZ ;  /* 0x00000002d81a7824 */ /* 0x000fe200078e00ff */
[----:B------:R-:W-:Y:S01]  /*c590*/  SHF.R.S32.HI R7, RZ, 0x1f, R216 ;  /* 0x0000001fff077819 */ /* 0x000fe200000114d8 */
[----:B------:R-:W-:Y:S01]  /*c5a0*/  ULDC.64 UR6, c[0x0][0x208] ;  /* 0x0000820000067ab9 */ /* 0x000fe20000000a00 */
[----:B------:R-:W-:-:S02]  /*c5b0*/  SHF.L.U64.HI R5, R215, 0x1, R4 ;  /* 0x00000001d7057819 */ /* 0x000fc40000010204 */
[----:B------:R-:W-:Y:S02]  /*c5c0*/  CS2R R12, SRZ ;  /* 0x00000000000c7805 */ /* 0x000fe4000001ff00 */
[----:B------:R-:W-:Y:S02]  /*c5d0*/  SHF.R.S32.HI R9, RZ, 0x1f, R214 ;  /* 0x0000001fff097819 */ /* 0x000fe400000114d6 */
[C---:B------:R-:W-:Y:S01]  /*c5e0*/  ISETP.GE.AND P0, PT, R216.reuse, UR4, PT ;  /* 0x00000004d8007c0c */ /* 0x040fe2000bf06270 */
[----:B----4-:R-:W-:Y:S01]  /*c5f0*/  @!P3 IMAD.MOV.U32 R10, RZ, RZ, R32 ;  /* 0x000000ffff0ab224 */ /* 0x010fe200078e0020 */
[----:B------:R-:W-:Y:S01]  /*c600*/  SHF.L.U64.HI R34, R216, 0x1, R7 ;  /* 0x00000001d8227819 */ /* 0x000fe20000010207 */
[----:B---3--:R-:W-:Y:S01]  /*c610*/  @!P3 IMAD.MOV.U32 R11, RZ, RZ, R27 ;  /* 0x000000ffff0bb224 */ /* 0x008fe200078e001b */
[-C--:B--2---:R-:W-:Y:S01]  /*c620*/  @!P2 IADD3 R8, P4, R3, R6.reuse, RZ ;  /* 0x000000060308a210 */ /* 0x084fe20007f9e0ff */
[----:B-1----:R-:W-:Y:S01]  /*c630*/  @!P3 IMAD.MOV.U32 R7, RZ, RZ, R0 ;  /* 0x000000ffff07b224 */ /* 0x002fe200078e0000 */
[----:B------:R-:W-:Y:S01]  /*c640*/  @!P2 IADD3 R4, P6, R32, R6, RZ ;  /* 0x000000062004a210 */ /* 0x000fe20007fde0ff */
[----:B------:R-:W-:Y:S01]  /*c650*/  @!P3 IMAD.MOV.U32 R6, RZ, RZ, R3 ;  /* 0x000000ffff06b224 */ /* 0x000fe200078e0003 */
[----:B------:R-:W-:Y:S01]  /*c660*/  SHF.L.U64.HI R21, R214, 0x1, R9 ;  /* 0x00000001d6157819 */ /* 0x000fe20000010209 */
[----:B------:R-:W-:Y:S01]  /*c670*/  @!P3 IMAD.WIDE R30, R22, 0x2, R10 ;  /* 0x00000002161eb825 */ /* 0x000fe200078e020a */
[----:B------:R-:W-:-:S02]  /*c680*/  CS2R R10, SRZ ;  /* 0x00000000000a7805 */ /* 0x000fc4000001ff00 */
[-C--:B------:R-:W-:Y:S01]  /*c690*/  @!P1 IADD3 R28, P5, R3, R20.reuse, RZ ;  /* 0x00000014031c9210 */ /* 0x080fe20007fbe0ff */
[----:B------:R-:W-:Y:S01]  /*c6a0*/  @!P2 IMAD.X R9, R0, 0x1, R5, P4 ;  /* 0x000000010009a824 */ /* 0x000fe200020e0605 */
[----:B------:R-:W-:Y:S01]  /*c6b0*/  @!P1 IADD3 R20, P4, R32, R20, RZ ;  /* 0x0000001420149210 */ /* 0x000fe20007f9e0ff */
[----:B------:R-:W-:Y:S01]  /*c6c0*/  @!P3 IMAD.WIDE R6, R22, 0x2, R6 ;  /* 0x000000021606b825 */ /* 0x000fe200078e0206 */
[----:B------:R0:W5:Y:S03]  /*c6d0*/  @!P3 LD.E.64 R12, desc[UR6][R30.64] ;  /* 0x000000061e0cb980 */ /* 0x000166000c101b00 */
[----:B------:R-:W-:Y:S01]  /*c6e0*/  @!P2 IMAD.X R5, R27, 0x1, R5, P6 ;  /* 0x000000011b05a824 */ /* 0x000fe200030e0605 */
[----:B------:R1:W5:Y:S01]  /*c6f0*/  @!P3 LD.E.64 R14, desc[UR6][R6.64] ;  /* 0x00000006060eb980 */ /* 0x000362000c101b00 */
[--C-:B------:R-:W-:Y:S01]  /*c700*/  @!P1 IMAD.X R29, R0, 0x1, R21.reuse, P5 ;  /* 0x00000001001d9824 */ /* 0x100fe200028e0615 */
[-C--:B------:R-:W-:Y:S01]  /*c710*/  @!P0 IADD3 R24, P6, R3, R26.reuse, RZ ;  /* 0x0000001a03188210 */ /* 0x080fe20007fde0ff */
[----:B------:R-:W-:Y:S01]  /*c720*/  @!P1 IMAD.X R21, R27, 0x1, R21, P4 ;  /* 0x000000011b159824 */ /* 0x000fe200020e0615 */
[----:B------:R2:W5:Y:S01]  /*c730*/  @!P2 LD.E.64 R10, desc[UR6][R8.64] ;  /* 0x00000006080aa980 */ /* 0x000562000c101b00 */
[----:B------:R-:W-:-:S02]  /*c740*/  @!P0 IADD3 R26, P5, R32, R26, RZ ;  /* 0x0000001a201a8210 */ /* 0x000fc40007fbe0ff */
[----:B0-----:R-:W-:Y:S01]  /*c750*/  CS2R R30, SRZ ;  /* 0x00000000001e7805 */ /* 0x001fe2000001ff00 */
[--C-:B------:R-:W-:Y:S01]  /*c760*/  @!P0 IMAD.X R25, R0, 0x1, R34.reuse, P6 ;  /* 0x0000000100198824 */ /* 0x100fe200030e0622 */
[----:B-1----:R-:W-:Y:S01]  /*c770*/  CS2R R6, SRZ ;  /* 0x0000000000067805 */ /* 0x002fe2000001ff00 */
[----:B------:R-:W-:Y:S01]  /*c780*/  @!P0 IMAD.X R27, R27, 0x1, R34, P5 ;  /* 0x000000011b1b8824 */ /* 0x000fe200028e0622 */
[----:B--2---:R-:W-:-:S04]  /*c790*/  CS2R R8, SRZ ;  /* 0x0000000000087805 */ /* 0x004fc8000001ff00 */
[----:B------:R0:W5:Y:S04]  /*c7a0*/  @!P2 LD.E.64 R6, desc[UR6][R4.64] ;  /* 0x000000060406a980 */ /* 0x000168000c101b00 */
[----:B------:R1:W5:Y:S04]  /*c7b0*/  @!P1 LD.E.64 R8, desc[UR6][R28.64] ;  /* 0x000000061c089980 */ /* 0x000368000c101b00 */
[----:B------:R2:W5:Y:S01]  /*c7c0*/  @!P0 LD.E.64 R30, desc[UR6][R26.64] ;  /* 0x000000061a1e8980 */ /* 0x000562000c101b00 */
[----:B0-----:R-:W-:Y:S02]  /*c7d0*/  CS2R R4, SRZ ;  /* 0x0000000000047805 */ /* 0x001fe4000001ff00 */
[----:B-1----:R-:W-:-:S04]  /*c7e0*/  CS2R R28, SRZ ;  /* 0x00000000001c7805 */ /* 0x002fc8000001ff00 */
[----:B------:R2:W5:Y:S04]  /*c7f0*/  @!P1 LD.E.64 R4, desc[UR6][R20.64] ;  /* 0x0000000614049980 */ /* 0x000568000c101b00 */
[----:B------:R2:W5:Y:S02]  /*c800*/  @!P0 LD.E.64 R28, desc[UR6][R24.64] ;  /* 0x00000006181c8980 */ /* 0x000564000c101b00 */
.L_x_579:
[----:B------:R-:W-:Y:S05]  /*c810*/  BSYNC B1 ;  /* 0x0000000000017941 */ /* 0x000fea0003800000 */
.L_x_578:
[----:B------:R-:W-:Y:S01]  /*c820*/  SHF.L.U32 R35, R35, 0x1f, RZ ;  /* 0x0000001f23237819 */ /* 0x000fe200000006ff */
[----:B--2--5:R-:W-:Y:S01]  /*c830*/  IMAD.MOV.U32 R24, RZ, RZ, R14 ;  /* 0x000000ffff187224 */ /* 0x024fe200078e000e */
[--C-:B------:R-:W-:Y:S01]  /*c840*/  SHF.R.U64 R45, R14, 0x10, R15.reuse ;  /* 0x000000100e2d7819 */ /* 0x100fe2000000120f */
[--C-:B------:R-:W-:Y:S01]  /*c850*/  IMAD.MOV.U32 R25, RZ, RZ, R15.reuse ;  /* 0x000000ffff197224 */ /* 0x100fe200078e000f */
[----:B------:R-:W0:Y:S01]  /*c860*/  SYNCS.PHASECHK.TRANS64.TRYWAIT P0, [R18+URZ+0x38800], R35 ;  /* 0x03880023120075a7 */ /* 0x000e22000800017f */
[----:B------:R-:W-:Y:S01]  /*c870*/  SHF.R.U32.HI R42, RZ, 0x10, R15 ;  /* 0x00000010ff2a7819 */ /* 0x000fe2000001160f */
[----:B------:R-:W-:Y:S01]  /*c880*/  IMAD.MOV.U32 R14, RZ, RZ, R10 ;  /* 0x000000ffff0e7224 */ /* 0x000fe200078e000a */
[--C-:B------:R-:W-:Y:S01]  /*c890*/  SHF.R.U64 R43, R10, 0x10, R11.reuse ;  /* 0x000000100a2b7819 */ /* 0x100fe2000000120b */
[--C-:B------:R-:W-:Y:S01]  /*c8a0*/  IMAD.MOV.U32 R15, RZ, RZ, R11.reuse ;  /* 0x000000ffff0f7224 */ /* 0x100fe200078e000b */
[----:B------:R-:W-:Y:S01]  /*c8b0*/  SHF.R.U32.HI R40, RZ, 0x10, R11 ;  /* 0x00000010ff287819 */ /* 0x000fe2000001160b */
[----:B------:R-:W-:Y:S01]  /*c8c0*/  IMAD.MOV.U32 R10, RZ, RZ, R8 ;  /* 0x000000ffff0a7224 */ /* 0x000fe200078e0008 */
[----:B------:R-:W-:Y:S01]  /*c8d0*/  SHF.R.U64 R39, R28, 0x10, R29 ;  /* 0x000000101c277819 */ /* 0x000fe2000000121d */
[----:B------:R-:W-:Y:S01]  /*c8e0*/  IMAD.MOV.U32 R11, RZ, RZ, R9 ;  /* 0x000000ffff0b7224 */ /* 0x000fe200078e0009 */
[----:B------:R-:W-:Y:S01]  /*c8f0*/  SHF.R.U32.HI R36, RZ, 0x10, R29 ;  /* 0x00000010ff247819 */ /* 0x000fe2000001161d */
[----:B-1----:R-:W-:Y:S01]  /*c900*/  IMAD.MOV.U32 R0, RZ, RZ, R28 ;  /* 0x000000ffff007224 */ /* 0x002fe200078e001c */
[----:B------:R-:W-:Y:S01]  /*c910*/  SHF.R.U64 R41, R8, 0x10, R9 ;  /* 0x0000001008297819 */ /* 0x000fe20000001209 */
[----:B------:R-:W-:Y:S01]  /*c920*/  IMAD.MOV.U32 R3, RZ, RZ, R29 ;  /* 0x000000ffff037224 */ /* 0x000fe200078e001d */
[----:B------:R-:W-:Y:S01]  /*c930*/  SHF.R.U32.HI R38, RZ, 0x10, R9 ;  /* 0x00000010ff267819 */ /* 0x000fe20000011609 */
[----:B------:R-:W-:Y:S01]  /*c940*/  IMAD.MOV.U32 R26, RZ, RZ, R12 ;  /* 0x000000ffff1a7224 */ /* 0x000fe200078e000c */
[--C-:B------:R-:W-:Y:S01]  /*c950*/  SHF.R.U64 R37, R12, 0x10, R13.reuse ;  /* 0x000000100c257819 */ /* 0x100fe2000000120d */
[--C-:B---3--:R-:W-:Y:S01]  /*c960*/  IMAD.MOV.U32 R27, RZ, RZ, R13.reuse ;  /* 0x000000ffff1b7224 */ /* 0x108fe200078e000d */
[----:B------:R-:W-:Y:S01]  /*c970*/  SHF.R.U32.HI R34, RZ, 0x10, R13 ;  /* 0x00000010ff227819 */ /* 0x000fe2000001160d */
[----:B------:R-:W-:Y:S01]  /*c980*/  IMAD.MOV.U32 R20, RZ, RZ, R6 ;  /* 0x000000ffff147224 */ /* 0x000fe200078e0006 */
[--C-:B------:R-:W-:Y:S01]  /*c990*/  SHF.R.U64 R29, R6, 0x10, R7.reuse ;  /* 0x00000010061d7819 */ /* 0x100fe20000001207 */
[--C-:B------:R-:W-:Y:S01]  /*c9a0*/  IMAD.MOV.U32 R21, RZ, RZ, R7.reuse ;  /* 0x000000ffff157224 */ /* 0x100fe200078e0007 */
[----:B----4-:R-:W-:Y:S01]  /*c9b0*/  SHF.R.U32.HI R32, RZ, 0x10, R7 ;  /* 0x00000010ff207819 */ /* 0x010fe20000011607 */
[----:B------:R-:W-:Y:S01]  /*c9c0*/  BSSY B1, `(.L_x_580) ;  /* 0x0000018000017945 */ /* 0x000fe20003800000 */
[----:B------:R-:W-:Y:S01]  /*c9d0*/  VIMNMX R28, R33, 0x80, PT ;  /* 0x00000080211c7848 */ /* 0x000fe20003fe0100 */
[----:B------:R-:W-:Y:S01]  /*c9e0*/  IMAD.MOV.U32 R12, RZ, RZ, R4 ;  /* 0x000000ffff0c7224 */ /* 0x000fe200078e0004 */
[--C-:B------:R-:W-:Y:S01]  /*c9f0*/  SHF.R.U64 R7, R4, 0x10, R5.reuse ;  /* 0x0000001004077819 */ /* 0x100fe20000001205 */
[--C-:B------:R-:W-:Y:S01]  /*ca00*/  IMAD.MOV.U32 R13, RZ, RZ, R5.reuse ;  /* 0x000000ffff0d7224 */ /* 0x100fe200078e0005 */
[----:B------:R-:W-:Y:S01]  /*ca10*/  SHF.R.U32.HI R6, RZ, 0x10, R5 ;  /* 0x00000010ff067819 */ /* 0x000fe20000011605 */
[----:B------:R-:W-:Y:S01]  /*ca20*/  IMAD.MOV.U32 R8, RZ, RZ, R30 ;  /* 0x000000ffff087224 */ /* 0x000fe200078e001e */
[--C-:B------:R-:W-:Y:S01]  /*ca30*/  SHF.R.U64 R5, R30, 0x10, R31.reuse ;  /* 0x000000101e057819 */ /* 0x100fe2000000121f */
[--C-:B------:R-:W-:Y:S01]  /*ca40*/  IMAD.MOV.U32 R9, RZ, RZ, R31.reuse ;  /* 0x000000ffff097224 */ /* 0x100fe200078e001f */
[----:B------:R-:W-:-:S02]  /*ca50*/  SHF.R.U32.HI R4, RZ, 0x10, R31 ;  /* 0x00000010ff047819 */ /* 0x000fc4000001161f */
[----:B------:R-:W-:Y:S02]  /*ca60*/  PRMT R24, R24, 0x5410, R45 ;  /* 0x0000541018187816 */ /* 0x000fe4000000002d */
[----:B------:R-:W-:Y:S02]  /*ca70*/  PRMT R25, R25, 0x5410, R42 ;  /* 0x0000541019197816 */ /* 0x000fe4000000002a */
[----:B------:R-:W-:Y:S02]  /*ca80*/  PRMT R14, R14, 0x5410, R43 ;  /* 0x000054100e0e7816 */ /* 0x000fe4000000002b */
[----:B------:R-:W-:Y:S02]  /*ca90*/  PRMT R15, R15, 0x5410, R40 ;  /* 0x000054100f0f7816 */ /* 0x000fe40000000028 */
[----:B------:R-:W-:Y:S02]  /*caa0*/  PRMT R10, R10, 0x5410, R41 ;  /* 0x000054100a0a7816 */ /* 0x000fe40000000029 */
[----:B------:R-:W-:-:S02]  /*cab0*/  ISETP.GE.AND P1, PT, R213, R28, PT ;  /* 0x0000001cd500720c */ /* 0x000fc40003f26270 */
[----:B------:R-:W-:Y:S02]  /*cac0*/  PRMT R11, R11, 0x5410, R38 ;  /* 0x000054100b0b7816 */ /* 0x000fe40000000026 */
[----:B------:R-:W-:Y:S02]  /*cad0*/  PRMT R0, R0, 0x5410, R39 ;  /* 0x0000541000007816 */ /* 0x000fe40000000027 */
[----:B------:R-:W-:Y:S02]  /*cae0*/  PRMT R3, R3, 0x5410, R36 ;  /* 0x0000541003037816 */ /* 0x000fe40000000024 */
[----:B------:R-:W-:Y:S02]  /*caf0*/  PRMT R26, R26, 0x5410, R37 ;  /* 0x000054101a1a7816 */ /* 0x000fe40000000025 */
[----:B------:R-:W-:Y:S02]  /*cb00*/  PRMT R27, R27, 0x5410, R34 ;  /* 0x000054101b1b7816 */ /* 0x000fe40000000022 */
[----:B------:R-:W-:-:S02]  /*cb10*/  PRMT R20, R20, 0x5410, R29 ;  /* 0x0000541014147816 */ /* 0x000fc4000000001d */
[----:B------:R-:W-:Y:S01]  /*cb20*/  PRMT R21, R21, 0x5410, R32 ;  /* 0x0000541015157816 */ /* 0x000fe20000000020 */
[----:B0-----:R-:W-:Y:S06]  /*cb30*/  @!P0 BRA `(.L_x_581) ;  /* 0x000001f0003c8947 */ /* 0x001fec0003800000 */
.L_x_864:
[----:B------:R-:W-:Y:S05]  /*cb40*/  BSYNC B1 ;  /* 0x0000000000017941 */ /* 0x000fea0003800000 */
.L_x_580:
[----:B------:R-:W-:Y:S01]  /*cb50*/  BSSY B1, `(.L_x_582) ;  /* 0x00000b6000017945 */ /* 0x000fe20003800000 */
[----:B------:R-:W-:Y:S02]  /*cb60*/  PRMT R12, R12, 0x5410, R7 ;  /* 0x000054100c0c7816 */ /* 0x000fe40000000007 */
[----:B------:R-:W-:Y:S02]  /*cb70*/  PRMT R13, R13, 0x5410, R6 ;  /* 0x000054100d0d7816 */ /* 0x000fe40000000006 */
[----:B------:R-:W-:Y:S02]  /*cb80*/  PRMT R8, R8, 0x5410, R5 ;  /* 0x0000541008087816 */ /* 0x000fe40000000005 */
[----:B------:R-:W-:Y:S01]  /*cb90*/  PRMT R9, R9, 0x5410, R4 ;  /* 0x0000541009097816 */ /* 0x000fe20000000004 */
[----:B------:R-:W-:Y:S06]  /*cba0*/  @P1 BRA `(.L_x_583) ;  /* 0x0000000800c01947 */ /* 0x000fec0003800000 */
[----:B------:R1:W5:Y:S01]  /*cbb0*/  LDL R42, [R1+0x14] ;  /* 0x00001400012a7983 */ /* 0x0003620000100800 */
[----:B------:R-:W2:Y:S01]  /*cbc0*/  LDC R5, c[0x0][0x3f4] ;  /* 0x0000fd00ff057b82 */ /* 0x000ea20000000800 */
[----:B------:R-:W-:Y:S01]  /*cbd0*/  BSSY B2, `(.L_x_584) ;  /* 0x000002e000027945 */ /* 0x000fe20003800000 */
[-C--:B--2---:R-:W-:Y:S02]  /*cbe0*/  ISETP.GE.AND P0, PT, R22, R5.reuse, PT ;  /* 0x000000051600720c */ /* 0x084fe40003f06270 */
[-C--:B------:R-:W-:Y:S02]  /*cbf0*/  ISETP.GE.AND P1, PT, R215, R5.reuse, PT ;  /* 0x00000005d700720c */ /* 0x080fe40003f26270 */
[-C--:B------:R-:W-:Y:S02]  /*cc00*/  ISETP.GE.AND P2, PT, R214, R5.reuse, PT ;  /* 0x00000005d600720c */ /* 0x080fe40003f46270 */
[----:B------:R-:W-:-:S07]  /*cc10*/  ISETP.GE.AND P3, PT, R216, R5, PT ;  /* 0x00000005d800720c */ /* 0x000fce0003f66270 */
[----:B-1----:R-:W-:Y:S06]  /*cc20*/  @P0 BRA `(.L_x_585) ;  /* 0x0000000000a00947 */ /* 0x002fec0003800000 */
[----:B-----5:R-:W-:Y:S01]  /*cc30*/  R2UR UR4, R42 ;  /* 0x000000002a0472ca */ /* 0x020fe200000e0000 */
[----:B0-----:R-:W-:Y:S01]  /*cc40*/  IMAD.U32 R35, R26, 0x10000, RZ ;  /* 0x000100001a237824 */ /* 0x001fe200078e00ff */
[C---:B------:R-:W-:Y:S01]  /*cc50*/  LOP3.LUT R34, R24.reuse, 0xffff0000, RZ, 0xc0, !PT ;  /* 0xffff000018227812 */ /* 0x040fe200078ec0ff */
[----:B------:R-:W-:Y:S01]  /*cc60*/  IMAD.U32 R33, R24, 0x10000, RZ ;  /* 0x0001000018217824 */ /* 0x000fe200078e00ff */
[----:B------:R-:W-:-:S09]  /*cc70*/  LOP3.LUT R36, R26, 0xffff0000, RZ, 0xc0, !PT ;  /* 0xffff00001a247812 */ /* 0x000fd200078ec0ff */
[----:B------:R-:W-:-:S05]  /*cc80*/  LEA R41, R230, UR4, 0x1 ;  /* 0x00000004e6297c11 */ /* 0x000fca000f8e08ff */
[----:B------:R-:W0:Y:S02]  /*cc90*/  LDS.128 R4, [R41] ;  /* 0x0000000029047984 */ /* 0x000e240000000c00 */
[C---:B0-----:R-:W-:Y:S01]  /*cca0*/  IMAD.U32 R29, R4.reuse, 0x10000, RZ ;  /* 0x00010000041d7824 */ /* 0x041fe200078e00ff */
[----:B------:R-:W-:Y:S01]  /*ccb0*/  LOP3.LUT R4, R4, 0xffff0000, RZ, 0xc0, !PT ;  /* 0xffff000004047812 */ /* 0x000fe200078ec0ff */
[C---:B------:R-:W-:Y:S01]  /*ccc0*/  IMAD.U32 R30, R5.reuse, 0x10000, RZ ;  /* 0x00010000051e7824 */ /* 0x040fe200078e00ff */
[----:B------:R-:W-:Y:S01]  /*ccd0*/  LOP3.LUT R5, R5, 0xffff0000, RZ, 0xc0, !PT ;  /* 0xffff000005057812 */ /* 0x000fe200078ec0ff */
[C---:B------:R-:W-:Y:S01]  /*cce0*/  IMAD.U32 R31, R6.reuse, 0x10000, RZ ;  /* 0x00010000061f7824 */ /* 0x040fe200078e00ff */
[----:B------:R-:W-:Y:S01]  /*ccf0*/  LOP3.LUT R6, R6, 0xffff0000, RZ, 0xc0, !PT ;  /* 0xffff000006067812 */ /* 0x000fe200078ec0ff */
[C---:B------:R-:W-:Y:S01]  /*cd00*/  FMUL.FTZ R38, R4.reuse, R35 ;  /* 0x0000002304267220 */ /* 0x040fe20000410000 */
[----:B------:R-:W-:Y:S01]  /*cd10*/  FMUL.FTZ R4, R4, R33 ;  /* 0x0000002104047220 */ /* 0x000fe20000410000 */
[----:B------:R-:W-:-:S02]  /*cd20*/  IMAD.U32 R32, R7, 0x10000, RZ ;  /* 0x0001000007207824 */ /* 0x000fc400078e00ff */
[----:B------:R-:W-:Y:S01]  /*cd30*/  FMUL.FTZ R37, R5, R36 ;  /* 0x0000002405257220 */ /* 0x000fe20000410000 */
[----:B------:R-:W-:Y:S01]  /*cd40*/  FFMA.FTZ R38, R29, R33, -R38 ;  /* 0x000000211d267223 */ /* 0x000fe20000010826 */
[-C--:B------:R-:W-:Y:S01]  /*cd50*/  FMUL.FTZ R39, R5, R34.reuse ;  /* 0x0000002205277220 */ /* 0x080fe20000410000 */
[----:B------:R-:W-:Y:S01]  /*cd60*/  LOP3.LUT R7, R7, 0xffff0000, RZ, 0xc0, !PT ;  /* 0xffff000007077812 */ /* 0x000fe200078ec0ff */
[----:B------:R-:W-:Y:S01]  /*cd70*/  FFMA.FTZ R35, R29, R35, R4 ;  /* 0x000000231d237223 */ /* 0x000fe20000010004 */
[C---:B------:R-:W-:Y:S01]  /*cd80*/  LOP3.LUT R33, R27.reuse, 0xffff0000, RZ, 0xc0, !PT ;  /* 0xffff00001b217812 */ /* 0x040fe200078ec0ff */
[----:B------:R-:W-:Y:S01]  /*cd90*/  IMAD.U32 R29, R27, 0x10000, RZ ;  /* 0x000100001b1d7824 */ /* 0x000fe200078e00ff */
[C---:B------:R-:W-:Y:S01]  /*cda0*/  LOP3.LUT R5, R25.reuse, 0xffff0000, RZ, 0xc0, !PT ;  /* 0xffff000019057812 */ /* 0x040fe200078ec0ff */
[----:B------:R-:W-:Y:S02]  /*cdb0*/  IMAD.U32 R4, R25, 0x10000, RZ ;  /* 0x0001000019047824 */ /* 0x000fe400078e00ff */
[C---:B------:R-:W-:Y:S01]  /*cdc0*/  FFMA.FTZ R37, R30.reuse, R34, -R37 ;  /* 0x000000221e257223 */ /* 0x040fe20000010825 */
[----:B------:R-:W-:Y:S01]  /*cdd0*/  FFMA.FTZ R30, R30, R36, R39 ;  /* 0x000000241e1e7223 */ /* 0x000fe20000010027 */
[C---:B------:R-:W-:Y:S01]  /*cde0*/  FMUL.FTZ R34, R6.reuse, R29 ;  /* 0x0000001d06227220 */ /* 0x040fe20000410000 */
[-C--:B------:R-:W-:Y:S01]  /*cdf0*/  FMUL.FTZ R36, R6, R4.reuse ;  /* 0x0000000406247220 */ /* 0x080fe20000410000 */
[C---:B------:R-:W-:Y:S01]  /*ce00*/  FMUL.FTZ R39, R7.reuse, R33 ;  /* 0x0000002107277220 */ /* 0x040fe20000410000 */
        /* <DEDUP_REMOVED lines=8> */
[----:B------:R-:W-:-:S05]  /*ce90*/  F2FP.BF16.F32.PACK_AB R7, R40, R7 ;  /* 0x000000072807723e */ /* 0x000fca00000010ff */
[----:B------:R1:W-:Y:S02]  /*cea0*/  STS.128 [R41], R4 ;  /* 0x0000000429007388 */ /* 0x0003e40000000c00 */
.L_x_585:
[----:B------:R-:W-:Y:S05]  /*ceb0*/  BSYNC B2 ;  /* 0x0000000000027941 */ /* 0x000fea0003800000 */
.L_x_584:
[----:B------:R-:W-:Y:S04]  /*cec0*/  BSSY B2, `(.L_x_586) ;  /* 0x000002a000027945 */ /* 0x000fe80003800000 */
[----:B------:R-:W-:Y:S05]  /*ced0*/  @P1 BRA `(.L_x_587) ;  /* 0x0000000000a01947 */ /* 0x000fea0003800000 */
[----:B-----5:R-:W-:Y:S01]  /*cee0*/  R2UR UR4, R42 ;  /* 0x000000002a0472ca */ /* 0x020fe200000e0000 */
[----:B0-----:R-:W-:Y:S01]  /*cef0*/  IMAD.U32 R35, R20, 0x10000, RZ ;  /* 0x0001000014237824 */ /* 0x001fe200078e00ff */
[C---:B------:R-:W-:Y:S01]  /*cf00*/  LOP3.LUT R34, R14.reuse, 0xffff0000, RZ, 0xc0, !PT ;  /* 0xffff00000e227812 */ /* 0x040fe200078ec0ff */
[----:B------:R-:W-:Y:S01]  /*cf10*/  IMAD.U32 R33, R14, 0x10000, RZ ;  /* 0x000100000e217824 */ /* 0x000fe200078e00ff */
[----:B------:R-:W-:-:S09]  /*cf20*/  LOP3.LUT R36, R20, 0xffff0000, RZ, 0xc0, !PT ;  /* 0xffff000014247812 */ /* 0x000fd200078ec0ff */
[----:B-1----:R-:W-:-:S05]  /*cf30*/  LEA R41, R230, UR4, 0x1 ;  /* 0x00000004e6297c11 */ /* 0x002fca000f8e08ff */
[----:B------:R-:W0:Y:S02]  /*cf40*/  LDS.128 R4, [R41+0x4000] ;  /* 0x0040000029047984 */ /* 0x000e240000000c00 */
        /* <DEDUP_REMOVED lines=32> */
[----:B------:R2:W-:Y:S02]  /*d150*/  STS.128 [R41+0x4000], R4 ;  /* 0x0040000429007388 */ /* 0x0005e40000000c00 */
.L_x_587:
[----:B------:R-:W-:Y:S05]  /*d160*/  BSYNC B2 ;  /* 0x0000000000027941 */ /* 0x000fea0003800000 */
.L_x_586:
[----:B------:R-:W-:Y:S04]  /*d170*/  BSSY B2, `(.L_x_588) ;  /* 0x000002a000027945 */ /* 0x000fe80003800000 */
[----:B------:R-:W-:Y:S05]  /*d180*/  @P2 BRA `(.L_x_589) ;  /* 0x0000000000a02947 */ /* 0x000fea0003800000 */
[----:B-----5:R-:W-:Y:S01]  /*d190*/  R2UR UR4, R42 ;  /* 0x000000002a0472ca */ /* 0x020fe200000e0000 */
[----:B0-----:R-:W-:Y:S01]  /*d1a0*/  IMAD.U32 R35, R12, 0x10000, RZ ;  /* 0x000100000c237824 */ /* 0x001fe200078e00ff */
[C---:B------:R-:W-:Y:S01]  /*d1b0*/  LOP3.LUT R34, R10.reuse, 0xffff0000, RZ, 0xc0, !PT ;  /* 0xffff00000a227812 */ /* 0x040fe200078ec0ff */
[----:B------:R-:W-:Y:S01]  /*d1c0*/  IMAD.U32 R33, R10, 0x10000, RZ ;  /* 0x000100000a217824 */ /* 0x000fe200078e00ff */
[----:B------:R-:W-:-:S09]  /*d1d0*/  LOP3.LUT R36, R12, 0xffff0000, RZ, 0xc0, !PT ;  /* 0xffff00000c247812 */ /* 0x000fd200078ec0ff */
[----:B-12---:R-:W-:-:S05]  /*d1e0*/  LEA R41, R230, UR4, 0x1 ;  /* 0x00000004e6297c11 */ /* 0x006fca000f8e08ff */
        /* <DEDUP_REMOVED lines=34> */
.L_x_589:
[----:B------:R-:W-:Y:S05]  /*d410*/  BSYNC B2 ;  /* 0x0000000000027941 */ /* 0x000fea0003800000 */
.L_x_588:
[----:B------:R-:W-:Y:S05]  /*d420*/  @P3 BRA `(.L_x_583) ;  /* 0x0000000000a03947 */ /* 0x000fea0003800000 */
[----:B-----5:R-:W-:Y:S01]  /*d430*/  R2UR UR4, R42 ;  /* 0x000000002a0472ca */ /* 0x020fe200000e0000 */
[----:B0-----:R-:W-:Y:S01]  /*d440*/  IMAD.U32 R35, R8, 0x10000, RZ ;  /* 0x0001000008237824 */ /* 0x001fe200078e00ff */
[C---:B------:R-:W-:Y:S01]  /*d450*/  LOP3.LUT R34, R0.reuse, 0xffff0000, RZ, 0xc0, !PT ;  /* 0xffff000000227812 */ /* 0x040fe200078ec0ff */
[----:B------:R-:W-:Y:S01]  /*d460*/  IMAD.U32 R33, R0, 0x10000, RZ ;  /* 0x0001000000217824 */ /* 0x000fe200078e00ff */
[----:B------:R-:W-:-:S09]  /*d470*/  LOP3.LUT R36, R8, 0xffff0000, RZ, 0xc0, !PT ;  /* 0xffff000008247812 */ /* 0x000fd200078ec0ff */
[----:B-123--:R-:W-:-:S05]  /*d480*/  LEA R41, R230, UR4, 0x1 ;  /* 0x00000004e6297c11 */ /* 0x00efca000f8e08ff */
        /* <DEDUP_REMOVED lines=34> */
.L_x_583:
[----:B------:R-:W-:Y:S05]  /*d6b0*/  BSYNC B1 ;  /* 0x0000000000017941 */ /* 0x000fea0003800000 */
.L_x_582:
[----:B-1234-:R-:W-:Y:S01]  /*d6c0*/  VIADD R4, R213, 0x20 ;  /* 0x00000020d5047836 */ /* 0x01efe20000000000 */
[----:B------:R-:W-:Y:S04]  /*d6d0*/  BSSY B1, `(.L_x_590) ;  /* 0x00000b3000017945 */ /* 0x000fe80003800000 */
[----:B------:R-:W-:-:S13]  /*d6e0*/  ISETP.GE.AND P0, PT, R4, R28, PT ;  /* 0x0000001c0400720c */ /* 0x000fda0003f06270 */
[----:B------:R-:W-:Y:S05]  /*d6f0*/  @P0 BRA `(.L_x_591) ;  /* 0x0000000800c00947 */ /* 0x000fea0003800000 */
        /* <DEDUP_REMOVED lines=9> */
[C---:B------:R-:W-:Y:S01]  /*d790*/  IMAD.U32 R37, R26.reuse, 0x10000, RZ ;  /* 0x000100001a257824 */ /* 0x040fe200078e00ff */
[----:B------:R-:W-:Y:S01]  /*d7a0*/  LOP3.LUT R40, R26, 0xffff0000, RZ, 0xc0, !PT ;  /* 0xffff00001a287812 */ /* 0x000fe200078ec0ff */
[C---:B0-----:R-:W-:Y:S01]  /*d7b0*/  IMAD.U32 R35, R24.reuse, 0x10000, RZ ;  /* 0x0001000018237824 */ /* 0x041fe200078e00ff */
[----:B------:R-:W-:Y:S01]  /*d7c0*/  LOP3.LUT R38, R24, 0xffff0000, RZ, 0xc0, !PT ;  /* 0xffff000018267812 */ /* 0x000fe200078ec0ff */
[C---:B------:R-:W-:Y:S01]  /*d7d0*/  IMAD.U32 R39, R27.reuse, 0x10000, RZ ;  /* 0x000100001b277824 */ /* 0x040fe200078e00ff */
[----:B------:R-:W-:-:S07]  /*d7e0*/  LOP3.LUT R42, R27, 0xffff0000, RZ, 0xc0, !PT ;  /* 0xffff00001b2a7812 */ /* 0x000fce00078ec0ff */
[----:B------:R-:W-:-:S05]  /*d7f0*/  LEA R41, R230, UR4, 0x1 ;  /* 0x00000004e6297c11 */ /* 0x000fca000f8e08ff */
[----:B------:R-:W0:Y:S02]  /*d800*/  LDS.128 R4, [R41+0x1000] ;  /* 0x0010000029047984 */ /* 0x000e240000000c00 */
[C---:B0-----:R-:W-:Y:S01]  /*d810*/  IMAD.U32 R29, R4.reuse, 0x10000, RZ ;  /* 0x00010000041d7824 */ /* 0x041fe200078e00ff */
[----:B------:R-:W-:Y:S01]  /*d820*/  LOP3.LUT R4, R4, 0xffff0000, RZ, 0xc0, !PT ;  /* 0xffff000004047812 */ /* 0x000fe200078ec0ff */
[C---:B------:R-:W-:Y:S01]  /*d830*/  IMAD.U32 R30, R5.reuse, 0x10000, RZ ;  /* 0x00010000051e7824 */ /* 0x040fe200078e00ff */
[----:B------:R-:W-:Y:S01]  /*d840*/  LOP3.LUT R5, R5, 0xffff0000, RZ, 0xc0, !PT ;  /* 0xffff000005057812 */ /* 0x000fe200078ec0ff */
[C---:B------:R-:W-:Y:S01]  /*d850*/  IMAD.U32 R31, R6.reuse, 0x10000, RZ ;  /* 0x00010000061f7824 */ /* 0x040fe200078e00ff */
[----:B------:R-:W-:Y:S01]  /*d860*/  LOP3.LUT R6, R6, 0xffff0000, RZ, 0xc0, !PT ;  /* 0xffff000006067812 */ /* 0x000fe200078ec0ff */
[-C--:B------:R-:W-:Y:S01]  /*d870*/  FMUL.FTZ R34, R37, R4.reuse ;  /* 0x0000000425227220 */ /* 0x080fe20000410000 */
[----:B------:R-:W-:Y:S01]  /*d880*/  FMUL.FTZ R36, R35, R4 ;  /* 0x0000000423247220 */ /* 0x000fe20000410000 */
[----:B------:R-:W-:Y:S01]  /*d890*/  FMUL.FTZ R33, R40, R5 ;  /* 0x0000000528217220 */ /* 0x000fe20000410000 */
[----:B------:R-:W-:-:S02]  /*d8a0*/  IMAD.U32 R32, R7, 0x10000, RZ ;  /* 0x0001000007207824 */ /* 0x000fc400078e00ff */
[----:B------:R-:W-:Y:S01]  /*d8b0*/  FFMA.FTZ R4, R35, R29, -R34 ;  /* 0x0000001d23047223 */ /* 0x000fe20000010822 */
[C---:B------:R-:W-:Y:S01]  /*d8c0*/  FMUL.FTZ R35, R38.reuse, R5 ;  /* 0x0000000526237220 */ /* 0x040fe20000410000 */
[----:B------:R-:W-:Y:S01]  /*d8d0*/  LOP3.LUT R7, R7, 0xffff0000, RZ, 0xc0, !PT ;  /* 0xffff000007077812 */ /* 0x000fe200078ec0ff */
[-C--:B------:R-:W-:Y:S01]  /*d8e0*/  FFMA.FTZ R5, R38, R30.reuse, -R33 ;  /* 0x0000001e26057223 */ /* 0x080fe20000010821 */
[----:B------:R-:W-:Y:S01]  /*d8f0*/  FFMA.FTZ R29, R37, R29, R36 ;  /* 0x0000001d251d7223 */ /* 0x000fe20000010024 */
[C---:B------:R-:W-:Y:S01]  /*d900*/  LOP3.LUT R38, R25.reuse, 0xffff0000, RZ, 0xc0, !PT ;  /* 0xffff000019267812 */ /* 0x040fe200078ec0ff */
[----:B------:R-:W-:Y:S02]  /*d910*/  IMAD.U32 R37, R25, 0x10000, RZ ;  /* 0x0001000019257824 */ /* 0x000fe400078e00ff */
[----:B------:R-:W-:Y:S01]  /*d920*/  FFMA.FTZ R30, R40, R30, R35 ;  /* 0x0000001e281e7223 */ /* 0x000fe20000010023 */
[-C--:B------:R-:W-:Y:S01]  /*d930*/  FMUL.FTZ R34, R39, R6.reuse ;  /* 0x0000000627227220 */ /* 0x080fe20000410000 */
[-C--:B------:R-:W-:Y:S01]  /*d940*/  FMUL.FTZ R33, R42, R7.reuse ;  /* 0x000000072a217220 */ /* 0x080fe20000410000 */
[C---:B------:R-:W-:Y:S01]  /*d950*/  FMUL.FTZ R36, R37.reuse, R6 ;  /* 0x0000000625247220 */ /* 0x040fe20000410000 */
[C---:B------:R-:W-:Y:S01]  /*d960*/  FMUL.FTZ R35, R38.reuse, R7 ;  /* 0x0000000726237220 */ /* 0x040fe20000410000 */
[-C--:B------:R-:W-:Y:S01]  /*d970*/  FFMA.FTZ R6, R37, R31.reuse, -R34 ;  /* 0x0000001f25067223 */ /* 0x080fe20000010822 */
[-C--:B------:R-:W-:Y:S01]  /*d980*/  FFMA.FTZ R7, R38, R32.reuse, -R33 ;  /* 0x0000002026077223 */ /* 0x080fe20000010821 */
[----:B------:R-:W-:Y:S01]  /*d990*/  FFMA.FTZ R31, R39, R31, R36 ;  /* 0x0000001f271f7223 */ /* 0x000fe20000010024 */
[----:B------:R-:W-:Y:S01]  /*d9a0*/  FFMA.FTZ R32, R42, R32, R35 ;  /* 0x000000202a207223 */ /* 0x000fe20000010023 */
[----:B------:R-:W-:-:S02]  /*d9b0*/  F2FP.BF16.F32.PACK_AB R4, R29, R4 ;  /* 0x000000041d04723e */ /* 0x000fc400000010ff */
[----:B------:R-:W-:Y:S02]  /*d9c0*/  F2FP.BF16.F32.PACK_AB R5, R30, R5 ;  /* 0x000000051e05723e */ /* 0x000fe400000010ff */
[----:B------:R-:W-:Y:S02]  /*d9d0*/  F2FP.BF16.F32.PACK_AB R6, R31, R6 ;  /* 0x000000061f06723e */ /* 0x000fe400000010ff */
[----:B------:R-:W-:-:S05]  /*d9e0*/  F2FP.BF16.F32.PACK_AB R7, R32, R7 ;  /* 0x000000072007723e */ /* 0x000fca00000010ff */
[----:B------:R1:W-:Y:S02]  /*d9f0*/  STS.128 [R41+0x1000], R4 ;  /* 0x0010000429007388 */ /* 0x0003e40000000c00 */
.L_x_593:
[----:B------:R-:W-:Y:S05]  /*da00*/  BSYNC B2 ;  /* 0x0000000000027941 */ /* 0x000fea0003800000 */
.L_x_592:
[----:B------:R-:W-:Y:S04]  /*da10*/  BSSY B2, `(.L_x_594) ;  /* 0x000002a000027945 */ /* 0x000fe80003800000 */
[----:B------:R-:W-:Y:S05]  /*da20*/  @P1 BRA `(.L_x_595) ;  /* 0x0000000000a01947 */ /* 0x000fea0003800000 */
[----:B-----5:R-:W-:Y:S01]  /*da30*/  R2UR UR4, R43 ;  /* 0x000000002b0472ca */ /* 0x020fe200000e0000 */
[C---:B------:R-:W-:Y:S01]  /*da40*/  IMAD.U32 R37, R20.reuse, 0x10000, RZ ;  /* 0x0001000014257824 */ /* 0x040fe200078e00ff */
[----:B------:R-:W-:Y:S01]  /*da50*/  LOP3.LUT R40, R20, 0xffff0000, RZ, 0xc0, !PT ;  /* 0xffff000014287812 */ /* 0x000fe200078ec0ff */
[C---:B0-----:R-:W-:Y:S01]  /*da60*/  IMAD.U32 R35, R14.reuse, 0x10000, RZ ;  /* 0x000100000e237824 */ /* 0x041fe200078e00ff */
[----:B------:R-:W-:Y:S01]  /*da70*/  LOP3.LUT R38, R14, 0xffff0000, RZ, 0xc0, !PT ;  /* 0xffff00000e267812 */ /* 0x000fe200078ec0ff */
[C---:B------:R-:W-:Y:S01]  /*da80*/  IMAD.U32 R39, R21.reuse, 0x10000, RZ ;  /* 0x0001000015277824 */ /* 0x040fe200078e00ff */
[----:B------:R-:W-:-:S07]  /*da90*/  LOP3.LUT R42, R21, 0xffff0000, RZ, 0xc0, !PT ;  /* 0xffff0000152a7812 */ /* 0x000fce00078ec0ff */
        /* <DEDUP_REMOVED lines=33> */
.L_x_595:
[----:B------:R-:W-:Y:S05]  /*dcb0*/  BSYNC B2 ;  /* 0x0000000000027941 */ /* 0x000fea0003800000 */
.L_x_594:
        /* <DEDUP_REMOVED lines=42> */
.L_x_597:
[----:B------:R-:W-:Y:S05]  /*df60*/  BSYNC B2 ;  /* 0x0000000000027941 */ /* 0x000fea0003800000 */
.L_x_596:
        /* <DEDUP_REMOVED lines=41> */
.L_x_591:
[----:B------:R-:W-:Y:S05]  /*e200*/  BSYNC B1 ;  /* 0x0000000000017941 */ /* 0x000fea0003800000 */
.L_x_590:
[----:B------:R-:W-:Y:S01]  /*e210*/  ISETP.GE.AND P0, PT, R237, R28, PT ;  /* 0x0000001ced00720c */ /* 0x000fe20003f06270 */
[----:B------:R-:W-:-:S12]  /*e220*/  BSSY B1, `(.L_x_598) ;  /* 0x00000b2000017945 */ /* 0x000fd80003800000 */
[----:B------:R-:W-:Y:S05]  /*e230*/  @P0 BRA `(.L_x_599) ;  /* 0x0000000800c00947 */ /* 0x000fea0003800000 */
[----:B-----5:R0:W5:Y:S01]  /*e240*/  LDL R43, [R1+0x14] ;  /* 0x00001400012b7983 */ /* 0x0201620000100800 */
[----:B-1234-:R-:W1:Y:S01]  /*e250*/  LDC R5, c[0x0][0x3f4] ;  /* 0x0000fd00ff057b82 */ /* 0x01ee620000000800 */
[----:B------:R-:W-:Y:S01]  /*e260*/  BSSY B2, `(.L_x_600) ;  /* 0x000002e000027945 */ /* 0x000fe20003800000 */
[-C--:B-1----:R-:W-:Y:S02]  /*e270*/  ISETP.GE.AND P0, PT, R22, R5.reuse, PT ;  /* 0x000000051600720c */ /* 0x082fe40003f06270 */
[-C--:B------:R-:W-:Y:S02]  /*e280*/  ISETP.GE.AND P1, PT, R215, R5.reuse, PT ;  /* 0x00000005d700720c */ /* 0x080fe40003f26270 */
[-C--:B------:R-:W-:Y:S02]  /*e290*/  ISETP.GE.AND P2, PT, R214, R5.reuse, PT ;  /* 0x00000005d600720c */ /* 0x080fe40003f46270 */
[----:B------:R-:W-:-:S07]  /*e2a0*/  ISETP.GE.AND P3, PT, R216, R5, PT ;  /* 0x00000005d800720c */ /* 0x000fce0003f66270 */
[----:B0-----:R-:W-:Y:S06]  /*e2b0*/  @P0 BRA `(.L_x_601) ;  /* 0x0000000000a00947 */ /* 0x001fec0003800000 */
[----:B-----5:R-:W-:Y:S01]  /*e2c0*/  R2UR UR4, R43 ;  /* 0x000000002b0472ca */ /* 0x020fe200000e0000 */
[C---:B------:R-:W-:Y:S01]  /*e2d0*/  IMAD.U32 R37, R26.reuse, 0x10000, RZ ;  /* 0x000100001a257824 */ /* 0x040fe200078e00ff */
[----:B------:R-:W-:Y:S01]  /*e2e0*/  LOP3.LUT R40, R26, 0xffff0000, RZ, 0xc0, !PT ;  /* 0xffff00001a287812 */ /* 0x000fe200078ec0ff */
[C---:B------:R-:W-:Y:S01]  /*e2f0*/  IMAD.U32 R35, R24.reuse, 0x10000, RZ ;  /* 0x0001000018237824 */ /* 0x040fe200078e00ff */
        /* <DEDUP_REMOVED lines=36> */
.L_x_601:
[----:B------:R-:W-:Y:S05]  /*e540*/  BSYNC B2 ;  /* 0x0000000000027941 */ /* 0x000fea0003800000 */
.L_x_600:
[----:B------:R-:W-:Y:S04]  /*e550*/  BSSY B2, `(.L_x_602) ;  /* 0x000002a000027945 */ /* 0x000fe80003800000 */
[----:B------:R-:W-:Y:S05]  /*e560*/  @P1 BRA `(.L_x_603) ;  /* 0x0000000000a01947 */ /* 0x000fea0003800000 */
[----:B-----5:R-:W-:Y:S01]  /*e570*/  R2UR UR4, R43 ;  /* 0x000000002b0472ca */ /* 0x020fe200000e0000 */
[C---:B------:R-:W-:Y:S01]  /*e580*/  IMAD.U32 R37, R20.reuse, 0x10000, RZ ;  /* 0x0001000014257824 */ /* 0x040fe200078e00ff */
[----:B------:R-:W-:Y:S01]  /*e590*/  LOP3.LUT R40, R20, 0xffff0000, RZ, 0xc0, !PT ;  /* 0xffff000014287812 */ /* 0x000fe200078ec0ff */
[C---:B------:R-:W-:Y:S01]  /*e5a0*/  IMAD.U32 R35, R14.reuse, 0x10000, RZ ;  /* 0x000100000e237824 */ /* 0x040fe200078e00ff */
[----:B------:R-:W-:Y:S01]  /*e5b0*/  LOP3.LUT R38, R14, 0xffff0000, RZ, 0xc0, !PT ;  /* 0xffff00000e267812 */ /* 0x000fe200078ec0ff */
[C---:B------:R-:W-:Y:S01]  /*e5c0*/  IMAD.U32 R39, R21.reuse, 0x10000, RZ ;  /* 0x0001000015277824 */ /* 0x040fe200078e00ff */
[----:B------:R-:W-:-:S07]  /*e5d0*/  LOP3.LUT R42, R21, 0xffff0000, RZ, 0xc0, !PT ;  /* 0xffff0000152a7812 */ /* 0x000fce00078ec0ff */
[----:B0-----:R-:W-:-:S05]  /*e5e0*/  LEA R41, R230, UR4, 0x1 ;  /* 0x00000004e6297c11 */ /* 0x001fca000f8e08ff */
        /* <DEDUP_REMOVED lines=32> */
.L_x_603:
[----:B------:R-:W-:Y:S05]  /*e7f0*/  BSYNC B2 ;  /* 0x0000000000027941 */ /* 0x000fea0003800000 */
.L_x_602:
        /* <DEDUP_REMOVED lines=9> */
[----:B01----:R-:W-:-:S05]  /*e890*/  LEA R41, R230, UR4, 0x1 ;  /* 0x00000004e6297c11 */ /* 0x003fca000f8e08ff */
        /* <DEDUP_REMOVED lines=32> */
.L_x_605:
[----:B------:R-:W-:Y:S05]  /*eaa0*/  BSYNC B2 ;  /* 0x0000000000027941 */ /* 0x000fea0003800000 */
.L_x_604:
        /* <DEDUP_REMOVED lines=8> */
[----:B012---:R-:W-:-:S05]  /*eb30*/  LEA R41, R230, UR4, 0x1 ;  /* 0x00000004e6297c11 */ /* 0x007fca000f8e08ff */
        /* <DEDUP_REMOVED lines=32> */
.L_x_599:
[----:B------:R-:W-:Y:S05]  /*ed40*/  BSYNC B1 ;  /* 0x0000000000017941 */ /* 0x000fea0003800000 */
.L_x_598:
[----:B01234-:R-:W-:-:S05]  /*ed50*/  VIADD R5, R213, 0x60 ;  /* 0x00000060d5057836 */ /* 0x01ffca0000000000 */
[----:B------:R-:W-:-:S13]  /*ed60*/  ISETP.GE.AND P0, PT, R5, R28, PT ;  /* 0x0000001c0500720c */ /* 0x000fda0003f06270 */
[----:B------:R-:W-:Y:S05]  /*ed70*/  @P0 BRA `(.L_x_606) ;  /* 0x0000004400280947 */ /* 0x000fea0003800000 */
[----:B------:R-:W2:Y:S01]  /*ed80*/  LDL R4, [R1+0x14] ;  /* 0x0000140001047983 */ /* 0x000ea20000100800 */
[----:B------:R-:W0:Y:S01]  /*ed90*/  LDC R5, c[0x0][0x3f4] ;  /* 0x0000fd00ff057b82 */ /* 0x000e220000000800 */
[----:B------:R-:W-:Y:S01]  /*eda0*/  BSSY B1, `(.L_x_607) ;  /* 0x000002e000017945 */ /* 0x000fe20003800000 */
[-C--:B0-----:R-:W-:Y:S02]  /*edb0*/  ISETP.GE.AND P0, PT, R22, R5.reuse, PT ;  /* 0x000000051600720c */ /* 0x081fe40003f06270 */
[-C--:B------:R-:W-:Y:S02]  /*edc0*/  ISETP.GE.AND P1, PT, R215, R5.reuse, PT ;  /* 0x00000005d700720c */ /* 0x080fe40003f26270 */
[-C--:B------:R-:W-:Y:S02]  /*edd0*/  ISETP.GE.AND P2, PT, R214, R5.reuse, PT ;  /* 0x00000005d600720c */ /* 0x080fe40003f46270 */
[----:B------:R-:W-:Y:S02]  /*ede0*/  ISETP.GE.AND P3, PT, R216, R5, PT ;  /* 0x00000005d800720c */ /* 0x000fe40003f66270 */
[----:B--2---:R-:W-:-:S13]  /*edf0*/  R2UR UR4, R4 ;  /* 0x00000000040472ca */ /* 0x004fda00000e0000 */
[----:B------:R-:W-:Y:S01]  /*ee00*/  LEA R28, R230, UR4, 0x1 ;  /* 0x00000004e61c7c11 */ /* 0x000fe2000f8e08ff */
[----:B------:R-:W-:Y:S06]  /*ee10*/  @P0 BRA `(.L_x_608) ;  /* 0x0000000000980947 */ /* 0x000fec0003800000 */
[----:B------:R-:W0:Y:S01]  /*ee20*/  LDS.128 R4, [R28+0x3000] ;  /* 0x003000001c047984 */ /* 0x000e220000000c00 */
[C---:B------:R-:W-:Y:S01]  /*ee30*/  IMAD.U32 R35, R26.reuse, 0x10000, RZ ;  /* 0x000100001a237824 */ /* 0x040fe200078e00ff */
[----:B------:R-:W-:Y:S01]  /*ee40*/  LOP3.LUT R38, R26, 0xffff0000, RZ, 0xc0, !PT ;  /* 0xffff00001a267812 */ /* 0x000fe200078ec0ff */
[C---:B------:R-:W-:Y:S01]  /*ee50*/  IMAD.U32 R33, R24.reuse, 0x10000, RZ ;  /* 0x0001000018217824 */ /* 0x040fe200078e00ff */
[----:B------:R-:W-:Y:S02]  /*ee60*/  LOP3.LUT R36, R24, 0xffff0000, RZ, 0xc0, !PT ;  /* 0xffff000018247812 */ /* 0x000fe400078ec0ff */
[----:B------:R-:W-:Y:S01]  /*ee70*/  LOP3.LUT R40, R27, 0xffff0000, RZ, 0xc0, !PT ;  /* 0xffff00001b287812 */ /* 0x000fe200078ec0ff */
        /* <DEDUP_REMOVED lines=10> */
[-C--:B------:R-:W-:Y:S01]  /*ef20*/  FFMA.FTZ R4, R33, R29.reuse, -R32 ;  /* 0x0000001d21047223 */ /* 0x080fe20000010820 */
[----:B------:R-:W-:Y:S01]  /*ef30*/  FFMA.FTZ R29, R35, R29, R34 ;  /* 0x0000001d231d7223 */ /* 0x000fe20000010022 */
[----:B------:R-:W-:Y:S01]  /*ef40*/  FMUL.FTZ R33, R36, R5 ;  /* 0x0000000524217220 */ /* 0x000fe20000410000 */
[----:B------:R-:W-:Y:S01]  /*ef50*/  LOP3.LUT R6, R6, 0xffff0000, RZ, 0xc0, !PT ;  /* 0xffff000006067812 */ /* 0x000fe200078ec0ff */
[-C--:B------:R-:W-:Y:S01]  /*ef60*/  FFMA.FTZ R5, R36, R30.reuse, -R31 ;  /* 0x0000001e24057223 */ /* 0x080fe2000001081f */
[----:B------:R-:W-:Y:S01]  /*ef70*/  LOP3.LUT R34, R25, 0xffff0000, RZ, 0xc0, !PT ;  /* 0xffff000019227812 */ /* 0x000fe200078ec0ff */
[----:B------:R-:W-:Y:S02]  /*ef80*/  IMAD.U32 R36, R27, 0x10000, RZ ;  /* 0x000100001b247824 */ /* 0x000fe400078e00ff */
[----:B------:R-:W-:Y:S01]  /*ef90*/  FFMA.FTZ R30, R38, R30, R33 ;  /* 0x0000001e261e7223 */ /* 0x000fe20000010021 */
[----:B------:R-:W-:Y:S02]  /*efa0*/  IMAD.U32 R32, R25, 0x10000, RZ ;  /* 0x0001000019207824 */ /* 0x000fe400078e00ff */
[-C--:B------:R-:W-:Y:S01]  /*efb0*/  FMUL.FTZ R31, R40, R7.reuse ;  /* 0x00000007281f7220 */ /* 0x080fe20000410000 */
[-C--:B------:R-:W-:Y:S01]  /*efc0*/  FMUL.FTZ R25, R36, R6.reuse ;  /* 0x0000000624197220 */ /* 0x080fe20000410000 */
[----:B------:R-:W-:Y:S01]  /*efd0*/  FMUL.FTZ R33, R34, R7 ;  /* 0x0000000722217220 */ /* 0x000fe20000410000 */
[----:B------:R-:W-:Y:S01]  /*efe0*/  FMUL.FTZ R27, R32, R6 ;  /* 0x00000006201b7220 */ /* 0x000fe20000410000 */
[----:B------:R-:W-:Y:S01]  /*eff0*/  FFMA.FTZ R7, R34, R26, -R31 ;  /* 0x0000001a22077223 */ /* 0x000fe2000001081f */
[----:B------:R-:W-:Y:S01]  /*f000*/  FFMA.FTZ R6, R32, R24, -R25 ;  /* 0x0000001820067223 */ /* 0x000fe20000010819 */
[----:B------:R-:W-:Y:S01]  /*f010*/  FFMA.FTZ R26, R40, R26, R33 ;  /* 0x0000001a281a7223 */ /* 0x000fe20000010021 */
[----:B------:R-:W-:Y:S01]  /*f020*/  FFMA.FTZ R27, R36, R24, R27 ;  /* 0x00000018241b7223 */ /* 0x000fe2000001001b */
[----:B------:R-:W-:-:S02]  /*f030*/  F2FP.BF16.F32.PACK_AB R4, R29, R4 ;  /* 0x000000041d04723e */ /* 0x000fc400000010ff */
[----:B------:R-:W-:Y:S02]  /*f040*/  F2FP.BF16.F32.PACK_AB R5, R30, R5 ;  /* 0x000000051e05723e */ /* 0x000fe400000010ff */
[----:B------:R-:W-:Y:S02]  /*f050*/  F2FP.BF16.F32.PACK_AB R6, R27, R6 ;  /* 0x000000061b06723e */ /* 0x000fe400000010ff */
[----:B------:R-:W-:-:S05]  /*f060*/  F2FP.BF16.F32.PACK_AB R7, R26, R7 ;  /* 0x000000071a07723e */ /* 0x000fca00000010ff */
[----:B------:R0:W-:Y:S02]  /*f070*/  STS.128 [R28+0x3000], R4 ;  /* 0x003000041c007388 */ /* 0x0001e40000000c00 */
.L_x_608:
[----:B------:R-:W-:Y:S05]  /*f080*/  BSYNC B1 ;  /* 0x0000000000017941 */ /* 0x000fea0003800000 */
.L_x_607:
[----:B------:R-:W-:Y:S04]  /*f090*/  BSSY B1, `(.L_x_609) ;  /* 0x0000028000017945 */ /* 0x000fe80003800000 */
[----:B------:R-:W-:Y:S05]  /*f0a0*/  @P1 BRA `(.L_x_610) ;  /* 0x0000000000981947 */ /* 0x000fea0003800000 */
[----:B0-----:R-:W0:Y:S01]  /*f0b0*/  LDS.128 R4, [R28+0x7000] ;  /* 0x007000001c047984 */ /* 0x001e220000000c00 */
[----:B------:R-:W-:Y:S01]  /*f0c0*/  IMAD.U32 R30, R14, 0x10000, RZ ;  /* 0x000100000e1e7824 */ /* 0x000fe200078e00ff */
[C---:B------:R-:W-:Y:S01]  /*f0d0*/  LOP3.LUT R33, R20.reuse, 0xffff0000, RZ, 0xc0, !PT ;  /* 0xffff000014217812 */ /* 0x040fe200078ec0ff */
[----:B------:R-:W-:Y:S01]  /*f0e0*/  IMAD.U32 R32, R20, 0x10000, RZ ;  /* 0x0001000014207824 */ /* 0x000fe200078e00ff */
        /* <DEDUP_REMOVED lines=14> */
[C---:B------:R-:W-:Y:S01]  /*f1d0*/  FMUL.FTZ R24, R31.reuse, R5 ;  /* 0x000000051f187220 */ /* 0x040fe20000410000 */
        /* <DEDUP_REMOVED lines=19> */
.L_x_610:
[----:B------:R-:W-:Y:S05]  /*f310*/  BSYNC B1 ;  /* 0x0000000000017941 */ /* 0x000fea0003800000 */
.L_x_609:
[----:B------:R-:W-:Y:S04]  /*f320*/  BSSY B1, `(.L_x_611) ;  /* 0x0000028000017945 */ /* 0x000fe80003800000 */
[----:B------:R-:W-:Y:S05]  /*f330*/  @P2 BRA `(.L_x_612) ;  /* 0x0000000000982947 */ /* 0x000fea0003800000 */
[----:B01----:R-:W0:Y:S01]  /*f340*/  LDS.128 R4, [R28+0xb000] ;  /* 0x00b000001c047984 */ /* 0x003e220000000c00 */
        /* <DEDUP_REMOVED lines=37> */
.L_x_612:
[----:B------:R-:W-:Y:S05]  /*f5a0*/  BSYNC B1 ;  /* 0x0000000000017941 */ /* 0x000fea0003800000 */
.L_x_611:
[----:B------:R-:W-:Y:S05]  /*f5b0*/  @P3 BRA `(.L_x_606) ;  /* 0x0000003c00183947 */ /* 0x000fea0003800000 */
[----:B012---:R-:W0:Y:S01]  /*f5c0*/  LDS.128 R4, [R28+0xf000] ;  /* 0x00f000001c047984 */ /* 0x007e220000000c00 */
        /* <DEDUP_REMOVED lines=36> */
[----:B------:R3:W-:Y:S01]  /*f810*/  STS.128 [R28+0xf000], R4 ;  /* 0x00f000041c007388 */ /* 0x0007e20000000c00 */
[----:B------:R-:W-:Y:S05]  /*f820*/  BRA `(.L_x_606) ;  /* 0x00000038007c7947 */ /* 0x000fea0003800000 */
.L_x_576:
[----:B------:R-:W-:-:S03]  /*f830*/  UMOV UR4, 0xffffffff ;  /* 0xffffffff00047882 */ /* 0x000fc60000000000 */
[----:B------:R-:W-:Y:S05]  /*f840*/  BRA.DIV UR4, `(.L_x_613) ;  /* 0x000001c6040c7947 */ /* 0x000fea000b800000 */
[----:B------:R0:W1:Y:S04]  /*f850*/  SHFL.IDX PT, R0, R25, RZ, 0x181f ;  /* 0x00181fff19007589 */ /* 0x00006800000e0000 */
[----:B------:R0:W2:Y:S04]  /*f860*/  SHFL.IDX PT, R3, R24, RZ, 0x181f ;  /* 0x00181fff18037589 */ /* 0x0000a800000e0000 */
[----:B------:R0:W3:Y:S04]  /*f870*/  SHFL.IDX PT, R33, R27, RZ, 0x181f ;  /* 0x00181fff1b217589 */ /* 0x0000e800000e0000 */
[----:B------:R-:W4:Y:S02]  /*f880*/  SHFL.IDX PT, R32, R32, RZ, 0x181f ;  /* 0x00181fff20207589 */ /* 0x000f2400000e0000 */
.L_x_870:
        /* <DEDUP_REMOVED lines=9> */
[----:B------:R-:W-:-:S02]  /*f920*/  CS2R R4, SRZ ;  /* 0x0000000000047805 */ /* 0x000fc4000001ff00 */
[----:B------:R-:W-:Y:S02]  /*f930*/  CS2R R10, SRZ ;  /* 0x00000000000a7805 */ /* 0x000fe4000001ff00 */
[----:B------:R-:W-:Y:S02]  /*f940*/  CS2R R12, SRZ ;  /* 0x00000000000c7805 */ /* 0x000fe4000001ff00 */
[----:B------:R-:W-:Y:S02]  /*f950*/  CS2R R14, SRZ ;  /* 0x00000000000e7805 */ /* 0x000fe4000001ff00 */
[----:B0-----:R-:W-:Y:S01]  /*f960*/  CS2R R24, SRZ ;  /* 0x0000000000187805 */ /* 0x001fe2000001ff00 */
[----:B------:R-:W-:Y:S01]  /*f970*/  IMAD.IADD R35, R236, 0x1, -R21 ;  /* 0x00000001ec237824 */ /* 0x000fe200078e0a15 */
[----:B------:R-:W-:Y:S01]  /*f980*/  CS2R R26, SRZ ;  /* 0x00000000001a7805 */ /* 0x000fe2000001ff00 */
[----:B------:R-:W-:Y:S06]  /*f990*/  @P0 BRA `(.L_x_615) ;  /* 0x0000000000780947 */ /* 0x000fec0003800000 */
[----:B------:R-:W-:Y:S01]  /*f9a0*/  ULDC UR4, c[0x0][0x3f4] ;  /* 0x0000fd0000047ab9 */ /* 0x000fe20000000800 */
[----:B------:R-:W-:Y:S01]  /*f9b0*/  SHF.R.S32.HI R5, RZ, 0x1f, R212 ;  /* 0x0000001fff057819 */ /* 0x000fe200000114d4 */
[----:B--2---:R-:W-:Y:S01]  /*f9c0*/  IMAD.MOV.U32 R4, RZ, RZ, R3 ;  /* 0x000000ffff047224 */ /* 0x004fe200078e0003 */
[----:B------:R-:W-:Y:S02]  /*f9d0*/  ISETP.GE.AND P2, PT, R16, UR4, PT ;  /* 0x0000000410007c0c */ /* 0x000fe4000bf46270 */
[----:B------:R-:W-:Y:S02]  /*f9e0*/  CS2R R24, SRZ ;  /* 0x0000000000187805 */ /* 0x000fe4000001ff00 */
[----:B------:R-:W-:Y:S02]  /*f9f0*/  ISETP.GE.AND P3, PT, R212, UR4, PT ;  /* 0x00000004d4007c0c */ /* 0x000fe4000bf66270 */
[----:B------:R-:W-:Y:S02]  /*fa00*/  CS2R R26, SRZ ;  /* 0x00000000001a7805 */ /* 0x000fe4000001ff00 */
[----:B------:R-:W-:Y:S01]  /*fa10*/  LEA.HI R5, R5, R212, RZ, 0x3 ;  /* 0x000000d405057211 */ /* 0x000fe200078f18ff */
[----:B------:R-:W-:-:S03]  /*fa20*/  ULDC.64 UR6, c[0x0][0x208] ;  /* 0x0000820000067ab9 */ /* 0x000fc60000000a00 */
[----:B------:R-:W-:Y:S01]  /*fa30*/  SHF.R.S32.HI R7, RZ, 0x3, R5 ;  /* 0x00000003ff077819 */ /* 0x000fe20000011405 */
[----:B-1----:R-:W-:Y:S02]  /*fa40*/  IMAD.MOV.U32 R5, RZ, RZ, R0 ;  /* 0x000000ffff057224 */ /* 0x002fe400078e0000 */
[C---:B------:R-:W-:Y:S01]  /*fa50*/  @!P2 IMAD.SHL.U32 R30, R16.reuse, 0x2, RZ ;  /* 0x00000002101ea824 */ /* 0x040fe200078e00ff */
[----:B------:R-:W-:Y:S01]  /*fa60*/  @!P2 SHF.L.U64.HI R6, R16, 0x1, R17 ;  /* 0x000000011006a819 */ /* 0x000fe20000010211 */
[----:B------:R-:W-:-:S03]  /*fa70*/  @!P3 IMAD.SHL.U32 R7, R7, 0x8, RZ ;  /* 0x000000080707b824 */ /* 0x000fc600078e00ff */
[-C--:B------:R-:W-:Y:S01]  /*fa80*/  @!P2 IADD3 R20, P0, R3, R30.reuse, RZ ;  /* 0x0000001e0314a210 */ /* 0x080fe20007f1e0ff */
[----:B------:R-:W-:Y:S01]  /*fa90*/  @!P3 IMAD.WIDE R4, R7, 0x2, R4 ;  /* 0x000000020704b825 */ /* 0x000fe200078e0204 */
[----:B----4-:R-:W-:Y:S02]  /*faa0*/  @!P2 IADD3 R30, P1, R32, R30, RZ ;  /* 0x0000001e201ea210 */ /* 0x010fe40007f3e0ff */
[----:B------:R-:W-:Y:S02]  /*fab0*/  CS2R R8, SRZ ;  /* 0x0000000000087805 */ /* 0x000fe4000001ff00 */
[----:B------:R-:W-:Y:S01]  /*fac0*/  CS2R R10, SRZ ;  /* 0x00000000000a7805 */ /* 0x000fe2000001ff00 */
[--C-:B------:R-:W-:Y:S01]  /*fad0*/  @!P2 IMAD.X R21, R0, 0x1, R6.reuse, P0 ;  /* 0x000000010015a824 */ /* 0x100fe200000e0606 */
[----:B------:R0:W5:Y:S01]  /*fae0*/  @!P3 LD.E.128 R24, desc[UR6][R4.64] ;  /* 0x000000060418b980 */ /* 0x000162000c101d00 */
[----:B---3--:R-:W-:Y:S01]  /*faf0*/  @!P2 IMAD.X R31, R33, 0x1, R6, P1 ;  /* 0x00000001211fa824 */ /* 0x008fe200008e0606 */
[----:B------:R-:W-:Y:S01]  /*fb00*/  CS2R R12, SRZ ;  /* 0x00000000000c7805 */ /* 0x000fe2000001ff00 */
[----:B------:R-:W-:Y:S01]  /*fb10*/  @!P3 IMAD.WIDE R32, R7, 0x2, R32 ;  /* 0x000000020720b825 */ /* 0x000fe200078e0220 */
[----:B------:R-:W-:-:S02]  /*fb20*/  CS2R R14, SRZ ;  /* 0x00000000000e7805 */ /* 0x000fc4000001ff00 */
[----:B------:R-:W-:Y:S02]  /*fb30*/  CS2R R6, SRZ ;  /* 0x0000000000067805 */ /* 0x000fe4000001ff00 */
[----:B------:R1:W5:Y:S01]  /*fb40*/  @!P3 LD.E.128 R8, desc[UR6][R32.64] ;  /* 0x000000062008b980 */ /* 0x000362000c101d00 */
[----:B0-----:R-:W-:-:S03]  /*fb50*/  CS2R R4, SRZ ;  /* 0x0000000000047805 */ /* 0x001fc6000001ff00 */
[----:B------:R1:W5:Y:S04]  /*fb60*/  @!P2 LD.E.128 R12, desc[UR6][R20.64] ;  /* 0x00000006140ca980 */ /* 0x000368000c101d00 */
[----:B------:R1:W5:Y:S02]  /*fb70*/  @!P2 LD.E.128 R4, desc[UR6][R30.64] ;  /* 0x000000061e04a980 */ /* 0x000364000c101d00 */
.L_x_615:
[----:B------:R-:W-:Y:S05]  /*fb80*/  BSYNC B1 ;  /* 0x0000000000017941 */ /* 0x000fea0003800000 */
.L_x_614:
[----:B-1----:R-:W-:Y:S01]  /*fb90*/  SHF.L.U32 R21, R35, 0x1f, RZ ;  /* 0x0000001f23157819 */ /* 0x002fe200000006ff */
[----:B-----5:R-:W-:Y:S01]  /*fba0*/  IMAD.MOV.U32 R0, RZ, RZ, R12 ;  /* 0x000000ffff007224 */ /* 0x020fe200078e000c */
[--C-:B------:R-:W-:Y:S01]  /*fbb0*/  SHF.R.U64 R51, R12, 0x10, R13.reuse ;  /* 0x000000100c337819 */ /* 0x100fe2000000120d */
[--C-:B--2---:R-:W-:Y:S01]  /*fbc0*/  IMAD.MOV.U32 R3, RZ, RZ, R13.reuse ;  /* 0x000000ffff037224 */ /* 0x104fe200078e000d */
[----:B------:R-:W0:Y:S01]  /*fbd0*/  SYNCS.PHASECHK.TRANS64.TRYWAIT P0, [R18+URZ+0x38800], R21 ;  /* 0x03880015120075a7 */ /* 0x000e22000800017f */
[----:B------:R-:W-:Y:S01]  /*fbe0*/  SHF.R.U32.HI R50, RZ, 0x10, R13 ;  /* 0x00000010ff327819 */ /* 0x000fe2000001160d */
[----:B------:R-:W-:Y:S01]  /*fbf0*/  IMAD.MOV.U32 R12, RZ, RZ, R14 ;  /* 0x000000ffff0c7224 */ /* 0x000fe200078e000e */
[--C-:B------:R-:W-:Y:S01]  /*fc00*/  SHF.R.U64 R49, R14, 0x10, R15.reuse ;  /* 0x000000100e317819 */ /* 0x100fe2000000120f */
[--C-:B------:R-:W-:Y:S01]  /*fc10*/  IMAD.MOV.U32 R13, RZ, RZ, R15.reuse ;  /* 0x000000ffff0d7224 */ /* 0x100fe200078e000f */
        /* <DEDUP_REMOVED lines=13> */
[----:B----4-:R-:W-:Y:S01]  /*fcf0*/  IMAD.MOV.U32 R32, RZ, RZ, R6 ;  /* 0x000000ffff207224 */ /* 0x010fe200078e0006 */
[--C-:B------:R-:W-:Y:S01]  /*fd00*/  SHF.R.U64 R41, R6, 0x10, R7.reuse ;  /* 0x0000001006297819 */ /* 0x100fe20000001207 */
[--C-:B---3--:R-:W-:Y:S01]  /*fd10*/  IMAD.MOV.U32 R33, RZ, RZ, R7.reuse ;  /* 0x000000ffff217224 */ /* 0x108fe200078e0007 */
[----:B------:R-:W-:Y:S01]  /*fd20*/  SHF.R.U32.HI R40, RZ, 0x10, R7 ;  /* 0x00000010ff287819 */ /* 0x000fe20000011607 */
[----:B------:R-:W-:Y:S01]  /*fd30*/  BSSY B1, `(.L_x_616) ;  /* 0x0000018000017945 */ /* 0x000fe20003800000 */
[----:B------:R-:W-:Y:S01]  /*fd40*/  VIMNMX R34, R34, 0x80, PT ;  /* 0x0000008022227848 */ /* 0x000fe20003fe0100 */
[----:B------:R-:W-:Y:S01]  /*fd50*/  IMAD.MOV.U32 R14, RZ, RZ, R8 ;  /* 0x000000ffff0e7224 */ /* 0x000fe200078e0008 */
[----:B------:R-:W-:Y:S01]  /*fd60*/  PRMT R24, R0, 0x5410, R51 ;  /* 0x0000541000187816 */ /* 0x000fe20000000033 */
[----:B------:R-:W-:Y:S01]  /*fd70*/  IMAD.MOV.U32 R15, RZ, RZ, R9 ;  /* 0x000000ffff0f7224 */ /* 0x000fe200078e0009 */
[----:B------:R-:W-:Y:S01]  /*fd80*/  PRMT R25, R3, 0x5410, R50 ;  /* 0x0000541003197816 */ /* 0x000fe20000000032 */
[----:B------:R-:W-:Y:S01]  /*fd90*/  IMAD.MOV.U32 R20, RZ, RZ, R10 ;  /* 0x000000ffff147224 */ /* 0x000fe200078e000a */
[----:B------:R-:W-:Y:S01]  /*fda0*/  PRMT R26, R12, 0x5410, R49 ;  /* 0x000054100c1a7816 */ /* 0x000fe20000000031 */
[----:B------:R-:W-:Y:S01]  /*fdb0*/  IMAD.MOV.U32 R4, RZ, RZ, R11 ;  /* 0x000000ffff047224 */ /* 0x000fe200078e000b */
[----:B------:R-:W-:-:S02]  /*fdc0*/  PRMT R27, R13, 0x5410, R48 ;  /* 0x000054100d1b7816 */ /* 0x000fc40000000030 */
[--C-:B------:R-:W-:Y:S02]  /*fdd0*/  SHF.R.U64 R39, R8, 0x10, R9.reuse ;  /* 0x0000001008277819 */ /* 0x100fe40000001209 */
[----:B------:R-:W-:Y:S02]  /*fde0*/  SHF.R.U32.HI R6, RZ, 0x10, R9 ;  /* 0x00000010ff067819 */ /* 0x000fe40000011609 */
[--C-:B------:R-:W-:Y:S02]  /*fdf0*/  SHF.R.U64 R7, R10, 0x10, R11.reuse ;  /* 0x000000100a077819 */ /* 0x100fe4000000120b */
[----:B------:R-:W-:Y:S02]  /*fe00*/  SHF.R.U32.HI R5, RZ, 0x10, R11 ;  /* 0x00000010ff057819 */ /* 0x000fe4000001160b */
        /* <DEDUP_REMOVED lines=10> */
.L_x_871:
[----:B------:R-:W-:Y:S05]  /*feb0*/  BSYNC B1 ;  /* 0x0000000000017941 */ /* 0x000fea0003800000 */
.L_x_616:
[----:B------:R-:W-:Y:S01]  /*fec0*/  BSSY B1, `(.L_x_618) ;  /* 0x00000ce000017945 */ /* 0x000fe20003800000 */
[----:B------:R-:W-:Y:S02]  /*fed0*/  PRMT R14, R14, 0x5410, R39 ;  /* 0x000054100e0e7816 */ /* 0x000fe40000000027 */
[----:B------:R-:W-:Y:S02]  /*fee0*/  PRMT R15, R15, 0x5410, R6 ;  /* 0x000054100f0f7816 */ /* 0x000fe40000000006 */
[----:B------:R-:W-:Y:S02]  /*fef0*/  PRMT R20, R20, 0x5410, R7 ;  /* 0x0000541014147816 */ /* 0x000fe40000000007 */
[----:B0-----:R-:W-:Y:S01]  /*ff00*/  PRMT R21, R4, 0x5410, R5 ;  /* 0x0000541004157816 */ /* 0x001fe20000000005 */
[----:B------:R-:W-:Y:S06]  /*ff10*/  @P1 BRA `(.L_x_619) ;  /* 0x0000000c00201947 */ /* 0x000fec0003800000 */
[----:B------:R0:W5:Y:S01]  /*ff20*/  LDL R56, [R1+0x14] ;  /* 0x0000140001387983 */ /* 0x0001620000100800 */
[----:B------:R-:W1:Y:S01]  /*ff30*/  LDC R35, c[0x0][0x3f4] ;  /* 0x0000fd00ff237b82 */ /* 0x000e620000000800 */
[----:B------:R-:W-:Y:S01]  /*ff40*/  BSSY B2, `(.L_x_620) ;  /* 0x0000061000027945 */ /* 0x000fe20003800000 */
[----:B------:R-:W-:Y:S01]  /*ff50*/  IMAD.SHL.U32 R54, R213, 0x40, RZ ;  /* 0x00000040d5367824 */ /* 0x000fe200078e00ff */
[-C--:B-1----:R-:W-:Y:S02]  /*ff60*/  ISETP.GE.AND P0, PT, R16, R35.reuse, PT ;  /* 0x000000231000720c */ /* 0x082fe40003f06270 */
[----:B------:R-:W-:-:S11]  /*ff70*/  ISETP.GE.AND P1, PT, R212, R35, PT ;  /* 0x00000023d400720c */ /* 0x000fd60003f26270 */
[----:B0-----:R-:W-:Y:S05]  /*ff80*/  @P0 BRA `(.L_x_621) ;  /* 0x0000000400700947 */ /* 0x001fea0003800000 */
[----:B------:R-:W-:Y:S01]  /*ff90*/  LEA.HI R4, R29, R28, RZ, 0x3 ;  /* 0x0000001c1d047211 */ /* 0x000fe200078f18ff */
[----:B------:R-:W-:Y:S01]  /*ffa0*/  IMAD.U32 R49, R30, 0x10000, RZ ;  /* 0x000100001e317824 */ /* 0x000fe200078e00ff */
[----:B-----5:R-:W-:Y:S01]  /*ffb0*/  R2UR UR4, R56 ;  /* 0x00000000380472ca */ /* 0x020fe200000e0000 */
[----:B------:R-:W-:Y:S01]  /*ffc0*/  IMAD.U32 R47, R24, 0x10000, RZ ;  /* 0x00010000182f7824 */ /* 0x000fe200078e00ff */
[----:B------:R-:W-:Y:S02]  /*ffd0*/  LOP3.LUT R5, R4, 0xfffffff8, RZ, 0xc0, !PT ;  /* 0xfffffff804057812 */ /* 0x000fe400078ec0ff */
[----:B------:R-:W-:-:S03]  /*ffe0*/  LOP3.LUT R51, R30, 0xffff0000, RZ, 0xc0, !PT ;  /* 0xffff00001e337812 */ /* 0x000fc600078ec0ff */
[----:B------:R-:W-:-:S05]  /*fff0*/  IMAD.IADD R4, R28, 0x1, -R5 ;  /* 0x000000011c047824 */ /* 0x000fca00078e0a05 */
[----:B------:R-:W-:Y:S02]  /*10000*/  LEA.HI R4, R35, R4, RZ, 0x1d ;  /* 0x0000000423047211 */ /* 0x000fe400078fe8ff */
[----:B------:R-:W-:Y:S02]  /*10010*/  LEA R36, R230, UR4, 0x1 ;  /* 0x00000004e6247c11 */ /* 0x000fe4000f8e08ff */
[----:B------:R-:W-:Y:S01]  /*10020*/  SHF.R.S32.HI R7, RZ, 0x1f, R4 ;  /* 0x0000001fff077819 */ /* 0x000fe20000011404 */
[----:B------:R-:W-:-:S03]  /*10030*/  IMAD.SHL.U32 R5, R4, 0x8, RZ ;  /* 0x0000000804057824 */ /* 0x000fc600078e00ff */
[----:B------:R-:W-:Y:S02]  /*10040*/  LEA.HI R7, R7, R4, RZ, 0x3 ;  /* 0x0000000407077211 */ /* 0x000fe400078f18ff */
[----:B------:R-:W-:-:S03]  /*10050*/  LOP3.LUT R5, R5, 0x38, RZ, 0xc0, !PT ;  /* 0x0000003805057812 */ /* 0x000fc600078ec0ff */
[----:B------:R-:W-:Y:S01]  /*10060*/  IMAD.SHL.U32 R7, R7, 0x400, RZ ;  /* 0x0000040007077824 */ /* 0x000fe200078e00ff */
[----:B------:R-:W-:-:S04]  /*10070*/  LOP3.LUT R5, R5, 0x1c0, R54, 0xf8, !PT ;  /* 0x000001c005057812 */ /* 0x000fc800078ef836 */
[----:B------:R-:W-:Y:S02]  /*10080*/  LOP3.LUT R5, R5, R228, RZ, 0x3c, !PT ;  /* 0x000000e405057212 */ /* 0x000fe400078e3cff */
[----:B------:R-:W-:-:S04]  /*10090*/  LOP3.LUT R4, R7, 0x7fffe000, RZ, 0xc0, !PT ;  /* 0x7fffe00007047812 */ /* 0x000fc800078ec0ff */
[----:B------:R-:W-:Y:S02]  /*100a0*/  IADD3 R37, R5, R4, R229 ;  /* 0x0000000405257210 */ /* 0x000fe40007ffe0e5 */
[----:B------:R-:W0:Y:S03]  /*100b0*/  LDS.128 R4, [R36] ;  /* 0x0000000024047984 */ /* 0x000e260000000c00 */
[----:B------:R-:W-:-:S05]  /*100c0*/  IMAD R37, R37, 0x2, R18 ;  /* 0x0000000225257824 */ /* 0x000fca00078e0212 */
[----:B------:R-:W1:Y:S01]  /*100d0*/  LDS.128 R8, [R37+0x14400] ;  /* 0x0144000025087984 */ /* 0x000e620000000c00 */
[C---:B0-----:R-:W-:Y:S01]  /*100e0*/  IMAD.U32 R38, R4.reuse, 0x10000, RZ ;  /* 0x0001000004267824 */ /* 0x041fe200078e00ff */
[----:B------:R-:W-:Y:S01]  /*100f0*/  LOP3.LUT R4, R4, 0xffff0000, RZ, 0xc0, !PT ;  /* 0xffff000004047812 */ /* 0x000fe200078ec0ff */
[C---:B------:R-:W-:Y:S01]  /*10100*/  IMAD.U32 R39, R5.reuse, 0x10000, RZ ;  /* 0x0001000005277824 */ /* 0x040fe200078e00ff */
[----:B------:R-:W-:Y:S01]  /*10110*/  LOP3.LUT R5, R5, 0xffff0000, RZ, 0xc0, !PT ;  /* 0xffff000005057812 */ /* 0x000fe200078ec0ff */
[C---:B------:R-:W-:Y:S01]  /*10120*/  IMAD.U32 R40, R6.reuse, 0x10000, RZ ;  /* 0x0001000006287824 */ /* 0x040fe200078e00ff */
[----:B------:R-:W-:Y:S01]  /*10130*/  LOP3.LUT R6, R6, 0xffff0000, RZ, 0xc0, !PT ;  /* 0xffff000006067812 */ /* 0x000fe200078ec0ff */
[C---:B------:R-:W-:Y:S01]  /*10140*/  IMAD.U32 R41, R7.reuse, 0x10000, RZ ;  /* 0x0001000007297824 */ /* 0x040fe200078e00ff */
[----:B------:R-:W-:Y:S01]  /*10150*/  LOP3.LUT R7, R7, 0xffff0000, RZ, 0xc0, !PT ;  /* 0xffff000007077812 */ /* 0x000fe200078ec0ff */
[C---:B-1----:R-:W-:Y:S01]  /*10160*/  IMAD.U32 R42, R8.reuse, 0x10000, RZ ;  /* 0x00010000082a7824 */ /* 0x042fe200078e00ff */
[----:B------:R-:W-:Y:S01]  /*10170*/  LOP3.LUT R8, R8, 0xffff0000, RZ, 0xc0, !PT ;  /* 0xffff000008087812 */ /* 0x000fe200078ec0ff */
[C---:B------:R-:W-:Y:S01]  /*10180*/  IMAD.U32 R43, R9.reuse, 0x10000, RZ ;  /* 0x00010000092b7824 */ /* 0x040fe200078e00ff */
[----:B------:R-:W-:Y:S01]  /*10190*/  LOP3.LUT R9, R9, 0xffff0000, RZ, 0xc0, !PT ;  /* 0xffff000009097812 */ /* 0x000fe200078ec0ff */
[C---:B------:R-:W-:Y:S01]  /*101a0*/  FMUL.FTZ R53, R42.reuse, R49 ;  /* 0x000000312a357220 */ /* 0x040fe20000410000 */
[----:B------:R-:W-:Y:S01]  /*101b0*/  FMUL.FTZ R55, R42, R47 ;  /* 0x0000002f2a377220 */ /* 0x000fe20000410000 */
[----:B------:R-:W-:Y:S01]  /*101c0*/  FMUL.FTZ R57, R8, R51 ;  /* 0x0000003308397220 */ /* 0x000fe20000410000 */
[----:B------:R-:W-:-:S02]  /*101d0*/  IMAD.U32 R42, R31, 0x10000, RZ ;  /* 0x000100001f2a7824 */ /* 0x000fc400078e00ff */
[----:B------:R-:W-:Y:S01]  /*101e0*/  FFMA.FTZ R53, R38, R47, -R53 ;  /* 0x0000002f26357223 */ /* 0x000fe20000010835 */
[----:B------:R-:W-:Y:S01]  /*101f0*/  LOP3.LUT R47, R24, 0xffff0000, RZ, 0xc0, !PT ;  /* 0xffff0000182f7812 */ /* 0x000fe200078ec0ff */
[----:B------:R-:W-:Y:S01]  /*10200*/  FFMA.FTZ R55, R38, R49, R55 ;  /* 0x0000003126377223 */ /* 0x000fe20000010037 */
[----:B------:R-:W-:Y:S02]  /*10210*/  IMAD.U32 R38, R25, 0x10000, RZ ;  /* 0x0001000019267824 */ /* 0x000fe400078e00ff */
[----:B------:R-:W-:Y:S02]  /*10220*/  IMAD.U32 R44, R10, 0x10000, RZ ;  /* 0x000100000a2c7824 */ /* 0x000fe400078e00ff */
[-C--:B------:R-:W-:Y:S01]  /*10230*/  FMUL.FTZ R49, R8, R47.reuse ;  /* 0x0000002f08317220 */ /* 0x080fe20000410000 */
[----:B------:R-:W-:Y:S01]  /*10240*/  FFMA.FTZ R46, R4, R47, -R57 ;  /* 0x0000002f042e7223 */ /* 0x000fe20000010839 */
[----:B------:R-:W-:Y:S01]  /*10250*/  FMUL.FTZ R8, R43, R42 ;  /* 0x0000002a2b087220 */ /* 0x000fe20000410000 */
[----:B------:R-:W-:-:S02]  /*10260*/  IMAD.U32 R47, R32, 0x10000, RZ ;  /* 0x00010000202f7824 */ /* 0x000fc400078e00ff */
[-C--:B------:R-:W-:Y:S01]  /*10270*/  FMUL.FTZ R57, R43, R38.reuse ;  /* 0x000000262b397220 */ /* 0x080fe20000410000 */
[----:B------:R-:W-:Y:S01]  /*10280*/  FFMA.FTZ R48, R4, R51, R49 ;  /* 0x0000003304307223 */ /* 0x000fe20000010031 */
[----:B------:R-:W-:Y:S01]  /*10290*/  LOP3.LUT R10, R10, 0xffff0000, RZ, 0xc0, !PT ;  /* 0xffff00000a0a7812 */ /* 0x000fe200078ec0ff */
[C---:B------:R-:W-:Y:S01]  /*102a0*/  FFMA.FTZ R50, R39.reuse, R38, -R8 ;  /* 0x0000002627327223 */ /* 0x040fe20000010808 */
[----:B------:R-:W-:Y:S02]  /*102b0*/  IMAD.U32 R43, R26, 0x10000, RZ ;  /* 0x000100001a2b7824 */ /* 0x000fe400078e00ff */
[----:B------:R-:W-:Y:S01]  /*102c0*/  FFMA.FTZ R57, R39, R42, R57 ;  /* 0x0000002a27397223 */ /* 0x000fe20000010039 */
[----:B------:R-:W-:Y:S01]  /*102d0*/  FMUL.FTZ R51, R44, R47 ;  /* 0x0000002f2c337220 */ /* 0x000fe20000410000 */
[----:B------:R-:W-:Y:S01]  /*102e0*/  LOP3.LUT R49, R32, 0xffff0000, RZ, 0xc0, !PT ;  /* 0xffff000020317812 */ /* 0x000fe200078ec0ff */
[----:B------:R-:W-:Y:S01]  /*102f0*/  IMAD.U32 R45, R11, 0x10000, RZ ;  /* 0x000100000b2d7824 */ /* 0x000fe200078e00ff */
[----:B------:R-:W-:Y:S01]  /*10300*/  LOP3.LUT R39, R26, 0xffff0000, RZ, 0xc0, !PT ;  /* 0xffff00001a277812 */ /* 0x000fe200078ec0ff */
[----:B------:R-:W-:-:S02]  /*10310*/  IMAD.U32 R38, R33, 0x10000, RZ ;  /* 0x0001000021267824 */ /* 0x000fc400078e00ff */
[-C--:B------:R-:W-:Y:S01]  /*10320*/  FMUL.FTZ R59, R44, R43.reuse ;  /* 0x0000002b2c3b7220 */ /* 0x080fe20000410000 */
[----:B------:R-:W-:Y:S01]  /*10330*/  FFMA.FTZ R51, R40, R43, -R51 ;  /* 0x0000002b28337223 */ /* 0x000fe20000010833 */
[C---:B------:R-:W-:Y:S01]  /*10340*/  FMUL.FTZ R43, R10.reuse, R49 ;  /* 0x000000310a2b7220 */ /* 0x040fe20000410000 */
[----:B------:R-:W-:Y:S02]  /*10350*/  IMAD.U32 R4, R27, 0x10000, RZ ;  /* 0x000100001b047824 */ /* 0x000fe400078e00ff */
[----:B------:R-:W-:Y:S01]  /*10360*/  FMUL.FTZ R10, R10, R39 ;  /* 0x000000270a0a7220 */ /* 0x000fe20000410000 */
[----:B------:R-:W-:Y:S01]  /*10370*/  FMUL.FTZ R8, R45, R38 ;  /* 0x000000262d087220 */ /* 0x000fe20000410000 */
[----:B------:R-:W-:Y:S01]  /*10380*/  FFMA.FTZ R59, R40, R47, R59 ;  /* 0x0000002f283b7223 */ /* 0x000fe2000001003b */
[C---:B------:R-:W-:Y:S01]  /*10390*/  FFMA.FTZ R40, R6.reuse, R39, -R43 ;  /* 0x0000002706287223 */ /* 0x040fe2000001082b */
[----:B------:R-:W-:Y:S01]  /*103a0*/  FFMA.FTZ R42, R6, R49, R10 ;  /* 0x00000031062a7223 */ /* 0x000fe2000001000a */
[-C--:B------:R-:W-:Y:S01]  /*103b0*/  FFMA.FTZ R43, R41, R4.reuse, -R8 ;  /* 0x00000004292b7223 */ /* 0x080fe20000010808 */
[----:B------:R-:W-:Y:S01]  /*103c0*/  LOP3.LUT R11, R11, 0xffff0000, RZ, 0xc0, !PT ;  /* 0xffff00000b0b7812 */ /* 0x000fe200078ec0ff */
[----:B------:R-:W-:Y:S01]  /*103d0*/  FMUL.FTZ R44, R45, R4 ;  /* 0x000000042d2c7220 */ /* 0x000fe20000410000 */
[----:B------:R-:W-:-:S02]  /*103e0*/  LOP3.LUT R8, R31, 0xffff0000, RZ, 0xc0, !PT ;  /* 0xffff00001f087812 */ /* 0x000fc400078ec0ff */
[----:B------:R-:W-:Y:S01]  /*103f0*/  LOP3.LUT R10, R33, 0xffff0000, RZ, 0xc0, !PT ;  /* 0xffff0000210a7812 */ /* 0x000fe200078ec0ff */
[----:B------:R-:W-:Y:S01]  /*10400*/  FFMA.FTZ R44, R41, R38, R44 ;  /* 0x00000026292c7223 */ /* 0x000fe2000001002c */
[----:B------:R-:W-:Y:S01]  /*10410*/  LOP3.LUT R4, R25, 0xffff0000, RZ, 0xc0, !PT ;  /* 0xffff000019047812 */ /* 0x000fe200078ec0ff */
[----:B------:R-:W-:Y:S01]  /*10420*/  FMUL.FTZ R38, R9, R8 ;  /* 0x0000000809267220 */ /* 0x000fe20000410000 */
[----:B------:R-:W-:Y:S01]  /*10430*/  LOP3.LUT R6, R27, 0xffff0000, RZ, 0xc0, !PT ;  /* 0xffff00001b067812 */ /* 0x000fe200078ec0ff */
[----:B------:R-:W-:Y:S02]  /*10440*/  FMUL.FTZ R52, R11, R10 ;  /* 0x0000000a0b347220 */ /* 0x000fe40000410000 */
[-C--:B------:R-:W-:Y:S01]  /*10450*/  FMUL.FTZ R39, R9, R4.reuse ;  /* 0x0000000409277220 */ /* 0x080fe20000410000 */
[----:B------:R-:W-:Y:S01]  /*10460*/  FFMA.FTZ R9, R5, R4, -R38 ;  /* 0x0000000405097223 */ /* 0x000fe20000010826 */
[-C--:B------:R-:W-:Y:S01]  /*10470*/  FMUL.FTZ R11, R11, R6.reuse ;  /* 0x000000060b0b7220 */ /* 0x080fe20000410000 */
[----:B------:R-:W-:Y:S01]  /*10480*/  FFMA.FTZ R52, R7, R6, -R52 ;  /* 0x0000000607347223 */ /* 0x000fe20000010834 */
[----:B------:R-:W-:Y:S01]  /*10490*/  FFMA.FTZ R38, R5, R8, R39 ;  /* 0x0000000805267223 */ /* 0x000fe20000010027 */
[----:B------:R-:W-:Y:S01]  /*104a0*/  F2FP.BF16.F32.PACK_AB R6, R40, R51 ;  /* 0x000000332806723e */ /* 0x000fe200000010ff */
[----:B------:R-:W-:Y:S01]  /*104b0*/  FFMA.FTZ R11, R7, R10, R11 ;  /* 0x0000000a070b7223 */ /* 0x000fe2000001000b */
[----:B------:R-:W-:-:S02]  /*104c0*/  F2FP.BF16.F32.PACK_AB R4, R46, R53 ;  /* 0x000000352e04723e */ /* 0x000fc400000010ff */
[----:B------:R-:W-:Y:S02]  /*104d0*/  F2FP.BF16.F32.PACK_AB R5, R9, R50 ;  /* 0x000000320905723e */ /* 0x000fe400000010ff */
[----:B------:R-:W-:Y:S02]  /*104e0*/  F2FP.BF16.F32.PACK_AB R7, R52, R43 ;  /* 0x0000002b3407723e */ /* 0x000fe400000010ff */
[----:B------:R-:W-:Y:S02]  /*104f0*/  F2FP.BF16.F32.PACK_AB R10, R42, R59 ;  /* 0x0000003b2a0a723e */ /* 0x000fe400000010ff */
[----:B------:R-:W-:Y:S01]  /*10500*/  F2FP.BF16.F32.PACK_AB R8, R48, R55 ;  /* 0x000000373008723e */ /* 0x000fe200000010ff */
[----:B------:R0:W-:Y:S01]  /*10510*/  STS.128 [R36], R4 ;  /* 0x0000000424007388 */ /* 0x0001e20000000c00 */
[----:B------:R-:W-:Y:S02]  /*10520*/  F2FP.BF16.F32.PACK_AB R9, R38, R57 ;  /* 0x000000392609723e */ /* 0x000fe400000010ff */
[----:B------:R-:W-:-:S05]  /*10530*/  F2FP.BF16.F32.PACK_AB R11, R11, R44 ;  /* 0x0000002c0b0b723e */ /* 0x000fca00000010ff */
[----:B------:R0:W-:Y:S02]  /*10540*/  STS.128 [R37+0x14400], R8 ;  /* 0x0144000825007388 */ /* 0x0001e40000000c00 */
.L_x_621:
[----:B------:R-:W-:Y:S05]  /*10550*/  BSYNC B2 ;  /* 0x0000000000027941 */ /* 0x000fea0003800000 */
.L_x_620:
[----:B------:R-:W-:Y:S05]  /*10560*/  @P1 BRA `(.L_x_619) ;  /* 0x00000004008c1947 */ /* 0x000fea0003800000 */
[----:B0-----:R-:W-:Y:S01]  /*10570*/  SHF.R.S32.HI R5, RZ, 0x1f, R212 ;  /* 0x0000001fff057819 */ /* 0x001fe200000114d4 */
[----:B------:R-:W-:Y:S01]  /*10580*/  IMAD.U32 R48, R14, 0x10000, RZ ;  /* 0x000100000e307824 */ /* 0x000fe200078e00ff */
[----:B-----5:R-:W-:Y:S01]  /*10590*/  R2UR UR4, R56 ;  /* 0x00000000380472ca */ /* 0x020fe200000e0000 */
[----:B------:R-:W-:Y:S01]  /*105a0*/  IMAD.U32 R46, R0, 0x10000, RZ ;  /* 0x00010000002e7824 */ /* 0x000fe200078e00ff */
[CC--:B------:R-:W-:Y:S02]  /*105b0*/  LEA.HI R4, R5.reuse, R212.reuse, RZ, 0x3 ;  /* 0x000000d405047211 */ /* 0x0c0fe400078f18ff */
[----:B------:R-:W-:Y:S02]  /*105c0*/  LEA.HI R5, R5, R212, RZ, 0x6 ;  /* 0x000000d405057211 */ /* 0x000fe400078f30ff */
[----:B------:R-:W-:Y:S02]  /*105d0*/  SHF.R.S32.HI R6, RZ, 0x3, R4 ;  /* 0x00000003ff067819 */ /* 0x000fe40000011404 */
[----:B------:R-:W-:Y:S01]  /*105e0*/  LOP3.LUT R4, R4, 0x38, RZ, 0xc0, !PT ;  /* 0x0000003804047812 */ /* 0x000fe200078ec0ff */
[----:B------:R-:W-:Y:S01]  /*105f0*/  IMAD.SHL.U32 R7, R5, 0x80, RZ ;  /* 0x0000008005077824 */ /* 0x000fe200078e00ff */
[----:B------:R-:W-:-:S02]  /*10600*/  LEA.HI R35, R35, R6, RZ, 0x1d ;  /* 0x0000000623237211 */ /* 0x000fc400078fe8ff */
[----:B------:R-:W-:Y:S02]  /*10610*/  LOP3.LUT R5, R4, 0x1c0, R54, 0xf8, !PT ;  /* 0x000001c004057812 */ /* 0x000fe400078ef836 */
[----:B------:R-:W-:Y:S01]  /*10620*/  SHF.R.S32.HI R6, RZ, 0x1f, R35 ;  /* 0x0000001fff067819 */ /* 0x000fe20000011423 */
[----:B------:R-:W-:Y:S01]  /*10630*/  IMAD.SHL.U32 R4, R35, 0x8, RZ ;  /* 0x0000000823047824 */ /* 0x000fe200078e00ff */
[----:B------:R-:W-:Y:S02]  /*10640*/  LOP3.LUT R8, R7, 0xffffe000, RZ, 0xc0, !PT ;  /* 0xffffe00007087812 */ /* 0x000fe400078ec0ff */
[----:B------:R-:W-:Y:S02]  /*10650*/  LEA.HI R6, R6, R35, RZ, 0x3 ;  /* 0x0000002306067211 */ /* 0x000fe400078f18ff */
[----:B------:R-:W-:Y:S02]  /*10660*/  LOP3.LUT R5, R5, R228, RZ, 0x3c, !PT ;  /* 0x000000e405057212 */ /* 0x000fe400078e3cff */
[----:B------:R-:W-:Y:S01]  /*10670*/  LOP3.LUT R4, R4, 0x38, RZ, 0xc0, !PT ;  /* 0x0000003804047812 */ /* 0x000fe200078ec0ff */
[----:B------:R-:W-:Y:S01]  /*10680*/  IMAD.SHL.U32 R6, R6, 0x400, RZ ;  /* 0x0000040006067824 */ /* 0x000fe200078e00ff */
[----:B------:R-:W-:-:S02]  /*10690*/  IADD3 R8, R5, R8, R229 ;  /* 0x0000000805087210 */ /* 0x000fc40007ffe0e5 */
[----:B------:R-:W-:Y:S02]  /*106a0*/  LOP3.LUT R5, R4, 0x1c0, R54, 0xf8, !PT ;  /* 0x000001c004057812 */ /* 0x000fe400078ef836 */
[----:B------:R-:W-:Y:S02]  /*106b0*/  LOP3.LUT R6, R6, 0x7fffe000, RZ, 0xc0, !PT ;  /* 0x7fffe00006067812 */ /* 0x000fe400078ec0ff */
[----:B------:R-:W-:Y:S02]  /*106c0*/  LOP3.LUT R5, R5, R228, RZ, 0x3c, !PT ;  /* 0x000000e405057212 */ /* 0x000fe400078e3cff */
[----:B------:R-:W-:Y:S02]  /*106d0*/  LEA R35, R8, UR4, 0x1 ;  /* 0x0000000408237c11 */ /* 0x000fe4000f8e08ff */
[----:B------:R-:W-:Y:S02]  /*106e0*/  IADD3 R9, R5, R6, R229 ;  /* 0x0000000605097210 */ /* 0x000fe40007ffe0e5 */
[----:B------:R-:W-:Y:S01]  /*106f0*/  LOP3.LUT R45, R14, 0xffff0000, RZ, 0xc0, !PT ;  /* 0xffff00000e2d7812 */ /* 0x000fe200078ec0ff */
[----:B------:R-:W0:Y:S02]  /*10700*/  LDS.128 R4, [R35] ;  /* 0x0000000023047984 */ /* 0x000e240000000c00 */
        /* <DEDUP_REMOVED lines=15> */
[-C--:B------:R-:W-:Y:S01]  /*10800*/  FMUL.FTZ R52, R41, R46.reuse ;  /* 0x0000002e29347220 */ /* 0x080fe20000410000 */
[----:B------:R-:W-:Y:S01]  /*10810*/  LOP3.LUT R41, R0, 0xffff0000, RZ, 0xc0, !PT ;  /* 0xffff000000297812 */ /* 0x000fe200078ec0ff */
[----:B------:R-:W-:Y:S01]  /*10820*/  FMUL.FTZ R47, R8, R45 ;  /* 0x0000002d082f7220 */ /* 0x000fe20000410000 */
[----:B------:R-:W-:Y:S01]  /*10830*/  FFMA.FTZ R49, R37, R46, -R50 ;  /* 0x0000002e25317223 */ /* 0x000fe20000010832 */
[----:B------:R-:W-:-:S02]  /*10840*/  IMAD.U32 R50, R20, 0x10000, RZ ;  /* 0x0001000014327824 */ /* 0x000fc400078e00ff */
[----:B------:R-:W-:Y:S01]  /*10850*/  FFMA.FTZ R52, R37, R48, R52 ;  /* 0x0000003025347223 */ /* 0x000fe20000010034 */
[----:B------:R-:W-:Y:S02]  /*10860*/  IMAD.U32 R46, R12, 0x10000, RZ ;  /* 0x000100000c2e7824 */ /* 0x000fe400078e00ff */
[-C--:B------:R-:W-:Y:S01]  /*10870*/  FMUL.FTZ R37, R8, R41.reuse ;  /* 0x0000002908257220 */ /* 0x080fe20000410000 */
[----:B------:R-:W-:Y:S01]  /*10880*/  FFMA.FTZ R48, R4, R41, -R47 ;  /* 0x0000002904307223 */ /* 0x000fe2000001082f */
[C---:B------:R-:W-:Y:S01]  /*10890*/  FMUL.FTZ R8, R43.reuse, R50 ;  /* 0x000000322b087220 */ /* 0x040fe20000410000 */
[----:B------:R-:W-:Y:S01]  /*108a0*/  LOP3.LUT R47, R20, 0xffff0000, RZ, 0xc0, !PT ;  /* 0xffff0000142f7812 */ /* 0x000fe200078ec0ff */
[-C--:B------:R-:W-:Y:S01]  /*108b0*/  FMUL.FTZ R43, R43, R46.reuse ;  /* 0x0000002e2b2b7220 */ /* 0x080fe20000410000 */
[----:B------:R-:W-:Y:S01]  /*108c0*/  LOP3.LUT R41, R12, 0xffff0000, RZ, 0xc0, !PT ;  /* 0xffff00000c297812 */ /* 0x000fe200078ec0ff */
[----:B------:R-:W-:Y:S01]  /*108d0*/  FFMA.FTZ R46, R39, R46, -R8 ;  /* 0x0000002e272e7223 */ /* 0x000fe20000010808 */
[----:B------:R-:W-:-:S02]  /*108e0*/  IMAD.U32 R42, R9, 0x10000, RZ ;  /* 0x00010000092a7824 */ /* 0x000fc400078e00ff */
[----:B------:R-:W-:Y:S01]  /*108f0*/  FFMA.FTZ R50, R39, R50, R43 ;  /* 0x0000003227327223 */ /* 0x000fe2000001002b */
[----:B------:R-:W-:Y:S01]  /*10900*/  FMUL.FTZ R39, R10, R47 ;  /* 0x0000002f0a277220 */ /* 0x000fe20000410000 */
[----:B------:R-:W-:Y:S02]  /*10910*/  IMAD.U32 R43, R15, 0x10000, RZ ;  /* 0x000100000f2b7824 */ /* 0x000fe400078e00ff */
[----:B------:R-:W-:Y:S01]  /*10920*/  FFMA.FTZ R45, R4, R45, R37 ;  /* 0x0000002d042d7223 */ /* 0x000fe20000010025 */
[----:B------:R-:W-:Y:S02]  /*10930*/  IMAD.U32 R37, R3, 0x10000, RZ ;  /* 0x0001000003257824 */ /* 0x000fe400078e00ff */
[-C--:B------:R-:W-:Y:S01]  /*10940*/  FMUL.FTZ R55, R10, R41.reuse ;  /* 0x000000290a377220 */ /* 0x080fe20000410000 */
[----:B------:R-:W-:Y:S01]  /*10950*/  FFMA.FTZ R53, R6, R41, -R39 ;  /* 0x0000002906357223 */ /* 0x000fe20000010827 */
[----:B------:R-:W-:Y:S01]  /*10960*/  FMUL.FTZ R51, R42, R43 ;  /* 0x0000002b2a337220 */ /* 0x000fe20000410000 */
[----:B------:R-:W-:-:S02]  /*10970*/  IMAD.U32 R44, R11, 0x10000, RZ ;  /* 0x000100000b2c7824 */ /* 0x000fc400078e00ff */
[----:B------:R-:W-:Y:S01]  /*10980*/  FMUL.FTZ R42, R42, R37 ;  /* 0x000000252a2a7220 */ /* 0x000fe20000410000 */
[----:B------:R-:W-:Y:S02]  /*10990*/  IMAD.U32 R41, R21, 0x10000, RZ ;  /* 0x0001000015297824 */ /* 0x000fe400078e00ff */
[----:B------:R-:W-:Y:S01]  /*109a0*/  FFMA.FTZ R55, R6, R47, R55 ;  /* 0x0000002f06377223 */ /* 0x000fe20000010037 */
[----:B------:R-:W-:Y:S02]  /*109b0*/  IMAD.U32 R39, R13, 0x10000, RZ ;  /* 0x000100000d277824 */ /* 0x000fe400078e00ff */
[----:B------:R-:W-:Y:S01]  /*109c0*/  FFMA.FTZ R51, R38, R37, -R51 ;  /* 0x0000002526337223 */ /* 0x000fe20000010833 */
[----:B------:R-:W-:Y:S01]  /*109d0*/  LOP3.LUT R9, R9, 0xffff0000, RZ, 0xc0, !PT ;  /* 0xffff000009097812 */ /* 0x000fe200078ec0ff */
[C---:B------:R-:W-:Y:S01]  /*109e0*/  FMUL.FTZ R47, R44.reuse, R41 ;  /* 0x000000292c2f7220 */ /* 0x040fe20000410000 */
[----:B------:R-:W-:Y:S01]  /*109f0*/  LOP3.LUT R11, R11, 0xffff0000, RZ, 0xc0, !PT ;  /* 0xffff00000b0b7812 */ /* 0x000fe200078ec0ff */
[----:B------:R-:W-:Y:S01]  /*10a00*/  FMUL.FTZ R37, R44, R39 ;  /* 0x000000272c257220 */ /* 0x000fe20000410000 */
[----:B------:R-:W-:Y:S01]  /*10a10*/  LOP3.LUT R8, R15, 0xffff0000, RZ, 0xc0, !PT ;  /* 0xffff00000f087812 */ /* 0x000fe200078ec0ff */
[----:B------:R-:W-:Y:S01]  /*10a20*/  FFMA.FTZ R42, R38, R43, R42 ;  /* 0x0000002b262a7223 */ /* 0x000fe2000001002a */
[----:B------:R-:W-:Y:S01]  /*10a30*/  LOP3.LUT R10, R21, 0xffff0000, RZ, 0xc0, !PT ;  /* 0xffff0000150a7812 */ /* 0x000fe200078ec0ff */
[C---:B------:R-:W-:Y:S01]  /*10a40*/  FFMA.FTZ R47, R40.reuse, R39, -R47 ;  /* 0x00000027282f7223 */ /* 0x040fe2000001082f */
[----:B------:R-:W-:Y:S01]  /*10a50*/  LOP3.LUT R4, R3, 0xffff0000, RZ, 0xc0, !PT ;  /* 0xffff000003047812 */ /* 0x000fe200078ec0ff */
[----:B------:R-:W-:Y:S01]  /*10a60*/  FFMA.FTZ R37, R40, R41, R37 ;  /* 0x0000002928257223 */ /* 0x000fe20000010025 */
[----:B------:R-:W-:Y:S01]  /*10a70*/  LOP3.LUT R6, R13, 0xffff0000, RZ, 0xc0, !PT ;  /* 0xffff00000d067812 */ /* 0x000fe200078ec0ff */
[----:B------:R-:W-:Y:S01]  /*10a80*/  FMUL.FTZ R38, R9, R8 ;  /* 0x0000000809267220 */ /* 0x000fe20000410000 */
[----:B------:R-:W-:Y:S01]  /*10a90*/  FMUL.FTZ R40, R11, R10 ;  /* 0x0000000a0b287220 */ /* 0x000fe20000410000 */
[----:B------:R-:W-:-:S02]  /*10aa0*/  FMUL.FTZ R9, R9, R4 ;  /* 0x0000000409097220 */ /* 0x000fc40000410000 */
[----:B------:R-:W-:Y:S01]  /*10ab0*/  FMUL.FTZ R11, R11, R6 ;  /* 0x000000060b0b7220 */ /* 0x000fe20000410000 */
[----:B------:R-:W-:Y:S01]  /*10ac0*/  FFMA.FTZ R38, R5, R4, -R38 ;  /* 0x0000000405267223 */ /* 0x000fe20000010826 */
[----:B------:R-:W-:Y:S01]  /*10ad0*/  FFMA.FTZ R40, R7, R6, -R40 ;  /* 0x0000000607287223 */ /* 0x000fe20000010828 */
[----:B------:R-:W-:Y:S01]  /*10ae0*/  FFMA.FTZ R9, R5, R8, R9 ;  /* 0x0000000805097223 */ /* 0x000fe20000010009 */
[----:B------:R-:W-:Y:S01]  /*10af0*/  FFMA.FTZ R44, R7, R10, R11 ;  /* 0x0000000a072c7223 */ /* 0x000fe2000001000b */
[----:B------:R-:W-:Y:S02]  /*10b00*/  F2FP.BF16.F32.PACK_AB R4, R48, R49 ;  /* 0x000000313004723e */ /* 0x000fe400000010ff */
[----:B------:R-:W-:Y:S02]  /*10b10*/  F2FP.BF16.F32.PACK_AB R6, R53, R46 ;  /* 0x0000002e3506723e */ /* 0x000fe400000010ff */
[----:B------:R-:W-:Y:S02]  /*10b20*/  F2FP.BF16.F32.PACK_AB R5, R38, R51 ;  /* 0x000000332605723e */ /* 0x000fe400000010ff */
[----:B------:R-:W-:-:S02]  /*10b30*/  F2FP.BF16.F32.PACK_AB R7, R40, R47 ;  /* 0x0000002f2807723e */ /* 0x000fc400000010ff */
[----:B------:R-:W-:Y:S02]  /*10b40*/  F2FP.BF16.F32.PACK_AB R8, R45, R52 ;  /* 0x000000342d08723e */ /* 0x000fe400000010ff */
[----:B------:R-:W-:Y:S01]  /*10b50*/  F2FP.BF16.F32.PACK_AB R10, R55, R50 ;  /* 0x00000032370a723e */ /* 0x000fe200000010ff */
[----:B------:R1:W-:Y:S01]  /*10b60*/  STS.128 [R35], R4 ;  /* 0x0000000423007388 */ /* 0x0003e20000000c00 */
[----:B------:R-:W-:Y:S02]  /*10b70*/  F2FP.BF16.F32.PACK_AB R9, R9, R42 ;  /* 0x0000002a0909723e */ /* 0x000fe400000010ff */
[----:B------:R-:W-:-:S05]  /*10b80*/  F2FP.BF16.F32.PACK_AB R11, R44, R37 ;  /* 0x000000252c0b723e */ /* 0x000fca00000010ff */
[----:B------:R1:W-:Y:S02]  /*10b90*/  STS.128 [R36+0x14400], R8 ;  /* 0x0144000824007388 */ /* 0x0003e40000000c00 */
.L_x_619:
[----:B------:R-:W-:Y:S05]  /*10ba0*/  BSYNC B1 ;  /* 0x0000000000017941 */ /* 0x000fea0003800000 */
.L_x_618:
[----:B01----:R-:W-:Y:S01]  /*10bb0*/  VIADD R4, R213, 0x20 ;  /* 0x00000020d5047836 */ /* 0x003fe20000000000 */
[----:B------:R-:W-:Y:S04]  /*10bc0*/  BSSY B1, `(.L_x_622) ;  /* 0x00000ca000017945 */ /* 0x000fe80003800000 */
[----:B------:R-:W-:-:S13]  /*10bd0*/  ISETP.GE.AND P0, PT, R4, R34, PT ;  /* 0x000000220400720c */ /* 0x000fda0003f06270 */
[----:B------:R-:W-:Y:S05]  /*10be0*/  @P0 BRA `(.L_x_623) ;  /* 0x0000000c001c0947 */ /* 0x000fea0003800000 */
[----:B-----5:R0:W5:Y:S01]  /*10bf0*/  LDL R56, [R1+0x14] ;  /* 0x0000140001387983 */ /* 0x0201620000100800 */
[----:B------:R-:W1:Y:S01]  /*10c00*/  LDC R35, c[0x0][0x3f4] ;  /* 0x0000fd00ff237b82 */ /* 0x000e620000000800 */
[----:B------:R-:W-:Y:S01]  /*10c10*/  BSSY B2, `(.L_x_624) ;  /* 0x0000062000027945 */ /* 0x000fe20003800000 */
[----:B------:R-:W-:Y:S02]  /*10c20*/  SHF.R.U32.HI R54, RZ, 0x3, R223 ;  /* 0x00000003ff367819 */ /* 0x000fe400000116df */
[-C--:B-1----:R-:W-:Y:S02]  /*10c30*/  ISETP.GE.AND P0, PT, R16, R35.reuse, PT ;  /* 0x000000231000720c */ /* 0x082fe40003f06270 */
[----:B------:R-:W-:-:S11]  /*10c40*/  ISETP.GE.AND P1, PT, R212, R35, PT ;  /* 0x00000023d400720c */ /* 0x000fd60003f26270 */
[----:B0-----:R-:W-:Y:S05]  /*10c50*/  @P0 BRA `(.L_x_625) ;  /* 0x0000000400740947 */ /* 0x001fea0003800000 */
[----:B------:R-:W-:Y:S01]  /*10c60*/  LEA.HI R4, R29, R28, RZ, 0x3 ;  /* 0x0000001c1d047211 */ /* 0x000fe200078f18ff */
[----:B------:R-:W-:Y:S01]  /*10c70*/  IMAD.U32 R48, R30, 0x10000, RZ ;  /* 0x000100001e307824 */ /* 0x000fe200078e00ff */
[----:B-----5:R-:W-:Y:S01]  /*10c80*/  R2UR UR4, R56 ;  /* 0x00000000380472ca */ /* 0x020fe200000e0000 */
[----:B------:R-:W-:Y:S01]  /*10c90*/  IMAD.U32 R46, R24, 0x10000, RZ ;  /* 0x00010000182e7824 */ /* 0x000fe200078e00ff */
[----:B------:R-:W-:Y:S01]  /*10ca0*/  LOP3.LUT R5, R4, 0xfffffff8, RZ, 0xc0, !PT ;  /* 0xfffffff804057812 */ /* 0x000fe200078ec0ff */
[----:B------:R-:W-:Y:S01]  /*10cb0*/  IMAD.U32 R57, R31, 0x10000, RZ ;  /* 0x000100001f397824 */ /* 0x000fe200078e00ff */
[----:B------:R-:W-:Y:S01]  /*10cc0*/  LOP3.LUT R8, R223, 0x38, R16, 0xf8, !PT ;  /* 0x00000038df087812 */ /* 0x000fe200078ef810 */
[----:B------:R-:W-:Y:S01]  /*10cd0*/  IMAD.U32 R55, R25, 0x10000, RZ ;  /* 0x0001000019377824 */ /* 0x000fe200078e00ff */
[----:B------:R-:W-:Y:S01]  /*10ce0*/  LOP3.LUT R50, R30, 0xffff0000, RZ, 0xc0, !PT ;  /* 0xffff00001e327812 */ /* 0x000fe200078ec0ff */
[----:B------:R-:W-:Y:S01]  /*10cf0*/  IMAD.IADD R4, R28, 0x1, -R5 ;  /* 0x000000011c047824 */ /* 0x000fe200078e0a05 */
[----:B------:R-:W-:Y:S01]  /*10d00*/  LOP3.LUT R8, R227, R8, R54, 0xf6, !PT ;  /* 0x00000008e3087212 */ /* 0x000fe200078ef636 */
[----:B------:R-:W-:Y:S01]  /*10d10*/  IMAD.U32 R52, R32, 0x10000, RZ ;  /* 0x0001000020347824 */ /* 0x000fe200078e00ff */
[----:B------:R-:W-:-:S02]  /*10d20*/  LOP3.LUT R59, R33, 0xffff0000, RZ, 0xc0, !PT ;  /* 0xffff0000213b7812 */ /* 0x000fc400078ec0ff */
[----:B------:R-:W-:Y:S02]  /*10d30*/  LEA.HI R4, R35, R4, RZ, 0x1d ;  /* 0x0000000423047211 */ /* 0x000fe400078fe8ff */
[----:B------:R-:W-:Y:S02]  /*10d40*/  LEA R36, R8, UR4, 0x1 ;  /* 0x0000000408247c11 */ /* 0x000fe4000f8e08ff */
[----:B------:R-:W-:Y:S01]  /*10d50*/  SHF.R.S32.HI R5, RZ, 0x1f, R4 ;  /* 0x0000001fff057819 */ /* 0x000fe20000011404 */
[----:B------:R-:W-:-:S03]  /*10d60*/  IMAD.SHL.U32 R6, R4, 0x8, RZ ;  /* 0x0000000804067824 */ /* 0x000fc600078e00ff */
[----:B------:R-:W-:Y:S02]  /*10d70*/  LEA.HI R5, R5, R4, RZ, 0x3 ;  /* 0x0000000405057211 */ /* 0x000fe400078f18ff */
[----:B------:R-:W-:-:S03]  /*10d80*/  LOP3.LUT R4, R223, 0x38, R6, 0xf8, !PT ;  /* 0x00000038df047812 */ /* 0x000fc600078ef806 */
[----:B------:R-:W-:Y:S01]  /*10d90*/  IMAD.SHL.U32 R5, R5, 0x400, RZ ;  /* 0x0000040005057824 */ /* 0x000fe200078e00ff */
[----:B------:R-:W-:-:S04]  /*10da0*/  LOP3.LUT R4, R4, R54, RZ, 0x3c, !PT ;  /* 0x0000003604047212 */ /* 0x000fc800078e3cff */
        /* <DEDUP_REMOVED lines=17> */
[-C--:B------:R-:W-:Y:S01]  /*10ec0*/  FMUL.FTZ R47, R48, R42.reuse ;  /* 0x0000002a302f7220 */ /* 0x080fe20000410000 */
[----:B------:R-:W-:Y:S01]  /*10ed0*/  FMUL.FTZ R49, R46, R42 ;  /* 0x0000002a2e317220 */ /* 0x000fe20000410000 */
[----:B------:R-:W-:Y:S01]  /*10ee0*/  LOP3.LUT R42, R24, 0xffff0000, RZ, 0xc0, !PT ;  /* 0xffff0000182a7812 */ /* 0x000fe200078ec0ff */
[----:B------:R-:W-:Y:S01]  /*10ef0*/  FMUL.FTZ R51, R50, R8 ;  /* 0x0000000832337220 */ /* 0x000fe20000410000 */
[----:B------:R-:W-:Y:S01]  /*10f00*/  FFMA.FTZ R47, R46, R38, -R47 ;  /* 0x000000262e2f7223 */ /* 0x000fe2000001082f */
[----:B------:R-:W-:Y:S01]  /*10f10*/  FMUL.FTZ R46, R55, R43 ;  /* 0x0000002b372e7220 */ /* 0x000fe20000410000 */
[----:B------:R-:W-:-:S02]  /*10f20*/  IMAD.U32 R44, R10, 0x10000, RZ ;  /* 0x000100000a2c7824 */ /* 0x000fc400078e00ff */
[C---:B------:R-:W-:Y:S01]  /*10f30*/  FMUL.FTZ R53, R42.reuse, R8 ;  /* 0x000000082a357220 */ /* 0x040fe20000410000 */
[----:B------:R-:W-:Y:S01]  /*10f40*/  FFMA.FTZ R8, R42, R4, -R51 ;  /* 0x000000042a087223 */ /* 0x000fe20000010833 */
[----:B------:R-:W-:Y:S01]  /*10f50*/  FMUL.FTZ R42, R57, R43 ;  /* 0x0000002b392a7220 */ /* 0x000fe20000410000 */
[----:B------:R-:W-:Y:S01]  /*10f60*/  FFMA.FTZ R49, R48, R38, R49 ;  /* 0x0000002630317223 */ /* 0x000fe20000010031 */
[----:B------:R-:W-:Y:S01]  /*10f70*/  FFMA.FTZ R38, R50, R4, R53 ;  /* 0x0000000432267223 */ /* 0x000fe20000010035 */
[----:B------:R-:W-:Y:S01]  /*10f80*/  LOP3.LUT R10, R10, 0xffff0000, RZ, 0xc0, !PT ;  /* 0xffff00000a0a7812 */ /* 0x000fe200078ec0ff */
[-C--:B------:R-:W-:Y:S01]  /*10f90*/  FFMA.FTZ R42, R55, R39.reuse, -R42 ;  /* 0x00000027372a7223 */ /* 0x080fe2000001082a */
[C---:B------:R-:W-:Y:S02]  /*10fa0*/  IMAD.U32 R4, R26.reuse, 0x10000, RZ ;  /* 0x000100001a047824 */ /* 0x040fe400078e00ff */
[----:B------:R-:W-:Y:S01]  /*10fb0*/  FFMA.FTZ R46, R57, R39, R46 ;  /* 0x00000027392e7223 */ /* 0x000fe2000001002e */
[----:B------:R-:W-:Y:S01]  /*10fc0*/  LOP3.LUT R48, R26, 0xffff0000, RZ, 0xc0, !PT ;  /* 0xffff00001a307812 */ /* 0x000fe200078ec0ff */
[----:B------:R-:W-:Y:S01]  /*10fd0*/  FMUL.FTZ R39, R52, R44 ;  /* 0x0000002c34277220 */ /* 0x000fe20000410000 */
[----:B------:R-:W-:Y:S01]  /*10fe0*/  LOP3.LUT R50, R32, 0xffff0000, RZ, 0xc0, !PT ;  /* 0xffff000020327812 */ /* 0x000fe200078ec0ff */
[----:B------:R-:W-:-:S02]  /*10ff0*/  IMAD.U32 R45, R11, 0x10000, RZ ;  /* 0x000100000b2d7824 */ /* 0x000fc400078e00ff */
[C---:B------:R-:W-:Y:S01]  /*11000*/  FMUL.FTZ R43, R4.reuse, R44 ;  /* 0x0000002c042b7220 */ /* 0x040fe20000410000 */
[----:B------:R-:W-:Y:S02]  /*11010*/  IMAD.U32 R57, R33, 0x10000, RZ ;  /* 0x0001000021397824 */ /* 0x000fe400078e00ff */
[----:B------:R-:W-:Y:S01]  /*11020*/  FFMA.FTZ R39, R4, R40, -R39 ;  /* 0x0000002804277223 */ /* 0x000fe20000010827 */
[-C--:B------:R-:W-:Y:S01]  /*11030*/  FMUL.FTZ R51, R50, R10.reuse ;  /* 0x0000000a32337220 */ /* 0x080fe20000410000 */
[----:B------:R-:W-:Y:S01]  /*11040*/  FMUL.FTZ R53, R48, R10 ;  /* 0x0000000a30357220 */ /* 0x000fe20000410000 */
[----:B------:R-:W-:Y:S02]  /*11050*/  IMAD.U32 R55, R27, 0x10000, RZ ;  /* 0x000100001b377824 */ /* 0x000fe400078e00ff */
[-C--:B------:R-:W-:Y:S01]  /*11060*/  FMUL.FTZ R4, R57, R45.reuse ;  /* 0x0000002d39047220 */ /* 0x080fe20000410000 */
[----:B------:R-:W-:Y:S01]  /*11070*/  FFMA.FTZ R10, R52, R40, R43 ;  /* 0x00000028340a7223 */ /* 0x000fe2000001002b */
[-C--:B------:R-:W-:Y:S01]  /*11080*/  FFMA.FTZ R40, R48, R6.reuse, -R51 ;  /* 0x0000000630287223 */ /* 0x080fe20000010833 */
[----:B------:R-:W-:Y:S01]  /*11090*/  FFMA.FTZ R53, R50, R6, R53 ;  /* 0x0000000632357223 */ /* 0x000fe20000010035 */
[C---:B------:R-:W-:Y:S01]  /*110a0*/  FMUL.FTZ R6, R55.reuse, R45 ;  /* 0x0000002d37067220 */ /* 0x040fe20000410000 */
[----:B------:R-:W-:Y:S01]  /*110b0*/  FFMA.FTZ R43, R55, R41, -R4 ;  /* 0x00000029372b7223 */ /* 0x000fe20000010804 */
[----:B------:R-:W-:-:S02]  /*110c0*/  LOP3.LUT R55, R31, 0xffff0000, RZ, 0xc0, !PT ;  /* 0xffff00001f377812 */ /* 0x000fc400078ec0ff */
[----:B------:R-:W-:Y:S01]  /*110d0*/  LOP3.LUT R11, R11, 0xffff0000, RZ, 0xc0, !PT ;  /* 0xffff00000b0b7812 */ /* 0x000fe200078ec0ff */
[----:B------:R-:W-:Y:S01]  /*110e0*/  FFMA.FTZ R41, R57, R41, R6 ;  /* 0x0000002939297223 */ /* 0x000fe20000010006 */
[----:B------:R-:W-:Y:S01]  /*110f0*/  LOP3.LUT R45, R25, 0xffff0000, RZ, 0xc0, !PT ;  /* 0xffff0000192d7812 */ /* 0x000fe200078ec0ff */
[----:B------:R-:W-:Y:S01]  /*11100*/  FMUL.FTZ R4, R55, R9 ;  /* 0x0000000937047220 */ /* 0x000fe20000410000 */
[----:B------:R-:W-:Y:S01]  /*11110*/  LOP3.LUT R51, R27, 0xffff0000, RZ, 0xc0, !PT ;  /* 0xffff00001b337812 */ /* 0x000fe200078ec0ff */
[----:B------:R-:W-:Y:S01]  /*11120*/  FMUL.FTZ R44, R59, R11 ;  /* 0x0000000b3b2c7220 */ /* 0x000fe20000410000 */
[----:B------:R-:W-:Y:S01]  /*11130*/  F2FP.BF16.F32.PACK_AB R10, R53, R10 ;  /* 0x0000000a350a723e */ /* 0x000fe200000010ff */
[C---:B------:R-:W-:Y:S01]  /*11140*/  FMUL.FTZ R6, R45.reuse, R9 ;  /* 0x000000092d067220 */ /* 0x040fe20000410000 */
[----:B------:R-:W-:Y:S01]  /*11150*/  FFMA.FTZ R9, R45, R5, -R4 ;  /* 0x000000052d097223 */ /* 0x000fe20000010804 */
[C---:B------:R-:W-:Y:S01]  /*11160*/  FMUL.FTZ R48, R51.reuse, R11 ;  /* 0x0000000b33307220 */ /* 0x040fe20000410000 */
        /* <DEDUP_REMOVED lines=8> */
[----:B------:R-:W-:Y:S02]  /*111f0*/  F2FP.BF16.F32.PACK_AB R8, R38, R49 ;  /* 0x000000312608723e */ /* 0x000fe400000010ff */
[----:B------:R-:W-:Y:S01]  /*11200*/  F2FP.BF16.F32.PACK_AB R11, R48, R41 ;  /* 0x00000029300b723e */ /* 0x000fe200000010ff */
[----:B------:R0:W-:Y:S04]  /*11210*/  STS.128 [R36], R4 ;  /* 0x0000000424007388 */ /* 0x0001e80000000c00 */
[----:B------:R0:W-:Y:S02]  /*11220*/  STS.128 [R37+0x14400], R8 ;  /* 0x0144000825007388 */ /* 0x0001e40000000c00 */
.L_x_625:
[----:B------:R-:W-:Y:S05]  /*11230*/  BSYNC B2 ;  /* 0x0000000000027941 */ /* 0x000fea0003800000 */
.L_x_624:
[----:B------:R-:W-:Y:S05]  /*11240*/  @P1 BRA `(.L_x_623) ;  /* 0x0000000400841947 */ /* 0x000fea0003800000 */
[----:B0-----:R-:W-:Y:S01]  /*11250*/  SHF.R.S32.HI R5, RZ, 0x1f, R212 ;  /* 0x0000001fff057819 */ /* 0x001fe200000114d4 */
[----:B------:R-:W-:Y:S01]  /*11260*/  IMAD.U32 R47, R14, 0x10000, RZ ;  /* 0x000100000e2f7824 */ /* 0x000fe200078e00ff */
[----:B-----5:R-:W-:Y:S01]  /*11270*/  R2UR UR4, R56 ;  /* 0x00000000380472ca */ /* 0x020fe200000e0000 */
[----:B------:R-:W-:Y:S01]  /*11280*/  IMAD.U32 R45, R0, 0x10000, RZ ;  /* 0x00010000002d7824 */ /* 0x000fe200078e00ff */
[CC--:B------:R-:W-:Y:S01]  /*11290*/  LEA.HI R4, R5.reuse, R212.reuse, RZ, 0x3 ;  /* 0x000000d405047211 */ /* 0x0c0fe200078f18ff */
[----:B------:R-:W-:Y:S01]  /*112a0*/  IMAD.U32 R49, R20, 0x10000, RZ ;  /* 0x0001000014317824 */ /* 0x000fe200078e00ff */
[----:B------:R-:W-:Y:S01]  /*112b0*/  LEA.HI R5, R5, R212, RZ, 0x6 ;  /* 0x000000d405057211 */ /* 0x000fe200078f30ff */
[----:B------:R-:W-:Y:S01]  /*112c0*/  IMAD.U32 R56, R21, 0x10000, RZ ;  /* 0x0001000015387824 */ /* 0x000fe200078e00ff */
[--C-:B------:R-:W-:Y:S02]  /*112d0*/  SHF.R.S32.HI R6, RZ, 0x3, R4.reuse ;  /* 0x00000003ff067819 */ /* 0x100fe40000011404 */
[----:B------:R-:W-:Y:S01]  /*112e0*/  LOP3.LUT R4, R223, 0x38, R4, 0xf8, !PT ;  /* 0x00000038df047812 */ /* 0x000fe200078ef804 */
[----:B------:R-:W-:Y:S01]  /*112f0*/  IMAD.SHL.U32 R5, R5, 0x80, RZ ;  /* 0x0000008005057824 */ /* 0x000fe200078e00ff */
[----:B------:R-:W-:-:S02]  /*11300*/  LEA.HI R35, R35, R6, RZ, 0x1d ;  /* 0x0000000623237211 */ /* 0x000fc400078fe8ff */
[----:B------:R-:W-:Y:S02]  /*11310*/  LOP3.LUT R52, R14, 0xffff0000, RZ, 0xc0, !PT ;  /* 0xffff00000e347812 */ /* 0x000fe400078ec0ff */
[----:B------:R-:W-:Y:S02]  /*11320*/  SHF.R.S32.HI R6, RZ, 0x1f, R35 ;  /* 0x0000001fff067819 */ /* 0x000fe40000011423 */
[----:B------:R-:W-:Y:S02]  /*11330*/  LOP3.LUT R8, R5, 0xffffe000, RZ, 0xc0, !PT ;  /* 0xffffe00005087812 */ /* 0x000fe400078ec0ff */
[----:B------:R-:W-:Y:S01]  /*11340*/  LOP3.LUT R5, R4, R54, RZ, 0x3c, !PT ;  /* 0x0000003604057212 */ /* 0x000fe200078e3cff */
[----:B------:R-:W-:Y:S01]  /*11350*/  IMAD.SHL.U32 R4, R35, 0x8, RZ ;  /* 0x0000000823047824 */ /* 0x000fe200078e00ff */
[----:B------:R-:W-:Y:S02]  /*11360*/  LEA.HI R6, R6, R35, RZ, 0x3 ;  /* 0x0000002306067211 */ /* 0x000fe400078f18ff */
[----:B------:R-:W-:-:S02]  /*11370*/  IADD3 R5, R5, R8, R227 ;  /* 0x0000000805057210 */ /* 0x000fc40007ffe0e3 */
[----:B------:R-:W-:Y:S01]  /*11380*/  LOP3.LUT R4, R223, 0x38, R4, 0xf8, !PT ;  /* 0x00000038df047812 */ /* 0x000fe200078ef804 */
[----:B------:R-:W-:Y:S01]  /*11390*/  IMAD.SHL.U32 R6, R6, 0x400, RZ ;  /* 0x0000040006067824 */ /* 0x000fe200078e00ff */
[----:B------:R-:W-:Y:S02]  /*113a0*/  LEA R35, R5, UR4, 0x1 ;  /* 0x0000000405237c11 */ /* 0x000fe4000f8e08ff */
[----:B------:R-:W-:Y:S02]  /*113b0*/  LOP3.LUT R4, R4, R54, RZ, 0x3c, !PT ;  /* 0x0000003604047212 */ /* 0x000fe400078e3cff */
[----:B------:R-:W-:Y:S02]  /*113c0*/  LOP3.LUT R6, R6, 0x7fffe000, RZ, 0xc0, !PT ;  /* 0x7fffe00006067812 */ /* 0x000fe400078ec0ff */
[----:B------:R-:W-:Y:S02]  /*113d0*/  LOP3.LUT R50, R0, 0xffff0000, RZ, 0xc0, !PT ;  /* 0xffff000000327812 */ /* 0x000fe400078ec0ff */
[----:B------:R-:W-:-:S02]  /*113e0*/  IADD3 R9, R4, R6, R227 ;  /* 0x0000000604097210 */ /* 0x000fc40007ffe0e3 */
[----:B------:R-:W0:Y:S01]  /*113f0*/  LDS.128 R4, [R35] ;  /* 0x0000000023047984 */ /* 0x000e220000000c00 */
[----:B------:R-:W-:Y:S02]  /*11400*/  LOP3.LUT R54, R20, 0xffff0000, RZ, 0xc0, !PT ;  /* 0xffff000014367812 */ /* 0x000fe400078ec0ff */
[----:B------:R-:W-:Y:S01]  /*11410*/  IMAD R36, R9, 0x2, R18 ;  /* 0x0000000209247824 */ /* 0x000fe200078e0212 */
[----:B------:R-:W-:Y:S02]  /*11420*/  LOP3.LUT R57, R15, 0xffff0000, RZ, 0xc0, !PT ;  /* 0xffff00000f397812 */ /* 0x000fe400078ec0ff */
[----:B------:R-:W-:Y:S02]  /*11430*/  LOP3.LUT R59, R21, 0xffff0000, RZ, 0xc0, !PT ;  /* 0xffff0000153b7812 */ /* 0x000fe400078ec0ff */
[----:B------:R-:W1:Y:S01]  /*11440*/  LDS.128 R8, [R36+0x14400] ;  /* 0x0144000024087984 */ /* 0x000e620000000c00 */
        /* <DEDUP_REMOVED lines=20> */
[----:B------:R-:W-:Y:S02]  /*11590*/  IMAD.U32 R45, R12, 0x10000, RZ ;  /* 0x000100000c2d7824 */ /* 0x000fe400078e00ff */
[C---:B------:R-:W-:Y:S01]  /*115a0*/  FMUL.FTZ R37, R50.reuse, R8 ;  /* 0x0000000832257220 */ /* 0x040fe20000410000 */
[-C--:B------:R-:W-:Y:S01]  /*115b0*/  FMUL.FTZ R8, R49, R43.reuse ;  /* 0x0000002b31087220 */ /* 0x080fe20000410000 */
[-C--:B------:R-:W-:Y:S01]  /*115c0*/  FFMA.FTZ R41, R50, R4.reuse, -R41 ;  /* 0x0000000432297223 */ /* 0x080fe20000010829 */
[C---:B------:R-:W-:Y:S01]  /*115d0*/  FMUL.FTZ R50, R45.reuse, R43 ;  /* 0x0000002b2d327220 */ /* 0x040fe20000410000 */
[----:B------:R-:W-:Y:S01]  /*115e0*/  FFMA.FTZ R37, R52, R4, R37 ;  /* 0x0000000434257223 */ /* 0x000fe20000010025 */
[-C--:B------:R-:W-:Y:S01]  /*115f0*/  FFMA.FTZ R45, R45, R39.reuse, -R8 ;  /* 0x000000272d2d7223 */ /* 0x080fe20000010808 */
[----:B------:R-:W-:Y:S01]  /*11600*/  LOP3.LUT R8, R12, 0xffff0000, RZ, 0xc0, !PT ;  /* 0xffff00000c087812 */ /* 0x000fe200078ec0ff */
[----:B------:R-:W-:Y:S01]  /*11610*/  FFMA.FTZ R50, R49, R39, R50 ;  /* 0x0000002731327223 */ /* 0x000fe20000010032 */
[----:B------:R-:W-:Y:S01]  /*11620*/  FMUL.FTZ R39, R54, R10 ;  /* 0x0000000a36277220 */ /* 0x000fe20000410000 */
[----:B------:R-:W-:Y:S01]  /*11630*/  IMAD.U32 R44, R11, 0x10000, RZ ;  /* 0x000100000b2c7824 */ /* 0x000fe200078e00ff */
[----:B------:R-:W-:Y:S01]  /*11640*/  LOP3.LUT R9, R9, 0xffff0000, RZ, 0xc0, !PT ;  /* 0xffff000009097812 */ /* 0x000fe200078ec0ff */
[----:B------:R-:W-:-:S02]  /*11650*/  IMAD.U32 R52, R15, 0x10000, RZ ;  /* 0x000100000f347824 */ /* 0x000fc400078e00ff */
[C---:B------:R-:W-:Y:S01]  /*11660*/  FMUL.FTZ R47, R8.reuse, R10 ;  /* 0x0000000a082f7220 */ /* 0x040fe20000410000 */
[----:B------:R-:W-:Y:S01]  /*11670*/  FFMA.FTZ R10, R8, R6, -R39 ;  /* 0x00000006080a7223 */ /* 0x000fe20000010827 */
[----:B------:R-:W-:Y:S01]  /*11680*/  LOP3.LUT R11, R11, 0xffff0000, RZ, 0xc0, !PT ;  /* 0xffff00000b0b7812 */ /* 0x000fe200078ec0ff */
[----:B------:R-:W-:Y:S02]  /*11690*/  IMAD.U32 R4, R3, 0x10000, RZ ;  /* 0x0001000003047824 */ /* 0x000fe400078e00ff */
[----:B------:R-:W-:Y:S01]  /*116a0*/  FMUL.FTZ R39, R52, R42 ;  /* 0x0000002a34277220 */ /* 0x000fe20000410000 */
[----:B------:R-:W-:Y:S02]  /*116b0*/  IMAD.U32 R8, R13, 0x10000, RZ ;  /* 0x000100000d087824 */ /* 0x000fe400078e00ff */
[----:B------:R-:W-:Y:S01]  /*116c0*/  FMUL.FTZ R49, R56, R44 ;  /* 0x0000002c38317220 */ /* 0x000fe20000410000 */
[C---:B------:R-:W-:Y:S01]  /*116d0*/  FMUL.FTZ R43, R4.reuse, R42 ;  /* 0x0000002a042b7220 */ /* 0x040fe20000410000 */
[----:B------:R-:W-:Y:S01]  /*116e0*/  FFMA.FTZ R39, R4, R38, -R39 ;  /* 0x0000002604277223 */ /* 0x000fe20000010827 */
[C---:B------:R-:W-:Y:S01]  /*116f0*/  FMUL.FTZ R51, R8.reuse, R44 ;  /* 0x0000002c08337220 */ /* 0x040fe20000410000 */
[----:B------:R-:W-:Y:S01]  /*11700*/  FFMA.FTZ R49, R8, R40, -R49 ;  /* 0x0000002808317223 */ /* 0x000fe20000010831 */
[----:B------:R-:W-:Y:S01]  /*11710*/  FFMA.FTZ R47, R54, R6, R47 ;  /* 0x00000006362f7223 */ /* 0x000fe2000001002f */
[----:B------:R-:W-:Y:S01]  /*11720*/  FMUL.FTZ R4, R57, R9 ;  /* 0x0000000939047220 */ /* 0x000fe20000410000 */
[----:B------:R-:W-:Y:S01]  /*11730*/  FMUL.FTZ R8, R59, R11 ;  /* 0x0000000b3b087220 */ /* 0x000fe20000410000 */
[----:B------:R-:W-:Y:S01]  /*11740*/  FMUL.FTZ R6, R53, R9 ;  /* 0x0000000935067220 */ /* 0x000fe20000410000 */
[----:B------:R-:W-:Y:S01]  /*11750*/  FMUL.FTZ R44, R55, R11 ;  /* 0x0000000b372c7220 */ /* 0x000fe20000410000 */
[----:B------:R-:W-:Y:S01]  /*11760*/  FFMA.FTZ R43, R52, R38, R43 ;  /* 0x00000026342b7223 */ /* 0x000fe2000001002b */
[----:B------:R-:W-:Y:S01]  /*11770*/  FFMA.FTZ R51, R56, R40, R51 ;  /* 0x0000002838337223 */ /* 0x000fe20000010033 */
[----:B------:R-:W-:Y:S01]  /*11780*/  FFMA.FTZ R38, R53, R5, -R4 ;  /* 0x0000000535267223 */ /* 0x000fe20000010804 */
[----:B------:R-:W-:Y:S01]  /*11790*/  FFMA.FTZ R42, R55, R7, -R8 ;  /* 0x00000007372a7223 */ /* 0x000fe20000010808 */
[----:B------:R-:W-:Y:S01]  /*117a0*/  FFMA.FTZ R40, R57, R5, R6 ;  /* 0x0000000539287223 */ /* 0x000fe20000010006 */
[----:B------:R-:W-:Y:S01]  /*117b0*/  FFMA.FTZ R44, R59, R7, R44 ;  /* 0x000000073b2c7223 */ /* 0x000fe2000001002c */
[----:B------:R-:W-:-:S02]  /*117c0*/  F2FP.BF16.F32.PACK_AB R4, R41, R46 ;  /* 0x0000002e2904723e */ /* 0x000fc400000010ff */
[----:B------:R-:W-:Y:S02]  /*117d0*/  F2FP.BF16.F32.PACK_AB R6, R10, R45 ;  /* 0x0000002d0a06723e */ /* 0x000fe400000010ff */
[----:B------:R-:W-:Y:S02]  /*117e0*/  F2FP.BF16.F32.PACK_AB R5, R38, R39 ;  /* 0x000000272605723e */ /* 0x000fe400000010ff */
[----:B------:R-:W-:Y:S02]  /*117f0*/  F2FP.BF16.F32.PACK_AB R7, R42, R49 ;  /* 0x000000312a07723e */ /* 0x000fe400000010ff */
[----:B------:R-:W-:Y:S02]  /*11800*/  F2FP.BF16.F32.PACK_AB R8, R37, R48 ;  /* 0x000000302508723e */ /* 0x000fe400000010ff */
[----:B------:R-:W-:Y:S01]  /*11810*/  F2FP.BF16.F32.PACK_AB R10, R47, R50 ;  /* 0x000000322f0a723e */ /* 0x000fe200000010ff */
[----:B------:R1:W-:Y:S01]  /*11820*/  STS.128 [R35], R4 ;  /* 0x0000000423007388 */ /* 0x0003e20000000c00 */
[----:B------:R-:W-:-:S02]  /*11830*/  F2FP.BF16.F32.PACK_AB R9, R40, R43 ;  /* 0x0000002b2809723e */ /* 0x000fc400000010ff */
[----:B------:R-:W-:-:S05]  /*11840*/  F2FP.BF16.F32.PACK_AB R11, R44, R51 ;  /* 0x000000332c0b723e */ /* 0x000fca00000010ff */
[----:B------:R1:W-:Y:S02]  /*11850*/  STS.128 [R36+0x14400], R8 ;  /* 0x0144000824007388 */ /* 0x0003e40000000c00 */
.L_x_623:
[----:B------:R-:W-:Y:S05]  /*11860*/  BSYNC B1 ;  /* 0x0000000000017941 */ /* 0x000fea0003800000 */
.L_x_622:
[----:B------:R-:W-:Y:S01]  /*11870*/  ISETP.GE.AND P0, PT, R237, R34, PT ;  /* 0x00000022ed00720c */ /* 0x000fe20003f06270 */
[----:B------:R-:W-:-:S12]  /*11880*/  BSSY B1, `(.L_x_626) ;  /* 0x00000c9000017945 */ /* 0x000fd80003800000 */
[----:B------:R-:W-:Y:S05]  /*11890*/  @P0 BRA `(.L_x_627) ;  /* 0x0000000c001c0947 */ /* 0x000fea0003800000 */
[----:B-----5:R2:W5:Y:S01]  /*118a0*/  LDL R56, [R1+0x14] ;  /* 0x0000140001387983 */ /* 0x0205620000100800 */
[----:B-1----:R-:W1:Y:S01]  /*118b0*/  LDC R35, c[0x0][0x3f4] ;  /* 0x0000fd00ff237b82 */ /* 0x002e620000000800 */
[----:B------:R-:W-:Y:S01]  /*118c0*/  BSSY B2, `(.L_x_628) ;  /* 0x0000062000027945 */ /* 0x000fe20003800000 */
[----:B------:R-:W-:Y:S02]  /*118d0*/  SHF.R.U32.HI R54, RZ, 0x3, R222 ;  /* 0x00000003ff367819 */ /* 0x000fe400000116de */
[-C--:B-1----:R-:W-:Y:S02]  /*118e0*/  ISETP.GE.AND P0, PT, R16, R35.reuse, PT ;  /* 0x000000231000720c */ /* 0x082fe40003f06270 */
[----:B------:R-:W-:-:S11]  /*118f0*/  ISETP.GE.AND P1, PT, R212, R35, PT ;  /* 0x00000023d400720c */ /* 0x000fd60003f26270 */
[----:B--2---:R-:W-:Y:S05]  /*11900*/  @P0 BRA `(.L_x_629) ;  /* 0x0000000400740947 */ /* 0x004fea0003800000 */
[----:B0-----:R-:W-:Y:S01]  /*11910*/  LEA.HI R4, R29, R28, RZ, 0x3 ;  /* 0x0000001c1d047211 */ /* 0x001fe200078f18ff */
        /* <DEDUP_REMOVED lines=92> */
.L_x_629:
[----:B------:R-:W-:Y:S05]  /*11ee0*/  BSYNC B2 ;  /* 0x0000000000027941 */ /* 0x000fea0003800000 */
.L_x_628:
[----:B------:R-:W-:Y:S05]  /*11ef0*/  @P1 BRA `(.L_x_627) ;  /* 0x0000000400841947 */ /* 0x000fea0003800000 */
[----:B01----:R-:W-:Y:S01]  /*11f00*/  SHF.R.S32.HI R5, RZ, 0x1f, R212 ;  /* 0x0000001fff057819 */ /* 0x003fe200000114d4 */
        /* <DEDUP_REMOVED lines=11> */
[----:B------:R-:W-:Y:S02]  /*11fc0*/  LOP3.LUT R7, R7, R54, RZ, 0x3c, !PT ;  /* 0x0000003607077212 */ /* 0x000fe400078e3cff */
[----:B------:R-:W-:Y:S02]  /*11fd0*/  SHF.R.S32.HI R4, RZ, 0x1f, R35 ;  /* 0x0000001fff047819 */ /* 0x000fe40000011423 */
[----:B------:R-:W-:Y:S01]  /*11fe0*/  LOP3.LUT R6, R5, 0xffffe000, RZ, 0xc0, !PT ;  /* 0xffffe00005067812 */ /* 0x000fe200078ec0ff */
[----:B------:R-:W-:Y:S01]  /*11ff0*/  IMAD.SHL.U32 R5, R35, 0x8, RZ ;  /* 0x0000000823057824 */ /* 0x000fe200078e00ff */
[----:B------:R-:W-:Y:S02]  /*12000*/  LEA.HI R35, R4, R35, RZ, 0x3 ;  /* 0x0000002304237211 */ /* 0x000fe400078f18ff */
[----:B------:R-:W-:Y:S02]  /*12010*/  IADD3 R6, R7, R6, R225 ;  /* 0x0000000607067210 */ /* 0x000fe40007ffe0e1 */
[----:B------:R-:W-:Y:S01]  /*12020*/  LOP3.LUT R4, R222, 0x38, R5, 0xf8, !PT ;  /* 0x00000038de047812 */ /* 0x000fe200078ef805 */
[----:B------:R-:W-:Y:S01]  /*12030*/  IMAD.SHL.U32 R5, R35, 0x400, RZ ;  /* 0x0000040023057824 */ /* 0x000fe200078e00ff */
[----:B------:R-:W-:-:S02]  /*12040*/  LEA R35, R6, UR4, 0x1 ;  /* 0x0000000406237c11 */ /* 0x000fc4000f8e08ff */
[----:B------:R-:W-:Y:S02]  /*12050*/  LOP3.LUT R4, R4, R54, RZ, 0x3c, !PT ;  /* 0x0000003604047212 */ /* 0x000fe400078e3cff */
[----:B------:R-:W-:Y:S02]  /*12060*/  LOP3.LUT R5, R5, 0x7fffe000, RZ, 0xc0, !PT ;  /* 0x7fffe00005057812 */ /* 0x000fe400078ec0ff */
[----:B------:R-:W-:Y:S02]  /*12070*/  LOP3.LUT R52, R14, 0xffff0000, RZ, 0xc0, !PT ;  /* 0xffff00000e347812 */ /* 0x000fe400078ec0ff */
[----:B------:R-:W-:Y:S02]  /*12080*/  IADD3 R9, R4, R5, R225 ;  /* 0x0000000504097210 */ /* 0x000fe40007ffe0e1 */
[----:B------:R-:W0:Y:S01]  /*12090*/  LDS.128 R4, [R35] ;  /* 0x0000000023047984 */ /* 0x000e220000000c00 */
[----:B------:R-:W-:Y:S02]  /*120a0*/  LOP3.LUT R50, R0, 0xffff0000, RZ, 0xc0, !PT ;  /* 0xffff000000327812 */ /* 0x000fe400078ec0ff */
[----:B------:R-:W-:Y:S01]  /*120b0*/  IMAD R36, R9, 0x2, R18 ;  /* 0x0000000209247824 */ /* 0x000fe200078e0212 */
[----:B------:R-:W-:-:S02]  /*120c0*/  LOP3.LUT R54, R20, 0xffff0000, RZ, 0xc0, !PT ;  /* 0xffff000014367812 */ /* 0x000fc400078ec0ff */
[----:B------:R-:W-:Y:S02]  /*120d0*/  LOP3.LUT R57, R15, 0xffff0000, RZ, 0xc0, !PT ;  /* 0xffff00000f397812 */ /* 0x000fe400078ec0ff */
[----:B------:R-:W1:Y:S01]  /*120e0*/  LDS.128 R8, [R36+0x14400] ;  /* 0x0144000024087984 */ /* 0x000e620000000c00 */
[----:B------:R-:W-:Y:S02]  /*120f0*/  LOP3.LUT R59, R21, 0xffff0000, RZ, 0xc0, !PT ;  /* 0xffff0000153b7812 */ /* 0x000fe400078ec0ff */
        /* <DEDUP_REMOVED lines=65> */
.L_x_627:
[----:B------:R-:W-:Y:S05]  /*12510*/  BSYNC B1 ;  /* 0x0000000000017941 */ /* 0x000fea0003800000 */
.L_x_626:
[----:B012---:R-:W-:-:S05]  /*12520*/  VIADD R5, R213, 0x60 ;  /* 0x00000060d5057836 */ /* 0x007fca0000000000 */
[----:B------:R-:W-:-:S13]  /*12530*/  ISETP.GE.AND P0, PT, R5, R34, PT ;  /* 0x000000220500720c */ /* 0x000fda0003f06270 */
[----:B------:R-:W-:Y:S05]  /*12540*/  @P0 BRA `(.L_x_606) ;  /* 0x0000000c00340947 */ /* 0x000fea0003800000 */
[----:B------:R0:W5:Y:S01]  /*12550*/  LDL R52, [R1+0x14] ;  /* 0x0000140001347983 */ /* 0x0001620000100800 */
[----:B------:R-:W1:Y:S01]  /*12560*/  LDC R37, c[0x0][0x3f4] ;  /* 0x0000fd00ff257b82 */ /* 0x000e620000000800 */
[----:B------:R-:W-:Y:S01]  /*12570*/  SHF.R.S32.HI R4, RZ, 0x1f, R5 ;  /* 0x0000001fff047819 */ /* 0x000fe20000011405 */
[----:B------:R-:W-:Y:S01]  /*12580*/  IMAD.SHL.U32 R39, R5, 0x40, RZ ;  /* 0x0000004005277824 */ /* 0x000fe200078e00ff */
[----:B------:R-:W-:Y:S02]  /*12590*/  BSSY B1, `(.L_x_630) ;  /* 0x0000066000017945 */ /* 0x000fe40003800000 */
[----:B------:R-:W-:Y:S02]  /*125a0*/  LEA.HI R4, R4, R5, RZ, 0x3 ;  /* 0x0000000504047211 */ /* 0x000fe400078f18ff */
[----:B------:R-:W-:-:S03]  /*125b0*/  LOP3.LUT R39, R39, 0x1c0, RZ, 0xc0, !PT ;  /* 0x000001c027277812 */ /* 0x000fc600078ec0ff */
[----:B------:R-:W-:Y:S01]  /*125c0*/  IMAD.SHL.U32 R4, R4, 0x40, RZ ;  /* 0x0000004004047824 */ /* 0x000fe200078e00ff */
[----:B------:R-:W-:-:S04]  /*125d0*/  SHF.R.U32.HI R35, RZ, 0x3, R39 ;  /* 0x00000003ff237819 */ /* 0x000fc80000011627 */
[----:B------:R-:W-:Y:S02]  /*125e0*/  LOP3.LUT R34, R4, 0xfffffe00, RZ, 0xc0, !PT ;  /* 0xfffffe0004227812 */ /* 0x000fe400078ec0ff */
        /* <DEDUP_REMOVED lines=19> */
[----:B------:R-:W-:Y:S01]  /*12720*/  IMAD.SHL.U32 R6, R4, 0x8, RZ ;  /* 0x0000000804067824 */ /* 0x000fe200078e00ff */
[----:B------:R-:W-:Y:S02]  /*12730*/  LOP3.LUT R33, R33, 0xffff0000, RZ, 0xc0, !PT ;  /* 0xffff000021217812 */ /* 0x000fe400078ec0ff */
[----:B------:R-:W-:Y:S02]  /*12740*/  LEA.HI R5, R5, R4, RZ, 0x3 ;  /* 0x0000000405057211 */ /* 0x000fe400078f18ff */
[----:B------:R-:W-:-:S02]  /*12750*/  LOP3.LUT R4, R39, 0x38, R6, 0xf8, !PT ;  /* 0x0000003827047812 */ /* 0x000fc400078ef806 */
[----:B------:R-:W-:Y:S01]  /*12760*/  LOP3.LUT R25, R25, 0xffff0000, RZ, 0xc0, !PT ;  /* 0xffff000019197812 */ /* 0x000fe200078ec0ff */
[----:B------:R-:W-:Y:S01]  /*12770*/  IMAD.SHL.U32 R6, R5, 0x400, RZ ;  /* 0x0000040005067824 */ /* 0x000fe200078e00ff */
[----:B------:R-:W-:Y:S02]  /*12780*/  LOP3.LUT R5, R4, R35, RZ, 0x3c, !PT ;  /* 0x0000002304057212 */ /* 0x000fe400078e3cff */
[----:B------:R-:W-:Y:S02]  /*12790*/  LOP3.LUT R27, R27, 0xffff0000, RZ, 0xc0, !PT ;  /* 0xffff00001b1b7812 */ /* 0x000fe400078ec0ff */
        /* <DEDUP_REMOVED lines=21> */
[----:B------:R-:W-:Y:S01]  /*128f0*/  FMUL.FTZ R53, R24, R8 ;  /* 0x0000000818357220 */ /* 0x000fe20000410000 */
[----:B------:R-:W-:Y:S02]  /*12900*/  IMAD.U32 R44, R10, 0x10000, RZ ;  /* 0x000100000a2c7824 */ /* 0x000fe400078e00ff */
[-C--:B------:R-:W-:Y:S01]  /*12910*/  FFMA.FTZ R8, R24, R4.reuse, -R51 ;  /* 0x0000000418087223 */ /* 0x080fe20000010833 */
[-C--:B------:R-:W-:Y:S01]  /*12920*/  FMUL.FTZ R51, R42, R43.reuse ;  /* 0x0000002b2a337220 */ /* 0x080fe20000410000 */
[----:B------:R-:W-:Y:S01]  /*12930*/  FFMA.FTZ R24, R50, R4, R53 ;  /* 0x0000000432187223 */ /* 0x000fe20000010035 */
[-C--:B------:R-:W-:Y:S01]  /*12940*/  FFMA.FTZ R47, R46, R36.reuse, -R47 ;  /* 0x000000242e2f7223 */ /* 0x080fe2000001082f */
[----:B------:R-:W-:Y:S01]  /*12950*/  FFMA.FTZ R49, R48, R36, R49 ;  /* 0x0000002430317223 */ /* 0x000fe20000010031 */
[C---:B------:R-:W-:Y:S01]  /*12960*/  FMUL.FTZ R43, R30.reuse, R43 ;  /* 0x0000002b1e2b7220 */ /* 0x040fe20000410000 */
[----:B------:R-:W-:Y:S01]  /*12970*/  FFMA.FTZ R51, R30, R38, -R51 ;  /* 0x000000261e337223 */ /* 0x000fe20000010833 */
[----:B------:R-:W-:Y:S01]  /*12980*/  IMAD.U32 R4, R26, 0x10000, RZ ;  /* 0x000100001a047824 */ /* 0x000fe200078e00ff */
[----:B------:R-:W-:Y:S01]  /*12990*/  LOP3.LUT R10, R10, 0xffff0000, RZ, 0xc0, !PT ;  /* 0xffff00000a0a7812 */ /* 0x000fe200078ec0ff */
[----:B------:R-:W-:Y:S01]  /*129a0*/  IMAD.U32 R36, R32, 0x10000, RZ ;  /* 0x0001000020247824 */ /* 0x000fe200078e00ff */
[----:B------:R-:W-:Y:S01]  /*129b0*/  LOP3.LUT R26, R26, 0xffff0000, RZ, 0xc0, !PT ;  /* 0xffff00001a1a7812 */ /* 0x000fe200078ec0ff */
[C---:B------:R-:W-:Y:S01]  /*129c0*/  IMAD.U32 R45, R11.reuse, 0x10000, RZ ;  /* 0x000100000b2d7824 */ /* 0x040fe200078e00ff */
[----:B------:R-:W-:Y:S01]  /*129d0*/  LOP3.LUT R30, R32, 0xffff0000, RZ, 0xc0, !PT ;  /* 0xffff0000201e7812 */ /* 0x000fe200078ec0ff */
[-C--:B------:R-:W-:Y:S01]  /*129e0*/  FMUL.FTZ R53, R36, R44.reuse ;  /* 0x0000002c24357220 */ /* 0x080fe20000410000 */
[----:B------:R-:W-:Y:S01]  /*129f0*/  FMUL.FTZ R55, R4, R44 ;  /* 0x0000002c04377220 */ /* 0x000fe20000410000 */
[-C--:B------:R-:W-:Y:S01]  /*12a00*/  FMUL.FTZ R59, R26, R10.reuse ;  /* 0x0000000a1a3b7220 */ /* 0x080fe20000410000 */
[----:B------:R-:W-:Y:S01]  /*12a10*/  LOP3.LUT R11, R11, 0xffff0000, RZ, 0xc0, !PT ;  /* 0xffff00000b0b7812 */ /* 0x000fe200078ec0ff */
[----:B------:R-:W-:Y:S01]  /*12a20*/  FMUL.FTZ R57, R30, R10 ;  /* 0x0000000a1e397220 */ /* 0x000fe20000410000 */
[----:B------:R-:W-:Y:S01]  /*12a30*/  FFMA.FTZ R53, R4, R40, -R53 ;  /* 0x0000002804357223 */ /* 0x000fe20000010835 */
[-C--:B------:R-:W-:Y:S01]  /*12a40*/  FMUL.FTZ R4, R63, R45.reuse ;  /* 0x0000002d3f047220 */ /* 0x080fe20000410000 */
[-C--:B------:R-:W-:Y:S01]  /*12a50*/  FFMA.FTZ R59, R30, R6.reuse, R59 ;  /* 0x000000061e3b7223 */ /* 0x080fe2000001003b */
[----:B------:R-:W-:Y:S01]  /*12a60*/  FFMA.FTZ R32, R26, R6, -R57 ;  /* 0x000000061a207223 */ /* 0x000fe20000010839 */
[----:B------:R-:W-:Y:S01]  /*12a70*/  LOP3.LUT R31, R31, 0xffff0000, RZ, 0xc0, !PT ;  /* 0xffff00001f1f7812 */ /* 0x000fe200078ec0ff */
[C---:B------:R-:W-:Y:S01]  /*12a80*/  FMUL.FTZ R6, R61.reuse, R45 ;  /* 0x0000002d3d067220 */ /* 0x040fe20000410000 */
[----:B------:R-:W-:Y:S01]  /*12a90*/  FFMA.FTZ R10, R36, R40, R55 ;  /* 0x00000028240a7223 */ /* 0x000fe20000010037 */
[----:B------:R-:W-:Y:S01]  /*12aa0*/  FFMA.FTZ R43, R42, R38, R43 ;  /* 0x000000262a2b7223 */ /* 0x000fe2000001002b */
[-C--:B------:R-:W-:Y:S01]  /*12ab0*/  FFMA.FTZ R36, R61, R41.reuse, -R4 ;  /* 0x000000293d247223 */ /* 0x080fe20000010804 */
[----:B------:R-:W-:Y:S01]  /*12ac0*/  FFMA.FTZ R41, R63, R41, R6 ;  /* 0x000000293f297223 */ /* 0x000fe20000010006 */
[----:B------:R-:W-:Y:S01]  /*12ad0*/  FMUL.FTZ R4, R31, R9 ;  /* 0x000000091f047220 */ /* 0x000fe20000410000 */
[----:B------:R-:W-:Y:S01]  /*12ae0*/  FMUL.FTZ R38, R33, R11 ;  /* 0x0000000b21267220 */ /* 0x000fe20000410000 */
        /* <DEDUP_REMOVED lines=16> */
.L_x_631:
[----:B------:R-:W-:Y:S05]  /*12bf0*/  BSYNC B1 ;  /* 0x0000000000017941 */ /* 0x000fea0003800000 */
.L_x_630:
[----:B------:R-:W-:Y:S05]  /*12c00*/  @P1 BRA `(.L_x_606) ;  /* 0x0000000400841947 */ /* 0x000fea0003800000 */
[----:B0-----:R-:W-:Y:S01]  /*12c10*/  SHF.R.S32.HI R5, RZ, 0x1f, R212 ;  /* 0x0000001fff057819 */ /* 0x001fe200000114d4 */
[----:B------:R-:W-:Y:S01]  /*12c20*/  IMAD.U32 R32, R0, 0x10000, RZ ;  /* 0x0001000000207824 */ /* 0x000fe200078e00ff */
[----:B-----5:R-:W-:Y:S01]  /*12c30*/  R2UR UR4, R52 ;  /* 0x00000000340472ca */ /* 0x020fe200000e0000 */
[----:B------:R-:W-:Y:S01]  /*12c40*/  IMAD.U32 R49, R15, 0x10000, RZ ;  /* 0x000100000f317824 */ /* 0x000fe200078e00ff */
[-C--:B------:R-:W-:Y:S01]  /*12c50*/  LEA.HI R4, R5, R212.reuse, RZ, 0x3 ;  /* 0x000000d405047211 */ /* 0x080fe200078f18ff */
        /* <DEDUP_REMOVED lines=8> */
[----:B------:R-:W-:Y:S01]  /*12ce0*/  SHF.R.S32.HI R6, RZ, 0x1f, R37 ;  /* 0x0000001fff067819 */ /* 0x000fe20000011425 */
[----:B------:R-:W-:Y:S01]  /*12cf0*/  IMAD.SHL.U32 R4, R37, 0x8, RZ ;  /* 0x0000000825047824 */ /* 0x000fe200078e00ff */
[----:B------:R-:W-:Y:S02]  /*12d00*/  LOP3.LUT R5, R5, 0xffffe000, RZ, 0xc0, !PT ;  /* 0xffffe00005057812 */ /* 0x000fe400078ec0ff */
[----:B------:R-:W-:Y:S02]  /*12d10*/  LEA.HI R6, R6, R37, RZ, 0x3 ;  /* 0x0000002506067211 */ /* 0x000fe400078f18ff */
[----:B------:R-:W-:Y:S02]  /*12d20*/  LOP3.LUT R4, R39, 0x38, R4, 0xf8, !PT ;  /* 0x0000003827047812 */ /* 0x000fe400078ef804 */
[----:B------:R-:W-:Y:S01]  /*12d30*/  IADD3 R5, R7, R5, R34 ;  /* 0x0000000507057210 */ /* 0x000fe20007ffe022 */
[----:B------:R-:W-:Y:S01]  /*12d40*/  IMAD.SHL.U32 R6, R6, 0x400, RZ ;  /* 0x0000040006067824 */ /* 0x000fe200078e00ff */
[----:B------:R-:W-:-:S02]  /*12d50*/  LOP3.LUT R35, R4, R35, RZ, 0x3c, !PT ;  /* 0x0000002304237212 */ /* 0x000fc400078e3cff */
[----:B------:R-:W-:Y:S02]  /*12d60*/  LEA R38, R5, UR4, 0x1 ;  /* 0x0000000405267c11 */ /* 0x000fe4000f8e08ff */
[----:B------:R-:W-:Y:S02]  /*12d70*/  LOP3.LUT R6, R6, 0x7fffe000, RZ, 0xc0, !PT ;  /* 0x7fffe00006067812 */ /* 0x000fe400078ec0ff */
[----:B------:R-:W-:Y:S02]  /*12d80*/  LOP3.LUT R0, R0, 0xffff0000, RZ, 0xc0, !PT ;  /* 0xffff000000007812 */ /* 0x000fe400078ec0ff */
[----:B------:R-:W-:Y:S01]  /*12d90*/  IADD3 R35, R35, R6, R34 ;  /* 0x0000000623237210 */ /* 0x000fe20007ffe022 */
[C---:B------:R-:W-:Y:S01]  /*12da0*/  IMAD.U32 R34, R14.reuse, 0x10000, RZ ;  /* 0x000100000e227824 */ /* 0x040fe200078e00ff */
[----:B------:R-:W0:Y:S01]  /*12db0*/  LDS.128 R4, [R38] ;  /* 0x0000000026047984 */ /* 0x000e220000000c00 */
[----:B------:R-:W-:Y:S01]  /*12dc0*/  LOP3.LUT R36, R14, 0xffff0000, RZ, 0xc0, !PT ;  /* 0xffff00000e247812 */ /* 0x000fe200078ec0ff */
[C---:B------:R-:W-:Y:S01]  /*12dd0*/  IMAD.U32 R14, R12.reuse, 0x10000, RZ ;  /* 0x000100000c0e7824 */ /* 0x040fe200078e00ff */
[----:B------:R-:W-:Y:S01]  /*12de0*/  LOP3.LUT R12, R12, 0xffff0000, RZ, 0xc0, !PT ;  /* 0xffff00000c0c7812 */ /* 0x000fe200078ec0ff */
[----:B------:R-:W-:Y:S01]  /*12df0*/  IMAD R35, R35, 0x2, R18 ;  /* 0x0000000223237824 */ /* 0x000fe200078e0212 */
[----:B------:R-:W-:-:S02]  /*12e00*/  LOP3.LUT R15, R15, 0xffff0000, RZ, 0xc0, !PT ;  /* 0xffff00000f0f7812 */ /* 0x000fc400078ec0ff */
[----:B------:R-:W-:Y:S02]  /*12e10*/  LOP3.LUT R21, R21, 0xffff0000, RZ, 0xc0, !PT ;  /* 0xffff000015157812 */ /* 0x000fe400078ec0ff */
[----:B------:R-:W1:Y:S01]  /*12e20*/  LDS.128 R8, [R35+0x14400] ;  /* 0x0144000023087984 */ /* 0x000e620000000c00 */
        /* <DEDUP_REMOVED lines=15> */
[-C--:B------:R-:W-:Y:S01]  /*12f20*/  FMUL.FTZ R41, R0, R8.reuse ;  /* 0x0000000800297220 */ /* 0x080fe20000410000 */
[----:B------:R-:W-:Y:S01]  /*12f30*/  FMUL.FTZ R39, R36, R8 ;  /* 0x0000000824277220 */ /* 0x000fe20000410000 */
[-C--:B------:R-:W-:Y:S01]  /*12f40*/  FFMA.FTZ R33, R32, R24.reuse, -R33 ;  /* 0x0000001820217223 */ /* 0x080fe20000010821 */
[----:B------:R-:W-:Y:S01]  /*12f50*/  FFMA.FTZ R37, R34, R24, R37 ;  /* 0x0000001822257223 */ /* 0x000fe20000010025 */
[----:B------:R-:W-:Y:S01]  /*12f60*/  LOP3.LUT R24, R20, 0xffff0000, RZ, 0xc0, !PT ;  /* 0xffff000014187812 */ /* 0x000fe200078ec0ff */
[----:B------:R-:W-:Y:S01]  /*12f70*/  FFMA.FTZ R8, R36, R4, R41 ;  /* 0x0000000424087223 */ /* 0x000fe20000010029 */
[----:B------:R-:W-:-:S02]  /*12f80*/  IMAD.U32 R29, R9, 0x10000, RZ ;  /* 0x00010000091d7824 */ /* 0x000fc400078e00ff */
[----:B------:R-:W-:Y:S01]  /*12f90*/  FFMA.FTZ R0, R0, R4, -R39 ;  /* 0x0000000400007223 */ /* 0x000fe20000010827 */
[----:B------:R-:W-:Y:S02]  /*12fa0*/  IMAD.U32 R28, R20, 0x10000, RZ ;  /* 0x00010000141c7824 */ /* 0x000fe400078e00ff */
[-C--:B------:R-:W-:Y:S01]  /*12fb0*/  FMUL.FTZ R41, R24, R10.reuse ;  /* 0x0000000a18297220 */ /* 0x080fe20000410000 */
[C---:B------:R-:W-:Y:S01]  /*12fc0*/  FMUL.FTZ R45, R12.reuse, R10 ;  /* 0x0000000a0c2d7220 */ /* 0x040fe20000410000 */
[----:B------:R-:W-:Y:S02]  /*12fd0*/  IMAD.U32 R31, R11, 0x10000, RZ ;  /* 0x000100000b1f7824 */ /* 0x000fe400078e00ff */
[----:B------:R-:W-:Y:S01]  /*12fe0*/  FMUL.FTZ R4, R49, R29 ;  /* 0x0000001d31047220 */ /* 0x000fe20000410000 */
[----:B------:R-:W-:Y:S01]  /*12ff0*/  FFMA.FTZ R20, R12, R6, -R41 ;  /* 0x000000060c147223 */ /* 0x000fe20000010829 */
[----:B------:R-:W-:Y:S02]  /*13000*/  IMAD.U32 R41, R13, 0x10000, RZ ;  /* 0x000100000d297824 */ /* 0x000fe400078e00ff */
[-C--:B------:R-:W-:Y:S01]  /*13010*/  FMUL.FTZ R39, R28, R30.reuse ;  /* 0x0000001e1c277220 */ /* 0x080fe20000410000 */
[----:B------:R-:W-:Y:S01]  /*13020*/  FMUL.FTZ R43, R14, R30 ;  /* 0x0000001e0e2b7220 */ /* 0x000fe20000410000 */
[----:B------:R-:W-:Y:S01]  /*13030*/  FFMA.FTZ R24, R24, R6, R45 ;  /* 0x0000000618187223 */ /* 0x000fe2000001002d */
[----:B------:R-:W-:Y:S01]  /*13040*/  FMUL.FTZ R6, R51, R31 ;  /* 0x0000001f33067220 */ /* 0x000fe20000410000 */
[----:B------:R-:W-:Y:S01]  /*13050*/  FFMA.FTZ R12, R47, R25, -R4 ;  /* 0x000000192f0c7223 */ /* 0x000fe20000010804 */
[----:B------:R-:W-:Y:S01]  /*13060*/  LOP3.LUT R9, R9, 0xffff0000, RZ, 0xc0, !PT ;  /* 0xffff000009097812 */ /* 0x000fe200078ec0ff */
[----:B------:R-:W-:Y:S01]  /*13070*/  FMUL.FTZ R10, R47, R29 ;  /* 0x0000001d2f0a7220 */ /* 0x000fe20000410000 */
[----:B------:R-:W-:Y:S01]  /*13080*/  LOP3.LUT R11, R11, 0xffff0000, RZ, 0xc0, !PT ;  /* 0xffff00000b0b7812 */ /* 0x000fe200078ec0ff */
[----:B------:R-:W-:Y:S01]  /*13090*/  FMUL.FTZ R4, R41, R31 ;  /* 0x0000001f29047220 */ /* 0x000fe20000410000 */
[----:B------:R-:W-:Y:S01]  /*130a0*/  LOP3.LUT R13, R13, 0xffff0000, RZ, 0xc0, !PT ;  /* 0xffff00000d0d7812 */ /* 0x000fe200078ec0ff */
[-C--:B------:R-:W-:Y:S01]  /*130b0*/  FFMA.FTZ R39, R14, R26.reuse, -R39 ;  /* 0x0000001a0e277223 */ /* 0x080fe20000010827 */
[----:B------:R-:W-:Y:S01]  /*130c0*/  FFMA.FTZ R43, R28, R26, R43 ;  /* 0x0000001a1c2b7223 */ /* 0x000fe2000001002b */
[----:B------:R-:W-:Y:S01]  /*130d0*/  FFMA.FTZ R26, R41, R27, -R6 ;  /* 0x0000001b291a7223 */ /* 0x000fe20000010806 */
[----:B------:R-:W-:Y:S01]  /*130e0*/  FFMA.FTZ R25, R49, R25, R10 ;  /* 0x0000001931197223 */ /* 0x000fe2000001000a */
        /* <DEDUP_REMOVED lines=19> */
.L_x_606:
[----:B------:R-:W-:Y:S05]  /*13220*/  BSYNC B0 ;  /* 0x0000000000007941 */ /* 0x000fea0003800000 */
.L_x_575:
[----:B------:R-:W-:Y:S01]  /*13230*/  @!PT LDS RZ, [RZ] ;  /* 0x00000000fffff984 */ /* 0x000fe20000000800 */
[----:B------:R-:W-:Y:S01]  /*13240*/  @!PT LDS RZ, [RZ] ;  /* 0x00000000fffff984 */ /* 0x000fe20000000800 */
[----:B------:R-:W-:Y:S01]  /*13250*/  @!PT LDS RZ, [RZ] ;  /* 0x00000000fffff984 */ /* 0x000fe20000000800 */
[----:B------:R-:W-:Y:S01]  /*13260*/  @!PT LDS RZ, [RZ] ;  /* 0x00000000fffff984 */ /* 0x000fe20000000800 */
[----:B------:R4:W-:Y:S06]  /*13270*/  MEMBAR.ALL.CTA ;  /* 0x0000000000007992 */ /* 0x0009ec0000008000 */
[----:B----4-:R-:W4:Y:S01]  /*13280*/  FENCE.VIEW.ASYNC.S ;  /* 0x00000000000073c6 */ /* 0x010f220000000000 */
[----:B------:R-:W-:Y:S05]  /*13290*/  WARPSYNC.ALL ;  /* 0x0000000000007948 */ /* 0x000fea0003800000 */
[----:B----4-:R-:W-:Y:S06]  /*132a0*/  BAR.SYNC.DEFER_BLOCKING 0xd, 0x100 ;  /* 0x0344000000007b1d */ /* 0x010fec0000010000 */
.L_x_573:
[----:B------:R-:W-:-:S06]  /*132b0*/  ULOP3.LUT UR4, UR60, 0x1, URZ, 0xfc, !UPT ;  /* 0x000000013c047892 */ /* 0x000fcc000f8efc3f */
[----:B------:R-:W-:-:S05]  /*132c0*/  IMAD.U32 R0, RZ, RZ, UR4 ;  /* 0x00000004ff007e24 */ /* 0x000fca000f8e00ff */
[----:B------:R-:W-:-:S13]  /*132d0*/  ISETP.NE.AND P0, PT, R0, 0x3, PT ;  /* 0x000000030000780c */ /* 0x000fda0003f05270 */
[----:B------:R-:W-:Y:S05]  /*132e0*/  @!P0 BRA `(.L_x_632) ;  /* 0x0000000000048947 */ /* 0x000fea0003800000 */
[----:B------:R-:W-:Y:S01]  /*132f0*/  BPT.TRAP 0x1 ;  /* 0x000000040000795c */ /* 0x000fe20000300000 */
.L_x_632:
[----:B------:R-:W-:Y:S01]  /*13300*/  IMAD R0, R220, 0x8, R18 ;  /* 0x00000008dc007824 */ /* 0x000fe200078e0212 */
[----:B01----:R-:W-:-:S04]  /*13310*/  SHF.L.U32 R3, R221, 0x1f, RZ ;  /* 0x0000001fdd037819 */ /* 0x003fc800000006ff */
[----:B------:R0:W1:Y:S01]  /*13320*/  SYNCS.PHASECHK.TRANS64.TRYWAIT P2, [R0+URZ+0x38830], R3 ;  /* 0x03883003000075a7 */ /* 0x000062000804017f */
[----:B------:R-:W-:Y:S05]  /*13330*/  @!P0 BRA `(.L_x_633) ;  /* 0x0000000000048947 */ /* 0x000fea0003800000 */
[----:B------:R-:W-:Y:S01]  /*13340*/  BPT.TRAP 0x1 ;  /* 0x000000040000795c */ /* 0x000fe20000300000 */
.L_x_633:
[----:B--23--:R-:W2:Y:S01]  /*13350*/  S2R R4, SR_TID.X ;  /* 0x0000000000047919 */ /* 0x00cea20000002100 */
[----:B------:R-:W-:Y:S01]  /*13360*/  IMAD.MOV.U32 R151, RZ, RZ, RZ ;  /* 0x000000ffff977224 */ /* 0x000fe200078e00ff */
[----:B--2---:R-:W-:-:S04]  /*13370*/  LOP3.LUT R4, R4, 0x7f, RZ, 0xc0, !PT ;  /* 0x0000007f04047812 */ /* 0x004fc800078ec0ff */
[----:B------:R-:W-:Y:S01]  /*13380*/  ISETP.NE.AND P1, PT, R4, RZ, PT ;  /* 0x000000ff0400720c */ /* 0x000fe20003f25270 */
[----:B-1----:R-:W-:-:S12]  /*13390*/  @P2 BRA `(.L_x_634) ;  /* 0x0000000000082947 */ /* 0x002fd80003800000 */
[----:B------:R-:W1:Y:S02]  /*133a0*/  SYNCS.PHASECHK.TRANS64.TRYWAIT P2, [R0+URZ+0x38830], R3 ;  /* 0x03883003000075a7 */ /* 0x000e64000804017f */
[----:B-1----:R-:W-:Y:S05]  /*133b0*/  @!P2 BRA `(.L_x_635) ;  /* 0x0000018800b8a947 */ /* 0x002fea0003800000 */
.L_x_634:
[----:B------:R-:W-:Y:S05]  /*133c0*/  WARPSYNC.ALL ;  /* 0x0000000000007948 */ /* 0x000fea0003800000 */
[----:B01----:R-:W-:Y:S01]  /*133d0*/  VIADD R3, R18, 0x24400 ;  /* 0x0002440012037836 */ /* 0x003fe20000000000 */
[----:B------:R-:W-:Y:S01]  /*133e0*/  R2UR UR12, R2 ;  /* 0x00000000020c72ca */ /* 0x000fe200000e0000 */
[----:B-----5:R-:W-:Y:S01]  /*133f0*/  WARPGROUP.ARRIVE ;  /* 0x00000000000079c5 */ /* 0x020fe20000000000 */
[----:B------:R-:W-:Y:S01]  /*13400*/  UMOV UR9, 0x40000040 ;  /* 0x4000004000097882 */ /* 0x000fe20000000000 */
[----:B------:R-:W-:Y:S01]  /*13410*/  IMAD.MOV.U32 R5, RZ, RZ, 0x40000040 ;  /* 0x40000040ff057424 */ /* 0x000fe200078e00ff */
[----:B------:R-:W-:Y:S01]  /*13420*/  SHF.R.U32.HI R3, RZ, 0x4, R3 ;  /* 0x00000004ff037819 */ /* 0x000fe20000011603 */
[----:B------:R-:W-:Y:S01]  /*13430*/  UMOV UR5, UR9 ;  /* 0x0000000900057c82 */ /* 0x000fe20008000000 */
[----:B------:R-:W-:Y:S01]  /*13440*/  IMAD.MOV.U32 R7, RZ, RZ, 0x40000040 ;  /* 0x40000040ff077424 */ /* 0x000fe200078e00ff */
[----:B------:R-:W-:Y:S01]  /*13450*/  UMOV UR17, 0x40000040 ;  /* 0x4000004000117882 */ /* 0x000fe20000000000 */
[----:B------:R-:W-:Y:S01]  /*13460*/  LOP3.LUT R3, R3, 0x3fff, RZ, 0xc0, !PT ;  /* 0x00003fff03037812 */ /* 0x000fe200078ec0ff */
[----:B------:R-:W-:Y:S01]  /*13470*/  IMAD.U32 R11, RZ, RZ, UR9 ;  /* 0x00000009ff0b7e24 */ /* 0x000fe2000f8e00ff */
[----:B------:R-:W-:Y:S01]  /*13480*/  R2UR UR7, R5 ;  /* 0x00000000050772ca */ /* 0x000fe200000e0000 */
[----:B------:R-:W-:Y:S01]  /*13490*/  IMAD.MOV.U32 R5, RZ, RZ, 0x40000040 ;  /* 0x40000040ff057424 */ /* 0x000fe200078e00ff */
[----:B------:R-:W-:Y:S01]  /*134a0*/  LOP3.LUT R224, R3, 0x10000, RZ, 0xfc, !PT ;  /* 0x0001000003e07812 */ /* 0x000fe200078efcff */
[----:B------:R-:W-:Y:S01]  /*134b0*/  IMAD.MOV.U32 R3, RZ, RZ, 0x40000040 ;  /* 0x40000040ff037424 */ /* 0x000fe200078e00ff */
[----:B------:R-:W-:Y:S01]  /*134c0*/  ULOP3.LUT UR12, UR12, 0x10000, URZ, 0xfc, !UPT ;  /* 0x000100000c0c7892 */ /* 0x000fe2000f8efc3f */
[----:B------:R-:W-:-:S02]  /*134d0*/  P2R R8, PR, RZ, 0x1 ;  /* 0x00000001ff087803 */ /* 0x000fc40000000000 */
[----:B------:R-:W-:Y:S01]  /*134e0*/  IMAD R2, R220, 0xa00, R224 ;  /* 0x00000a00dc027824 */ /* 0x000fe200078e02e0 */
[----:B------:R-:W-:-:S03]  /*134f0*/  R2UR UR11, R3 ;  /* 0x00000000030b72ca */ /* 0x000fc600000e0000 */
[----:B------:R-:W-:Y:S01]  /*13500*/  UMOV UR8, UR12 ;  /* 0x0000000c00087c82 */ /* 0x000fe20008000000 */
[C---:B------:R-:W-:Y:S01]  /*13510*/  R2UR UR10, R2.reuse ;  /* 0x00000000020a72ca */ /* 0x040fe200000e0000 */
[C---:B------:R-:W-:Y:S01]  /*13520*/  VIADD R4, R2.reuse, 0x80 ;  /* 0x0000008002047836 */ /* 0x040fe20000000000 */
[----:B------:R-:W-:Y:S01]  /*13530*/  UMOV UR4, UR8 ;  /* 0x0000000800047c82 */ /* 0x000fe20008000000 */
[----:B------:R-:W-:Y:S02]  /*13540*/  VIADD R6, R2, 0x180 ;  /* 0x0000018002067836 */ /* 0x000fe40000000000 */
[----:B------:R-:W-:Y:S01]  /*13550*/  IMAD.U32 R10, RZ, RZ, UR8 ;  /* 0x00000008ff0a7e24 */ /* 0x000fe2000f8e00ff */
[----:B------:R-:W-:Y:S01]  /*13560*/  R2UR UR6, R4 ;  /* 0x00000000040672ca */ /* 0x000fe200000e0000 */
[----:B------:R-:W-:-:S03]  /*13570*/  VIADD R4, R2, 0x100 ;  /* 0x0000010002047836 */ /* 0x000fc60000000000 */
[----:B------:R0:W-:Y:S03]  /*13580*/  STL.64 [R1+0x58], R10 ;  /* 0x0000580a01007387 */ /* 0x0001e60000100a00 */
[----:B------:R-:W-:Y:S01]  /*13590*/  HGMMA.64x16x16.F32.BF16 R56, gdesc[UR8], RZ, !UPT, gsb0 ;  /* 0x00200000083879f0 */ /* 0x000fe2000c0018ff */
[----:B0-----:R-:W-:Y:S02]  /*135a0*/  IMAD.U32 R11, RZ, RZ, UR17 ;  /* 0x00000011ff0b7e24 */ /* 0x001fe4000f8e00ff */
[----:B------:R-:W-:Y:S02]  /*135b0*/  WARPGROUP.DEPBAR.LE gsb0, 0x0 ;  /* 0x00008000000079c5 */ /* 0x000fe40000010000 */
[----:B------:R-:W-:-:S06]  /*135c0*/  WARPGROUP.ARRIVE ;  /* 0x00000000000079c5 */ /* 0x000fcc0000000000 */
[----:B------:R-:W-:Y:S01]  /*135d0*/  HGMMA.64x16x16.F32.BF16 R48, gdesc[UR4], RZ, !UPT, gsb0 ;  /* 0x00200000043079f0 */ /* 0x000fe2000c0018ff */
[----:B------:R-:W-:Y:S01]  /*135e0*/  R2UR UR6, R4 ;  /* 0x00000000040672ca */ /* 0x000fe200000e0000 */
[----:B------:R-:W-:Y:S01]  /*135f0*/  UMOV UR4, UR8 ;  /* 0x0000000800047c82 */ /* 0x000fe20008000000 */
[----:B------:R-:W-:Y:S01]  /*13600*/  R2UR UR7, R5 ;  /* 0x00000000050772ca */ /* 0x000fe200000e0000 */
[----:B------:R-:W-:Y:S01]  /*13610*/  UMOV UR5, UR9 ;  /* 0x0000000900057c82 */ /* 0x000fe20008000000 */
[----:B------:R-:W-:Y:S02]  /*13620*/  VIADD R4, R2, 0x200 ;  /* 0x0000020002047836 */ /* 0x000fe40000000000 */
[----:B------:R-:W-:-:S03]  /*13630*/  IMAD.MOV.U32 R5, RZ, RZ, 0x40000040 ;  /* 0x40000040ff057424 */ /* 0x000fc600078e00ff */
[----:B------:R-:W-:Y:S01]  /*13640*/  R2UR UR10, R4 ;  /* 0x00000000040a72ca */ /* 0x000fe200000e0000 */
[----:B------:R-:W-:Y:S01]  /*13650*/  VIADD R4, R2, 0x82 ;  /* 0x0000008202047836 */ /* 0x000fe20000000000 */
[----:B------:R-:W-:Y:S01]  /*13660*/  R2UR UR11, R5 ;  /* 0x00000000050b72ca */ /* 0x000fe200000e0000 */
[----:B------:R-:W-:Y:S01]  /*13670*/  IMAD.MOV.U32 R5, RZ, RZ, 0x40000040 ;  /* 0x40000040ff057424 */ /* 0x000fe200078e00ff */
        /* <DEDUP_REMOVED lines=16> */
[----:B------:R-:W-:Y:S01]  /*13780*/  UIADD3 UR4, UR12, 0x2, URZ ;  /* 0x000000020c047890 */ /* 0x000fe2000fffe03f */
[----:B------:R-:W-:Y:S01]  /*13790*/  R2UR UR6, R4 ;  /* 0x00000000040672ca */ /* 0x000fe200000e0000 */
[----:B------:R-:W-:Y:S01]  /*137a0*/  VIADD R4, R2, 0x102 ;  /* 0x0000010202047836 */ /* 0x000fe20000000000 */
[----:B------:R-:W-:Y:S01]  /*137b0*/  R2UR UR7, R5 ;  /* 0x00000000050772ca */ /* 0x000fe200000e0000 */
[----:B------:R-:W-:-:S03]  /*137c0*/  IMAD.MOV.U32 R5, RZ, RZ, 0x40000040 ;  /* 0x40000040ff057424 */ /* 0x000fc600078e00ff */
[----:B------:R-:W-:Y:S02]  /*137d0*/  UMOV UR16, UR4 ;  /* 0x0000000400107c82 */ /* 0x000fe40008000000 */
[----:B------:R-:W-:-:S05]  /*137e0*/  IMAD.U32 R10, RZ, RZ, UR16 ;  /* 0x00000010ff0a7e24 */ /* 0x000fca000f8e00ff */
[----:B------:R0:W-:Y:S01]  /*137f0*/  STL.64 [R1+0x50], R10 ;  /* 0x0000500a01007387 */ /* 0x0001e20000100a00 */
[----:B------:R-:W-:Y:S02]  /*13800*/  WARPGROUP.DEPBAR.LE gsb0, 0x0 ;  /* 0x00008000000079c5 */ /* 0x000fe40000010000 */
[----:B------:R-:W-:-:S06]  /*13810*/  WARPGROUP.ARRIVE ;  /* 0x00000000000079c5 */ /* 0x000fcc0000000000 */
[----:B------:R-:W-:Y:S01]  /*13820*/  HGMMA.64x16x16.F32.BF16 R24, gdesc[UR8], RZ, !UPT, gsb0 ;  /* 0x00200000081879f0 */ /* 0x000fe2000c0018ff */
[----:B------:R-:W-:Y:S01]  /*13830*/  UMOV UR8, UR16 ;  /* 0x0000001000087c82 */ /* 0x000fe20008000000 */
[----:B------:R-:W-:Y:S01]  /*13840*/  UMOV UR9, UR17 ;  /* 0x0000001100097c82 */ /* 0x000fe20008000000 */
[----:B------:R-:W-:Y:S01]  /*13850*/  UMOV UR4, UR8 ;  /* 0x0000000800047c82 */ /* 0x000fe20008000000 */
[----:B------:R-:W-:Y:S01]  /*13860*/  UMOV UR5, UR9 ;  /* 0x0000000900057c82 */ /* 0x000fe20008000000 */
[----:B------:R-:W-:Y:S02]  /*13870*/  WARPGROUP.DEPBAR.LE gsb0, 0x0 ;  /* 0x00008000000079c5 */ /* 0x000fe40000010000 */
[----:B------:R-:W-:-:S06]  /*13880*/  WARPGROUP.ARRIVE ;  /* 0x00000000000079c5 */ /* 0x000fcc0000000000 */
[----:B------:R-:W-:Y:S01]  /*13890*/  HGMMA.64x16x16.F32.BF16 R56, gdesc[UR16], R56, gsb0 ;  /* 0x00200000103879f0 */ /* 0x000fe20008001838 */
[----:B------:R-:W-:Y:S02]  /*138a0*/  UMOV UR17, 0x40000040 ;  /* 0x4000004000117882 */ /* 0x000fe40000000000 */
[----:B0-----:R-:W-:Y:S01]  /*138b0*/  IMAD.U32 R11, RZ, RZ, UR17 ;  /* 0x00000011ff0b7e24 */ /* 0x001fe2000f8e00ff */
[----:B------:R-:W-:Y:S02]  /*138c0*/  WARPGROUP.DEPBAR.LE gsb0, 0x0 ;  /* 0x00008000000079c5 */ /* 0x000fe40000010000 */
[----:B------:R-:W-:-:S06]  /*138d0*/  WARPGROUP.ARRIVE ;  /* 0x00000000000079c5 */ /* 0x000fcc0000000000 */
[----:B------:R-:W-:Y:S01]  /*138e0*/  HGMMA.64x16x16.F32.BF16 R48, gdesc[UR4], R48, gsb0 ;  /* 0x00200000043079f0 */ /* 0x000fe20008001830 */
        /* <DEDUP_REMOVED lines=36> */
[----:B------:R-:W-:Y:S01]  /*13b30*/  HGMMA.64x16x16.F32.BF16 R24, gdesc[UR8], R24, gsb0 ;  /* 0x00200000081879f0 */ /* 0x000fe20008001818 */
        /* <DEDUP_REMOVED lines=8> */
[----:B------:R-:W-:Y:S01]  /*13bc0*/  UMOV UR15, UR17 ;  /* 0x00000011000f7c82 */ /* 0x000fe20008000000 */
        /* <DEDUP_REMOVED lines=32> */
[----:B------:R-:W-:Y:S01]  /*13dd0*/  UMOV UR5, UR15 ;  /* 0x0000000f00057c82 */ /* 0x000fe20008000000 */
[----:B------:R-:W-:Y:S01]  /*13de0*/  R2UR UR7, R5 ;  /* 0x00000000050772ca */ /* 0x000fe200000e0000 */
[----:B------:R-:W-:Y:S02]  /*13df0*/  VIADD R4, R2, 0x106 ;  /* 0x0000010602047836 */ /* 0x000fe40000000000 */
[----:B------:R-:W-:Y:S01]  /*13e00*/  IMAD.MOV.U32 R5, RZ, RZ, 0x40000040 ;  /* 0x40000040ff057424 */ /* 0x000fe200078e00ff */
[----:B------:R-:W-:Y:S02]  /*13e10*/  UMOV UR16, UR4 ;  /* 0x0000000400107c82 */ /* 0x000fe40008000000 */
[----:B------:R-:W-:Y:S01]  /*13e20*/  UMOV UR14, UR16 ;  /* 0x00000010000e7c82 */ /* 0x000fe20008000000 */
[----:B------:R-:W-:Y:S01]  /*13e30*/  IMAD.U32 R10, RZ, RZ, UR16 ;  /* 0x00000010ff0a7e24 */ /* 0x000fe2000f8e00ff */
[----:B------:R-:W-:-:S04]  /*13e40*/  UMOV UR4, UR14 ;  /* 0x0000000e00047c82 */ /* 0x000fc80008000000 */
[----:B------:R0:W-:Y:S01]  /*13e50*/  STL.64 [R1+0x40], R10 ;  /* 0x0000400a01007387 */ /* 0x0001e20000100a00 */
        /* <DEDUP_REMOVED lines=8> */
[----:B------:R-:W-:Y:S01]  /*13ee0*/  IMAD.MOV.U32 R7, RZ, RZ, 0x40000040 ;  /* 0x40000040ff077424 */ /* 0x000fe200078e00ff */
[----:B------:R-:W-:Y:S02]  /*13ef0*/  WARPGROUP.DEPBAR.LE gsb0, 0x0 ;  /* 0x00008000000079c5 */ /* 0x000fe40000010000 */
[----:B------:R-:W-:-:S06]  /*13f00*/  WARPGROUP.ARRIVE ;  /* 0x00000000000079c5 */ /* 0x000fcc0000000000 */
[----:B------:R-:W-:Y:S01]  /*13f10*/  HGMMA.64x16x16.F32.BF16 R56, gdesc[UR16], R56, gsb0 ;  /* 0x00200000103879f0 */ /* 0x000fe20008001838 */
[----:B------:R-:W-:Y:S01]  /*13f20*/  R2UR UR18, R6 ;  /* 0x00000000061272ca */ /* 0x000fe200000e0000 */
[----:B------:R-:W-:Y:S01]  /*13f30*/  UMOV UR17, 0x40000040 ;  /* 0x4000004000117882 */ /* 0x000fe20000000000 */
[----:B------:R-:W-:Y:S01]  /*13f40*/  R2UR UR19, R7 ;  /* 0x00000000071372ca */ /* 0x000fe200000e0000 */
[----:B------:R-:W-:Y:S02]  /*13f50*/  VIADD R6, R2, 0x400 ;  /* 0x0000040002067836 */ /* 0x000fe40000000000 */
[----:B------:R-:W-:Y:S02]  /*13f60*/  IMAD.MOV.U32 R7, RZ, RZ, 0x40000040 ;  /* 0x40000040ff077424 */ /* 0x000fe400078e00ff */
        /* <DEDUP_REMOVED lines=22> */
[----:B------:R-:W-:Y:S01]  /*140d0*/  UIADD3 UR8, UR12, 0x400, URZ ;  /* 0x000004000c087890 */ /* 0x000fe2000fffe03f */
[----:B------:R-:W-:-:S06]  /*140e0*/  UMOV UR9, UR17 ;  /* 0x0000001100097c82 */ /* 0x000fcc0008000000 */
[----:B------:R-:W-:Y:S02]  /*140f0*/  UMOV UR16, UR8 ;  /* 0x0000000800107c82 */ /* 0x000fe40008000000 */
[----:B------:R-:W-:Y:S01]  /*14100*/  UMOV UR8, UR16 ;  /* 0x0000001000087c82 */ /* 0x000fe20008000000 */
[----:B------:R-:W-:-:S05]  /*14110*/  IMAD.U32 R10, RZ, RZ, UR16 ;  /* 0x00000010ff0a7e24 */ /* 0x000fca000f8e00ff */
        /* <DEDUP_REMOVED lines=246> */
[----:B------:R-:W-:Y:S01]  /*15080*/  IMAD.U32 R10, RZ, RZ, UR16 ;  /* 0x00000010ff0a7e24 */ /* 0x000fe2000f8e00ff */
[----:B------:R-:W-:Y:S01]  /*15090*/  UIADD3 UR52, UR12, 0x806, URZ ;  /* 0x000008060c347890 */ /* 0x000fe2000fffe03f */
[----:B------:R-:W-:Y:S01]  /*150a0*/  UMOV UR53, 0x40000040 ;  /* 0x4000004000357882 */ /* 0x000fe20000000000 */
[----:B------:R-:W-:Y:S02]  /*150b0*/  UIADD3 UR48, UR12, 0xc00, URZ ;  /* 0x00000c000c307890 */ /* 0x000fe4000fffe03f */
[----:B------:R0:W-:Y:S01]  /*150c0*/  STL.64 [R1+0x8], R10 ;  /* 0x0000080a01007387 */ /* 0x0001e20000100a00 */
[----:B------:R-:W-:Y:S01]  /*150d0*/  UMOV UR49, 0x40000040 ;  /* 0x4000004000317882 */ /* 0x000fe20000000000 */
[----:B------:R-:W-:Y:S01]  /*150e0*/  UIADD3 UR44, UR12, 0xc02, URZ ;  /* 0x00000c020c2c7890 */ /* 0x000fe2000fffe03f */
[----:B------:R-:W-:Y:S01]  /*150f0*/  UMOV UR45, 0x40000040 ;  /* 0x40000040002d7882 */ /* 0x000fe20000000000 */
[----:B------:R-:W-:Y:S01]  /*15100*/  UIADD3 UR40, UR12, 0xc04, URZ ;  /* 0x00000c040c287890 */ /* 0x000fe2000fffe03f */
[----:B------:R-:W2:Y:S01]  /*15110*/  LDL R9, [R1+0x78] ;  /* 0x0000780001097983 */ /* 0x000ea20000100800 */
[----:B------:R-:W-:-:S02]  /*15120*/  WARPGROUP.DEPBAR.LE gsb0, 0x0 ;  /* 0x00008000000079c5 */ /* 0x000fc40000010000 */
        /* <DEDUP_REMOVED lines=10> */
[----:B------:R-:W-:Y:S02]  /*151d0*/  WARPGROUP.DEPBAR.LE gsb0, 0x0 ;  /* 0x00008000000079c5 */ /* 0x000fe40000010000 */
[----:B------:R-:W-:Y:S01]  /*151e0*/  WARPGROUP.ARRIVE ;  /* 0x00000000000079c5 */ /* 0x000fe20000000000 */
[----:B------:R-:W-:Y:S01]  /*151f0*/  UMOV UR15, UR17 ;  /* 0x00000011000f7c82 */ /* 0x000fe20008000000 */
[----:B------:R-:W-:Y:S01]  /*15200*/  UMOV UR41, 0x40000040 ;  /* 0x4000004000297882 */ /* 0x000fe20000000000 */
[----:B------:R-:W-:Y:S01]  /*15210*/  UIADD3 UR36, UR12, 0xc06, URZ ;  /* 0x00000c060c247890 */ /* 0x000fe2000fffe03f */
[----:B------:R-:W-:Y:S02]  /*15220*/  UMOV UR37, 0x40000040 ;  /* 0x4000004000257882 */ /* 0x000fe40000000000 */
[----:B------:R-:W-:Y:S01]  /*15230*/  HGMMA.64x16x16.F32.BF16 R48, gdesc[UR4], R48, gsb0 ;  /* 0x00200000043079f0 */ /* 0x000fe20008001830 */
[----:B------:R-:W-:Y:S01]  /*15240*/  R2UR UR6, R4 ;  /* 0x00000000040672ca */ /* 0x000fe200000e0000 */
[----:B------:R-:W-:Y:S01]  /*15250*/  UMOV UR4, UR8 ;  /* 0x0000000800047c82 */ /* 0x000fe20008000000 */
[----:B------:R-:W-:Y:S01]  /*15260*/  R2UR UR7, R5 ;  /* 0x00000000050772ca */ /* 0x000fe200000e0000 */
[----:B------:R-:W-:Y:S01]  /*15270*/  UMOV UR5, UR9 ;  /* 0x0000000900057c82 */ /* 0x000fe20008000000 */
[----:B------:R-:W-:-:S02]  /*15280*/  VIADD R4, R2, 0x702 ;  /* 0x0000070202047836 */ /* 0x000fc40000000000 */
[----:B------:R-:W-:Y:S02]  /*15290*/  IMAD.MOV.U32 R5, RZ, RZ, 0x40000040 ;  /* 0x40000040ff057424 */ /* 0x000fe400078e00ff */
[----:B------:R-:W-:Y:S01]  /*152a0*/  IMAD.MOV.U32 R3, RZ, RZ, 0x40000040 ;  /* 0x40000040ff037424 */ /* 0x000fe200078e00ff */
[----:B------:R-:W-:Y:S01]  /*152b0*/  R2UR UR10, R4 ;  /* 0x00000000040a72ca */ /* 0x000fe200000e0000 */
[----:B------:R-:W-:Y:S01]  /*152c0*/  VIADD R4, R2, 0x584 ;  /* 0x0000058402047836 */ /* 0x000fe20000000000 */
[----:B------:R-:W-:Y:S01]  /*152d0*/  R2UR UR11, R5 ;  /* 0x00000000050b72ca */ /* 0x000fe200000e0000 */
        /* <DEDUP_REMOVED lines=11> */
[----:B------:R-:W-:Y:S02]  /*15390*/  R2UR UR18, R6 ;  /* 0x00000000061272ca */ /* 0x000fe400000e0000 */
[----:B------:R-:W-:Y:S01]  /*153a0*/  R2UR UR19, R7 ;  /* 0x00000000071372ca */ /* 0x000fe200000e0000 */
[----:B------:R-:W-:Y:S02]  /*153b0*/  WARPGROUP.DEPBAR.LE gsb0, 0x0 ;  /* 0x00008000000079c5 */ /* 0x000fe40000010000 */
[----:B------:R-:W-:-:S06]  /*153c0*/  WARPGROUP.ARRIVE ;  /* 0x00000000000079c5 */ /* 0x000fcc0000000000 */
[----:B------:R-:W-:Y:S01]  /*153d0*/  HGMMA.64x16x16.F32.BF16 R32, gdesc[UR4], R32, gsb0 ;  /* 0x00200000042079f0 */ /* 0x000fe20008001820 */
[----:B------:R-:W-:Y:S01]  /*153e0*/  UIADD3 UR4, UR12, 0x804, URZ ;  /* 0x000008040c047890 */ /* 0x000fe2000fffe03f */
[----:B------:R-:W-:Y:S02]  /*153f0*/  R2UR UR6, R4 ;  /* 0x00000000040672ca */ /* 0x000fe400000e0000 */
[----:B------:R-:W-:-:S04]  /*15400*/  R2UR UR7, R5 ;  /* 0x00000000050772ca */ /* 0x000fc800000e0000 */
[----:B------:R-:W-:Y:S01]  /*15410*/  UMOV UR16, UR4 ;  /* 0x0000000400107c82 */ /* 0x000fe20008000000 */
[----:B------:R-:W-:Y:S02]  /*15420*/  WARPGROUP.DEPBAR.LE gsb0, 0x0 ;  /* 0x00008000000079c5 */ /* 0x000fe40000010000 */
[----:B------:R-:W-:Y:S01]  /*15430*/  WARPGROUP.ARRIVE ;  /* 0x00000000000079c5 */ /* 0x000fe20000000000 */
[----:B------:R-:W-:Y:S01]  /*15440*/  UMOV UR14, UR16 ;  /* 0x00000010000e7c82 */ /* 0x000fe20008000000 */
[----:B------:R-:W-:Y:S01]  /*15450*/  UMOV UR5, UR15 ;  /* 0x0000000f00057c82 */ /* 0x000fe20008000000 */
[C---:B------:R-:W-:Y:S02]  /*15460*/  VIADD R4, R2.reuse, 0x604 ;  /* 0x0000060402047836 */ /* 0x040fe40000000000 */
[----:B------:R-:W-:Y:S01]  /*15470*/  IMAD.MOV.U32 R5, RZ, RZ, 0x40000040 ;  /* 0x40000040ff057424 */ /* 0x000fe200078e00ff */
[----:B------:R-:W-:Y:S01]  /*15480*/  HGMMA.64x16x16.F32.BF16 R24, gdesc[UR8], R24, gsb0 ;  /* 0x00200000081879f0 */ /* 0x000fe20008001818 */
[----:B------:R-:W-:-:S02]  /*15490*/  VIADD R6, R2, 0x684 ;  /* 0x0000068402067836 */ /* 0x000fc40000000000 */
[----:B------:R-:W-:Y:S01]  /*154a0*/  IMAD.MOV.U32 R7, RZ, RZ, 0x40000040 ;  /* 0x40000040ff077424 */ /* 0x000fe200078e00ff */
[----:B--2---:R-:W-:Y:S01]  /*154b0*/  IADD3 R147, R147, 0x50, -R9 ;  /* 0x0000005093937810 */ /* 0x004fe20007ffe809 */
[----:B------:R-:W-:Y:S01]  /*154c0*/  IMAD.U32 R10, RZ, RZ, UR16 ;  /* 0x00000010ff0a7e24 */ /* 0x000fe2000f8e00ff */
[----:B------:R-:W-:Y:S02]  /*154d0*/  WARPGROUP.DEPBAR.LE gsb0, 0x0 ;  /* 0x00008000000079c5 */ /* 0x000fe40000010000 */
[----:B------:R-:W-:-:S06]  /*154e0*/  WARPGROUP.ARRIVE ;  /* 0x00000000000079c5 */ /* 0x000fcc0000000000 */
[----:B------:R-:W-:Y:S01]  /*154f0*/  HGMMA.64x16x16.F32.BF16 R56, gdesc[UR16], R56, gsb0 ;  /* 0x00200000103879f0 */ /* 0x000fe20008001838 */
[----:B------:R-:W-:Y:S02]  /*15500*/  UMOV UR4, UR14 ;  /* 0x0000000e00047c82 */ /* 0x000fe40008000000 */
[----:B------:R-:W-:Y:S02]  /*15510*/  WARPGROUP.DEPBAR.LE gsb0, 0x0 ;  /* 0x00008000000079c5 */ /* 0x000fe40000010000 */
[----:B------:R-:W-:-:S06]  /*15520*/  WARPGROUP.ARRIVE ;  /* 0x00000000000079c5 */ /* 0x000fcc0000000000 */
[----:B------:R-:W-:Y:S01]  /*15530*/  HGMMA.64x16x16.F32.BF16 R48, gdesc[UR4], R48, gsb0 ;  /* 0x00200000043079f0 */ /* 0x000fe20008001830 */
[----:B------:R-:W-:Y:S02]  /*15540*/  R2UR UR6, R4 ;  /* 0x00000000040672ca */ /* 0x000fe400000e0000 */
[----:B------:R-:W-:Y:S01]  /*15550*/  R2UR UR7, R5 ;  /* 0x00000000050772ca */ /* 0x000fe200000e0000 */
[----:B------:R-:W-:Y:S01]  /*15560*/  UMOV UR4, UR14 ;  /* 0x0000000e00047c82 */ /* 0x000fe20008000000 */
[----:B------:R-:W-:Y:S01]  /*15570*/  UMOV UR5, UR15 ;  /* 0x0000000f00057c82 */ /* 0x000fe20008000000 */
[----:B------:R-:W-:Y:S02]  /*15580*/  WARPGROUP.DEPBAR.LE gsb0, 0x0 ;  /* 0x00008000000079c5 */ /* 0x000fe40000010000 */
[----:B------:R-:W-:-:S08]  /*15590*/  WARPGROUP.ARRIVE ;  /* 0x00000000000079c5 */ /* 0x000fd00000000000 */
        /* <DEDUP_REMOVED lines=8> */
[----:B------:R-:W-:Y:S02]  /*15620*/  VIADD R4, R2, 0x704 ;  /* 0x0000070402047836 */ /* 0x000fe40000000000 */
[----:B------:R-:W-:-:S03]  /*15630*/  IMAD.MOV.U32 R5, RZ, RZ, 0x40000040 ;  /* 0x40000040ff057424 */ /* 0x000fc600078e00ff */
        /* <DEDUP_REMOVED lines=11> */
[----:B------:R-:W-:Y:S02]  /*156f0*/  WARPGROUP.DEPBAR.LE gsb0, 0x0 ;  /* 0x00008000000079c5 */ /* 0x000fe40000010000 */
[----:B------:R-:W-:-:S10]  /*15700*/  WARPGROUP.ARRIVE ;  /* 0x00000000000079c5 */ /* 0x000fd40000000000 */
        /* <DEDUP_REMOVED lines=174> */
[----:B------:R-:W-:Y:S01]  /*161f0*/  IMAD.MOV.U32 R5, RZ, RZ, 0x40000040 ;  /* 0x40000040ff057424 */ /* 0x000fe200078e00ff */
[----:B------:R-:W-:Y:S01]  /*16200*/  UMOV UR4, UR36 ;  /* 0x0000002400047c82 */ /* 0x000fe20008000000 */
[----:B------:R-:W-:Y:S01]  /*16210*/  UMOV UR5, UR37 ;  /* 0x0000002500057c82 */ /* 0x000fe20008000000 */
[----:B------:R-:W-:Y:S01]  /*16220*/  R2UR UR6, R4 ;  /* 0x00000000040672ca */ /* 0x000fe200000e0000 */
[----:B------:R-:W-:Y:S01]  /*16230*/  IMAD R147, R92, -0x50, R147 ;  /* 0xffffffb05c937824 */ /* 0x000fe200078e0293 */
[----:B------:R-:W-:Y:S01]  /*16240*/  R2UR UR7, R5 ;  /* 0x00000000050772ca */ /* 0x000fe200000e0000 */
[----:B------:R0:W-:Y:S01]  /*16250*/  STL.64 [R1], R10 ;  /* 0x0000000a01007387 */ /* 0x0001e20000100a00 */
[----:B------:R-:W-:Y:S01]  /*16260*/  @!P1 VIADD R0, R0, 0x38840 ;  /* 0x0003884000009836 */ /* 0x000fe20000000000 */
[----:B------:R-:W-:Y:S01]  /*16270*/  ULDC UR38, c[0x0][0x988] ;  /* 0x0002620000267ab9 */ /* 0x000fe20000000800 */
[----:B------:R-:W-:-:S02]  /*16280*/  WARPGROUP.DEPBAR.LE gsb0, 0x0 ;  /* 0x00008000000079c5 */ /* 0x000fc40000010000 */
[----:B------:R-:W-:-:S07]  /*16290*/  WARPGROUP.ARRIVE ;  /* 0x00000000000079c5 */ /* 0x000fce0000000000 */
        /* <DEDUP_REMOVED lines=19> */
[----:B------:R-:W-:Y:S01]  /*163d0*/  VIADD R2, R2, 0x986 ;  /* 0x0000098602027836 */ /* 0x000fe20000000000 */
[----:B------:R-:W-:Y:S02]  /*163e0*/  R2UR UR7, R3 ;  /* 0x00000000030772ca */ /* 0x000fe400000e0000 */
[C---:B------:R-:W-:Y:S02]  /*163f0*/  ISETP.GT.AND P6, PT, R147.reuse, RZ, PT ;  /* 0x000000ff9300720c */ /* 0x040fe40003fc4270 */
[----:B------:R-:W-:Y:S02]  /*16400*/  R2UR UR6, R2 ;  /* 0x00000000020672ca */ /* 0x000fe400000e0000 */
[C---:B------:R-:W-:Y:S02]  /*16410*/  ISETP.GT.AND P5, PT, R147.reuse, 0x1, PT ;  /* 0x000000019300780c */ /* 0x040fe40003fa4270 */
[----:B------:R-:W-:-:S02]  /*16420*/  ISETP.GT.AND P4, PT, R147, 0x8, PT ;  /* 0x000000089300780c */ /* 0x000fc40003f84270 */
[----:B------:R-:W-:Y:S02]  /*16430*/  FSEL R56, R56, -INF , P6 ;  /* 0xff80000038387808 */ /* 0x000fe40003000000 */
[----:B------:R-:W-:Y:S02]  /*16440*/  FSEL R69, R57, -INF , P5 ;  /* 0xff80000039457808 */ /* 0x000fe40002800000 */
[C---:B------:R-:W-:Y:S02]  /*16450*/  ISETP.GT.AND P3, PT, R147.reuse, 0x9, PT ;  /* 0x000000099300780c */ /* 0x040fe40003f64270 */
[----:B------:R-:W-:Y:S02]  /*16460*/  FSEL R57, R60, -INF , P4 ;  /* 0xff8000003c397808 */ /* 0x000fe40002000000 */
[----:B------:R-:W-:Y:S01]  /*16470*/  FMNMX.FTZ R2, R56, R69, !PT ;  /* 0x0000004538027209 */ /* 0x000fe20007810000 */
[----:B------:R-:W-:Y:S01]  /*16480*/  UMOV UR4, UR36 ;  /* 0x0000002400047c82 */ /* 0x000fe20008000000 */
[----:B------:R-:W-:Y:S01]  /*16490*/  UMOV UR5, UR37 ;  /* 0x0000002500057c82 */ /* 0x000fe20008000000 */
[----:B------:R-:W-:-:S02]  /*164a0*/  ISETP.GT.AND P2, PT, R147, 0x10, PT ;  /* 0x000000109300780c */ /* 0x000fc40003f44270 */
[----:B------:R-:W-:Y:S02]  /*164b0*/  FSEL R65, R61, -INF , P3 ;  /* 0xff8000003d417808 */ /* 0x000fe40001800000 */
[----:B------:R-:W-:Y:S02]  /*164c0*/  FMNMX.FTZ R2, R57, R2, !PT ;  /* 0x0000000239027209 */ /* 0x000fe40007810000 */
[----:B------:R-:W-:Y:S02]  /*164d0*/  FSEL R3, R58, -INF , P6 ;  /* 0xff8000003a037808 */ /* 0x000fe40003000000 */
[----:B------:R-:W-:Y:S02]  /*164e0*/  ISETP.GT.AND P6, PT, R147, 0x11, PT ;  /* 0x000000119300780c */ /* 0x000fe40003fc4270 */
[----:B------:R-:W-:Y:S02]  /*164f0*/  FSEL R61, R48, -INF , P2 ;  /* 0xff800000303d7808 */ /* 0x000fe40001000000 */
[----:B------:R-:W-:-:S02]  /*16500*/  FMNMX.FTZ R2, R65, R2, !PT ;  /* 0x0000000241027209 */ /* 0x000fc40007810000 */
[----:B------:R-:W-:Y:S01]  /*16510*/  FSEL R59, R59, -INF , P5 ;  /* 0xff8000003b3b7808 */ /* 0x000fe20002800000 */
[----:B------:R-:W-:Y:S02]  /*16520*/  WARPGROUP.DEPBAR.LE gsb0, 0x0 ;  /* 0x00008000000079c5 */ /* 0x000fe40000010000 */
[----:B------:R-:W-:-:S06]  /*16530*/  WARPGROUP.ARRIVE ;  /* 0x00000000000079c5 */ /* 0x000fcc0000000000 */
[----:B------:R-:W-:Y:S01]  /*16540*/  HGMMA.64x16x16.F32.BF16 R24, gdesc[UR4], R24, gsb0 ;  /* 0x00200000041879f0 */ /* 0x000fe20008001818 */
[----:B------:R-:W-:Y:S01]  /*16550*/  ISETP.GT.AND P5, PT, R147, 0x18, PT ;  /* 0x000000189300780c */ /* 0x000fe20003fa4270 */
[----:B------:R-:W-:Y:S01]  /*16560*/  ULDC UR4, c[0x0][0x988] ;  /* 0x0002620000047ab9 */ /* 0x000fe20000000800 */
[----:B------:R-:W-:Y:S02]  /*16570*/  FSEL R49, R49, -INF , P6 ;  /* 0xff80000031317808 */ /* 0x000fe40003000000 */
[----:B------:R-:W-:Y:S02]  /*16580*/  FMNMX.FTZ R2, R61, R2, !PT ;  /* 0x000000023d027209 */ /* 0x000fe40007810000 */
[----:B------:R-:W-:Y:S02]  /*16590*/  FSEL R7, R62, -INF , P4 ;  /* 0xff8000003e077808 */ /* 0x000fe40002000000 */
[----:B------:R-:W-:Y:S02]  /*165a0*/  ISETP.GT.AND P4, PT, R147, 0x19, PT ;  /* 0x000000199300780c */ /* 0x000fe40003f84270 */
[----:B------:R-:W-:-:S02]  /*165b0*/  FSEL R67, R52, -INF , P5 ;  /* 0xff80000034437808 */ /* 0x000fc40002800000 */
[----:B------:R-:W-:Y:S02]  /*165c0*/  FMNMX.FTZ R2, R49, R2, !PT ;  /* 0x0000000231027209 */ /* 0x000fe40007810000 */
[----:B------:R-:W-:Y:S02]  /*165d0*/  FSEL R63, R63, -INF , P3 ;  /* 0xff8000003f3f7808 */ /* 0x000fe40001800000 */
[----:B------:R-:W-:Y:S02]  /*165e0*/  ISETP.GT.AND P3, PT, R147, 0x20, PT ;  /* 0x000000209300780c */ /* 0x000fe40003f64270 */
[----:B------:R-:W-:Y:S02]  /*165f0*/  FSEL R53, R53, -INF , P4 ;  /* 0xff80000035357808 */ /* 0x000fe40002000000 */
[----:B------:R-:W-:Y:S02]  /*16600*/  FMNMX.FTZ R2, R67, R2, !PT ;  /* 0x0000000243027209 */ /* 0x000fe40007810000 */
[----:B------:R-:W-:-:S02]  /*16610*/  FSEL R9, R50, -INF , P2 ;  /* 0xff80000032097808 */ /* 0x000fc40001000000 */
[----:B------:R-:W-:Y:S02]  /*16620*/  ISETP.GT.AND P2, PT, R147, 0x21, PT ;  /* 0x000000219300780c */ /* 0x000fe40003f44270 */
[----:B------:R-:W-:Y:S02]  /*16630*/  FSEL R71, R40, -INF , P3 ;  /* 0xff80000028477808 */ /* 0x000fe40001800000 */
[----:B------:R-:W-:Y:S02]  /*16640*/  FMNMX.FTZ R2, R53, R2, !PT ;  /* 0x0000000235027209 */ /* 0x000fe40007810000 */
[----:B------:R-:W-:Y:S02]  /*16650*/  FSEL R51, R51, -INF , P6 ;  /* 0xff80000033337808 */ /* 0x000fe40003000000 */
[----:B------:R-:W-:Y:S02]  /*16660*/  ISETP.GT.AND P6, PT, R147, 0x28, PT ;  /* 0x000000289300780c */ /* 0x000fe40003fc4270 */
[----:B------:R-:W-:-:S02]  /*16670*/  FSEL R41, R41, -INF , P2 ;  /* 0xff80000029297808 */ /* 0x000fc40001000000 */
[----:B------:R-:W-:Y:S02]  /*16680*/  FMNMX.FTZ R2, R71, R2, !PT ;  /* 0x0000000247027209 */ /* 0x000fe40007810000 */
[----:B0-----:R-:W-:Y:S02]  /*16690*/  FSEL R11, R54, -INF , P5 ;  /* 0xff800000360b7808 */ /* 0x001fe40002800000 */
        /* <DEDUP_REMOVED lines=22> */
[----:B------:R-:W-:Y:S01]  /*16800*/  FMNMX.FTZ R2, R77, R2, !PT ;  /* 0x000000024d027209 */ /* 0x000fe20007810000 */
[----:B------:R-:W-:Y:S02]  /*16810*/  WARPGROUP.DEPBAR.LE gsb0, 0x0 ;  /* 0x00008000000079c5 */ /* 0x000fe40000010000 */
        /* <DEDUP_REMOVED lines=13> */
[----:B------:R-:W-:-:S04]  /*168f0*/  FMNMX.FTZ R2, R83, R2, !PT ;  /* 0x0000000253027209 */ /* 0x000fc80007810000 */
[----:B------:R-:W-:-:S05]  /*16900*/  FMNMX.FTZ R10, R85, R2, !PT ;  /* 0x00000002550a7209 */ /* 0x000fca0007810000 */
[----:B------:R-:W0:Y:S01]  /*16910*/  SHFL.BFLY PT, R5, R10, 0x2, 0x1f ;  /* 0x0c401f000a057f89 */ /* 0x000e2200000e0000 */
[----:B------:R-:W-:-:S04]  /*16920*/  FMNMX.FTZ R4, R3, R59, !PT ;  /* 0x0000003b03047209 */ /* 0x000fc80007810000 */
[----:B------:R-:W-:-:S04]  /*16930*/  FMNMX.FTZ R4, R7, R4, !PT ;  /* 0x0000000407047209 */ /* 0x000fc80007810000 */
[----:B------:R-:W-:-:S04]  /*16940*/  FMNMX.FTZ R4, R63, R4, !PT ;  /* 0x000000043f047209 */ /* 0x000fc80007810000 */
[----:B------:R-:W-:Y:S02]  /*16950*/  FMNMX.FTZ R4, R9, R4, !PT ;  /* 0x0000000409047209 */ /* 0x000fe40007810000 */
[----:B0-----:R-:W-:-:S05]  /*16960*/  FMNMX.FTZ R12, R10, R5, !PT ;  /* 0x000000050a0c7209 */ /* 0x001fca0007810000 */
[----:B------:R-:W0:Y:S01]  /*16970*/  SHFL.BFLY PT, R5, R12, 0x1, 0x1f ;  /* 0x0c201f000c057f89 */ /* 0x000e2200000e0000 */
[----:B------:R-:W-:-:S04]  /*16980*/  FMNMX.FTZ R4, R51, R4, !PT ;  /* 0x0000000433047209 */ /* 0x000fc80007810000 */
[----:B------:R-:W-:-:S04]  /*16990*/  FMNMX.FTZ R4, R11, R4, !PT ;  /* 0x000000040b047209 */ /* 0x000fc80007810000 */
[----:B------:R-:W-:-:S04]  /*169a0*/  FMNMX.FTZ R4, R55, R4, !PT ;  /* 0x0000000437047209 */ /* 0x000fc80007810000 */
[----:B------:R-:W-:-:S04]  /*169b0*/  FMNMX.FTZ R4, R13, R4, !PT ;  /* 0x000000040d047209 */ /* 0x000fc80007810000 */
[----:B------:R-:W-:Y:S01]  /*169c0*/  FMNMX.FTZ R4, R43, R4, !PT ;  /* 0x000000042b047209 */ /* 0x000fe20007810000 */
[----:B------:R-:W-:-:S03]  /*169d0*/  IMAD.U32 R2, RZ, RZ, UR4 ;  /* 0x00000004ff027e24 */ /* 0x000fc6000f8e00ff */
[----:B------:R-:W-:Y:S02]  /*169e0*/  FMNMX.FTZ R4, R15, R4, !PT ;  /* 0x000000040f047209 */ /* 0x000fe40007810000 */
[----:B0-----:R-:W-:Y:S02]  /*169f0*/  FMNMX.FTZ R5, R12, R5, !PT ;  /* 0x000000050c057209 */ /* 0x001fe40007810000 */
[----:B------:R-:W-:Y:S02]  /*16a00*/  FMNMX.FTZ R4, R47, R4, !PT ;  /* 0x000000042f047209 */ /* 0x000fe40007810000 */
[C---:B------:R-:W-:Y:S01]  /*16a10*/  FSETP.NEU.FTZ.AND P0, PT, R5.reuse, -INF , PT ;  /* 0xff8000000500780b */ /* 0x040fe20003f1d000 */
[----:B------:R-:W-:Y:S01]  /*16a20*/  FMUL.FTZ R6, R5, R2 ;  /* 0x0000000205067220 */ /* 0x000fe20000410000 */
[----:B------:R-:W-:-:S04]  /*16a30*/  FMNMX.FTZ R4, R21, R4, !PT ;  /* 0x0000000415047209 */ /* 0x000fc80007810000 */
[----:B------:R-:W-:Y:S02]  /*16a40*/  FSEL R6, R6, RZ, P0 ;  /* 0x000000ff06067208 */ /* 0x000fe40000000000 */
[----:B------:R-:W-:-:S03]  /*16a50*/  FMNMX.FTZ R4, R35, R4, !PT ;  /* 0x0000000423047209 */ /* 0x000fc60007810000 */
[--C-:B------:R-:W-:Y:S01]  /*16a60*/  FFMA.FTZ R210, R57, R2, -R6.reuse ;  /* 0x0000000239d27223 */ /* 0x100fe20000010806 */
[----:B------:R-:W-:Y:S02]  /*16a70*/  FSEL R57, R39, -INF , P6 ;  /* 0xff80000027397808 */ /* 0x000fe40003000000 */
[----:B------:R-:W-:Y:S02]  /*16a80*/  FMNMX.FTZ R4, R25, R4, !PT ;  /* 0x0000000419047209 */ /* 0x000fe40007810000 */
[----:B------:R-:W-:Y:S01]  /*16a90*/  ISETP.NE.AND P0, PT, R8, RZ, PT ;  /* 0x000000ff0800720c */ /* 0x000fe20003f05270 */
[----:B------:R-:W-:Y:S01]  /*16aa0*/  FFMA.FTZ R8, R65, R2, -R6 ;  /* 0x0000000241087223 */ /* 0x000fe20000010806 */
[----:B------:R-:W-:Y:S02]  /*16ab0*/  FSEL R65, R26, -INF , P5 ;  /* 0xff8000001a417808 */ /* 0x000fe40002800000 */
[----:B------:R-:W-:Y:S02]  /*16ac0*/  FMNMX.FTZ R4, R57, R4, !PT ;  /* 0x0000000439047209 */ /* 0x000fe40007810000 */
[----:B------:R-:W-:-:S02]  /*16ad0*/  FSEL R27, R27, -INF , P4 ;  /* 0xff8000001b1b7808 */ /* 0x000fc40002000000 */
[----:B------:R-:W-:Y:S01]  /*16ae0*/  FMNMX.FTZ R4, R65, R4, !PT ;  /* 0x0000000441047209 */ /* 0x000fe20007810000 */
[--C-:B------:R-:W-:Y:S01]  /*16af0*/  FFMA.FTZ R204, R61, R2, -R6.reuse ;  /* 0x000000023dcc7223 */ /* 0x100fe20000010806 */
[----:B------:R-:W-:Y:S02]  /*16b00*/  FSEL R61, R30, -INF , P3 ;  /* 0xff8000001e3d7808 */ /* 0x000fe40001800000 */
[----:B------:R-:W-:Y:S01]  /*16b10*/  FMNMX.FTZ R4, R27, R4, !PT ;  /* 0x000000041b047209 */ /* 0x000fe20007810000 */
[----:B------:R-:W-:Y:S01]  /*16b20*/  FFMA.FTZ R10, R49, R2, -R6 ;  /* 0x00000002310a7223 */ /* 0x000fe20000010806 */
[----:B------:R-:W-:Y:S02]  /*16b30*/  FSEL R49, R31, -INF , P2 ;  /* 0xff8000001f317808 */ /* 0x000fe40001000000 */
[----:B------:R-:W-:-:S04]  /*16b40*/  FMNMX.FTZ R4, R61, R4, !PT ;  /* 0x000000043d047209 */ /* 0x000fc80007810000 */
[----:B------:R-:W-:Y:S01]  /*16b50*/  FMNMX.FTZ R4, R49, R4, !PT ;  /* 0x0000000431047209 */ /* 0x000fe20007810000 */
[----:B------:R-:W-:-:S04]  /*16b60*/  FFMA.FTZ R206, R67, R2, -R6 ;  /* 0x0000000243ce7223 */ /* 0x000fc80000010806 */
[----:B------:R-:W0:Y:S02]  /*16b70*/  SHFL.BFLY PT, R67, R4, 0x2, 0x1f ;  /* 0x0c401f0004437f89 */ /* 0x000e2400000e0000 */
[----:B0-----:R-:W-:-:S05]  /*16b80*/  FMNMX.FTZ R67, R4, R67, !PT ;  /* 0x0000004304437209 */ /* 0x001fca0007810000 */
[----:B------:R-:W0:Y:S01]  /*16b90*/  SHFL.BFLY PT, R4, R67, 0x1, 0x1f ;  /* 0x0c201f0043047f89 */ /* 0x000e2200000e0000 */
[-CC-:B------:R-:W-:Y:S01]  /*16ba0*/  FFMA.FTZ R208, R56, R2.reuse, -R6.reuse ;  /* 0x0000000238d07223 */ /* 0x180fe20000010806 */
[-CC-:B------:R-:W-:Y:S01]  /*16bb0*/  FFMA.FTZ R29, R69, R2.reuse, -R6.reuse ;  /* 0x00000002451d7223 */ /* 0x180fe20000010806 */
[-CC-:B------:R-:W-:Y:S01]  /*16bc0*/  FFMA.FTZ R53, R53, R2.reuse, -R6.reuse ;  /* 0x0000000235357223 */ /* 0x180fe20000010806 */
[-CC-:B------:R-:W-:Y:S01]  /*16bd0*/  FFMA.FTZ R200, R71, R2.reuse, -R6.reuse ;  /* 0x0000000247c87223 */ /* 0x180fe20000010806 */
[-CC-:B------:R-:W-:Y:S02]  /*16be0*/  FFMA.FTZ R41, R41, R2.reuse, -R6.reuse ;  /* 0x0000000229297223 */ /* 0x180fe40000010806 */
[----:B------:R-:W-:Y:S01]  /*16bf0*/  MUFU.EX2 R208, R208 ;  /* 0x000000d000d07308 */ /* 0x000fe20000000800 */
[-CC-:B------:R-:W-:Y:S01]  /*16c00*/  FFMA.FTZ R202, R73, R2.reuse, -R6.reuse ;  /* 0x0000000249ca7223 */ /* 0x180fe20000010806 */
[-CC-:B------:R-:W-:Y:S01]  /*16c10*/  FFMA.FTZ R45, R45, R2.reuse, -R6.reuse ;  /* 0x000000022d2d7223 */ /* 0x180fe20000010806 */
[----:B------:R-:W-:Y:S01]  /*16c20*/  FFMA.FTZ R196, R75, R2, -R6 ;  /* 0x000000024bc47223 */ /* 0x000fe20000010806 */
[----:B0-----:R-:W-:-:S04]  /*16c30*/  FMNMX.FTZ R4, R67, R4, !PT ;  /* 0x0000000443047209 */ /* 0x001fc80007810000 */
[C---:B------:R-:W-:Y:S01]  /*16c40*/  FSETP.NEU.FTZ.AND P2, PT, R4.reuse, -INF , PT ;  /* 0xff8000000400780b */ /* 0x040fe20003f5d000 */
[-C--:B------:R-:W-:Y:S01]  /*16c50*/  FMUL.FTZ R14, R4, R2.reuse ;  /* 0x00000002040e7220 */ /* 0x080fe20000410000 */
[----:B------:R-:W0:Y:S04]  /*16c60*/  MUFU.EX2 R29, R29 ;  /* 0x0000001d001d7308 */ /* 0x000e280000000800 */
[----:B------:R-:W-:Y:S01]  /*16c70*/  FSEL R14, R14, RZ, P2 ;  /* 0x000000ff0e0e7208 */ /* 0x000fe20001000000 */
[-CC-:B------:R-:W-:Y:S01]  /*16c80*/  FFMA.FTZ R33, R33, R2.reuse, -R6.reuse ;  /* 0x0000000221217223 */ /* 0x180fe20000010806 */
[-CC-:B------:R-:W-:Y:S01]  /*16c90*/  FFMA.FTZ R198, R77, R2.reuse, -R6.reuse ;  /* 0x000000024dc67223 */ /* 0x180fe20000010806 */
[-CC-:B------:R-:W-:Y:S01]  /*16ca0*/  FFMA.FTZ R37, R37, R2.reuse, -R6.reuse ;  /* 0x0000000225257223 */ /* 0x180fe20000010806 */
[-CC-:B------:R-:W-:Y:S01]  /*16cb0*/  FFMA.FTZ R192, R79, R2.reuse, -R6.reuse ;  /* 0x000000024fc07223 */ /* 0x180fe20000010806 */
[-CC-:B------:R-:W-:Y:S01]  /*16cc0*/  FFMA.FTZ R81, R81, R2.reuse, -R6.reuse ;  /* 0x0000000251517223 */ /* 0x180fe20000010806 */
[-CC-:B------:R-:W-:Y:S01]  /*16cd0*/  FFMA.FTZ R194, R83, R2.reuse, -R6.reuse ;  /* 0x0000000253c27223 */ /* 0x180fe20000010806 */
[-C--:B------:R-:W-:Y:S01]  /*16ce0*/  FFMA.FTZ R69, R85, R2.reuse, -R6 ;  /* 0x0000000255457223 */ /* 0x080fe20000010806 */
[-CC-:B------:R-:W-:Y:S01]  /*16cf0*/  FFMA.FTZ R209, R3, R2.reuse, -R14.reuse ;  /* 0x0000000203d17223 */ /* 0x180fe2000001080e */
[-CC-:B------:R-:W-:Y:S01]  /*16d00*/  FFMA.FTZ R6, R59, R2.reuse, -R14.reuse ;  /* 0x000000023b067223 */ /* 0x180fe2000001080e */
[----:B------:R-:W1:Y:S01]  /*16d10*/  MUFU.EX2 R210, R210 ;  /* 0x000000d200d27308 */ /* 0x000e620000000800 */
[----:B------:R-:W-:-:S07]  /*16d20*/  FFMA.FTZ R211, R7, R2, -R14 ;  /* 0x0000000207d37223 */ /* 0x000fce000001080e */
[----:B------:R2:W3:Y:S01]  /*16d30*/  MUFU.EX2 R39, R8 ;  /* 0x0000000800277308 */ /* 0x0004e20000000800 */
[----:B------:R-:W-:-:S07]  /*16d40*/  FFMA.FTZ R205, R9, R2, -R14 ;  /* 0x0000000209cd7223 */ /* 0x000fce000001080e */
[----:B------:R-:W-:Y:S01]  /*16d50*/  MUFU.EX2 R209, R209 ;  /* 0x000000d100d17308 */ /* 0x000fe20000000800 */
[----:B--2---:R-:W-:-:S07]  /*16d60*/  FFMA.FTZ R8, R63, R2, -R14 ;  /* 0x000000023f087223 */ /* 0x004fce000001080e */
[----:B------:R-:W2:Y:S01]  /*16d70*/  MUFU.EX2 R6, R6 ;  /* 0x0000000600067308 */ /* 0x000ea20000000800 */
[----:B0-----:R-:W-:-:S07]  /*16d80*/  FADD.FTZ R3, R208, R29 ;  /* 0x0000001dd0037221 */ /* 0x001fce0000010000 */
[----:B------:R-:W0:Y:S08]  /*16d90*/  MUFU.EX2 R204, R204 ;  /* 0x000000cc00cc7308 */ /* 0x000e300000000800 */
[----:B------:R-:W4:Y:S01]  /*16da0*/  MUFU.EX2 R211, R211 ;  /* 0x000000d300d37308 */ /* 0x000f220000000800 */
[----:B-1----:R-:W-:-:S07]  /*16db0*/  FADD.FTZ R26, R210, R3 ;  /* 0x00000003d21a7221 */ /* 0x002fce0000010000 */
[----:B------:R1:W4:Y:S01]  /*16dc0*/  MUFU.EX2 R31, R10 ;  /* 0x0000000a001f7308 */ /* 0x0003220000000800 */
[----:B------:R-:W-:-:S07]  /*16dd0*/  FFMA.FTZ R207, R11, R2, -R14 ;  /* 0x000000020bcf7223 */ /* 0x000fce000001080e */
[----:B------:R-:W4:Y:S01]  /*16de0*/  MUFU.EX2 R8, R8 ;  /* 0x0000000800087308 */ /* 0x000f220000000800 */
[----:B-1----:R-:W-:Y:S01]  /*16df0*/  FFMA.FTZ R10, R51, R2, -R14 ;  /* 0x00000002330a7223 */ /* 0x002fe2000001080e */
[----:B---3--:R-:W-:-:S06]  /*16e00*/  FADD.FTZ R3, R39, R26 ;  /* 0x0000001a27037221 */ /* 0x008fcc0000010000 */
[----:B------:R-:W1:Y:S01]  /*16e10*/  MUFU.EX2 R206, R206 ;  /* 0x000000ce00ce7308 */ /* 0x000e620000000800 */
[----:B--2---:R-:W-:Y:S01]  /*16e20*/  FADD.FTZ R28, R209, R6 ;  /* 0x00000006d11c7221 */ /* 0x004fe20000010000 */
[----:B------:R-:W-:-:S06]  /*16e30*/  FFMA.FTZ R12, R55, R2, -R14 ;  /* 0x00000002370c7223 */ /* 0x000fcc000001080e */
[----:B------:R-:W2:Y:S01]  /*16e40*/  MUFU.EX2 R205, R205 ;  /* 0x000000cd00cd7308 */ /* 0x000ea20000000800 */
[----:B0-----:R-:W-:Y:S01]  /*16e50*/  FADD.FTZ R26, R204, R3 ;  /* 0x00000003cc1a7221 */ /* 0x001fe20000010000 */
[----:B----4-:R-:W-:-:S06]  /*16e60*/  FADD.FTZ R3, R211, R28 ;  /* 0x0000001cd3037221 */ /* 0x010fcc0000010000 */
[----:B------:R-:W0:Y:S01]  /*16e70*/  MUFU.EX2 R53, R53 ;  /* 0x0000003500357308 */ /* 0x000e220000000800 */
[----:B------:R-:W-:-:S07]  /*16e80*/  FFMA.FTZ R201, R13, R2, -R14 ;  /* 0x000000020dc97223 */ /* 0x000fce000001080e */
[----:B------:R-:W3:Y:S01]  /*16e90*/  MUFU.EX2 R10, R10 ;  /* 0x0000000a000a7308 */ /* 0x000ee20000000800 */
[----:B------:R-:W-:Y:S01]  /*16ea0*/  FADD.FTZ R7, R31, R26 ;  /* 0x0000001a1f077221 */ /* 0x000fe20000010000 */
[----:B------:R-:W-:-:S06]  /*16eb0*/  FADD.FTZ R28, R8, R3 ;  /* 0x00000003081c7221 */ /* 0x000fcc0000010000 */
[----:B------:R-:W4:Y:S01]  /*16ec0*/  MUFU.EX2 R200, R200 ;  /* 0x000000c800c87308 */ /* 0x000f220000000800 */
[----:B------:R-:W-:-:S07]  /*16ed0*/  FFMA.FTZ R20, R43, R2, -R14 ;  /* 0x000000022b147223 */ /* 0x000fce000001080e */
[----:B------:R-:W4:Y:S01]  /*16ee0*/  MUFU.EX2 R207, R207 ;  /* 0x000000cf00cf7308 */ /* 0x000f220000000800 */
[----:B-1----:R-:W-:Y:S01]  /*16ef0*/  FADD.FTZ R30, R206, R7 ;  /* 0x00000007ce1e7221 */ /* 0x002fe20000010000 */
[----:B--2---:R-:W-:-:S06]  /*16f00*/  FADD.FTZ R3, R205, R28 ;  /* 0x0000001ccd037221 */ /* 0x004fcc0000010000 */
[----:B------:R-:W1:Y:S01]  /*16f10*/  MUFU.EX2 R41, R41 ;  /* 0x0000002900297308 */ /* 0x000e620000000800 */
[----:B------:R-:W-:-:S07]  /*16f20*/  FFMA.FTZ R203, R15, R2, -R14 ;  /* 0x000000020fcb7223 */ /* 0x000fce000001080e */
[----:B------:R-:W2:Y:S01]  /*16f30*/  MUFU.EX2 R12, R12 ;  /* 0x0000000c000c7308 */ /* 0x000ea20000000800 */
[----:B0-----:R-:W-:Y:S01]  /*16f40*/  FADD.FTZ R7, R53, R30 ;  /* 0x0000001e35077221 */ /* 0x001fe20000010000 */
[----:B---3--:R-:W-:-:S06]  /*16f50*/  FADD.FTZ R28, R10, R3 ;  /* 0x000000030a1c7221 */ /* 0x008fcc0000010000 */
[----:B------:R-:W0:Y:S01]  /*16f60*/  MUFU.EX2 R202, R202 ;  /* 0x000000ca00ca7308 */ /* 0x000e220000000800 */
[----:B------:R-:W-:-:S07]  /*16f70*/  FFMA.FTZ R24, R47, R2, -R14 ;  /* 0x000000022f187223 */ /* 0x000fce000001080e */
[----:B------:R-:W3:Y:S01]  /*16f80*/  MUFU.EX2 R201, R201 ;  /* 0x000000c900c97308 */ /* 0x000ee20000000800 */
[----:B----4-:R-:W-:Y:S01]  /*16f90*/  FADD.FTZ R30, R200, R7 ;  /* 0x00000007c81e7221 */ /* 0x010fe20000010000 */
        /* <DEDUP_REMOVED lines=17> */
[----:B------:R-:W-:-:S07]  /*170b0*/  @!P1 PRMT R0, RZ, 0x654, R0 ;  /* 0x00000654ff009816 */ /* 0x000fce0000000000 */
[----:B------:R-:W4:Y:S01]  /*170c0*/  MUFU.EX2 R197, R197 ;  /* 0x000000c500c57308 */ /* 0x000f220000000800 */
[----:B------:R-:W-:Y:S01]  /*170d0*/  FFMA.FTZ R57, R57, R2, -R14 ;  /* 0x0000000239397223 */ /* 0x000fe2000001080e */
[----:B-1----:R-:W-:-:S06]  /*170e0*/  FADD.FTZ R30, R196, R7 ;  /* 0x00000007c41e7221 */ /* 0x002fcc0000010000 */
[----:B------:R-:W1:Y:S01]  /*170f0*/  MUFU.EX2 R37, R37 ;  /* 0x0000002500257308 */ /* 0x000e620000000800 */
[----:B--2---:R-:W-:Y:S01]  /*17100*/  FADD.FTZ R3, R203, R28 ;  /* 0x0000001ccb037221 */ /* 0x004fe20000010000 */
[----:B------:R-:W-:Y:S01]  /*17110*/  FFMA.FTZ R65, R65, R2, -R14 ;  /* 0x0000000241417223 */ /* 0x000fe2000001080e */
[----:B------:R2:W-:Y:S05]  /*17120*/  @!P1 SYNCS.ARRIVE.TRANS64.RED.A1T0 RZ, [R0+URZ], RZ ;  /* 0x000000ff00ff99a7 */ /* 0x0005ea000810043f */
[----:B------:R-:W1:Y:S01]  /*17130*/  MUFU.EX2 R26, R26 ;  /* 0x0000001a001a7308 */ /* 0x000e620000000800 */
[----:B0-----:R-:W-:Y:S01]  /*17140*/  FADD.FTZ R7, R33, R30 ;  /* 0x0000001e21077221 */ /* 0x001fe20000010000 */
[----:B---3--:R-:W-:-:S06]  /*17150*/  FADD.FTZ R28, R24, R3 ;  /* 0x00000003181c7221 */ /* 0x008fcc0000010000 */
[----:B------:R-:W0:Y:S08]  /*17160*/  MUFU.EX2 R192, R192 ;  /* 0x000000c000c07308 */ /* 0x000e300000000800 */
[----:B------:R-:W3:Y:S01]  /*17170*/  MUFU.EX2 R199, R199 ;  /* 0x000000c700c77308 */ /* 0x000ee20000000800 */
[----:B------:R-:W-:Y:S01]  /*17180*/  FFMA.FTZ R27, R27, R2, -R14 ;  /* 0x000000021b1b7223 */ /* 0x000fe2000001080e */
[----:B----4-:R-:W-:-:S06]  /*17190*/  FADD.FTZ R30, R198, R7 ;  /* 0x00000007c61e7221 */ /* 0x010fcc0000010000 */
[----:B------:R-:W4:Y:S01]  /*171a0*/  MUFU.EX2 R67, R81 ;  /* 0x0000005100437308 */ /* 0x000f220000000800 */
[----:B------:R-:W-:Y:S01]  /*171b0*/  FADD.FTZ R3, R197, R28 ;  /* 0x0000001cc5037221 */ /* 0x000fe20000010000 */
[----:B------:R-:W-:-:S06]  /*171c0*/  FFMA.FTZ R61, R61, R2, -R14 ;  /* 0x000000023d3d7223 */ /* 0x000fcc000001080e */
[----:B--2---:R-:W2:Y:S01]  /*171d0*/  MUFU.EX2 R0, R57 ;  /* 0x0000003900007308 */ /* 0x004ea20000000800 */
[----:B------:R-:W-:Y:S01]  /*171e0*/  FFMA.FTZ R49, R49, R2, -R14 ;  /* 0x0000000231317223 */ /* 0x000fe2000001080e */
[----:B-1----:R-:W-:Y:S01]  /*171f0*/  FADD.FTZ R7, R37, R30 ;  /* 0x0000001e25077221 */ /* 0x002fe20000010000 */
[----:B------:R-:W-:-:S05]  /*17200*/  FADD.FTZ R28, R26, R3 ;  /* 0x000000031a1c7221 */ /* 0x000fca0000010000 */
[----:B------:R-:W1:Y:S01]  /*17210*/  MUFU.EX2 R65, R65 ;  /* 0x0000004100417308 */ /* 0x000e620000000800 */
[----:B0-----:R-:W-:Y:S01]  /*17220*/  FADD.FTZ R30, R192, R7 ;  /* 0x00000007c01e7221 */ /* 0x001fe20000010000 */
[----:B---3--:R-:W-:-:S06]  /*17230*/  FADD.FTZ R3, R199, R28 ;  /* 0x0000001cc7037221 */ /* 0x008fcc0000010000 */
[----:B------:R-:W0:Y:S01]  /*17240*/  MUFU.EX2 R14, R27 ;  /* 0x0000001b000e7308 */ /* 0x000e220000000800 */
[----:B----4-:R-:W-:Y:S01]  /*17250*/  FADD.FTZ R7, R67, R30 ;  /* 0x0000001e43077221 */ /* 0x010fe20000010000 */
[----:B--2---:R-:W-:-:S06]  /*17260*/  FADD.FTZ R30, R0, R3 ;  /* 0x00000003001e7221 */ /* 0x004fcc0000010000 */
[----:B------:R-:W2:Y:S01]  /*17270*/  MUFU.EX2 R61, R61 ;  /* 0x0000003d003d7308 */ /* 0x000ea20000000800 */
[----:B-1----:R-:W-:Y:S01]  /*17280*/  FADD.FTZ R3, R65, R30 ;  /* 0x0000001e41037221 */ /* 0x002fe20000010000 */
[----:B------:R-:W-:-:S03]  /*17290*/  F2FP.BF16.F32.PACK_AB R209, R6, R209 ;  /* 0x000000d106d1723e */ /* 0x000fc600000010ff */
[----:B0-----:R-:W-:-:S03]  /*172a0*/  FADD.FTZ R6, R14, R3 ;  /* 0x000000030e067221 */ /* 0x001fc60000010000 */
[----:B------:R-:W0:Y:S01]  /*172b0*/  MUFU.EX2 R194, R194 ;  /* 0x000000c200c27308 */ /* 0x000e220000000800 */
[----:B--2---:R-:W-:Y:S01]  /*172c0*/  FADD.FTZ R3, R61, R6 ;  /* 0x000000063d037221 */ /* 0x004fe20000010000 */
[----:B------:R-:W-:-:S06]  /*172d0*/  VIADD R6, R92, 0xfffffffe ;  /* 0xfffffffe5c067836 */ /* 0x000fcc0000000000 */
[----:B------:R-:W1:Y:S01]  /*172e0*/  MUFU.EX2 R69, R69 ;  /* 0x0000004500457308 */ /* 0x000e620000000800 */
[----:B------:R-:W-:-:S07]  /*172f0*/  ISETP.GE.AND P2, PT, R6, R226, PT ;  /* 0x000000e20600720c */ /* 0x000fce0003f46270 */
[----:B------:R-:W2:Y:S01]  /*17300*/  MUFU.EX2 R28, R49 ;  /* 0x00000031001c7308 */ /* 0x000ea20000000800 */
[----:B0-----:R-:W-:Y:S01]  /*17310*/  FADD.FTZ R32, R194, R7 ;  /* 0x00000007c2207221 */ /* 0x001fe20000010000 */
[----:B------:R-:W-:Y:S01]  /*17320*/  BSSY B0, `(.L_x_636) ;  /* 0x0000563000007945 */ /* 0x000fe20003800000 */
[----:B------:R-:W-:Y:S01]  /*17330*/  F2FP.BF16.F32.PACK_AB R201, R20, R201 ;  /* 0x000000c914c9723e */ /* 0x000fe200000010ff */
[--C-:B------:R-:W-:Y:S01]  /*17340*/  IMAD.MOV.U32 R150, RZ, RZ, R151.reuse ;  /* 0x000000ffff967224 */ /* 0x100fe200078e0097 */
[----:B------:R-:W-:Y:S01]  /*17350*/  F2FP.BF16.F32.PACK_AB R208, R29, R208 ;  /* 0x000000d01dd0723e */ /* 0x000fe200000010ff */
[--C-:B------:R-:W-:Y:S01]  /*17360*/  IMAD.MOV.U32 R149, RZ, RZ, R151.reuse ;  /* 0x000000ffff957224 */ /* 0x100fe200078e0097 */
[----:B------:R-:W-:Y:S01]  /*17370*/  F2FP.BF16.F32.PACK_AB R210, R39, R210 ;  /* 0x000000d227d2723e */ /* 0x000fe200000010ff */
[--C-:B------:R-:W-:Y:S01]  /*17380*/  IMAD.MOV.U32 R148, RZ, RZ, R151.reuse ;  /* 0x000000ffff947224 */ /* 0x100fe200078e0097 */
[----:B------:R-:W-:Y:S01]  /*17390*/  F2FP.BF16.F32.PACK_AB R204, R31, R204 ;  /* 0x000000cc1fcc723e */ /* 0x000fe200000010ff */
[----:B-1----:R-:W-:Y:S01]  /*173a0*/  FADD.FTZ R21, R69, R32 ;  /* 0x0000002045157221 */ /* 0x002fe20000010000 */
[----:B------:R-:W-:Y:S01]  /*173b0*/  F2FP.BF16.F32.PACK_AB R206, R53, R206 ;  /* 0x000000ce35ce723e */ /* 0x000fe200000010ff */
[--C-:B------:R-:W-:Y:S01]  /*173c0*/  IMAD.MOV.U32 R147, RZ, RZ, R151.reuse ;  /* 0x000000ffff937224 */ /* 0x100fe200078e0097 */
[----:B------:R-:W-:Y:S01]  /*173d0*/  F2FP.BF16.F32.PACK_AB R200, R41, R200 ;  /* 0x000000c829c8723e */ /* 0x000fe200000010ff */
[--C-:B------:R-:W-:Y:S01]  /*173e0*/  IMAD.MOV.U32 R146, RZ, RZ, R151.reuse ;  /* 0x000000ffff927224 */ /* 0x100fe200078e0097 */
[----:B------:R-:W-:Y:S01]  /*173f0*/  F2FP.BF16.F32.PACK_AB R202, R45, R202 ;  /* 0x000000ca2dca723e */ /* 0x000fe200000010ff */
[----:B------:R-:W-:Y:S01]  /*17400*/  IMAD.MOV.U32 R145, RZ, RZ, R151 ;  /* 0x000000ffff917224 */ /* 0x000fe200078e0097 */
[----:B------:R-:W-:Y:S01]  /*17410*/  F2FP.BF16.F32.PACK_AB R196, R33, R196 ;  /* 0x000000c421c4723e */ /* 0x000fe200000010ff */
[----:B--2---:R-:W-:Y:S01]  /*17420*/  FADD.FTZ R20, R28, R3 ;  /* 0x000000031c147221 */ /* 0x004fe20000010000 */
[----:B------:R-:W-:Y:S01]  /*17430*/  F2FP.BF16.F32.PACK_AB R198, R37, R198 ;  /* 0x000000c625c6723e */ /* 0x000fe200000010ff */
[----:B------:R-:W-:Y:S01]  /*17440*/  IMAD.MOV.U32 R3, RZ, RZ, 0x3f800000 ;  /* 0x3f800000ff037424 */ /* 0x000fe200078e00ff */
[----:B------:R-:W-:Y:S01]  /*17450*/  F2FP.BF16.F32.PACK_AB R192, R67, R192 ;  /* 0x000000c043c0723e */ /* 0x000fe200000010ff */
[--C-:B------:R-:W-:Y:S01]  /*17460*/  IMAD.MOV.U32 R144, RZ, RZ, R151.reuse ;  /* 0x000000ffff907224 */ /* 0x100fe200078e0097 */
[----:B------:R-:W-:Y:S01]  /*17470*/  F2FP.BF16.F32.PACK_AB R194, R69, R194 ;  /* 0x000000c245c2723e */ /* 0x000fe200000010ff */
[--C-:B------:R-:W-:Y:S01]  /*17480*/  IMAD.MOV.U32 R143, RZ, RZ, R151.reuse ;  /* 0x000000ffff8f7224 */ /* 0x100fe200078e0097 */
[----:B------:R-:W-:Y:S01]  /*17490*/  F2FP.BF16.F32.PACK_AB R203, R24, R203 ;  /* 0x000000cb18cb723e */ /* 0x000fe200000010ff */
[--C-:B------:R-:W-:Y:S01]  /*174a0*/  IMAD.MOV.U32 R142, RZ, RZ, R151.reuse ;  /* 0x000000ffff8e7224 */ /* 0x100fe200078e0097 */
[----:B------:R-:W-:Y:S01]  /*174b0*/  F2FP.BF16.F32.PACK_AB R197, R26, R197 ;  /* 0x000000c51ac5723e */ /* 0x000fe200000010ff */
[--C-:B------:R-:W-:Y:S01]  /*174c0*/  IMAD.MOV.U32 R141, RZ, RZ, R151.reuse ;  /* 0x000000ffff8d7224 */ /* 0x100fe200078e0097 */
        /* <DEDUP_REMOVED lines=123> */
[----:B------:R-:W-:Y:S01]  /*17c80*/  IMAD.MOV.U32 R24, RZ, RZ, R151 ;  /* 0x000000ffff187224 */ /* 0x000fe200078e0097 */
[----:B------:R-:W-:Y:S06]  /*17c90*/  @!P2 BRA `(.L_x_637) ;  /* 0x0000004c002ca947 */ /* 0x000fec0003800000 */
[----:B------:R-:W-:Y:S01]  /*17ca0*/  IMAD.MOV.U32 R7, RZ, RZ, R4 ;  /* 0x000000ffff077224 */ /* 0x000fe200078e0004 */
[----:B------:R-:W-:Y:S01]  /*17cb0*/  CS2R R150, SRZ ;  /* 0x0000000000967805 */ /* 0x000fe2000001ff00 */
        /* <DEDUP_REMOVED lines=66> */
[----:B------:R-:W-:-:S07]  /*180e0*/  CS2R R24, SRZ ;  /* 0x0000000000187805 */ /* 0x000fce000001ff00 */
.L_x_648:
[----:B------:R-:W-:-:S05]  /*180f0*/  VIADD R2, R10, 0x1 ;  /* 0x000000010a027836 */ /* 0x000fca0000000000 */
[----:B------:R-:W-:-:S04]  /*18100*/  ISETP.NE.AND P2, PT, R2, 0x2, PT ;  /* 0x000000020200780c */ /* 0x000fc80003f45270 */
[----:B------:R-:W-:Y:S02]  /*18110*/  SEL R2, R2, RZ, P2 ;  /* 0x000000ff02027207 */ /* 0x000fe40001000000 */
[----:B------:R-:W-:-:S03]  /*18120*/  SEL R221, RZ, 0x1, P2 ;  /* 0x00000001ffdd7807 */ /* 0x000fc60001000000 */
[----:B------:R-:W-:Y:S01]  /*18130*/  IMAD.MOV.U32 R220, RZ, RZ, R2 ;  /* 0x000000ffffdc7224 */ /* 0x000fe200078e0002 */
[----:B------:R-:W-:Y:S01]  /*18140*/  LOP3.LUT R221, R9, R221, RZ, 0x3c, !PT ;  /* 0x000000dd09dd7212 */ /* 0x000fe200078e3cff */
[----:B------:R-:W-:Y:S06]  /*18150*/  @!P0 BRA `(.L_x_638) ;  /* 0x0000000000048947 */ /* 0x000fec0003800000 */
[----:B------:R-:W-:Y:S01]  /*18160*/  BPT.TRAP 0x1 ;  /* 0x000000040000795c */ /* 0x000fe20000300000 */
.L_x_638:
[----:B------:R-:W-:Y:S01]  /*18170*/  IMAD R11, R2, 0x8, R18 ;  /* 0x00000008020b7824 */ /* 0x000fe200078e0212 */
[----:B------:R-:W-:-:S04]  /*18180*/  SHF.L.U32 R4, R221, 0x1f, RZ ;  /* 0x0000001fdd047819 */ /* 0x000fc800000006ff */
[----:B------:R0:W1:Y:S01]  /*18190*/  SYNCS.PHASECHK.TRANS64.TRYWAIT P2, [R11+URZ+0x38830], R4 ;  /* 0x038830040b0075a7 */ /* 0x000062000804017f */
[----:B------:R-:W-:Y:S05]  /*181a0*/  @!P0 BRA `(.L_x_639) ;  /* 0x0000000000048947 */ /* 0x000fea0003800000 */
[----:B------:R-:W-:Y:S01]  /*181b0*/  BPT.TRAP 0x1 ;  /* 0x000000040000795c */ /* 0x000fe20000300000 */
.L_x_639:
[----:B------:R-:W-:Y:S01]  /*181c0*/  IMAD R2, R220, 0xa00, R224 ;  /* 0x00000a00dc027824 */ /* 0x000fe200078e02e0 */
[----:B------:R-:W-:Y:S03]  /*181d0*/  BSSY B1, `(.L_x_640) ;  /* 0x0000006000017945 */ /* 0x000fe60003800000 */
[C---:B------:R-:W-:Y:S02]  /*181e0*/  VIADD R12, R2.reuse, 0x80 ;  /* 0x00000080020c7836 */ /* 0x040fe40000000000 */
[----:B------:R-:W-:Y:S01]  /*181f0*/  VIADD R14, R2, 0x100 ;  /* 0x00000100020e7836 */ /* 0x000fe20000000000 */
[----:B-1----:R-:W-:Y:S06]  /*18200*/  @P2 BRA `(.L_x_641) ;  /* 0x0000000000082947 */ /* 0x002fec0003800000 */
[----:B------:R-:W1:Y:S02]  /*18210*/  SYNCS.PHASECHK.TRANS64.TRYWAIT P2, [R11+URZ+0x38830], R4 ;  /* 0x038830040b0075a7 */ /* 0x000e64000804017f */
[----:B-1----:R-:W-:Y:S05]  /*18220*/  @!P2 BRA `(.L_x_642) ;  /* 0x0000013c0030a947 */ /* 0x002fea0003800000 */
.L_x_641:
[----:B------:R-:W-:Y:S05]  /*18230*/  BSYNC B1 ;  /* 0x0000000000017941 */ /* 0x000fea0003800000 */
.L_x_640:
[----:B------:R-:W2:Y:S04]  /*18240*/  LDL.64 R152, [R1+0x50] ;  /* 0x0000500001987983 */ /* 0x000ea80000100a00 */
[----:B------:R-:W3:Y:S01]  /*18250*/  LDL.64 R154, [R1+0x58] ;  /* 0x00005800019a7983 */ /* 0x000ee20000100a00 */
[----:B01----:R-:W-:Y:S02]  /*18260*/  IMAD.MOV.U32 R4, RZ, RZ, R2 ;  /* 0x000000ffff047224 */ /* 0x003fe400078e0002 */
[----:B------:R-:W-:-:S03]  /*18270*/  IMAD.MOV.U32 R5, RZ, RZ, 0x40000040 ;  /* 0x40000040ff057424 */ /* 0x000fc600078e00ff */
[----:B------:R-:W-:Y:S02]  /*18280*/  R2UR UR14, R4 ;  /* 0x00000000040e72ca */ /* 0x000fe400000e0000 */
[----:B------:R-:W-:Y:S01]  /*18290*/  R2UR UR15, R5 ;  /* 0x00000000050f72ca */ /* 0x000fe200000e0000 */
[----:B------:R-:W-:Y:S01]  /*182a0*/  WARPGROUP.ARRIVE ;  /* 0x00000000000079c5 */ /* 0x000fe20000000000 */
[----:B------:R-:W-:Y:S01]  /*182b0*/  IMAD.MOV.U32 R13, RZ, RZ, 0x40000040 ;  /* 0x40000040ff0d7424 */ /* 0x000fe200078e00ff */
[----:B------:R-:W-:-:S04]  /*182c0*/  R2UR UR10, R12 ;  /* 0x000000000c0a72ca */ /* 0x000fc800000e0000 */
[----:B------:R-:W-:Y:S01]  /*182d0*/  R2UR UR11, R13 ;  /* 0x000000000d0b72ca */ /* 0x000fe200000e0000 */
[----:B------:R-:W-:Y:S01]  /*182e0*/  IMAD.MOV.U32 R15, RZ, RZ, 0x40000040 ;  /* 0x40000040ff0f7424 */ /* 0x000fe200078e00ff */
[----:B------:R-:W-:-:S04]  /*182f0*/  R2UR UR6, R14 ;  /* 0x000000000e0672ca */ /* 0x000fc800000e0000 */
[----:B------:R-:W-:Y:S01]  /*18300*/  R2UR UR7, R15 ;  /* 0x000000000f0772ca */ /* 0x000fe200000e0000 */
[----:B------:R-:W-:Y:S01]  /*18310*/  VIADD R4, R2, 0x180 ;  /* 0x0000018002047836 */ /* 0x000fe20000000000 */
[----:B------:R-:W-:-:S04]  /*18320*/  R2UR UR23, R5 ;  /* 0x00000000051772ca */ /* 0x000fc800000e0000 */
[----:B------:R-:W-:Y:S02]  /*18330*/  R2UR UR22, R4 ;  /* 0x00000000041672ca */ /* 0x000fe400000e0000 */
[----:B--2---:R-:W-:Y:S02]  /*18340*/  R2UR UR30, R152 ;  /* 0x00000000981e72ca */ /* 0x004fe400000e0000 */
[----:B------:R-:W-:Y:S02]  /*18350*/  R2UR UR31, R153 ;  /* 0x00000000991f72ca */ /* 0x000fe400000e0000 */
[----:B------:R-:W2:Y:S01]  /*18360*/  LDL.64 R152, [R1+0x48] ;  /* 0x0000480001987983 */ /* 0x000ea20000100a00 */
[----:B---3--:R-:W-:Y:S02]  /*18370*/  R2UR UR16, R154 ;  /* 0x000000009a1072ca */ /* 0x008fe400000e0000 */
[----:B------:R-:W-:-:S11]  /*18380*/  R2UR UR17, R155 ;  /* 0x000000009b1172ca */ /* 0x000fd600000e0000 */
[----:B------:R-:W-:Y:S02]  /*18390*/  UMOV UR12, UR16 ;  /* 0x00000010000c7c82 */ /* 0x000fe40008000000 */
[----:B------:R-:W-:Y:S02]  /*183a0*/  UMOV UR13, UR17 ;  /* 0x00000011000d7c82 */ /* 0x000fe40008000000 */
[----:B------:R-:W-:Y:S01]  /*183b0*/  HGMMA.64x16x16.F32.BF16 R184, gdesc[UR12], RZ, !UPT, gsb0 ;  /* 0x002000000cb879f0 */ /* 0x000fe2000c0018ff */
[----:B------:R-:W-:Y:S01]  /*183c0*/  UMOV UR8, UR16 ;  /* 0x0000001000087c82 */ /* 0x000fe20008000000 */
[----:B------:R-:W-:Y:S01]  /*183d0*/  UMOV UR9, UR17 ;  /* 0x0000001100097c82 */ /* 0x000fe20008000000 */
[----:B------:R-:W-:Y:S02]  /*183e0*/  WARPGROUP.DEPBAR.LE gsb0, 0x0 ;  /* 0x00008000000079c5 */ /* 0x000fe40000010000 */
[----:B------:R-:W-:-:S06]  /*183f0*/  WARPGROUP.ARRIVE ;  /* 0x00000000000079c5 */ /* 0x000fcc0000000000 */
        /* <DEDUP_REMOVED lines=8> */
[----:B------:R-:W-:Y:S01]  /*18480*/  VIADD R12, R2, 0x200 ;  /* 0x00000200020c7836 */ /* 0x000fe20000000000 */
[----:B------:R-:W-:Y:S02]  /*18490*/  WARPGROUP.DEPBAR.LE gsb0, 0x0 ;  /* 0x00008000000079c5 */ /* 0x000fe40000010000 */
[----:B------:R-:W-:-:S06]  /*184a0*/  WARPGROUP.ARRIVE ;  /* 0x00000000000079c5 */ /* 0x000fcc0000000000 */
[----:B------:R-:W-:Y:S01]  /*184b0*/  HGMMA.64x16x16.F32.BF16 R160, gdesc[UR20], RZ, !UPT, gsb0 ;  /* 0x0020000014a079f0 */ /* 0x000fe2000c0018ff */
[----:B------:R-:W-:Y:S02]  /*184c0*/  R2UR UR18, R12 ;  /* 0x000000000c1272ca */ /* 0x000fe400000e0000 */
[----:B------:R-:W-:Y:S01]  /*184d0*/  R2UR UR19, R13 ;  /* 0x000000000d1372ca */ /* 0x000fe200000e0000 */
[----:B------:R-:W-:Y:S01]  /*184e0*/  VIADD R4, R2, 0x2 ;  /* 0x0000000202047836 */ /* 0x000fe20000000000 */
[----:B------:R-:W-:Y:S02]  /*184f0*/  WARPGROUP.DEPBAR.LE gsb0, 0x0 ;  /* 0x00008000000079c5 */ /* 0x000fe40000010000 */
[----:B------:R-:W-:Y:S01]  /*18500*/  IMAD.MOV.U32 R5, RZ, RZ, 0x40000040 ;  /* 0x40000040ff057424 */ /* 0x000fe200078e00ff */
[----:B--2---:R-:W-:Y:S02]  /*18510*/  R2UR UR28, R152 ;  /* 0x00000000981c72ca */ /* 0x004fe400000e0000 */
[----:B------:R-:W-:-:S02]  /*18520*/  R2UR UR29, R153 ;  /* 0x00000000991d72ca */ /* 0x000fc400000e0000 */
[----:B------:R-:W-:-:S06]  /*18530*/  WARPGROUP.ARRIVE ;  /* 0x00000000000079c5 */ /* 0x000fcc0000000000 */
[----:B------:R-:W-:Y:S01]  /*18540*/  HGMMA.64x16x16.F32.BF16 R152, gdesc[UR16], RZ, !UPT, gsb0 ;  /* 0x00200000109879f0 */ /* 0x000fe2000c0018ff */
        /* <DEDUP_REMOVED lines=13> */
[----:B------:R-:W-:Y:S02]  /*18620*/  VIADD R14, R2, 0x102 ;  /* 0x00000102020e7836 */ /* 0x000fe40000000000 */
[----:B------:R-:W-:Y:S01]  /*18630*/  IMAD.MOV.U32 R15, RZ, RZ, 0x40000040 ;  /* 0x40000040ff0f7424 */ /* 0x000fe200078e00ff */
[----:B------:R-:W-:Y:S01]  /*18640*/  UMOV UR8, UR30 ;  /* 0x0000001e00087c82 */ /* 0x000fe20008000000 */
[----:B------:R-:W-:Y:S01]  /*18650*/  UMOV UR9, UR31 ;  /* 0x0000001f00097c82 */ /* 0x000fe20008000000 */
[----:B------:R-:W-:-:S02]  /*18660*/  WARPGROUP.DEPBAR.LE gsb0, 0x0 ;  /* 0x00008000000079c5 */ /* 0x000fc40000010000 */
[----:B------:R-:W-:Y:S01]  /*18670*/  WARPGROUP.ARRIVE ;  /* 0x00000000000079c5 */ /* 0x000fe20000000000 */
[----:B------:R-:W-:Y:S02]  /*18680*/  VIADD R4, R2, 0x182 ;  /* 0x0000018202047836 */ /* 0x000fe40000000000 */
[----:B------:R-:W-:Y:S01]  /*18690*/  IMAD.MOV.U32 R5, RZ, RZ, 0x40000040 ;  /* 0x40000040ff057424 */ /* 0x000fe200078e00ff */
[----:B------:R-:W-:Y:S01]  /*186a0*/  UMOV UR4, UR30 ;  /* 0x0000001e00047c82 */ /* 0x000fe20008000000 */
[----:B------:R-:W-:Y:S01]  /*186b0*/  UMOV UR5, UR31 ;  /* 0x0000001f00057c82 */ /* 0x000fe20008000000 */
[----:B------:R-:W-:Y:S01]  /*186c0*/  HGMMA.64x16x16.F32.BF16 R176, gdesc[UR24], R176, gsb0 ;  /* 0x0020000018b079f0 */ /* 0x000fe200080018b0 */
[----:B------:R-:W-:Y:S01]  /*186d0*/  R2UR UR10, R14 ;  /* 0x000000000e0a72ca */ /* 0x000fe200000e0000 */
[----:B------:R-:W-:Y:S01]  /*186e0*/  UMOV UR20, UR30 ;  /* 0x0000001e00147c82 */ /* 0x000fe20008000000 */
[----:B------:R-:W-:Y:S01]  /*186f0*/  R2UR UR11, R15 ;  /* 0x000000000f0b72ca */ /* 0x000fe200000e0000 */
[----:B------:R-:W-:Y:S01]  /*18700*/  UMOV UR21, UR31 ;  /* 0x0000001f00157c82 */ /* 0x000fe20008000000 */
[----:B------:R-:W-:Y:S01]  /*18710*/  R2UR UR6, R4 ;  /* 0x00000000040672ca */ /* 0x000fe200000e0000 */
[----:B------:R-:W-:Y:S01]  /*18720*/  UMOV UR16, UR28 ;  /* 0x0000001c00107c82 */ /* 0x000fe20008000000 */
[----:B------:R-:W-:Y:S01]  /*18730*/  UMOV UR17, UR29 ;  /* 0x0000001d00117c82 */ /* 0x000fe20008000000 */
[----:B------:R-:W-:Y:S01]  /*18740*/  UMOV UR12, UR28 ;  /* 0x0000001c000c7c82 */ /* 0x000fe20008000000 */
[----:B------:R-:W-:Y:S01]  /*18750*/  UMOV UR13, UR29 ;  /* 0x0000001d000d7c82 */ /* 0x000fe20008000000 */
[----:B------:R-:W2:Y:S01]  /*18760*/  LDL.64 R12, [R1+0x38] ;  /* 0x00003800010c7983 */ /* 0x000ea20000100a00 */
[----:B------:R-:W-:-:S02]  /*18770*/  WARPGROUP.DEPBAR.LE gsb0, 0x0 ;  /* 0x00008000000079c5 */ /* 0x000fc40000010000 */
[----:B------:R-:W-:Y:S01]  /*18780*/  WARPGROUP.ARRIVE ;  /* 0x00000000000079c5 */ /* 0x000fe20000000000 */
[----:B------:R-:W-:Y:S01]  /*18790*/  R2UR UR7, R5 ;  /* 0x00000000050772ca */ /* 0x000fe200000e0000 */
[----:B------:R-:W3:Y:S04]  /*187a0*/  LDL.64 R14, [R1+0x40] ;  /* 0x00004000010e7983 */ /* 0x000ee80000100a00 */
[----:B------:R-:W-:Y:S01]  /*187b0*/  HGMMA.64x16x16.F32.BF16 R168, gdesc[UR8], R168, gsb0 ;  /* 0x0020000008a879f0 */ /* 0x000fe200080018a8 */
[----:B------:R-:W-:Y:S02]  /*187c0*/  VIADD R4, R2, 0x202 ;  /* 0x0000020202047836 */ /* 0x000fe40000000000 */
[----:B------:R-:W-:Y:S01]  /*187d0*/  IMAD.MOV.U32 R5, RZ, RZ, 0x40000040 ;  /* 0x40000040ff057424 */ /* 0x000fe200078e00ff */
[----:B------:R-:W-:-:S02]  /*187e0*/  WARPGROUP.DEPBAR.LE gsb0, 0x0 ;  /* 0x00008000000079c5 */ /* 0x000fc40000010000 */
[----:B------:R-:W-:-:S06]  /*187f0*/  WARPGROUP.ARRIVE ;  /* 0x00000000000079c5 */ /* 0x000fcc0000000000 */
[----:B------:R-:W-:Y:S01]  /*18800*/  HGMMA.64x16x16.F32.BF16 R160, gdesc[UR4], R160, gsb0 ;  /* 0x0020000004a079f0 */ /* 0x000fe200080018a0 */
[----:B------:R-:W-:Y:S02]  /*18810*/  R2UR UR22, R4 ;  /* 0x00000000041672ca */ /* 0x000fe400000e0000 */
[----:B------:R-:W-:Y:S01]  /*18820*/  R2UR UR23, R5 ;  /* 0x00000000051772ca */ /* 0x000fe200000e0000 */
[----:B------:R-:W-:Y:S01]  /*18830*/  VIADD R4, R2, 0x4 ;  /* 0x0000000402047836 */ /* 0x000fe20000000000 */
[----:B------:R-:W-:Y:S02]  /*18840*/  WARPGROUP.DEPBAR.LE gsb0, 0x0 ;  /* 0x00008000000079c5 */ /* 0x000fe40000010000 */
[----:B------:R-:W-:-:S09]  /*18850*/  WARPGROUP.ARRIVE ;  /* 0x00000000000079c5 */ /* 0x000fd20000000000 */
[----:B------:R-:W-:Y:S01]  /*18860*/  HGMMA.64x16x16.F32.BF16 R152, gdesc[UR20], R152, gsb0 ;  /* 0x00200000149879f0 */ /* 0x000fe20008001898 */
[----:B------:R-:W-:Y:S01]  /*18870*/  IMAD.MOV.U32 R5, RZ, RZ, 0x40000040 ;  /* 0x40000040ff057424 */ /* 0x000fe200078e00ff */
[----:B------:R-:W-:-:S04]  /*18880*/  R2UR UR18, R4 ;  /* 0x00000000041272ca */ /* 0x000fc800000e0000 */
        /* <DEDUP_REMOVED lines=39> */
[----:B------:R-:W-:Y:S01]  /*18b00*/  IMAD.MOV.U32 R5, RZ, RZ, 0x40000040 ;  /* 0x40000040ff057424 */ /* 0x000fe200078e00ff */
[----:B---3--:R-:W-:Y:S02]  /*18b10*/  R2UR UR30, R14 ;  /* 0x000000000e1e72ca */ /* 0x008fe400000e0000 */
[----:B------:R-:W-:Y:S02]  /*18b20*/  R2UR UR31, R15 ;  /* 0x000000000f1f72ca */ /* 0x000fe400000e0000 */
[----:B------:R-:W-:Y:S01]  /*18b30*/  R2UR UR22, R4 ;  /* 0x00000000041672ca */ /* 0x000fe200000e0000 */
[----:B------:R-:W3:Y:S01]  /*18b40*/  LDL.64 R14, [R1+0x30] ;  /* 0x00003000010e7983 */ /* 0x000ee20000100a00 */
[----:B------:R-:W-:-:S07]  /*18b50*/  R2UR UR23, R5 ;  /* 0x00000000051772ca */ /* 0x000fce00000e0000 */
[----:B------:R-:W-:Y:S02]  /*18b60*/  UMOV UR20, UR30 ;  /* 0x0000001e00147c82 */ /* 0x000fe40008000000 */
[----:B------:R-:W-:Y:S01]  /*18b70*/  UMOV UR21, UR31 ;  /* 0x0000001f00157c82 */ /* 0x000fe20008000000 */
[----:B------:R-:W-:Y:S02]  /*18b80*/  WARPGROUP.DEPBAR.LE gsb0, 0x0 ;  /* 0x00008000000079c5 */ /* 0x000fe40000010000 */
[----:B------:R-:W-:-:S06]  /*18b90*/  WARPGROUP.ARRIVE ;  /* 0x00000000000079c5 */ /* 0x000fcc0000000000 */
        /* <DEDUP_REMOVED lines=39> */
[----:B--2---:R-:W-:Y:S02]  /*18e10*/  R2UR UR28, R12 ;  /* 0x000000000c1c72ca */ /* 0x004fe400000e0000 */
[----:B------:R-:W-:Y:S02]  /*18e20*/  R2UR UR29, R13 ;  /* 0x000000000d1d72ca */ /* 0x000fe400000e0000 */
[----:B------:R-:W-:Y:S01]  /*18e30*/  R2UR UR26, R4 ;  /* 0x00000000041a72ca */ /* 0x000fe200000e0000 */
[----:B------:R-:W2:Y:S01]  /*18e40*/  LDL.64 R12, [R1+0x28] ;  /* 0x00002800010c7983 */ /* 0x000ea20000100a00 */
        /* <DEDUP_REMOVED lines=191> */
[----:B------:R-:W2:Y:S01]  /*19a40*/  LDL.64 R12, [R1] ;  /* 0x00000000010c7983 */ /* 0x000ea20000100a00 */
        /* <DEDUP_REMOVED lines=46> */
[----:B------:R-:W-:Y:S02]  /*19d30*/  R2UR UR14, R4 ;  /* 0x00000000040e72ca */ /* 0x000fe400000e0000 */
        /* <DEDUP_REMOVED lines=445> */
.L_x_643:
[----:B------:R-:W-:Y:S01]  /*1b910*/  SHF.L.U32 R0, R9, 0x1f, RZ ;  /* 0x0000001f09007819 */ /* 0x000fe200000006ff */
[----:B------:R-:W-:-:S04]  /*1b920*/  IMAD R9, R10, 0x8, R18 ;  /* 0x000000080a097824 */ /* 0x000fc800078e0212 */
[----:B------:R0:W1:Y:S01]  /*1b930*/  SYNCS.PHASECHK.TRANS64.TRYWAIT P2, [R9+URZ+0x38850], R0 ;  /* 0x03885000090075a7 */ /* 0x000062000804017f */
[----:B------:R-:W-:Y:S05]  /*1b940*/  @!P0 BRA `(.L_x_644) ;  /* 0x0000000000048947 */ /* 0x000fea0003800000 */
[----:B------:R-:W-:Y:S01]  /*1b950*/  BPT.TRAP 0x1 ;  /* 0x000000040000795c */ /* 0x000fe20000300000 */
.L_x_644:
[----:B------:R-:W-:Y:S04]  /*1b960*/  BSSY B1, `(.L_x_645) ;  /* 0x0000004000017945 */ /* 0x000fe80003800000 */
[----:B-1----:R-:W-:Y:S05]  /*1b970*/  @P2 BRA `(.L_x_646) ;  /* 0x0000000000082947 */ /* 0x002fea0003800000 */
[----:B------:R-:W1:Y:S02]  /*1b980*/  SYNCS.PHASECHK.TRANS64.TRYWAIT P2, [R9+URZ+0x38850], R0 ;  /* 0x03885000090075a7 */ /* 0x000e64000804017f */
[----:B-1----:R-:W-:Y:S05]  /*1b990*/  @!P2 BRA `(.L_x_647) ;  /* 0x000001040068a947 */ /* 0x002fea0003800000 */
.L_x_646:
[----:B------:R-:W-:Y:S05]  /*1b9a0*/  BSYNC B1 ;  /* 0x0000000000017941 */ /* 0x000fea0003800000 */
.L_x_645:
[----:B01----:R-:W-:Y:S01]  /*1b9b0*/  VIADD R0, R18, 0x400 ;  /* 0x0000040012007836 */ /* 0x003fe20000000000 */
[----:B------:R-:W-:Y:S01]  /*1b9c0*/  WARPGROUP.ARRIVE ;  /* 0x00000000000079c5 */ /* 0x000fe20000000000 */
[----:B------:R-:W-:Y:S01]  /*1b9d0*/  IMAD.MOV.U32 R3, RZ, RZ, 0x40000040 ;  /* 0x40000040ff037424 */ /* 0x000fe200078e00ff */
[----:B------:R-:W-:Y:S01]  /*1b9e0*/  ISETP.GT.AND P2, PT, R6, R226, PT ;  /* 0x000000e20600720c */ /* 0x000fe20003f44270 */
[----:B------:R-:W-:Y:S01]  /*1b9f0*/  IMAD.MOV.U32 R5, RZ, RZ, 0x40000040 ;  /* 0x40000040ff057424 */ /* 0x000fe200078e00ff */
[----:B------:R-:W-:Y:S01]  /*1ba00*/  SHF.R.U32.HI R0, RZ, 0x4, R0 ;  /* 0x00000004ff007819 */ /* 0x000fe20000011600 */
[----:B------:R-:W-:Y:S01]  /*1ba10*/  @!P1 VIADD R11, R11, 0x38840 ;  /* 0x000388400b0b9836 */ /* 0x000fe20000000000 */
[----:B------:R-:W-:Y:S01]  /*1ba20*/  R2UR UR7, R3 ;  /* 0x00000000030772ca */ /* 0x000fe200000e0000 */
[----:B------:R-:W-:Y:S01]  /*1ba30*/  IMAD.MOV.U32 R3, RZ, RZ, 0x40000040 ;  /* 0x40000040ff037424 */ /* 0x000fe200078e00ff */
[----:B------:R-:W-:Y:S01]  /*1ba40*/  LOP3.LUT R0, R0, 0x3fff, RZ, 0xc0, !PT ;  /* 0x00003fff00007812 */ /* 0x000fe200078ec0ff */
[----:B------:R-:W-:-:S02]  /*1ba50*/  @!P1 VIADD R9, R9, 0x38860 ;  /* 0x0003886009099836 */ /* 0x000fc40000000000 */
[----:B------:R-:W-:Y:S01]  /*1ba60*/  VIADD R6, R6, 0xffffffff ;  /* 0xffffffff06067836 */ /* 0x000fe20000000000 */
[----:B------:R-:W-:Y:S02]  /*1ba70*/  LOP3.LUT R0, R0, 0x2800000, RZ, 0xfc, !PT ;  /* 0x0280000000007812 */ /* 0x000fe400078efcff */
[----:B------:R-:W-:-:S03]  /*1ba80*/  @!P1 PRMT R9, RZ, 0x654, R9 ;  /* 0x00000654ff099816 */ /* 0x000fc60000000009 */
[----:B------:R-:W-:Y:S01]  /*1ba90*/  IMAD R2, R10, 0xa00, R0 ;  /* 0x00000a000a027824 */ /* 0x000fe200078e0200 */
[----:B------:R-:W-:-:S03]  /*1baa0*/  FMNMX.FTZ R0, R184, R8, !PT ;  /* 0x00000008b8007209 */ /* 0x000fc60007810000 */
[C---:B------:R-:W-:Y:S01]  /*1bab0*/  VIADD R4, R2.reuse, 0x80 ;  /* 0x0000008002047836 */ /* 0x040fe20000000000 */
[----:B------:R-:W-:Y:S02]  /*1bac0*/  R2UR UR6, R2 ;  /* 0x00000000020672ca */ /* 0x000fe400000e0000 */
[----:B------:R-:W-:-:S04]  /*1bad0*/  FMNMX.FTZ R0, R185, R0, !PT ;  /* 0x00000000b9007209 */ /* 0x000fc80007810000 */
[----:B------:R-:W-:-:S04]  /*1bae0*/  FMNMX.FTZ R0, R188, R0, !PT ;  /* 0x00000000bc007209 */ /* 0x000fc80007810000 */
[----:B------:R-:W-:-:S03]  /*1baf0*/  FMNMX.FTZ R0, R189, R0, !PT ;  /* 0x00000000bd007209 */ /* 0x000fc60007810000 */
[----:B------:R-:W-:Y:S01]  /*1bb00*/  HGMMA.64x256x16.F32.BF16 R24, R208, gdesc[UR4].tnspB, R24, gsb0 ;  /* 0x43e00004d0187df0 */ /* 0x000fe20008001818 */
[----:B------:R-:W-:Y:S01]  /*1bb10*/  R2UR UR6, R4 ;  /* 0x00000000040672ca */ /* 0x000fe200000e0000 */
[----:B------:R-:W-:Y:S01]  /*1bb20*/  VIADD R4, R2, 0x100 ;  /* 0x0000010002047836 */ /* 0x000fe20000000000 */
[----:B------:R-:W-:Y:S01]  /*1bb30*/  R2UR UR7, R5 ;  /* 0x00000000050772ca */ /* 0x000fe200000e0000 */
[----:B------:R-:W-:Y:S01]  /*1bb40*/  IMAD.MOV.U32 R5, RZ, RZ, 0x40000040 ;  /* 0x40000040ff057424 */ /* 0x000fe200078e00ff */
        /* <DEDUP_REMOVED lines=28> */
[----:B------:R-:W-:Y:S02]  /*1bd10*/  R2UR UR7, R5 ;  /* 0x00000000050772ca */ /* 0x000fe400000e0000 */
[----:B------:R-:W-:-:S05]  /*1bd20*/  FMNMX.FTZ R5, R157, R0, !PT ;  /* 0x000000009d057209 */ /* 0x000fca0007810000 */
[----:B------:R-:W0:Y:S02]  /*1bd30*/  SHFL.BFLY PT, R0, R5, 0x2, 0x1f ;  /* 0x0c401f0005007f89 */ /* 0x000e2400000e0000 */
[----:B0-----:R-:W-:-:S05]  /*1bd40*/  FMNMX.FTZ R5, R5, R0, !PT ;  /* 0x0000000005057209 */ /* 0x001fca0007810000 */
[----:B------:R-:W0:Y:S02]  /*1bd50*/  SHFL.BFLY PT, R0, R5, 0x1, 0x1f ;  /* 0x0c201f0005007f89 */ /* 0x000e2400000e0000 */
[----:B0-----:R-:W-:Y:S02]  /*1bd60*/  FMNMX.FTZ R5, R5, R0, !PT ;  /* 0x0000000005057209 */ /* 0x001fe40007810000 */
        /* <DEDUP_REMOVED lines=21> */
[----:B0-----:R-:W-:-:S05]  /*1bec0*/  FMNMX.FTZ R0, R0, R4, !PT ;  /* 0x0000000400007209 */ /* 0x001fca0007810000 */
[----:B------:R-:W0:Y:S02]  /*1bed0*/  SHFL.BFLY PT, R4, R0, 0x1, 0x1f ;  /* 0x0c201f0000047f89 */ /* 0x000e2400000e0000 */
[----:B0-----:R-:W-:-:S05]  /*1bee0*/  FMNMX.FTZ R4, R0, R4, !PT ;  /* 0x0000000400047209 */ /* 0x001fca0007810000 */
[----:B------:R-:W-:Y:S01]  /*1bef0*/  FADD.FTZ R0, -R4, R7 ;  /* 0x0000000704007221 */ /* 0x000fe20000010100 */
[----:B------:R-:W-:Y:S02]  /*1bf00*/  WARPGROUP.DEPBAR.LE gsb0, 0x0 ;  /* 0x00008000000079c5 */ /* 0x000fe40000010000 */
[----:B------:R-:W-:-:S06]  /*1bf10*/  WARPGROUP.ARRIVE ;  /* 0x00000000000079c5 */ /* 0x000fcc0000000000 */
[----:B------:R-:W-:Y:S01]  /*1bf20*/  HGMMA.64x256x16.F32.BF16 R24, R196, gdesc[UR4].tnspB, R24, gsb0 ;  /* 0x43e00004c4187df0 */ /* 0x000fe20008001818 */
[----:B------:R-:W-:Y:S01]  /*1bf30*/  R2UR UR6, R2 ;  /* 0x00000000020672ca */ /* 0x000fe200000e0000 */
[----:B------:R-:W-:Y:S01]  /*1bf40*/  IMAD.U32 R2, RZ, RZ, UR38 ;  /* 0x00000026ff027e24 */ /* 0x000fe2000f8e00ff */
[----:B------:R-:W-:Y:S01]  /*1bf50*/  R2UR UR7, R3 ;  /* 0x00000000030772ca */ /* 0x000fe200000e0000 */
[C---:B------:R-:W-:Y:S02]  /*1bf60*/  FADD.FTZ R3, -R5.reuse, R8 ;  /* 0x0000000805037221 */ /* 0x040fe40000010100 */
[-C--:B------:R-:W-:Y:S01]  /*1bf70*/  FMUL.FTZ R13, R5, R2.reuse ;  /* 0x00000002050d7220 */ /* 0x080fe20000410000 */
[-C--:B------:R-:W-:Y:S01]  /*1bf80*/  FMUL.FTZ R0, R0, R2.reuse ;  /* 0x0000000200007220 */ /* 0x080fe20000410000 */
[-C--:B------:R-:W-:Y:S02]  /*1bf90*/  FMUL.FTZ R3, R3, R2.reuse ;  /* 0x0000000203037220 */ /* 0x080fe40000410000 */
[-CC-:B------:R-:W-:Y:S01]  /*1bfa0*/  FFMA.FTZ R208, R184, R2.reuse, -R13.reuse ;  /* 0x00000002b8d07223 */ /* 0x180fe2000001080d */
        /* <DEDUP_REMOVED lines=10> */
[----:B------:R-:W-:Y:S01]  /*1c050*/  FFMA.FTZ R15, R173, R2, -R13 ;  /* 0x00000002ad0f7223 */ /* 0x000fe2000001080d */
[----:B------:R-:W-:Y:S08]  /*1c060*/  MUFU.EX2 R3, R3 ;  /* 0x0000000300037308 */ /* 0x000ff00000000800 */
[----:B------:R-:W0:Y:S08]  /*1c070*/  MUFU.EX2 R208, R208 ;  /* 0x000000d000d07308 */ /* 0x000e300000000800 */
[----:B------:R-:W-:Y:S08]  /*1c080*/  MUFU.EX2 R0, R0 ;  /* 0x0000000000007308 */ /* 0x000ff00000000800 */
[----:B------:R-:W1:Y:S01]  /*1c090*/  MUFU.EX2 R8, R8 ;  /* 0x0000000800087308 */ /* 0x000e620000000800 */
[----:B0-----:R-:W-:-:S07]  /*1c0a0*/  FFMA.FTZ R21, R3, R21, R208 ;  /* 0x0000001503157223 */ /* 0x001fce00000100d0 */
[----:B------:R-:W0:Y:S08]  /*1c0b0*/  MUFU.EX2 R210, R210 ;  /* 0x000000d200d27308 */ /* 0x000e300000000800 */
[----:B------:R-:W2:Y:S01]  /*1c0c0*/  MUFU.EX2 R184, R184 ;  /* 0x000000b800b87308 */ /* 0x000ea20000000800 */
[C---:B-1----:R-:W-:Y:S01]  /*1c0d0*/  FADD.FTZ R21, R8.reuse, R21 ;  /* 0x0000001508157221 */ /* 0x042fe20000010000 */
[----:B------:R-:W-:Y:S01]  /*1c0e0*/  F2FP.BF16.F32.PACK_AB R208, R8, R208 ;  /* 0x000000d008d0723e */ /* 0x000fe200000010ff */
[----:B------:R-:W-:-:S05]  /*1c0f0*/  IMAD.MOV.U32 R8, RZ, RZ, R5 ;  /* 0x000000ffff087224 */ /* 0x000fca00078e0005 */
[----:B------:R-:W-:Y:S01]  /*1c100*/  MUFU.EX2 R204, R204 ;  /* 0x000000cc00cc7308 */ /* 0x000fe20000000800 */
[----:B0-----:R-:W-:-:S07]  /*1c110*/  FADD.FTZ R21, R210, R21 ;  /* 0x00000015d2157221 */ /* 0x001fce0000010000 */
[----:B------:R-:W-:Y:S01]  /*1c120*/  MUFU.EX2 R10, R10 ;  /* 0x0000000a000a7308 */ /* 0x000fe20000000800 */
[----:B--2---:R-:W-:-:S07]  /*1c130*/  F2FP.BF16.F32.PACK_AB R210, R184, R210 ;  /* 0x000000d2b8d2723e */ /* 0x004fce00000010ff */
[----:B------:R-:W-:Y:S08]  /*1c140*/  MUFU.EX2 R206, R206 ;  /* 0x000000ce00ce7308 */ /* 0x000ff00000000800 */
[----:B------:R-:W-:Y:S08]  /*1c150*/  MUFU.EX2 R12, R12 ;  /* 0x0000000c000c7308 */ /* 0x000ff00000000800 */
[----:B------:R-:W-:Y:S08]  /*1c160*/  MUFU.EX2 R200, R200 ;  /* 0x000000c800c87308 */ /* 0x000ff00000000800 */
[----:B------:R-:W-:Y:S08]  /*1c170*/  MUFU.EX2 R14, R14 ;  /* 0x0000000e000e7308 */ /* 0x000ff00000000800 */
[----:B------:R-:W-:Y:S08]  /*1c180*/  MUFU.EX2 R202, R202 ;  /* 0x000000ca00ca7308 */ /* 0x000ff00000000800 */
[----:B------:R-:W-:Y:S01]  /*1c190*/  MUFU.EX2 R15, R15 ;  /* 0x0000000f000f7308 */ /* 0x000fe20000000800 */
[----:B------:R-:W-:-:S02]  /*1c1a0*/  WARPGROUP.DEPBAR.LE gsb0, 0x0 ;  /* 0x00008000000079c5 */ /* 0x000fc40000010000 */
[----:B------:R-:W-:Y:S01]  /*1c1b0*/  WARPGROUP.ARRIVE ;  /* 0x00000000000079c5 */ /* 0x000fe20000000000 */
[-CC-:B------:R-:W-:Y:S01]  /*1c1c0*/  FFMA.FTZ R196, R160, R2.reuse, -R13.reuse ;  /* 0x00000002a0c47223 */ /* 0x180fe2000001080d */
[-CC-:B------:R-:W-:Y:S01]  /*1c1d0*/  FFMA.FTZ R160, R161, R2.reuse, -R13.reuse ;  /* 0x00000002a1a07223 */ /* 0x180fe2000001080d */
[-CC-:B------:R-:W-:Y:S01]  /*1c1e0*/  FFMA.FTZ R198, R164, R2.reuse, -R13.reuse ;  /* 0x00000002a4c67223 */ /* 0x180fe2000001080d */
[----:B------:R-:W-:Y:S01]  /*1c1f0*/  FFMA.FTZ R161, R165, R2, -R13 ;  /* 0x00000002a5a17223 */ /* 0x000fe2000001080d */
[----:B------:R-:W-:Y:S01]  /*1c200*/  @!P1 PRMT R165, RZ, 0x654, R11 ;  /* 0x00000654ffa59816 */ /* 0x000fe2000000000b */
[----:B------:R-:W-:Y:S01]  /*1c210*/  HGMMA.64x256x16.F32.BF16 R24, R192, gdesc[UR4].tnspB, R24, gsb0 ;  /* 0x43e00004c0187df0 */ /* 0x000fe20008001818 */
[----:B------:R-:W-:Y:S08]  /*1c220*/  MUFU.EX2 R196, R196 ;  /* 0x000000c400c47308 */ /* 0x000ff00000000800 */
[----:B------:R-:W-:Y:S08]  /*1c230*/  MUFU.EX2 R160, R160 ;  /* 0x000000a000a07308 */ /* 0x000ff00000000800 */
[----:B------:R-:W-:Y:S08]  /*1c240*/  MUFU.EX2 R198, R198 ;  /* 0x000000c600c67308 */ /* 0x000ff00000000800 */
[----:B------:R-:W-:Y:S01]  /*1c250*/  MUFU.EX2 R161, R161 ;  /* 0x000000a100a17308 */ /* 0x000fe20000000800 */
[----:B------:R-:W-:-:S02]  /*1c260*/  WARPGROUP.DEPBAR.LE gsb0, 0x0 ;  /* 0x00008000000079c5 */ /* 0x000fc40000010000 */
[-CC-:B------:R-:W-:Y:S01]  /*1c270*/  FFMA.FTZ R192, R152, R2.reuse, -R13.reuse ;  /* 0x0000000298c07223 */ /* 0x180fe2000001080d */
[-CC-:B------:R-:W-:Y:S01]  /*1c280*/  FFMA.FTZ R152, R153, R2.reuse, -R13.reuse ;  /* 0x0000000299987223 */ /* 0x180fe2000001080d */
[-C--:B------:R-:W-:Y:S01]  /*1c290*/  FMUL.FTZ R153, R4, R2.reuse ;  /* 0x0000000204997220 */ /* 0x080fe20000410000 */
[-CC-:B------:R-:W-:Y:S01]  /*1c2a0*/  FFMA.FTZ R194, R156, R2.reuse, -R13.reuse ;  /* 0x000000029cc27223 */ /* 0x180fe2000001080d */
[-C--:B------:R-:W-:Y:S01]  /*1c2b0*/  FFMA.FTZ R13, R157, R2.reuse, -R13 ;  /* 0x000000029d0d7223 */ /* 0x080fe2000001080d */
[----:B------:R-:W-:Y:S01]  /*1c2c0*/  @!P1 SYNCS.ARRIVE.TRANS64.RED.A1T0 RZ, [R165+URZ], RZ ;  /* 0x000000ffa5ff99a7 */ /* 0x000fe2000810043f */
[-CC-:B------:R-:W-:Y:S01]  /*1c2d0*/  FFMA.FTZ R209, R186, R2.reuse, -R153.reuse ;  /* 0x00000002bad17223 */ /* 0x180fe20000010899 */
[-CC-:B------:R-:W-:Y:S01]  /*1c2e0*/  FFMA.FTZ R211, R190, R2.reuse, -R153.reuse ;  /* 0x00000002bed37223 */ /* 0x180fe20000010899 */
[----:B------:R0:W-:Y:S01]  /*1c2f0*/  MUFU.EX2 R7, R13 ;  /* 0x0000000d00077308 */ /* 0x0001e20000000800 */
[-CC-:B------:R-:W-:Y:S01]  /*1c300*/  FFMA.FTZ R157, R191, R2.reuse, -R153.reuse ;  /* 0x00000002bf9d7223 */ /* 0x180fe20000010899 */
[-CC-:B------:R-:W-:Y:S01]  /*1c310*/  FFMA.FTZ R205, R178, R2.reuse, -R153.reuse ;  /* 0x00000002b2cd7223 */ /* 0x180fe20000010899 */
[-CC-:B------:R-:W-:Y:S01]  /*1c320*/  FFMA.FTZ R164, R179, R2.reuse, -R153.reuse ;  /* 0x00000002b3a47223 */ /* 0x180fe20000010899 */
[-CC-:B------:R-:W-:Y:S01]  /*1c330*/  FFMA.FTZ R207, R182, R2.reuse, -R153.reuse ;  /* 0x00000002b6cf7223 */ /* 0x180fe20000010899 */
[-CC-:B------:R-:W-:Y:S01]  /*1c340*/  FFMA.FTZ R197, R162, R2.reuse, -R153.reuse ;  /* 0x00000002a2c57223 */ /* 0x180fe20000010899 */
[-CC-:B------:R-:W-:Y:S01]  /*1c350*/  FFMA.FTZ R156, R183, R2.reuse, -R153.reuse ;  /* 0x00000002b79c7223 */ /* 0x180fe20000010899 */
[-CC-:B------:R-:W-:Y:S01]  /*1c360*/  FFMA.FTZ R201, R170, R2.reuse, -R153.reuse ;  /* 0x00000002aac97223 */ /* 0x180fe20000010899 */
[----:B------:R-:W1:Y:S01]  /*1c370*/  MUFU.EX2 R209, R209 ;  /* 0x000000d100d17308 */ /* 0x000e620000000800 */
[-CC-:B0-----:R-:W-:Y:S01]  /*1c380*/  FFMA.FTZ R13, R187, R2.reuse, -R153.reuse ;  /* 0x00000002bb0d7223 */ /* 0x181fe20000010899 */
[-CC-:B------:R-:W-:Y:S01]  /*1c390*/  FFMA.FTZ R171, R171, R2.reuse, -R153.reuse ;  /* 0x00000002abab7223 */ /* 0x180fe20000010899 */
[-CC-:B------:R-:W-:Y:S01]  /*1c3a0*/  FFMA.FTZ R193, R154, R2.reuse, -R153.reuse ;  /* 0x000000029ac17223 */ /* 0x180fe20000010899 */
[-CC-:B------:R-:W-:Y:S01]  /*1c3b0*/  FFMA.FTZ R203, R174, R2.reuse, -R153.reuse ;  /* 0x00000002aecb7223 */ /* 0x180fe20000010899 */
[-CC-:B------:R-:W-:Y:S01]  /*1c3c0*/  FFMA.FTZ R175, R175, R2.reuse, -R153.reuse ;  /* 0x00000002afaf7223 */ /* 0x180fe20000010899 */
[----:B------:R0:W-:Y:S01]  /*1c3d0*/  @!P1 SYNCS.ARRIVE.TRANS64.RED.A1T0 RZ, [R9+URZ], RZ ;  /* 0x000000ff09ff99a7 */ /* 0x0001e2000810043f */
[-CC-:B------:R-:W-:Y:S01]  /*1c3e0*/  FFMA.FTZ R199, R166, R2.reuse, -R153.reuse ;  /* 0x00000002a6c77223 */ /* 0x180fe20000010899 */
[----:B------:R-:W2:Y:S01]  /*1c3f0*/  MUFU.EX2 R13, R13 ;  /* 0x0000000d000d7308 */ /* 0x000ea20000000800 */
[-CC-:B------:R-:W-:Y:S01]  /*1c400*/  FFMA.FTZ R155, R155, R2.reuse, -R153.reuse ;  /* 0x000000029b9b7223 */ /* 0x180fe20000010899 */
[----:B------:R-:W-:-:S06]  /*1c410*/  FFMA.FTZ R158, R158, R2, -R153 ;  /* 0x000000029e9e7223 */ /* 0x000fcc0000010899 */
[----:B------:R-:W3:Y:S01]  /*1c420*/  MUFU.EX2 R211, R211 ;  /* 0x000000d300d37308 */ /* 0x000ee20000000800 */
[----:B-1----:R-:W-:-:S07]  /*1c430*/  FFMA.FTZ R20, R0, R20, R209 ;  /* 0x0000001400147223 */ /* 0x002fce00000100d1 */
[----:B------:R-:W1:Y:S01]  /*1c440*/  MUFU.EX2 R157, R157 ;  /* 0x0000009d009d7308 */ /* 0x000e620000000800 */
[----:B--2---:R-:W-:Y:S01]  /*1c450*/  FADD.FTZ R162, R13, R20 ;  /* 0x000000140da27221 */ /* 0x004fe20000010000 */
[----:B------:R-:W-:Y:S01]  /*1c460*/  FFMA.FTZ R20, R163, R2, -R153 ;  /* 0x00000002a3147223 */ /* 0x000fe20000010899 */
[----:B------:R-:W-:-:S05]  /*1c470*/  F2FP.BF16.F32.PACK_AB R209, R13, R209 ;  /* 0x000000d10dd1723e */ /* 0x000fca00000010ff */
[----:B------:R-:W2:Y:S01]  /*1c480*/  MUFU.EX2 R205, R205 ;  /* 0x000000cd00cd7308 */ /* 0x000ea20000000800 */
[----:B---3--:R-:W-:Y:S01]  /*1c490*/  FADD.FTZ R163, R211, R162 ;  /* 0x000000a2d3a37221 */ /* 0x008fe20000010000 */
[----:B------:R-:W-:Y:S01]  /*1c4a0*/  FADD.FTZ R162, R184, R21 ;  /* 0x00000015b8a27221 */ /* 0x000fe20000010000 */
[-CC-:B------:R-:W-:Y:S01]  /*1c4b0*/  FFMA.FTZ R21, R167, R2.reuse, -R153.reuse ;  /* 0x00000002a7157223 */ /* 0x180fe20000010899 */
[----:B------:R-:W-:Y:S02]  /*1c4c0*/  FFMA.FTZ R153, R159, R2, -R153 ;  /* 0x000000029f997223 */ /* 0x000fe40000010899 */
[----:B------:R-:W-:Y:S01]  /*1c4d0*/  FADD.FTZ R162, R204, R162 ;  /* 0x000000a2cca27221 */ /* 0x000fe20000010000 */
[C---:B------:R-:W-:Y:S01]  /*1c4e0*/  F2FP.BF16.F32.PACK_AB R204, R10.reuse, R204 ;  /* 0x000000cc0acc723e */ /* 0x040fe200000010ff */
[----:B------:R-:W3:Y:S01]  /*1c4f0*/  MUFU.EX2 R164, R164 ;  /* 0x000000a400a47308 */ /* 0x000ee20000000800 */
[C---:B-1----:R-:W-:Y:S01]  /*1c500*/  FADD.FTZ R163, R157.reuse, R163 ;  /* 0x000000a39da37221 */ /* 0x042fe20000010000 */
[----:B------:R-:W-:Y:S01]  /*1c510*/  FADD.FTZ R162, R10, R162 ;  /* 0x000000a20aa27221 */ /* 0x000fe20000010000 */
[----:B------:R-:W-:Y:S01]  /*1c520*/  F2FP.BF16.F32.PACK_AB R211, R157, R211 ;  /* 0x000000d39dd3723e */ /* 0x000fe200000010ff */
[----:B------:R-:W-:-:S02]  /*1c530*/  IMAD.MOV.U32 R10, RZ, RZ, R220 ;  /* 0x000000ffff0a7224 */ /* 0x000fc400078e00dc */
[----:B------:R-:W-:Y:S01]  /*1c540*/  FADD.FTZ R162, R206, R162 ;  /* 0x000000a2cea27221 */ /* 0x000fe20000010000 */
[C---:B------:R-:W-:Y:S01]  /*1c550*/  F2FP.BF16.F32.PACK_AB R206, R12.reuse, R206 ;  /* 0x000000ce0cce723e */ /* 0x040fe200000010ff */
[----:B------:R-:W1:Y:S01]  /*1c560*/  MUFU.EX2 R207, R207 ;  /* 0x000000cf00cf7308 */ /* 0x000e620000000800 */
[----:B--2---:R-:W-:Y:S01]  /*1c570*/  FADD.FTZ R154, R205, R163 ;  /* 0x000000a3cd9a7221 */ /* 0x004fe20000010000 */
[----:B------:R-:W-:-:S04]  /*1c580*/  FADD.FTZ R162, R12, R162 ;  /* 0x000000a20ca27221 */ /* 0x000fc80000010000 */
[----:B------:R-:W-:Y:S01]  /*1c590*/  FADD.FTZ R162, R200, R162 ;  /* 0x000000a2c8a27221 */ /* 0x000fe20000010000 */
[----:B------:R-:W-:Y:S01]  /*1c5a0*/  F2FP.BF16.F32.PACK_AB R200, R14, R200 ;  /* 0x000000c80ec8723e */ /* 0x000fe200000010ff */
[----:B------:R-:W2:Y:S01]  /*1c5b0*/  MUFU.EX2 R156, R156 ;  /* 0x0000009c009c7308 */ /* 0x000ea20000000800 */
[----:B---3--:R-:W-:Y:S01]  /*1c5c0*/  FADD.FTZ R154, R164, R154 ;  /* 0x0000009aa49a7221 */ /* 0x008fe20000010000 */
[----:B------:R-:W-:Y:S01]  /*1c5d0*/  FADD.FTZ R162, R14, R162 ;  /* 0x000000a20ea27221 */ /* 0x000fe20000010000 */
[----:B------:R-:W-:-:S03]  /*1c5e0*/  F2FP.BF16.F32.PACK_AB R205, R164, R205 ;  /* 0x000000cda4cd723e */ /* 0x000fc600000010ff */
[----:B------:R-:W-:Y:S01]  /*1c5f0*/  FADD.FTZ R162, R202, R162 ;  /* 0x000000a2caa27221 */ /* 0x000fe20000010000 */
[----:B------:R-:W-:Y:S01]  /*1c600*/  F2FP.BF16.F32.PACK_AB R202, R15, R202 ;  /* 0x000000ca0fca723e */ /* 0x000fe200000010ff */
[----:B------:R-:W3:Y:S01]  /*1c610*/  MUFU.EX2 R201, R201 ;  /* 0x000000c900c97308 */ /* 0x000ee20000000800 */
[----:B-1----:R-:W-:Y:S01]  /*1c620*/  FADD.FTZ R154, R207, R154 ;  /* 0x0000009acf9a7221 */ /* 0x002fe20000010000 */
[----:B------:R-:W-:-:S04]  /*1c630*/  FADD.FTZ R162, R15, R162 ;  /* 0x000000a20fa27221 */ /* 0x000fc80000010000 */
[----:B------:R-:W-:Y:S01]  /*1c640*/  FADD.FTZ R162, R196, R162 ;  /* 0x000000a2c4a27221 */ /* 0x000fe20000010000 */
[----:B------:R-:W-:Y:S01]  /*1c650*/  F2FP.BF16.F32.PACK_AB R196, R160, R196 ;  /* 0x000000c4a0c4723e */ /* 0x000fe200000010ff */
[----:B------:R-:W1:Y:S01]  /*1c660*/  MUFU.EX2 R11, R171 ;  /* 0x000000ab000b7308 */ /* 0x000e620000000800 */
[----:B--2---:R-:W-:Y:S01]  /*1c670*/  FADD.FTZ R154, R156, R154 ;  /* 0x0000009a9c9a7221 */ /* 0x004fe20000010000 */
[----:B------:R-:W-:Y:S01]  /*1c680*/  FADD.FTZ R162, R160, R162 ;  /* 0x000000a2a0a27221 */ /* 0x000fe20000010000 */
[----:B------:R-:W-:-:S03]  /*1c690*/  F2FP.BF16.F32.PACK_AB R207, R156, R207 ;  /* 0x000000cf9ccf723e */ /* 0x000fc600000010ff */
[----:B------:R-:W-:Y:S01]  /*1c6a0*/  FADD.FTZ R162, R198, R162 ;  /* 0x000000a2c6a27221 */ /* 0x000fe20000010000 */
[----:B------:R-:W-:Y:S01]  /*1c6b0*/  F2FP.BF16.F32.PACK_AB R198, R161, R198 ;  /* 0x000000c6a1c6723e */ /* 0x000fe200000010ff */
[----:B------:R-:W2:Y:S01]  /*1c6c0*/  MUFU.EX2 R203, R203 ;  /* 0x000000cb00cb7308 */ /* 0x000ea20000000800 */
[----:B---3--:R-:W-:Y:S01]  /*1c6d0*/  FADD.FTZ R154, R201, R154 ;  /* 0x0000009ac99a7221 */ /* 0x008fe20000010000 */
[----:B------:R-:W-:-:S06]  /*1c6e0*/  FADD.FTZ R162, R161, R162 ;  /* 0x000000a2a1a27221 */ /* 0x000fcc0000010000 */
[----:B0-----:R-:W0:Y:S01]  /*1c6f0*/  MUFU.EX2 R9, R175 ;  /* 0x000000af00097308 */ /* 0x001e220000000800 */
[C---:B-1----:R-:W-:Y:S01]  /*1c700*/  FADD.FTZ R154, R11.reuse, R154 ;  /* 0x0000009a0b9a7221 */ /* 0x042fe20000010000 */
[----:B------:R-:W-:-:S06]  /*1c710*/  F2FP.BF16.F32.PACK_AB R201, R11, R201 ;  /* 0x000000c90bc9723e */ /* 0x000fcc00000010ff */
[----:B------:R-:W1:Y:S01]  /*1c720*/  MUFU.EX2 R197, R197 ;  /* 0x000000c500c57308 */ /* 0x000e620000000800 */
[----:B--2---:R-:W-:-:S07]  /*1c730*/  FADD.FTZ R154, R203, R154 ;  /* 0x0000009acb9a7221 */ /* 0x004fce0000010000 */
[----:B------:R-:W2:Y:S01]  /*1c740*/  MUFU.EX2 R20, R20 ;  /* 0x0000001400147308 */ /* 0x000ea20000000800 */
[C---:B0-----:R-:W-:Y:S01]  /*1c750*/  FADD.FTZ R154, R9.reuse, R154 ;  /* 0x0000009a099a7221 */ /* 0x041fe20000010000 */
[----:B------:R-:W-:Y:S01]  /*1c760*/  F2FP.BF16.F32.PACK_AB R203, R9, R203 ;  /* 0x000000cb09cb723e */ /* 0x000fe200000010ff */
[----:B------:R-:W-:-:S05]  /*1c770*/  IMAD.MOV.U32 R9, RZ, RZ, R221 ;  /* 0x000000ffff097224 */ /* 0x000fca00078e00dd */
        /* <DEDUP_REMOVED lines=10> */
[----:B------:R-:W1:Y:S01]  /*1c820*/  MUFU.EX2 R152, R152 ;  /* 0x0000009800987308 */ /* 0x000e620000000800 */
[----:B--2---:R-:W-:-:S07]  /*1c830*/  FADD.FTZ R162, R192, R162 ;  /* 0x000000a2c0a27221 */ /* 0x004fce0000010000 */
[----:B------:R-:W2:Y:S01]  /*1c840*/  MUFU.EX2 R155, R155 ;  /* 0x0000009b009b7308 */ /* 0x000ea20000000800 */
[----:B0-----:R-:W-:-:S07]  /*1c850*/  FADD.FTZ R154, R193, R154 ;  /* 0x0000009ac19a7221 */ /* 0x001fce0000010000 */
[----:B------:R-:W0:Y:S01]  /*1c860*/  MUFU.EX2 R194, R194 ;  /* 0x000000c200c27308 */ /* 0x000e220000000800 */
[C---:B-1----:R-:W-:Y:S01]  /*1c870*/  FADD.FTZ R162, R152.reuse, R162 ;  /* 0x000000a298a27221 */ /* 0x042fe20000010000 */
[----:B------:R-:W-:-:S06]  /*1c880*/  F2FP.BF16.F32.PACK_AB R192, R152, R192 ;  /* 0x000000c098c0723e */ /* 0x000fcc00000010ff */
[----:B------:R-:W1:Y:S01]  /*1c890*/  MUFU.EX2 R158, R158 ;  /* 0x0000009e009e7308 */ /* 0x000e620000000800 */
[C---:B--2---:R-:W-:Y:S01]  /*1c8a0*/  FADD.FTZ R154, R155.reuse, R154 ;  /* 0x0000009a9b9a7221 */ /* 0x044fe20000010000 */
[----:B------:R-:W-:-:S06]  /*1c8b0*/  F2FP.BF16.F32.PACK_AB R193, R155, R193 ;  /* 0x000000c19bc1723e */ /* 0x000fcc00000010ff */
[----:B------:R-:W2:Y:S01]  /*1c8c0*/  MUFU.EX2 R153, R153 ;  /* 0x0000009900997308 */ /* 0x000ea20000000800 */
[----:B0-----:R-:W-:Y:S01]  /*1c8d0*/  FADD.FTZ R162, R194, R162 ;  /* 0x000000a2c2a27221 */ /* 0x001fe20000010000 */
[----:B------:R-:W-:-:S03]  /*1c8e0*/  F2FP.BF16.F32.PACK_AB R194, R7, R194 ;  /* 0x000000c207c2723e */ /* 0x000fc600000010ff */
[----:B------:R-:W-:Y:S01]  /*1c8f0*/  FADD.FTZ R21, R7, R162 ;  /* 0x000000a207157221 */ /* 0x000fe20000010000 */
[----:B------:R-:W-:Y:S02]  /*1c900*/  IMAD.MOV.U32 R7, RZ, RZ, R4 ;  /* 0x000000ffff077224 */ /* 0x000fe400078e0004 */
[----:B-1----:R-:W-:-:S04]  /*1c910*/  FADD.FTZ R154, R158, R154 ;  /* 0x0000009a9e9a7221 */ /* 0x002fc80000010000 */
[C---:B--2---:R-:W-:Y:S01]  /*1c920*/  FADD.FTZ R20, R153.reuse, R154 ;  /* 0x0000009a99147221 */ /* 0x044fe20000010000 */
[----:B------:R-:W-:Y:S01]  /*1c930*/  F2FP.BF16.F32.PACK_AB R195, R153, R158 ;  /* 0x0000009e99c3723e */ /* 0x000fe200000010ff */
[----:B------:R-:W-:Y:S06]  /*1c940*/  @P2 BRA `(.L_x_648) ;  /* 0xffffffb400e82947 */ /* 0x000fec000383ffff */
.L_x_637:
[----:B------:R-:W-:Y:S05]  /*1c950*/  BSYNC B0 ;  /* 0x0000000000007941 */ /* 0x000fea0003800000 */
.L_x_636:
        /* <DEDUP_REMOVED lines=131> */
.L_x_649:
[----:B------:R-:W-:Y:S01]  /*1d190*/  IMAD R0, R220, 0x8, R18 ;  /* 0x00000008dc007824 */ /* 0x000fe200078e0212 */
[----:B------:R-:W-:-:S04]  /*1d1a0*/  SHF.L.U32 R3, R221, 0x1f, RZ ;  /* 0x0000001fdd037819 */ /* 0x000fc800000006ff */
[----:B------:R0:W1:Y:S01]  /*1d1b0*/  SYNCS.PHASECHK.TRANS64.TRYWAIT P2, [R0+URZ+0x38850], R3 ;  /* 0x03885003000075a7 */ /* 0x000062000804017f */
[----:B------:R-:W-:Y:S05]  /*1d1c0*/  @!P0 BRA `(.L_x_650) ;  /* 0x0000000000048947 */ /* 0x000fea0003800000 */
[----:B------:R-:W-:Y:S01]  /*1d1d0*/  BPT.TRAP 0x1 ;  /* 0x000000040000795c */ /* 0x000fe20000300000 */
.L_x_650:
[----:B------:R-:W-:Y:S04]  /*1d1e0*/  BSSY B0, `(.L_x_651) ;  /* 0x0000004000007945 */ /* 0x000fe80003800000 */
[----:B-1----:R-:W-:Y:S05]  /*1d1f0*/  @P2 BRA `(.L_x_652) ;  /* 0x0000000000082947 */ /* 0x002fea0003800000 */
[----:B------:R-:W1:Y:S02]  /*1d200*/  SYNCS.PHASECHK.TRANS64.TRYWAIT P0, [R0+URZ+0x38850], R3 ;  /* 0x03885003000075a7 */ /* 0x000e64000800017f */
[----:B-1----:R-:W-:Y:S05]  /*1d210*/  @!P0 BRA `(.L_x_653) ;  /* 0x000000ec005c8947 */ /* 0x002fea0003800000 */
.L_x_652:
[----:B------:R-:W-:Y:S05]  /*1d220*/  BSYNC B0 ;  /* 0x0000000000007941 */ /* 0x000fea0003800000 */
.L_x_651:
[----:B------:R-:W-:Y:S01]  /*1d230*/  VIADD R18, R18, 0x400 ;  /* 0x0000040012127836 */ /* 0x000fe20000000000 */
[----:B------:R-:W-:Y:S01]  /*1d240*/  WARPGROUP.ARRIVE ;  /* 0x00000000000079c5 */ /* 0x000fe20000000000 */
[----:B------:R-:W-:Y:S01]  /*1d250*/  IMAD.MOV.U32 R7, RZ, RZ, 0x40000040 ;  /* 0x40000040ff077424 */ /* 0x000fe200078e00ff */
[----:B01----:R-:W0:Y:S01]  /*1d260*/  SHFL.BFLY PT, R3, R20, 0x2, 0x1f ;  /* 0x0c401f0014037f89 */ /* 0x003e2200000e0000 */
[----:B------:R-:W-:Y:S01]  /*1d270*/  IMAD.MOV.U32 R9, RZ, RZ, 0x40000040 ;  /* 0x40000040ff097424 */ /* 0x000fe200078e00ff */
[----:B------:R-:W-:Y:S01]  /*1d280*/  SHF.R.U32.HI R18, RZ, 0x4, R18 ;  /* 0x00000004ff127819 */ /* 0x000fe20000011612 */
[----:B------:R-:W-:Y:S01]  /*1d290*/  IMAD.MOV.U32 R167, RZ, RZ, -0x800000 ;  /* 0xff800000ffa77424 */ /* 0x000fe200078e00ff */
[----:B------:R-:W-:Y:S01]  /*1d2a0*/  R2UR UR7, R7 ;  /* 0x00000000070772ca */ /* 0x000fe200000e0000 */
[----:B------:R-:W-:Y:S01]  /*1d2b0*/  IMAD.MOV.U32 R7, RZ, RZ, 0x40000040 ;  /* 0x40000040ff077424 */ /* 0x000fe200078e00ff */
[----:B------:R-:W-:Y:S01]  /*1d2c0*/  LOP3.LUT R18, R18, 0x3fff, RZ, 0xc0, !PT ;  /* 0x00003fff12127812 */ /* 0x000fe200078ec0ff */
[----:B------:R-:W-:-:S02]  /*1d2d0*/  IMAD.MOV.U32 R166, RZ, RZ, -0x800000 ;  /* 0xff800000ffa67424 */ /* 0x000fc400078e00ff */
[----:B------:R-:W-:Y:S01]  /*1d2e0*/  VIADD R236, R236, 0x1 ;  /* 0x00000001ecec7836 */ /* 0x000fe20000000000 */
[----:B------:R-:W-:-:S05]  /*1d2f0*/  LOP3.LUT R18, R18, 0x2800000, RZ, 0xfc, !PT ;  /* 0x0280000012127812 */ /* 0x000fca00078efcff */
[----:B------:R-:W-:Y:S02]  /*1d300*/  IMAD R6, R220, 0xa00, R18 ;  /* 0x00000a00dc067824 */ /* 0x000fe400078e0212 */
[----:B------:R-:W-:Y:S02]  /*1d310*/  IMAD.MOV.U32 R18, RZ, RZ, RZ ;  /* 0x000000ffff127224 */ /* 0x000fe400078e00ff */
[C---:B------:R-:W-:Y:S01]  /*1d320*/  VIADD R8, R6.reuse, 0x80 ;  /* 0x0000008006087836 */ /* 0x040fe20000000000 */
[----:B------:R-:W-:Y:S01]  /*1d330*/  R2UR UR6, R6 ;  /* 0x00000000060672ca */ /* 0x000fe200000e0000 */
[----:B------:R-:W-:Y:S02]  /*1d340*/  VIADD R220, R220, 0x1 ;  /* 0x00000001dcdc7836 */ /* 0x000fe40000000000 */
[----:B0-----:R-:W-:-:S03]  /*1d350*/  FADD.FTZ R3, R3, R20 ;  /* 0x0000001403037221 */ /* 0x001fc60000010000 */
[----:B------:R-:W-:-:S04]  /*1d360*/  ISETP.NE.AND P2, PT, R220, 0x2, PT ;  /* 0x00000002dc00780c */ /* 0x000fc80003f45270 */
[----:B------:R-:W-:-:S03]  /*1d370*/  SEL R220, R220, RZ, P2 ;  /* 0x000000ffdcdc7207 */ /* 0x000fc60001000000 */
[----:B------:R-:W-:Y:S01]  /*1d380*/  HGMMA.64x256x16.F32.BF16 R24, R208, gdesc[UR4].tnspB, R24, gsb0 ;  /* 0x43e00004d0187df0 */ /* 0x000fe20008001818 */
[----:B------:R-:W-:Y:S01]  /*1d390*/  R2UR UR6, R8 ;  /* 0x00000000080672ca */ /* 0x000fe200000e0000 */
[----:B------:R-:W-:Y:S01]  /*1d3a0*/  VIADD R8, R6, 0x100 ;  /* 0x0000010006087836 */ /* 0x000fe20000000000 */
[----:B------:R-:W-:Y:S01]  /*1d3b0*/  R2UR UR7, R9 ;  /* 0x00000000090772ca */ /* 0x000fe200000e0000 */
[----:B------:R-:W-:Y:S01]  /*1d3c0*/  IMAD.MOV.U32 R9, RZ, RZ, 0x40000040 ;  /* 0x40000040ff097424 */ /* 0x000fe200078e00ff */
[----:B------:R-:W-:Y:S02]  /*1d3d0*/  WARPGROUP.DEPBAR.LE gsb0, 0x0 ;  /* 0x00008000000079c5 */ /* 0x000fe40000010000 */
[----:B------:R-:W-:-:S15]  /*1d3e0*/  WARPGROUP.ARRIVE ;  /* 0x00000000000079c5 */ /* 0x000fde0000000000 */
[----:B------:R-:W-:-:S06]  /*1d3f0*/  NOP ;  /* 0x0000000000007918 */ /* 0x000fcc0000000000 */
        /* <DEDUP_REMOVED lines=12> */
[----:B------:R-:W0:Y:S02]  /*1d4c0*/  SHFL.BFLY PT, R8, R21, 0x2, 0x1f ;  /* 0x0c401f0015087f89 */ /* 0x000e2400000e0000 */
[----:B0-----:R-:W-:Y:S01]  /*1d4d0*/  FADD.FTZ R8, R8, R21 ;  /* 0x0000001508087221 */ /* 0x001fe20000010000 */
[----:B------:R-:W-:Y:S02]  /*1d4e0*/  WARPGROUP.DEPBAR.LE gsb0, 0x0 ;  /* 0x00008000000079c5 */ /* 0x000fe40000010000 */
[----:B------:R-:W-:-:S15]  /*1d4f0*/  WARPGROUP.ARRIVE ;  /* 0x00000000000079c5 */ /* 0x000fde0000000000 */
[----:B------:R-:W-:-:S04]  /*1d500*/  NOP ;  /* 0x0000000000007918 */ /* 0x000fc80000000000 */
[----:B------:R-:W-:Y:S01]  /*1d510*/  HGMMA.64x256x16.F32.BF16 R24, R196, gdesc[UR4].tnspB, R24, gsb0 ;  /* 0x43e00004c4187df0 */ /* 0x000fe20008001818 */
[----:B------:R-:W-:Y:S02]  /*1d520*/  R2UR UR6, R6 ;  /* 0x00000000060672ca */ /* 0x000fe400000e0000 */
[----:B------:R-:W-:Y:S01]  /*1d530*/  R2UR UR7, R7 ;  /* 0x00000000070772ca */ /* 0x000fe200000e0000 */
[----:B------:R-:W0:Y:S04]  /*1d540*/  SHFL.BFLY PT, R6, R8, 0x1, 0x1f ;  /* 0x0c201f0008067f89 */ /* 0x000e2800000e0000 */
[----:B------:R-:W1:Y:S01]  /*1d550*/  SHFL.BFLY PT, R7, R3, 0x1, 0x1f ;  /* 0x0c201f0003077f89 */ /* 0x000e6200000e0000 */
[----:B0-----:R-:W-:Y:S01]  /*1d560*/  FADD.FTZ R8, R8, R6 ;  /* 0x0000000608087221 */ /* 0x001fe20000010000 */
[----:B-1----:R-:W-:-:S04]  /*1d570*/  FADD.FTZ R3, R3, R7 ;  /* 0x0000000703037221 */ /* 0x002fc80000010000 */
[----:B------:R-:W-:Y:S02]  /*1d580*/  FSETP.NE.FTZ.AND P0, PT, R8, RZ, PT ;  /* 0x000000ff0800720b */ /* 0x000fe40003f15000 */
[----:B------:R-:W-:-:S11]  /*1d590*/  FSETP.NE.FTZ.AND P3, PT, R3, RZ, PT ;  /* 0x000000ff0300720b */ /* 0x000fd60003f75000 */
[----:B------:R-:W0:Y:S08]  /*1d5a0*/  @P0 MUFU.LG2 R7, R8 ;  /* 0x0000000800070308 */ /* 0x000e300000000c00 */
[----:B------:R1:W-:Y:S08]  /*1d5b0*/  @P0 MUFU.RCP R18, R8 ;  /* 0x0000000800120308 */ /* 0x0003f00000001000 */
[----:B------:R-:W2:Y:S01]  /*1d5c0*/  @P3 MUFU.LG2 R6, R3 ;  /* 0x0000000300063308 */ /* 0x000ea20000000c00 */
[----:B0-----:R-:W-:Y:S01]  /*1d5d0*/  @P0 FMUL.FTZ R7, R7, 0.69314718246459960938 ;  /* 0x3f31721807070820 */ /* 0x001fe20000410000 */
[C---:B-1----:R-:W-:Y:S01]  /*1d5e0*/  @P0 FMUL.FTZ R8, R2.reuse, 0.69314718246459960938 ;  /* 0x3f31721802080820 */ /* 0x042fe20000410000 */
[----:B------:R-:W-:-:S03]  /*1d5f0*/  @P3 FMUL.FTZ R2, R2, 0.69314718246459960938 ;  /* 0x3f31721802023820 */ /* 0x000fc60000410000 */
[----:B------:R-:W-:Y:S01]  /*1d600*/  @P0 FFMA.FTZ R167, R8, R5, R7 ;  /* 0x0000000508a70223 */ /* 0x000fe20000010007 */
[----:B------:R-:W-:Y:S01]  /*1d610*/  @!P1 VIADD R7, R0, 0x38860 ;  /* 0x0003886000079836 */ /* 0x000fe20000000000 */
[----:B------:R-:W-:Y:S01]  /*1d620*/  SEL R5, RZ, 0x1, P2 ;  /* 0x00000001ff057807 */ /* 0x000fe20001000000 */
[----:B------:R-:W-:Y:S01]  /*1d630*/  IMAD.MOV.U32 R0, RZ, RZ, RZ ;  /* 0x000000ffff007224 */ /* 0x000fe200078e00ff */
[----:B------:R-:W-:Y:S02]  /*1d640*/  PLOP3.LUT P0, PT, PT, PT, PT, 0x8, 0x0 ;  /* 0x000000000000781c */ /* 0x000fe40003f0e170 */
[----:B------:R-:W-:Y:S02]  /*1d650*/  @!P1 PRMT R7, RZ, 0x654, R7 ;  /* 0x00000654ff079816 */ /* 0x000fe40000000007 */
[----:B------:R-:W-:Y:S01]  /*1d660*/  LOP3.LUT R221, R221, R5, RZ, 0x3c, !PT ;  /* 0x00000005dddd7212 */ /* 0x000fe200078e3cff */
[----:B------:R0:W1:Y:S01]  /*1d670*/  @P3 MUFU.RCP R0, R3 ;  /* 0x0000000300003308 */ /* 0x0000620000001000 */
[----:B--2---:R-:W-:-:S04]  /*1d680*/  @P3 FMUL.FTZ R6, R6, 0.69314718246459960938 ;  /* 0x3f31721806063820 */ /* 0x004fc80000410000 */
[----:B------:R-:W-:Y:S01]  /*1d690*/  @P3 FFMA.FTZ R166, R2, R4, R6 ;  /* 0x0000000402a63223 */ /* 0x000fe20000010006 */
[----:B------:R-:W-:Y:S02]  /*1d6a0*/  WARPGROUP.DEPBAR.LE gsb0, 0x0 ;  /* 0x00008000000079c5 */ /* 0x000fe40000010000 */
[----:B------:R-:W-:-:S06]  /*1d6b0*/  WARPGROUP.ARRIVE ;  /* 0x00000000000079c5 */ /* 0x000fcc0000000000 */
[----:B------:R-:W-:Y:S03]  /*1d6c0*/  HGMMA.64x256x16.F32.BF16 R24, R192, gdesc[UR4].tnspB, R24, gsb0 ;  /* 0x43e00004c0187df0 */ /* 0x000fe60008001818 */
[----:B------:R-:W-:Y:S02]  /*1d6d0*/  WARPGROUP.DEPBAR.LE gsb0, 0x0 ;  /* 0x00008000000079c5 */ /* 0x000fe40000010000 */
[-C--:B------:R-:W-:Y:S01]  /*1d6e0*/  FMUL.FTZ R152, R48, R18.reuse ;  /* 0x0000001230987220 */ /* 0x080fe20000410000 */
[-C--:B------:R-:W-:Y:S01]  /*1d6f0*/  FMUL.FTZ R153, R49, R18.reuse ;  /* 0x0000001231997220 */ /* 0x080fe20000410000 */
[----:B------:R2:W-:Y:S01]  /*1d700*/  @!P1 SYNCS.ARRIVE.TRANS64.RED.A1T0 RZ, [R7+URZ], RZ ;  /* 0x000000ff07ff99a7 */ /* 0x0005e2000810043f */
[-C--:B------:R-:W-:Y:S01]  /*1d710*/  FMUL.FTZ R2, R52, R18.reuse ;  /* 0x0000001234027220 */ /* 0x080fe20000410000 */
        /* <DEDUP_REMOVED lines=23> */
[-C--:B-1----:R-:W-:Y:S01]  /*1d890*/  FMUL.FTZ R108, R114, R0.reuse ;  /* 0x00000000726c7220 */ /* 0x082fe20000410000 */
        /* <DEDUP_REMOVED lines=100> */
[----:B------:R-:W-:-:S07]  /*1dee0*/  FMUL.FTZ R129, R151, R0 ;  /* 0x0000000097817220 */ /* 0x000fce0000410000 */
.L_x_567:
[----:B------:R-:W0:Y:S08]  /*1def0*/  S2UR UR5, SR_CgaCtaId ;  /* 0x00000000000579c3 */ /* 0x000e300000008800 */
[----:B------:R-:W-:Y:S06]  /*1df00*/  BAR.SYNC.DEFER_BLOCKING 0x5, 0x180 ;  /* 0x0146000000007b1d */ /* 0x000fec0000010000 */
[----:B------:R-:W-:Y:S01]  /*1df10*/  UMOV UR4, 0x400 ;  /* 0x0000040000047882 */ /* 0x000fe20000000000 */
[----:B------:R-:W-:Y:S01]  /*1df20*/  BSSY B0, `(.L_x_654) ;  /* 0x0000480000007945 */ /* 0x000fe20003800000 */
[----:B0-----:R-:W-:-:S06]  /*1df30*/  ULEA UR4, UR5, UR4, 0x18 ;  /* 0x0000000405047291 */ /* 0x001fcc000f8ec03f */
[----:B------:R-:W-:-:S05]  /*1df40*/  IMAD.U32 R18, RZ, RZ, UR4 ;  /* 0x00000004ff127e24 */ /* 0x000fca000f8e00ff */
[----:B------:R0:W1:Y:S01]  /*1df50*/  LDS.128 R140, [R18+0x388d0] ;  /* 0x0388d000128c7984 */ /* 0x0000620000000c00 */
[----:B------:R-:W-:Y:S06]  /*1df60*/  BAR.ARV 0x4, 0x180 ;  /* 0x0106000000007b1d */ /* 0x000fec0000002000 */
[----:B------:R-:W-:Y:S05]  /*1df70*/  @P0 BRA `(.L_x_655) ;  /* 0x0000003800300947 */ /* 0x000fea0003800000 */
[----:B------:R-:W2:Y:S01]  /*1df80*/  LDL R92, [R1+0x188] ;  /* 0x00018800015c7983 */ /* 0x000ea20000100800 */
[----:B------:R-:W-:Y:S01]  /*1df90*/  F2FP.BF16.F32.PACK_AB R94, R163, R162 ;  /* 0x000000a2a35e723e */ /* 0x000fe200000010ff */
[----:B------:R-:W-:Y:S01]  /*1dfa0*/  ULDC.64 UR6, c[0x0][0xc00] ;  /* 0x0003000000067ab9 */ /* 0x000fe20000000a00 */
[----:B------:R-:W-:Y:S01]  /*1dfb0*/  F2FP.BF16.F32.PACK_AB R95, R31, R30 ;  /* 0x0000001e1f5f723e */ /* 0x000fe200000010ff */
[----:B------:R-:W3:Y:S01]  /*1dfc0*/  S2R R0, SR_SWINHI ;  /* 0x0000000000007919 */ /* 0x000ee20000002f00 */
[----:B------:R-:W-:Y:S01]  /*1dfd0*/  F2FP.BF16.F32.PACK_AB R96, R161, R160 ;  /* 0x000000a0a160723e */ /* 0x000fe200000010ff */
[----:B------:R-:W-:Y:S01]  /*1dfe0*/  ULDC.64 UR4, c[0x0][0xc08] ;  /* 0x0003020000047ab9 */ /* 0x000fe20000000a00 */
[----:B------:R-:W-:Y:S01]  /*1dff0*/  F2FP.BF16.F32.PACK_AB R97, R35, R34 ;  /* 0x000000222361723e */ /* 0x000fe200000010ff */
[----:B------:R-:W-:Y:S01]  /*1e000*/  ULDC.64 UR8, c[0x0][0x208] ;  /* 0x0000820000087ab9 */ /* 0x000fe20000000a00 */
[----:B------:R-:W-:Y:S02]  /*1e010*/  F2FP.BF16.F32.PACK_AB R98, R159, R158 ;  /* 0x0000009e9f62723e */ /* 0x000fe400000010ff */
[----:B------:R-:W-:Y:S01]  /*1e020*/  F2FP.BF16.F32.PACK_AB R99, R39, R38 ;  /* 0x000000262763723e */ /* 0x000fe200000010ff */
[----:B------:R-:W-:Y:S01]  /*1e030*/  BAR.SYNC.DEFER_BLOCKING 0x1, 0x100 ;  /* 0x0044000000007b1d */ /* 0x000fe20000010000 */
[----:B------:R-:W-:-:S04]  /*1e040*/  ISETP.NE.U32.AND P1, PT, RZ, UR6, PT ;  /* 0x00000006ff007c0c */ /* 0x000fc8000bf25070 */
[----:B------:R-:W-:Y:S02]  /*1e050*/  ISETP.NE.AND.EX P1, PT, RZ, UR7, PT, P1 ;  /* 0x00000007ff007c0c */ /* 0x000fe4000bf25310 */
[----:B------:R-:W-:Y:S02]  /*1e060*/  MOV R130, R18 ;  /* 0x0000001200827202 */ /* 0x000fe40000000f00 */
[----:B---3--:R-:W-:-:S03]  /*1e070*/  MOV R131, R0 ;  /* 0x0000000000837202 */ /* 0x008fc60000000f00 */
[----:B--2---:R-:W-:-:S04]  /*1e080*/  IMAD.WIDE R132, R92, 0x2, R130 ;  /* 0x000000025c847825 */ /* 0x004fc800078e0282 */
[----:B------:R-:W-:Y:S01]  /*1e090*/  IMAD.MOV.U32 R93, RZ, RZ, R133 ;  /* 0x000000ffff5d7224 */ /* 0x000fe200078e0085 */
[----:B------:R-:W-:-:S04]  /*1e0a0*/  LOP3.LUT R0, R132, 0x380, RZ, 0xc0, !PT ;  /* 0x0000038084007812 */ /* 0x000fc800078ec0ff */
[----:B------:R-:W-:-:S04]  /*1e0b0*/  SHF.R.U64 R0, R0, 0x3, RZ ;  /* 0x0000000300007819 */ /* 0x000fc800000012ff */
[----:B------:R-:W-:-:S04]  /*1e0c0*/  LOP3.LUT R92, R0, R132, RZ, 0x3c, !PT ;  /* 0x00000084005c7212 */ /* 0x000fc800078e3cff */
[----:B------:R-:W-:Y:S02]  /*1e0d0*/  MOV R0, R92 ;  /* 0x0000005c00007202 */ /* 0x000fe40000000f00 */
[----:B------:R-:W-:Y:S02]  /*1e0e0*/  F2FP.BF16.F32.PACK_AB R92, R165, R164 ;  /* 0x000000a4a55c723e */ /* 0x000fe400000010ff */
[----:B------:R-:W-:-:S05]  /*1e0f0*/  F2FP.BF16.F32.PACK_AB R93, R27, R26 ;  /* 0x0000001a1b5d723e */ /* 0x000fca00000010ff */
[----:B------:R2:W-:Y:S02]  /*1e100*/  STSM.16.M88.4 [R0], R92 ;  /* 0x0000005c00007844 */ /* 0x0005e40000000200 */
[----:B--2---:R-:W-:Y:S02]  /*1e110*/  IADD3 R92, P0, R132, 0x20, RZ ;  /* 0x00000020845c7810 */ /* 0x004fe40007f1e0ff */
[----:B------:R-:W-:Y:S02]  /*1e120*/  F2FP.BF16.F32.PACK_AB R94, R155, R154 ;  /* 0x0000009a9b5e723e */ /* 0x000fe400000010ff */
[----:B------:R-:W-:Y:S01]  /*1e130*/  LOP3.LUT R0, R92, 0x380, RZ, 0xc0, !PT ;  /* 0x000003805c007812 */ /* 0x000fe200078ec0ff */
[----:B------:R-:W-:Y:S01]  /*1e140*/  IMAD.X R93, RZ, RZ, R133, P0 ;  /* 0x000000ffff5d7224 */ /* 0x000fe200000e0685 */
[----:B------:R-:W-:Y:S02]  /*1e150*/  F2FP.BF16.F32.PACK_AB R95, R47, R46 ;  /* 0x0000002e2f5f723e */ /* 0x000fe400000010ff */
[----:B------:R-:W-:-:S04]  /*1e160*/  SHF.R.U64 R0, R0, 0x3, RZ ;  /* 0x0000000300007819 */ /* 0x000fc800000012ff */
[----:B------:R-:W-:-:S04]  /*1e170*/  LOP3.LUT R92, R0, R92, RZ, 0x3c, !PT ;  /* 0x0000005c005c7212 */ /* 0x000fc800078e3cff */
[----:B------:R-:W-:-:S05]  /*1e180*/  MOV R92, R92 ;  /* 0x0000005c005c7202 */ /* 0x000fca0000000f00 */
[----:B------:R2:W-:Y:S02]  /*1e190*/  STSM.16.M88.4 [R92], R96 ;  /* 0x000000605c007844 */ /* 0x0005e40000000200 */
[----:B--2---:R-:W-:Y:S02]  /*1e1a0*/  IADD3 R92, P0, R132, 0x40, RZ ;  /* 0x00000040845c7810 */ /* 0x004fe40007f1e0ff */
[----:B------:R-:W-:Y:S02]  /*1e1b0*/  F2FP.BF16.F32.PACK_AB R96, R153, R152 ;  /* 0x000000989960723e */ /* 0x000fe400000010ff */
[----:B------:R-:W-:Y:S01]  /*1e1c0*/  LOP3.LUT R0, R92, 0x380, RZ, 0xc0, !PT ;  /* 0x000003805c007812 */ /* 0x000fe200078ec0ff */
[----:B------:R-:W-:Y:S01]  /*1e1d0*/  IMAD.X R93, RZ, RZ, R133, P0 ;  /* 0x000000ffff5d7224 */ /* 0x000fe200000e0685 */
[----:B------:R-:W-:Y:S02]  /*1e1e0*/  F2FP.BF16.F32.PACK_AB R97, R51, R50 ;  /* 0x000000323361723e */ /* 0x000fe400000010ff */
[----:B------:R-:W-:-:S02]  /*1e1f0*/  SHF.R.U64 R0, R0, 0x3, RZ ;  /* 0x0000000300007819 */ /* 0x000fc400000012ff */
[----:B------:R-:W-:Y:S02]  /*1e200*/  F2FP.BF16.F32.PACK_AB R98, R3, R2 ;  /* 0x000000020362723e */ /* 0x000fe400000010ff */
[----:B------:R-:W-:Y:S02]  /*1e210*/  LOP3.LUT R92, R0, R92, RZ, 0x3c, !PT ;  /* 0x0000005c005c7212 */ /* 0x000fe400078e3cff */
[----:B------:R-:W-:Y:S02]  /*1e220*/  F2FP.BF16.F32.PACK_AB R99, R55, R54 ;  /* 0x000000363763723e */ /* 0x000fe400000010ff */
        /* <DEDUP_REMOVED lines=136> */
[----:B--2---:R-:W-:-:S04]  /*1eab0*/  IADD3 R0, P0, R132, 0xc060, RZ ;  /* 0x0000c06084007810 */ /* 0x004fc80007f1e0ff */
[----:B------:R-:W-:Y:S01]  /*1eac0*/  LOP3.LUT R92, R0, 0x380, RZ, 0xc0, !PT ;  /* 0x00000380005c7812 */ /* 0x000fe200078ec0ff */
[----:B------:R-:W-:-:S03]  /*1ead0*/  IMAD.X R133, RZ, RZ, R133, P0 ;  /* 0x000000ffff857224 */ /* 0x000fc600000e0685 */
[----:B------:R-:W-:-:S04]  /*1eae0*/  SHF.R.U64 R92, R92, 0x3, RZ ;  /* 0x000000035c5c7819 */ /* 0x000fc800000012ff */
[----:B------:R-:W-:Y:S01]  /*1eaf0*/  LOP3.LUT R132, R92, R0, RZ, 0x3c, !PT ;  /* 0x000000005c847212 */ /* 0x000fe200078e3cff */
[----:B------:R-:W-:Y:S01]  /*1eb00*/  IMAD.MOV.U32 R0, RZ, RZ, RZ ;  /* 0x000000ffff007224 */ /* 0x000fe200078e00ff */
[----:B------:R-:W-:Y:S02]  /*1eb10*/  IADD3 R92, P0, R234, UR6, RZ ;  /* 0x00000006ea5c7c10 */ /* 0x000fe4000ff1e0ff */
[----:B------:R-:W-:Y:S02]  /*1eb20*/  MOV R132, R132 ;  /* 0x0000008400847202 */ /* 0x000fe40000000f00 */
[----:B------:R-:W-:Y:S02]  /*1eb30*/  IADD3.X R93, R235, UR7, RZ, P0, !PT ;  /* 0x00000007eb5d7c10 */ /* 0x000fe400087fe4ff */
[----:B------:R-:W-:Y:S01]  /*1eb40*/  ISETP.NE.U32.AND P0, PT, RZ, UR4, PT ;  /* 0x00000004ff007c0c */ /* 0x000fe2000bf05070 */
[----:B------:R2:W-:Y:S01]  /*1eb50*/  STSM.16.M88.4 [R132], R96 ;  /* 0x0000006084007844 */ /* 0x0005e20000000200 */
[----:B------:R-:W-:Y:S02]  /*1eb60*/  BAR.SYNC.DEFER_BLOCKING 0x1, 0x100 ;  /* 0x0044000000007b1d */ /* 0x000fe40000010000 */
[----:B------:R-:W-:-:S13]  /*1eb70*/  ISETP.NE.AND.EX P0, PT, RZ, UR5, PT, P0 ;  /* 0x00000005ff007c0c */ /* 0x000fda000bf05300 */
[----:B------:R-:W-:Y:S01]  /*1eb80*/  @P0 IADD3 R234, P2, R234, UR4, RZ ;  /* 0x00000004eaea0c10 */ /* 0x000fe2000ff5e0ff */
[----:B------:R-:W-:-:S03]  /*1eb90*/  ULDC UR4, c[0x0][0xa88] ;  /* 0x0002a20000047ab9 */ /* 0x000fc60000000800 */
[----:B------:R-:W-:Y:S01]  /*1eba0*/  @P0 IADD3.X R235, R235, UR5, RZ, P2, !PT ;  /* 0x00000005ebeb0c10 */ /* 0x000fe200097fe4ff */
[----:B--2---:R-:W-:Y:S01]  /*1ebb0*/  IMAD.U32 R132, RZ, RZ, UR4 ;  /* 0x00000004ff847e24 */ /* 0x004fe2000f8e00ff */
[----:B------:R-:W-:Y:S01]  /*1ebc0*/  ISETP.NE.AND P2, PT, R232, RZ, PT ;  /* 0x000000ffe800720c */ /* 0x000fe20003f45270 */
[----:B------:R-:W-:-:S03]  /*1ebd0*/  ULDC UR4, c[0x0][0xad4] ;  /* 0x0002b50000047ab9 */ /* 0x000fc60000000800 */
[----:B------:R-:W-:Y:S01]  /*1ebe0*/  SEL R232, R232, UR4, P2 ;  /* 0x00000004e8e87c07 */ /* 0x000fe20009000000 */
[----:B------:R-:W-:Y:S01]  /*1ebf0*/  IMAD.MOV.U32 R98, RZ, RZ, 0x9b8 ;  /* 0x000009b8ff627424 */ /* 0x000fe200078e00ff */
[----:B------:R2:W5:Y:S02]  /*1ec00*/  @P1 LDG.E R0, desc[UR8][R92.64] ;  /* 0x000000085c001981 */ /* 0x000564000c1e1900 */
[----:B------:R-:W-:Y:S02]  /*1ec10*/  ISETP.GT.AND P2, PT, R232, 0x1, PT ;  /* 0x00000001e800780c */ /* 0x000fe40003f44270 */
[----:B------:R2:W5:Y:S02]  /*1ec20*/  @P0 LDG.E R132, desc[UR8][R234.64] ;  /* 0x00000008ea840981 */ /* 0x000564000c1e1900 */
[----:B------:R-:W-:-:S04]  /*1ec30*/  SEL R98, R98, 0x978, P2 ;  /* 0x0000097862627807 */ /* 0x000fc80001000000 */
[----:B------:R2:W3:Y:S08]  /*1ec40*/  LDC.64 R96, c[0x0][R98+0x220] ;  /* 0x0000880062607b82 */ /* 0x0004f00000000a00 */
[----:B------:R2:W4:Y:S01]  /*1ec50*/  LDC.64 R94, c[0x0][R98+0x218] ;  /* 0x00008600625e7b82 */ /* 0x0005220000000a00 */
[----:B------:R-:W-:Y:S05]  /*1ec60*/  @P0 BRA `(.L_x_656) ;  /* 0x0000000000140947 */ /* 0x000fea0003800000 */
[----:B------:R-:W-:Y:S05]  /*1ec70*/  @!P1 BRA `(.L_x_656) ;  /* 0x0000000000109947 */ /* 0x000fea0003800000 */
[----:B------:R-:W-:Y:S02]  /*1ec80*/  ULDC.64 UR4, c[0x0][0x208] ;  /* 0x0000820000047ab9 */ /* 0x000fe40000000a00 */
[----:B-----5:R-:W3:Y:S04]  /*1ec90*/  LDG.E R132, desc[UR4][R92.64] ;  /* 0x000000045c847981 */ /* 0x020ee8000c1e1900 */
[----:B--2---:R-:W3:Y:S02]  /*1eca0*/  LDG.E R92, desc[UR4][R92.64+0x4] ;  /* 0x000004045c5c7981 */ /* 0x004ee4000c1e1900 */
[----:B---3--:R-:W-:-:S07]  /*1ecb0*/  IMAD.IADD R132, R92, 0x1, -R132 ;  /* 0x000000015c847824 */ /* 0x008fce00078e0a84 */
.L_x_656:
[----:B------:R-:W3:Y:S01]  /*1ecc0*/  LDL.LU R99, [R1+0xf8] ;  /* 0x0000f80001637983 */ /* 0x000ee20000300800 */
[----:B------:R-:W0:Y:S03]  /*1ecd0*/  LDC R136, c[0x0][0xbe8] ;  /* 0x0002fa00ff887b82 */ /* 0x000e260000000800 */
[----:B------:R-:W3:Y:S04]  /*1ece0*/  LDL R137, [R1+0x74] ;  /* 0x0000740001897983 */ /* 0x000ee80000100800 */
[----:B------:R-:W3:Y:S04]  /*1ecf0*/  LDL R144, [R1+0x184] ;  /* 0x0001840001907983 */ /* 0x000ee80000100800 */
[----:B------:R-:W3:Y:S04]  /*1ed00*/  LDL R138, [R1+0x70] ;  /* 0x00007000018a7983 */ /* 0x000ee80000100800 */
[----:B-1----:R-:W3:Y:S04]  /*1ed10*/  LDL R140, [R1+0x180] ;  /* 0x00018000018c7983 */ /* 0x002ee80000100800 */
[----:B-----5:R-:W3:Y:S01]  /*1ed20*/  LDL R139, [R1+0x100] ;  /* 0x00010000018b7983 */ /* 0x020ee20000100800 */
[----:B--2---:R-:W1:Y:S01]  /*1ed30*/  LDC.64 R92, c[0x0][R98+0x228] ;  /* 0x00008a00625c7b82 */ /* 0x004e620000000a00 */
[----:B------:R-:W-:-:S04]  /*1ed40*/  ISETP.NE.U32.AND P0, PT, RZ, UR6, PT ;  /* 0x00000006ff007c0c */ /* 0x000fc8000bf05070 */
[----:B------:R-:W-:Y:S02]  /*1ed50*/  ISETP.NE.AND.EX P0, PT, RZ, UR7, PT, P0 ;  /* 0x00000007ff007c0c */ /* 0x000fe4000bf05300 */
[----:B0-----:R-:W-:Y:S02]  /*1ed60*/  ISETP.NE.AND P1, PT, R136, 0x1, PT ;  /* 0x000000018800780c */ /* 0x001fe40003f25270 */
[----:B------:R-:W-:Y:S01]  /*1ed70*/  SEL R233, R233, RZ, !P0 ;  /* 0x000000ffe9e97207 */ /* 0x000fe20004000000 */
[-C--:B----4-:R-:W-:Y:S02]  /*1ed80*/  IMAD R134, R95, R231.reuse, RZ ;  /* 0x000000e75f867224 */ /* 0x090fe400078e02ff */
[----:B------:R-:W-:-:S04]  /*1ed90*/  IMAD.WIDE.U32 R94, R94, R231, RZ ;  /* 0x000000e75e5e7225 */ /* 0x000fc800078e00ff */
[----:B---3--:R-:W-:Y:S02]  /*1eda0*/  IMAD R97, R97, R233, RZ ;  /* 0x000000e961617224 */ /* 0x008fe400078e02ff */
[----:B------:R-:W-:Y:S02]  /*1edb0*/  IMAD.IADD R135, R95, 0x1, R134 ;  /* 0x000000015f877824 */ /* 0x000fe400078e0286 */
[----:B------:R-:W0:Y:S01]  /*1edc0*/  @P1 LDC R95, c[0x0][0xbec] ;  /* 0x0002fb00ff5f1b82 */ /* 0x000e220000000800 */
[----:B------:R-:W-:Y:S01]  /*1edd0*/  ULDC.64 UR4, c[0x0][0x208] ;  /* 0x0000820000047ab9 */ /* 0x000fe20000000a00 */
[----:B------:R-:W-:-:S05]  /*1ede0*/  SEL R133, R99, RZ, !P0 ;  /* 0x000000ff63857207 */ /* 0x000fca0004000000 */
[C---:B------:R-:W-:Y:S02]  /*1edf0*/  IMAD R133, R96.reuse, R133, R97 ;  /* 0x0000008560857224 */ /* 0x040fe400078e0261 */
[----:B------:R-:W-:-:S03]  /*1ee00*/  IMAD.WIDE.U32 R96, R96, R233, RZ ;  /* 0x000000e960607225 */ /* 0x000fc600078e00ff */
[----:B------:R-:W-:Y:S02]  /*1ee10*/  IADD3 R99, P0, P3, R96, R94, R0 ;  /* 0x0000005e60637210 */ /* 0x000fe40007b1e000 */
[----:B------:R-:W2:Y:S01]  /*1ee20*/  @P1 LDC R94, c[0x0][0xbf0] ;  /* 0x0002fc00ff5e1b82 */ /* 0x000ea20000000800 */
[----:B------:R-:W-:Y:S01]  /*1ee30*/  SEL R96, R137, RZ, P2 ;  /* 0x000000ff89607207 */ /* 0x000fe20001000000 */
[----:B------:R-:W-:-:S04]  /*1ee40*/  IMAD.IADD R133, R97, 0x1, R133 ;  /* 0x0000000161857824 */ /* 0x000fc800078e0285 */
[-C--:B-1----:R-:W-:Y:S01]  /*1ee50*/  IMAD R134, R93, R96.reuse, RZ ;  /* 0x000000605d867224 */ /* 0x082fe200078e02ff */
[----:B------:R-:W-:Y:S01]  /*1ee60*/  SHF.R.S32.HI R93, RZ, 0x1f, R0 ;  /* 0x0000001fff5d7819 */ /* 0x000fe20000011400 */
[----:B------:R-:W-:-:S03]  /*1ee70*/  IMAD.WIDE.U32 R96, R92, R96, RZ ;  /* 0x000000605c607225 */ /* 0x000fc600078e00ff */
[----:B------:R-:W-:Y:S01]  /*1ee80*/  IADD3.X R92, R133, R135, R93, P0, P3 ;  /* 0x00000087855c7210 */ /* 0x000fe200007e645d */
[----:B------:R-:W-:-:S04]  /*1ee90*/  IMAD R133, R138, 0x80, R144 ;  /* 0x000000808a857824 */ /* 0x000fc800078e0290 */
[----:B0-----:R-:W-:-:S04]  /*1eea0*/  @P1 IMAD.HI.U32 R95, R133, R95, RZ ;  /* 0x0000005f855f1227 */ /* 0x001fc800078e00ff */
[----:B------:R-:W-:Y:S01]  /*1eeb0*/  IMAD.MOV.U32 R135, RZ, RZ, R133 ;  /* 0x000000ffff877224 */ /* 0x000fe200078e0085 */
[----:B--2---:R-:W-:Y:S02]  /*1eec0*/  @P1 SHF.R.U32.HI R135, RZ, R94, R95 ;  /* 0x0000005eff871219 */ /* 0x004fe4000001165f */
[----:B------:R0:W1:Y:S02]  /*1eed0*/  LDC.64 R94, c[0x0][R98+0x210] ;  /* 0x00008400625e7b82 */ /* 0x0000640000000a00 */
[----:B------:R-:W-:-:S06]  /*1eee0*/  IADD3 R96, P0, P3, R135, R99, R96 ;  /* 0x0000006387607210 */ /* 0x000fcc0007b1e060 */
[----:B0-----:R-:W0:Y:S01]  /*1eef0*/  LDC.64 R98, c[0x0][0xba8] ;  /* 0x0002ea00ff627b82 */ /* 0x001e220000000a00 */
[----:B------:R-:W-:Y:S01]  /*1ef00*/  IMAD.IADD R134, R97, 0x1, R134 ;  /* 0x0000000161867824 */ /* 0x000fe200078e0286 */
[----:B------:R-:W-:-:S04]  /*1ef10*/  SHF.R.S32.HI R97, RZ, 0x1f, R135 ;  /* 0x0000001fff617819 */ /* 0x000fc80000011487 */
[----:B------:R-:W-:Y:S01]  /*1ef20*/  IADD3.X R97, R97, R92, R134, P0, P3 ;  /* 0x0000005c61617210 */ /* 0x000fe200007e6486 */
[----:B------:R-:W-:-:S04]  /*1ef30*/  IMAD.MOV R134, RZ, RZ, -R135 ;  /* 0x000000ffff867224 */ /* 0x000fc800078e0a87 */
[----:B------:R-:W-:Y:S01]  /*1ef40*/  IMAD R134, R136, R134, R133 ;  /* 0x0000008688867224 */ /* 0x000fe200078e0285 */
[----:B0-----:R-:W0:Y:S08]  /*1ef50*/  @!P2 LDC R98, c[0x0][0xb50] ;  /* 0x0002d400ff62ab82 */ /* 0x001e300000000800 */
[----:B------:R-:W2:Y:S01]  /*1ef60*/  @!P2 LDC R99, c[0x0][0xb54] ;  /* 0x0002d500ff63ab82 */ /* 0x000ea20000000800 */
[----:B------:R-:W-:Y:S01]  /*1ef70*/  SHF.R.S32.HI R92, RZ, 0x1f, R134 ;  /* 0x0000001fff5c7819 */ /* 0x000fe20000011486 */
[----:B-1----:R-:W-:-:S02]  /*1ef80*/  IMAD R95, R95, R134, RZ ;  /* 0x000000865f5f7224 */ /* 0x002fc400078e02ff */
[----:B------:R-:W-:-:S04]  /*1ef90*/  IMAD.WIDE.U32 R96, R94, R134, R96 ;  /* 0x000000865e607225 */ /* 0x000fc800078e0060 */
[----:B------:R-:W-:Y:S01]  /*1efa0*/  IMAD R92, R94, R92, R95 ;  /* 0x0000005c5e5c7224 */ /* 0x000fe200078e025f */
[----:B0-----:R-:W-:-:S03]  /*1efb0*/  LEA R98, P0, R96, R98, 0x2 ;  /* 0x0000006260627211 */ /* 0x001fc600078010ff */
[----:B------:R-:W-:-:S05]  /*1efc0*/  IMAD.IADD R92, R97, 0x1, R92 ;  /* 0x00000001615c7824 */ /* 0x000fca00078e025c */
[----:B--2---:R-:W-:Y:S01]  /*1efd0*/  LEA.HI.X R92, R96, R99, R92, 0x2, P0 ;  /* 0x00000063605c7211 */ /* 0x004fe200000f145c */
[----:B------:R-:W-:Y:S01]  /*1efe0*/  SHFL.IDX PT, R94, R98, RZ, 0x1c1f ;  /* 0x001c1fff625e7589 */ /* 0x000fe200000e0000 */
[----:B------:R-:W-:-:S03]  /*1eff0*/  IMAD R99, R138, 0x80, R140 ;  /* 0x000000808a637824 */ /* 0x000fc600078e028c */
[----:B------:R-:W0:Y:S04]  /*1f000*/  SHFL.IDX PT, R95, R92, RZ, 0x1c1f ;  /* 0x001c1fff5c5f7589 */ /* 0x000e2800000e0000 */
[----:B------:R1:W-:Y:S04]  /*1f010*/  SHFL.IDX PT, R96, R98, 0x1, 0x1c1f ;  /* 0x003c1f0062607f89 */ /* 0x0003e800000e0000 */
[----:B------:R2:W3:Y:S01]  /*1f020*/  SHFL.IDX PT, R97, R92, 0x1, 0x1c1f ;  /* 0x003c1f005c617f89 */ /* 0x0004e200000e0000 */
[----:B------:R-:W-:Y:S01]  /*1f030*/  LOP3.LUT P0, RZ, R139, 0x3, RZ, 0xc0, !PT ;  /* 0x000000038bff7812 */ /* 0x000fe2000780c0ff */
[----:B-1----:R-:W-:-:S02]  /*1f040*/  VIADD R98, R99, 0x8 ;  /* 0x0000000863627836 */ /* 0x002fc40000000000 */
[----:B--2---:R-:W-:-:S05]  /*1f050*/  IMAD R92, R132, R136, RZ ;  /* 0x00000088845c7224 */ /* 0x004fca00078e02ff */
[-C--:B------:R-:W-:Y:S02]  /*1f060*/  ISETP.GE.OR P3, PT, R99, R92.reuse, P0 ;  /* 0x0000005c6300720c */ /* 0x080fe40000766670 */
[----:B------:R-:W-:-:S11]  /*1f070*/  ISETP.GE.OR P0, PT, R98, R92, P0 ;  /* 0x0000005c6200720c */ /* 0x000fd60000706670 */
[----:B0-----:R0:W-:Y:S04]  /*1f080*/  @!P3 ST.E desc[UR4][R94.64], R167 ;  /* 0x000000a75e00b985 */ /* 0x0011e8000c101904 */
[----:B---3--:R0:W-:Y:S01]  /*1f090*/  @!P0 ST.E desc[UR4][R96.64], R166 ;  /* 0x000000a660008985 */ /* 0x0081e2000c101904 */
[----:B------:R-:W-:Y:S05]  /*1f0a0*/  @P2 BRA `(.L_x_657) ;  /* 0x0000001000042947 */ /* 0x000fea0003800000 */
[----:B------:R1:W5:Y:S01]  /*1f0b0*/  LDL R87, [R1+0xfc] ;  /* 0x0000fc0001577983 */ /* 0x0003620000100800 */
[----:B------:R-:W-:Y:S01]  /*1f0c0*/  IMAD.SHL.U32 R139, R213, 0x40, RZ ;  /* 0x00000040d58b7824 */ /* 0x000fe200078e00ff */
[----:B------:R-:W2:Y:S01]  /*1f0d0*/  @P1 LDC R21, c[0x0][0xbec] ;  /* 0x0002fb00ff151b82 */ /* 0x000ea20000000800 */
[----:B------:R-:W-:Y:S01]  /*1f0e0*/  ULDC.64 UR4, c[0x0][0x208] ;  /* 0x0000820000047ab9 */ /* 0x000fe20000000a00 */
[----:B------:R1:W5:Y:S04]  /*1f0f0*/  LDL R86, [R1+0x64] ;  /* 0x0000640001567983 */ /* 0x0003680000100800 */
[----:B------:R1:W5:Y:S02]  /*1f100*/  LDL R85, [R1+0x6c] ;  /* 0x00006c0001557983 */ /* 0x0003640000100800 */
[----:B------:R-:W3:Y:S02]  /*1f110*/  @P1 LDC R77, c[0x0][0xbf0] ;  /* 0x0002fc00ff4d1b82 */ /* 0x000ee40000000800 */
[----:B------:R1:W5:Y:S01]  /*1f120*/  LDL R84, [R1+0x68] ;  /* 0x0000680001547983 */ /* 0x0003620000100800 */
[----:B------:R-:W4:Y:S02]  /*1f130*/  S2R R2, SR_TID.X ;  /* 0x0000000000027919 */ /* 0x000f240000002100 */
[----:B----4-:R-:W-:-:S05]  /*1f140*/  VIADD R2, R2, 0xffffff80 ;  /* 0xffffff8002027836 */ /* 0x010fca0000000000 */
[----:B------:R-:W-:-:S04]  /*1f150*/  SHF.R.S32.HI R3, RZ, 0x1f, R2 ;  /* 0x0000001fff037819 */ /* 0x000fc80000011402 */
[----:B------:R-:W-:-:S04]  /*1f160*/  LEA.HI R3, R3, R2, RZ, 0x3 ;  /* 0x0000000203037211 */ /* 0x000fc800078f18ff */
[----:B------:R-:W-:-:S05]  /*1f170*/  LOP3.LUT R3, R3, 0xfffffff8, RZ, 0xc0, !PT ;  /* 0xfffffff803037812 */ /* 0x000fca00078ec0ff */
[----:B------:R-:W-:-:S04]  /*1f180*/  IMAD.IADD R20, R2, 0x1, -R3 ;  /* 0x0000000102147824 */ /* 0x000fc800078e0a03 */
[----:B------:R-:W-:-:S04]  /*1f190*/  IMAD R3, R20, 0x8, R139 ;  /* 0x0000000814037824 */ /* 0x000fc800078e028b */
[----:B------:R-:W-:-:S03]  /*1f1a0*/  IMAD.WIDE R130, R3, 0x2, R130 ;  /* 0x0000000203827825 */ /* 0x000fc600078e0282 */
        /* <DEDUP_REMOVED lines=86> */
[----:B------:R-:W-:Y:S01]  /*1f710*/  IMAD.MOV.U32 R5, RZ, RZ, R131 ;  /* 0x000000ffff057224 */ /* 0x000fe200078e0083 */
[----:B------:R-:W-:Y:S01]  /*1f720*/  LOP3.LUT R72, R2, R3, RZ, 0x3c, !PT ;  /* 0x0000000302487212 */ /* 0x000fe200078e3cff */
[----:B------:R-:W5:Y:S04]  /*1f730*/  LD.E.128 R52, desc[UR4][R52.64] ;  /* 0x0000000434347980 */ /* 0x000f68000c101d00 */
[----:B------:R-:W5:Y:S04]  /*1f740*/  LD.E.128 R4, desc[UR4][R4.64] ;  /* 0x0000000404047980 */ /* 0x000f68000c101d00 */
[----:B------:R-:W5:Y:S04]  /*1f750*/  LD.E.128 R56, desc[UR4][R56.64] ;  /* 0x0000000438387980 */ /* 0x000f68000c101d00 */
[----:B------:R-:W5:Y:S04]  /*1f760*/  LD.E.128 R60, desc[UR4][R60.64] ;  /* 0x000000043c3c7980 */ /* 0x000f68000c101d00 */
[----:B------:R-:W5:Y:S04]  /*1f770*/  LD.E.128 R64, desc[UR4][R64.64] ;  /* 0x0000000440407980 */ /* 0x000f68000c101d00 */
[----:B------:R-:W5:Y:S04]  /*1f780*/  LD.E.128 R68, desc[UR4][R68.64] ;  /* 0x0000000444447980 */ /* 0x000f68000c101d00 */
[----:B------:R-:W5:Y:S01]  /*1f790*/  LD.E.128 R72, desc[UR4][R72.64] ;  /* 0x0000000448487980 */ /* 0x000f62000c101d00 */
[----:B------:R-:W-:-:S02]  /*1f7a0*/  ULDC.64 UR4, c[0x0][0xaa0] ;  /* 0x0002a80000047ab9 */ /* 0x000fc40000000a00 */
[----:B------:R-:W-:Y:S01]  /*1f7b0*/  IMAD R93, R93, UR4, RZ ;  /* 0x000000045d5d7c24 */ /* 0x000fe2000f8e02ff */
[----:B------:R-:W-:Y:S01]  /*1f7c0*/  @!PT LDS RZ, [RZ] ;  /* 0x00000000fffff984 */ /* 0x000fe20000000800 */
[----:B------:R-:W-:Y:S01]  /*1f7d0*/  @!PT LDS RZ, [RZ] ;  /* 0x00000000fffff984 */ /* 0x000fe20000000800 */
[----:B------:R-:W-:Y:S01]  /*1f7e0*/  @!PT LDS RZ, [RZ] ;  /* 0x00000000fffff984 */ /* 0x000fe20000000800 */
[----:B------:R-:W-:Y:S01]  /*1f7f0*/  @!PT LDS RZ, [RZ] ;  /* 0x00000000fffff984 */ /* 0x000fe20000000800 */
[----:B------:R4:W-:Y:S06]  /*1f800*/  MEMBAR.ALL.CTA ;  /* 0x0000000000007992 */ /* 0x0009ec0000008000 */
[----:B----4-:R-:W4:Y:S01]  /*1f810*/  FENCE.VIEW.ASYNC.S ;  /* 0x00000000000073c6 */ /* 0x010f220000000000 */
[----:B------:R-:W-:-:S04]  /*1f820*/  IMAD.WIDE.U32 R2, R0, UR4, RZ ;  /* 0x0000000400027c25 */ /* 0x000fc8000f8e00ff */
[----:B------:R-:W-:Y:S01]  /*1f830*/  IMAD R93, R0, UR5, R93 ;  /* 0x00000005005d7c24 */ /* 0x000fe2000f8e025d */
[----:B------:R-:W-:Y:S01]  /*1f840*/  ULDC.64 UR4, c[0x0][0xae8] ;  /* 0x0002ba0000047ab9 */ /* 0x000fe20000000a00 */
[----:B------:R-:W-:Y:S02]  /*1f850*/  IMAD R20, R20, 0x20, R213 ;  /* 0x0000002014147824 */ /* 0x000fe400078e02d5 */
[----:B------:R-:W-:Y:S02]  /*1f860*/  IMAD.IADD R3, R3, 0x1, R93 ;  /* 0x0000000103037824 */ /* 0x000fe400078e025d */
[----:B------:R-:W-:Y:S02]  /*1f870*/  IMAD R76, R138, 0x80, R20 ;  /* 0x000000808a4c7824 */ /* 0x000fe400078e0214 */
[----:B------:R-:W-:Y:S01]  /*1f880*/  IMAD.WIDE.U32 R2, R231, UR4, R2 ;  /* 0x00000004e7027c25 */ /* 0x000fe2000f8e0002 */
[----:B------:R-:W-:-:S03]  /*1f890*/  SHF.R.S32.HI R20, RZ, 0x1f, R233 ;  /* 0x0000001fff147819 */ /* 0x000fc600000114e9 */
[----:B--2---:R-:W-:-:S04]  /*1f8a0*/  @P1 IMAD.HI.U32 R0, R76, R21, RZ ;  /* 0x000000154c001227 */ /* 0x004fc800078e00ff */
[----:B------:R-:W-:Y:S01]  /*1f8b0*/  IMAD R3, R231, UR5, R3 ;  /* 0x00000005e7037c24 */ /* 0x000fe2000f8e0203 */
[----:B------:R-:W-:Y:S01]  /*1f8c0*/  ULDC.64 UR4, c[0x0][0xaf0] ;  /* 0x0002bc0000047ab9 */ /* 0x000fe20000000a00 */
[----:B------:R-:W-:Y:S01]  /*1f8d0*/  IMAD.MOV.U32 R21, RZ, RZ, R76 ;  /* 0x000000ffff157224 */ /* 0x000fe200078e004c */
[----:B---3--:R-:W-:Y:S01]  /*1f8e0*/  @P1 SHF.R.U32.HI R21, RZ, R77, R0 ;  /* 0x0000004dff151219 */ /* 0x008fe20000011600 */
[----:B------:R-:W-:Y:S02]  /*1f8f0*/  IMAD R20, R20, UR4, RZ ;  /* 0x0000000414147c24 */ /* 0x000fe4000f8e02ff */
[----:B------:R-:W-:Y:S01]  /*1f900*/  IMAD.WIDE.U32 R2, R233, UR4, R2 ;  /* 0x00000004e9027c25 */ /* 0x000fe2000f8e0002 */
[----:B------:R-:W-:-:S03]  /*1f910*/  SHF.R.S32.HI R0, RZ, 0x1f, R21 ;  /* 0x0000001fff007819 */ /* 0x000fc60000011415 */
[----:B------:R-:W-:Y:S01]  /*1f920*/  IMAD R77, R233, UR5, R20 ;  /* 0x00000005e94d7c24 */ /* 0x000fe2000f8e0214 */
[----:B------:R-:W-:Y:S01]  /*1f930*/  ULDC.64 UR4, c[0x0][0xae0] ;  /* 0x0002b80000047ab9 */ /* 0x000fe20000000a00 */
[----:B------:R-:W-:Y:S02]  /*1f940*/  IMAD.MOV R79, RZ, RZ, -R21 ;  /* 0x000000ffff4f7224 */ /* 0x000fe400078e0a15 */
[----:B------:R-:W-:Y:S02]  /*1f950*/  IMAD.IADD R3, R3, 0x1, R77 ;  /* 0x0000000103037824 */ /* 0x000fe400078e024d */
[----:B------:R-:W-:Y:S02]  /*1f960*/  IMAD R0, R0, UR4, RZ ;  /* 0x0000000400007c24 */ /* 0x000fe4000f8e02ff */
[----:B------:R-:W-:Y:S02]  /*1f970*/  IMAD R77, R136, R79, R76 ;  /* 0x0000004f884d7224 */ /* 0x000fe400078e024c */
[----:B------:R-:W-:-:S04]  /*1f980*/  IMAD.WIDE.U32 R2, R21, UR4, R2 ;  /* 0x0000000415027c25 */ /* 0x000fc8000f8e0002 */
[----:B------:R-:W-:Y:S01]  /*1f990*/  IMAD R21, R21, UR5, R0 ;  /* 0x0000000515157c24 */ /* 0x000fe2000f8e0200 */
[----:B------:R-:W-:Y:S01]  /*1f9a0*/  SHF.R.S32.HI R0, RZ, 0x1f, R77 ;  /* 0x0000001fff007819 */ /* 0x000fe2000001144d */
[----:B------:R-:W-:Y:S01]  /*1f9b0*/  ULDC.64 UR4, c[0x0][0xad8] ;  /* 0x0002b60000047ab9 */ /* 0x000fe20000000a00 */
[----:B------:R-:W-:Y:S02]  /*1f9c0*/  IMAD R81, R138, 0x80, R213 ;  /* 0x000000808a517824 */ /* 0x000fe400078e02d5 */
[----:B------:R-:W-:Y:S02]  /*1f9d0*/  IMAD.IADD R3, R3, 0x1, R21 ;  /* 0x0000000103037824 */ /* 0x000fe400078e0215 */
[----:B------:R-:W-:Y:S02]  /*1f9e0*/  IMAD R0, R0, UR4, RZ ;  /* 0x0000000400007c24 */ /* 0x000fe4000f8e02ff */
[----:B------:R-:W-:Y:S01]  /*1f9f0*/  IMAD.WIDE.U32 R2, R77, UR4, R2 ;  /* 0x000000044d027c25 */ /* 0x000fe2000f8e0002 */
[----:B------:R-:W-:-:S03]  /*1fa00*/  ISETP.GE.AND P2, PT, R81, R92, PT ;  /* 0x0000005c5100720c */ /* 0x000fc60003f46270 */
[----:B------:R-:W-:Y:S01]  /*1fa10*/  IMAD R79, R77, UR5, R0 ;  /* 0x000000054d4f7c24 */ /* 0x000fe2000f8e0200 */
[----:B------:R-:W-:Y:S01]  /*1fa20*/  ULDC.64 UR4, c[0x0][0xa80] ;  /* 0x0002a00000047ab9 */ /* 0x000fe20000000a00 */
[----:B------:R-:W-:Y:S01]  /*1fa30*/  VIADD R0, R18, 0x38820 ;  /* 0x0003882012007836 */ /* 0x000fe20000000000 */
[C---:B------:R-:W-:Y:S01]  /*1fa40*/  LEA R80, P3, R2.reuse, UR4, 0x1 ;  /* 0x0000000402507c11 */ /* 0x040fe2000f8608ff */
[----:B------:R-:W-:Y:S02]  /*1fa50*/  IMAD.IADD R3, R3, 0x1, R79 ;  /* 0x0000000103037824 */ /* 0x000fe400078e024f */
[----:B------:R-:W-:Y:S01]  /*1fa60*/  VIADD R21, R81, 0x20 ;  /* 0x0000002051157836 */ /* 0x000fe20000000000 */
[----:B------:R-:W-:Y:S02]  /*1fa70*/  PRMT R0, RZ, 0x654, R0 ;  /* 0x00000654ff007816 */ /* 0x000fe40000000000 */
[----:B------:R-:W-:Y:S02]  /*1fa80*/  LEA.HI.X R82, R2, UR5, R3, 0x1, P3 ;  /* 0x0000000502527c11 */ /* 0x000fe400098f0c03 */
[-C--:B------:R-:W-:Y:S01]  /*1fa90*/  ISETP.GE.AND P1, PT, R21, R92.reuse, PT ;  /* 0x0000005c1500720c */ /* 0x080fe20003f26270 */
[----:B------:R-:W-:Y:S01]  /*1faa0*/  VIADD R21, R81, 0x40 ;  /* 0x0000004051157836 */ /* 0x000fe20000000000 */
[----:B----4-:R1:W-:Y:S01]  /*1fab0*/  SYNCS.ARRIVE.TRANS64.RED.A1T0 RZ, [R0+URZ], RZ ;  /* 0x000000ff00ff79a7 */ /* 0x0103e2000810043f */
[----:B------:R1:W2:Y:S01]  /*1fac0*/  SHFL.IDX PT, R83, R80, RZ, 0x181f ;  /* 0x00181fff50537589 */ /* 0x0002a200000e0000 */
[----:B------:R-:W-:Y:S03]  /*1fad0*/  BSSY B1, `(.L_x_658) ;  /* 0x0000016000017945 */ /* 0x000fe60003800000 */
[----:B------:R1:W3:Y:S01]  /*1fae0*/  SHFL.IDX PT, R79, R82, RZ, 0x181f ;  /* 0x00181fff524f7589 */ /* 0x0002e200000e0000 */
[----:B------:R-:W-:Y:S01]  /*1faf0*/  ISETP.GE.AND P0, PT, R21, R92, PT ;  /* 0x0000005c1500720c */ /* 0x000fe20003f06270 */
[----:B------:R-:W-:-:S12]  /*1fb00*/  @P2 BRA `(.L_x_659) ;  /* 0x0000000000482947 */ /* 0x000fd80003800000 */
[----:B------:R-:W-:Y:S01]  /*1fb10*/  ULDC UR4, c[0x0][0xac8] ;  /* 0x0002b20000047ab9 */ /* 0x000fe20000000800 */
[----:B------:R-:W-:Y:S01]  /*1fb20*/  ULDC.64 UR6, c[0x0][0x208] ;  /* 0x0000820000067ab9 */ /* 0x000fe20000000a00 */
[----:B------:R-:W-:Y:S02]  /*1fb30*/  ISETP.GE.AND P5, PT, R16, UR4, PT ;  /* 0x0000000410007c0c */ /* 0x000fe4000bfa6270 */
[----:B------:R-:W-:Y:S02]  /*1fb40*/  ISETP.GE.AND P4, PT, R212, UR4, PT ;  /* 0x00000004d4007c0c */ /* 0x000fe4000bf86270 */
[----:B------:R-:W-:Y:S02]  /*1fb50*/  ISETP.GE.AND P3, PT, R218, UR4, PT ;  /* 0x00000004da007c0c */ /* 0x000fe4000bf66270 */
[----:B------:R-:W-:-:S07]  /*1fb60*/  ISETP.GE.AND P2, PT, R219, UR4, PT ;  /* 0x00000004db007c0c */ /* 0x000fce000bf46270 */
[----:B--2---:R-:W-:-:S04]  /*1fb70*/  @!P5 LEA R2, P6, R16, R83, 0x1 ;  /* 0x000000531002d211 */ /* 0x004fc800078c08ff */
[----:B---3--:R-:W-:Y:S02]  /*1fb80*/  @!P5 LEA.HI.X R3, R16, R79, R17, 0x1, P6 ;  /* 0x0000004f1003d211 */ /* 0x008fe400030f0c11 */
[----:B-----5:R-:W-:-:S03]  /*1fb90*/  @!P4 LEA R20, P6, R86, R83, 0x1 ;  /* 0x000000535614c211 */ /* 0x020fc600078c08ff */
[----:B------:R4:W-:Y:S01]  /*1fba0*/  @!P5 ST.E.128 desc[UR6][R2.64], R4 ;  /* 0x000000040200d985 */ /* 0x0009e2000c101d06 */
        /* <DEDUP_REMOVED lines=8> */
.L_x_659:
[----:B------:R-:W-:Y:S05]  /*1fc30*/  BSYNC B1 ;  /* 0x0000000000017941 */ /* 0x000fea0003800000 */
.L_x_658:
[----:B----4-:R4:W0:Y:S01]  /*1fc40*/  SHFL.IDX PT, R21, R82, 0x1, 0x181f ;  /* 0x00381f0052157f89 */ /* 0x01082200000e0000 */
[----:B------:R-:W-:Y:S03]  /*1fc50*/  BSSY B1, `(.L_x_660) ;  /* 0x0000015000017945 */ /* 0x000fe60003800000 */
[----:B-----5:R4:W0:Y:S01]  /*1fc60*/  SHFL.IDX PT, R7, R80, 0x1, 0x181f ;  /* 0x00381f0050077f89 */ /* 0x02082200000e0000 */
        /* <DEDUP_REMOVED lines=8> */
[----:B------:R-:W-:Y:S02]  /*1fcf0*/  @!P3 LEA R4, P5, R86, R7, 0x1 ;  /* 0x000000075604b211 */ /* 0x000fe400078a08ff */
[----:B------:R-:W-:Y:S02]  /*1fd00*/  @!P4 LEA.HI.X R3, R16, R21, R17, 0x1, P6 ;  /* 0x000000151003c211 */ /* 0x000fe400030f0c11 */
        /* <DEDUP_REMOVED lines=9> */
.L_x_661:
[----:B------:R-:W-:Y:S05]  /*1fda0*/  BSYNC B1 ;  /* 0x0000000000017941 */ /* 0x000fea0003800000 */
.L_x_660:
[----:B0-----:R0:W0:Y:S01]  /*1fdb0*/  SHFL.IDX PT, R9, R82, 0x2, 0x181f ;  /* 0x00581f0052097f89 */ /* 0x00102200000e0000 */
        /* <DEDUP_REMOVED lines=16> */
[----:B------:R-:W-:-:S02]  /*1fec0*/  @!P1 LEA.HI.X R7, R218, R9, R85, 0x1, P4 ;  /* 0x00000009da079211 */ /* 0x000fc400020f0c55 */
[----:B------:R-:W-:Y:S01]  /*1fed0*/  @!P0 LEA.HI.X R9, R219, R9, R84, 0x1, P6 ;  /* 0x00000009db098211 */ /* 0x000fe200030f0c54 */
[----:B------:R0:W-:Y:S04]  /*1fee0*/  @!P2 ST.E.128 desc[UR6][R4.64], R36 ;  /* 0x000000240400a985 */ /* 0x0001e8000c101d06 */
[----:B------:R0:W-:Y:S04]  /*1fef0*/  @!P1 ST.E.128 desc[UR6][R6.64], R52 ;  /* 0x0000003406009985 */ /* 0x0001e8000c101d06 */
[----:B------:R0:W-:Y:S02]  /*1ff00*/  @!P0 ST.E.128 desc[UR6][R8.64], R68 ;  /* 0x0000004408008985 */ /* 0x0001e4000c101d06 */
.L_x_663:
[----:B------:R-:W-:Y:S05]  /*1ff10*/  BSYNC B1 ;  /* 0x0000000000017941 */ /* 0x000fea0003800000 */
.L_x_662:
[----:B------:R-:W-:Y:S01]  /*1ff20*/  VIADD R81, R81, 0x60 ;  /* 0x0000006051517836 */ /* 0x000fe20000000000 */
[----:B0-----:R0:W0:Y:S04]  /*1ff30*/  SHFL.IDX PT, R9, R82, 0x3, 0x181f ;  /* 0x00781f0052097f89 */ /* 0x00102800000e0000 */
[----:B------:R-:W-:Y:S01]  /*1ff40*/  ISETP.GE.AND P0, PT, R81, R92, PT ;  /* 0x0000005c5100720c */ /* 0x000fe20003f06270 */
        /* <DEDUP_REMOVED lines=14> */
[----:B------:R-:W-:-:S03]  /*20030*/  @!P5 LEA.HI.X R7, R218, R9, R85, 0x1, P2 ;  /* 0x00000009da07d211 */ /* 0x000fc600010f0c55 */
        /* <DEDUP_REMOVED lines=8> */
.L_x_657:
[----:B0-----:R-:W0:Y:S01]  /*200c0*/  @P1 LDC R95, c[0x0][0xbec] ;  /* 0x0002fb00ff5f1b82 */ /* 0x001e220000000800 */
[----:B------:R-:W-:Y:S01]  /*200d0*/  ULDC.64 UR4, c[0x0][0xb08] ;  /* 0x0002c20000047ab9 */ /* 0x000fe20000000a00 */
[----:B------:R-:W-:Y:S01]  /*200e0*/  IMAD.MOV.U32 R96, RZ, RZ, R133 ;  /* 0x000000ffff607224 */ /* 0x000fe200078e0085 */
[----:B------:R1:W5:Y:S01]  /*200f0*/  LDL R209, [R1+0x78] ;  /* 0x0000780001d17983 */ /* 0x0003620000100800 */
[----:B------:R-:W-:-:S03]  /*20100*/  IMAD R93, R93, UR4, RZ ;  /* 0x000000045d5d7c24 */ /* 0x000fc6000f8e02ff */
[----:B------:R1:W5:Y:S01]  /*20110*/  LDL R208, [R1+0x17c] ;  /* 0x00017c0001d07983 */ /* 0x0003620000100800 */
[----:B------:R-:W2:Y:S01]  /*20120*/  @P1 LDC R94, c[0x0][0xbf0] ;  /* 0x0002fc00ff5e1b82 */ /* 0x000ea20000000800 */
[----:B------:R-:W-:Y:S02]  /*20130*/  IMAD R93, R0, UR5, R93 ;  /* 0x00000005005d7c24 */ /* 0x000fe4000f8e025d */
[----:B------:R1:W5:Y:S04]  /*20140*/  LDL R207, [R1+0xf4] ;  /* 0x0000f40001cf7983 */ /* 0x0003680000100800 */
[----:B------:R1:W5:Y:S04]  /*20150*/  LDL R206, [R1+0x178] ;  /* 0x0001780001ce7983 */ /* 0x0003680000100800 */
[----:B------:R1:W5:Y:S04]  /*20160*/  LDL R205, [R1+0xf0] ;  /* 0x0000f00001cd7983 */ /* 0x0003680000100800 */
[----:B------:R1:W5:Y:S01]  /*20170*/  LDL R204, [R1+0x174] ;  /* 0x0001740001cc7983 */ /* 0x0003620000100800 */
[----:B0-----:R-:W-:-:S03]  /*20180*/  @P1 IMAD.HI.U32 R95, R133, R95, RZ ;  /* 0x0000005f855f1227 */ /* 0x001fc600078e00ff */
[----:B------:R1:W5:Y:S04]  /*20190*/  LDL R203, [R1+0xec] ;  /* 0x0000ec0001cb7983 */ /* 0x0003680000100800 */
[----:B------:R1:W5:Y:S01]  /*201a0*/  LDL R202, [R1+0x170] ;  /* 0x0001700001ca7983 */ /* 0x0003620000100800 */
[----:B--2---:R-:W-:Y:S01]  /*201b0*/  @P1 SHF.R.U32.HI R96, RZ, R94, R95 ;  /* 0x0000005eff601219 */ /* 0x004fe2000001165f */
[----:B------:R-:W-:Y:S01]  /*201c0*/  IMAD.WIDE.U32 R94, R0, UR4, RZ ;  /* 0x00000004005e7c25 */ /* 0x000fe2000f8e00ff */
[----:B------:R-:W-:Y:S01]  /*201d0*/  ULDC.64 UR4, c[0x0][0xb38] ;  /* 0x0002ce0000047ab9 */ /* 0x000fe20000000a00 */
[----:B------:R-:W-:Y:S01]  /*201e0*/  SHF.R.S32.HI R0, RZ, 0x1f, R233 ;  /* 0x0000001fff007819 */ /* 0x000fe200000114e9 */
[----:B------:R1:W5:Y:S01]  /*201f0*/  LDL R201, [R1+0xe8] ;  /* 0x0000e80001c97983 */ /* 0x0003620000100800 */
[----:B------:R-:W-:Y:S01]  /*20200*/  IMAD.IADD R95, R95, 0x1, R93 ;  /* 0x000000015f5f7824 */ /* 0x000fe200078e025d */
[----:B------:R-:W-:-:S02]  /*20210*/  SHF.R.S32.HI R93, RZ, 0x1f, R96 ;  /* 0x0000001fff5d7819 */ /* 0x000fc40000011460 */
[----:B------:R1:W5:Y:S01]  /*20220*/  LDL R200, [R1+0x16c] ;  /* 0x00016c0001c87983 */ /* 0x0003620000100800 */
[----:B------:R-:W-:-:S03]  /*20230*/  IMAD.WIDE.U32 R94, R231, UR4, R94 ;  /* 0x00000004e75e7c25 */ /* 0x000fc6000f8e005e */
[----:B------:R1:W5:Y:S01]  /*20240*/  LDL R199, [R1+0xe4] ;  /* 0x0000e40001c77983 */ /* 0x0003620000100800 */
[----:B------:R-:W-:Y:S01]  /*20250*/  IMAD R95, R231, UR5, R95 ;  /* 0x00000005e75f7c24 */ /* 0x000fe2000f8e025f */
[----:B------:R-:W-:Y:S02]  /*20260*/  ULDC.64 UR4, c[0x0][0xb40] ;  /* 0x0002d00000047ab9 */ /* 0x000fe40000000a00 */
[----:B------:R-:W-:Y:S01]  /*20270*/  IMAD R0, R0, UR4, RZ ;  /* 0x0000000400007c24 */ /* 0x000fe2000f8e02ff */
[----:B------:R1:W5:Y:S01]  /*20280*/  LDL R198, [R1+0x168] ;  /* 0x0001680001c67983 */ /* 0x0003620000100800 */
[----:B------:R-:W-:-:S03]  /*20290*/  IMAD.WIDE.U32 R94, R233, UR4, R94 ;  /* 0x00000004e95e7c25 */ /* 0x000fc6000f8e005e */
[----:B------:R1:W5:Y:S01]  /*202a0*/  LDL R197, [R1+0xe0] ;  /* 0x0000e00001c57983 */ /* 0x0003620000100800 */
[----:B------:R-:W-:Y:S01]  /*202b0*/  IMAD R0, R233, UR5, R0 ;  /* 0x00000005e9007c24 */ /* 0x000fe2000f8e0200 */
[----:B------:R-:W-:Y:S02]  /*202c0*/  ULDC.64 UR4, c[0x0][0xb48] ;  /* 0x0002d20000047ab9 */ /* 0x000fe40000000a00 */
[----:B------:R1:W5:Y:S01]  /*202d0*/  LDL R196, [R1+0x164] ;  /* 0x0001640001c47983 */ /* 0x0003620000100800 */
[----:B------:R-:W-:Y:S02]  /*202e0*/  IMAD.IADD R95, R95, 0x1, R0 ;  /* 0x000000015f5f7824 */ /* 0x000fe400078e0200 */
[----:B------:R-:W-:Y:S01]  /*202f0*/  IMAD.MOV R0, RZ, RZ, -R96 ;  /* 0x000000ffff007224 */ /* 0x000fe200078e0a60 */
[----:B------:R1:W5:Y:S01]  /*20300*/  LDL R195, [R1+0xdc] ;  /* 0x0000dc0001c37983 */ /* 0x0003620000100800 */
[----:B------:R-:W-:-:S03]  /*20310*/  IMAD.WIDE.U32 R94, R137, UR4, R94 ;  /* 0x00000004895e7c25 */ /* 0x000fc6000f8e005e */
[----:B------:R1:W5:Y:S01]  /*20320*/  LDL R194, [R1+0x160] ;  /* 0x0001600001c27983 */ /* 0x0003620000100800 */
[----:B------:R-:W-:Y:S02]  /*20330*/  IMAD R0, R136, R0, R133 ;  /* 0x0000000088007224 */ /* 0x000fe400078e0285 */
[----:B------:R-:W-:Y:S01]  /*20340*/  IMAD R95, R137, UR5, R95 ;  /* 0x00000005895f7c24 */ /* 0x000fe2000f8e025f */
[----:B------:R1:W5:Y:S01]  /*20350*/  LDL R193, [R1+0xd8] ;  /* 0x0000d80001c17983 */ /* 0x0003620000100800 */
[----:B------:R-:W-:-:S03]  /*20360*/  ULDC.64 UR4, c[0x0][0xb30] ;  /* 0x0002cc0000047ab9 */ /* 0x000fc60000000a00 */
[----:B------:R1:W5:Y:S04]  /*20370*/  LDL R192, [R1+0x15c] ;  /* 0x00015c0001c07983 */ /* 0x0003680000100800 */
        /* <DEDUP_REMOVED lines=44> */
[----:B------:R1:W5:Y:S01]  /*20640*/  LDL R130, [R1+0x7c] ;  /* 0x00007c0001827983 */ /* 0x0003620000100800 */
[----:B------:R-:W-:-:S02]  /*20650*/  IMAD R93, R93, UR4, RZ ;  /* 0x000000045d5d7c24 */ /* 0x000fc4000f8e02ff */
[----:B------:R-:W-:-:S04]  /*20660*/  IMAD.WIDE.U32 R94, R96, UR4, R94 ;  /* 0x00000004605e7c25 */ /* 0x000fc8000f8e005e */
[----:B------:R-:W-:Y:S01]  /*20670*/  IMAD R93, R96, UR5, R93 ;  /* 0x00000005605d7c24 */ /* 0x000fe2000f8e025d */
[----:B------:R-:W-:Y:S01]  /*20680*/  SHF.R.S32.HI R96, RZ, 0x1f, R0 ;  /* 0x0000001fff607819 */ /* 0x000fe20000011400 */
[----:B------:R-:W-:Y:S02]  /*20690*/  ULDC.64 UR4, c[0x0][0xb28] ;  /* 0x0002ca0000047ab9 */ /* 0x000fe40000000a00 */
[----:B------:R-:W-:Y:S02]  /*206a0*/  IMAD.IADD R95, R95, 0x1, R93 ;  /* 0x000000015f5f7824 */ /* 0x000fe400078e025d */
[----:B------:R-:W-:Y:S02]  /*206b0*/  IMAD R96, R96, UR4, RZ ;  /* 0x0000000460607c24 */ /* 0x000fe4000f8e02ff */
[----:B------:R-:W-:-:S04]  /*206c0*/  IMAD.WIDE.U32 R94, R0, UR4, R94 ;  /* 0x00000004005e7c25 */ /* 0x000fc8000f8e005e */
[----:B------:R-:W-:Y:S01]  /*206d0*/  IMAD R96, R0, UR5, R96 ;  /* 0x0000000500607c24 */ /* 0x000fe2000f8e0260 */
[----:B------:R-:W-:Y:S02]  /*206e0*/  ULDC.64 UR4, c[0x0][0xb00] ;  /* 0x0002c00000047ab9 */ /* 0x000fe40000000a00 */
[----:B------:R-:W-:Y:S01]  /*206f0*/  LEA R0, P0, R94, UR4, 0x2 ;  /* 0x000000045e007c11 */ /* 0x000fe2000f8010ff */
[----:B------:R-:W-:-:S05]  /*20700*/  IMAD.IADD R93, R95, 0x1, R96 ;  /* 0x000000015f5d7824 */ /* 0x000fca00078e0260 */
[----:B------:R-:W-:Y:S01]  /*20710*/  LEA.HI.X R93, R94, UR5, R93, 0x2, P0 ;  /* 0x000000055e5d7c11 */ /* 0x000fe200080f145d */
[----:B------:R-:W-:Y:S01]  /*20720*/  VIADD R94, R18, 0x38820 ;  /* 0x00038820125e7836 */ /* 0x000fe20000000000 */
[----:B------:R-:W-:-:S04]  /*20730*/  ISETP.GE.AND P0, PT, R99, R92, PT ;  /* 0x0000005c6300720c */ /* 0x000fc80003f06270 */
[----:B------:R-:W-:Y:S01]  /*20740*/  PRMT R94, RZ, 0x654, R94 ;  /* 0x00000654ff5e7816 */ /* 0x000fe2000000005e */
[----:B------:R1:W0:Y:S01]  /*20750*/  SHFL.IDX PT, R95, R93, RZ, 0x1c1f ;  /* 0x001c1fff5d5f7589 */ /* 0x00022200000e0000 */
[----:B------:R-:W-:Y:S02]  /*20760*/  BSSY B1, `(.L_x_665) ;  /* 0x0000085000017945 */ /* 0x000fe40003800000 */
[----:B------:R2:W-:Y:S02]  /*20770*/  SYNCS.ARRIVE.TRANS64.RED.A1T0 RZ, [R94+URZ], RZ ;  /* 0x000000ff5eff79a7 */ /* 0x0005e4000810043f */
[----:B--2---:R1:W2:Y:S03]  /*20780*/  SHFL.IDX PT, R94, R0, RZ, 0x1c1f ;  /* 0x001c1fff005e7589 */ /* 0x0042a600000e0000 */
[----:B------:R-:W-:Y:S05]  /*20790*/  @P0 BRA `(.L_x_666) ;  /* 0x0000000800040947 */ /* 0x000fea0003800000 */
[----:B------:R-:W-:Y:S01]  /*207a0*/  ULDC UR4, c[0x0][0xac8] ;  /* 0x0002b20000047ab9 */ /* 0x000fe20000000800 */
[----:B------:R-:W-:Y:S01]  /*207b0*/  ULDC.64 UR6, c[0x0][0x208] ;  /* 0x0000820000067ab9 */ /* 0x000fe20000000a00 */
[----:B-----5:R-:W-:Y:S02]  /*207c0*/  ISETP.GE.AND P0, PT, R209, UR4, PT ;  /* 0x00000004d1007c0c */ /* 0x020fe4000bf06270 */
[----:B------:R-:W-:Y:S02]  /*207d0*/  ISETP.GE.AND P5, PT, R187, UR4, PT ;  /* 0x00000004bb007c0c */ /* 0x000fe4000bfa6270 */
[----:B------:R-:W-:Y:S02]  /*207e0*/  ISETP.GE.AND P4, PT, R185, UR4, PT ;  /* 0x00000004b9007c0c */ /* 0x000fe4000bf86270 */
[----:B------:R-:W-:-:S07]  /*207f0*/  ISETP.GE.AND P3, PT, R183, UR4, PT ;  /* 0x00000004b7007c0c */ /* 0x000fce000bf66270 */
[----:B0-2---:R-:W-:-:S05]  /*20800*/  @!P0 IMAD.WIDE R96, R209, 0x4, R94 ;  /* 0x00000004d1608825 */ /* 0x005fca00078e025e */
[----:B------:R0:W-:Y:S01]  /*20810*/  @!P0 ST.E.64 desc[UR6][R96.64], R164 ;  /* 0x000000a460008985 */ /* 0x0001e2000c101b06 */
[----:B------:R-:W-:-:S13]  /*20820*/  ISETP.GE.AND P0, PT, R207, UR4, PT ;  /* 0x00000004cf007c0c */ /* 0x000fda000bf06270 */
[----:B0-----:R-:W-:-:S04]  /*20830*/  @!P0 LEA R96, P1, R207, R94, 0x2 ;  /* 0x0000005ecf608211 */ /* 0x001fc800078210ff */
[----:B------:R-:W-:Y:S02]  /*20840*/  @!P0 LEA.HI.X R97, R207, R95, R208, 0x2, P1 ;  /* 0x0000005fcf618211 */ /* 0x000fe400008f14d0 */
[----:B------:R-:W-:-:S03]  /*20850*/  ISETP.GE.AND P1, PT, R203, UR4, PT ;  /* 0x00000004cb007c0c */ /* 0x000fc6000bf26270 */
[----:B------:R0:W-:Y:S01]  /*20860*/  @!P0 ST.E.64 desc[UR6][R96.64], R162 ;  /* 0x000000a260008985 */ /* 0x0001e2000c101b06 */
[----:B------:R-:W-:-:S13]  /*20870*/  ISETP.GE.AND P0, PT, R205, UR4, PT ;  /* 0x00000004cd007c0c */ /* 0x000fda000bf06270 */
[----:B0-----:R-:W-:-:S04]  /*20880*/  @!P0 LEA R96, P2, R205, R94, 0x2 ;  /* 0x0000005ecd608211 */ /* 0x001fc800078410ff */
[----:B------:R-:W-:-:S05]  /*20890*/  @!P0 LEA.HI.X R97, R205, R95, R206, 0x2, P2 ;  /* 0x0000005fcd618211 */ /* 0x000fca00010f14ce */
[----:B------:R0:W-:Y:S01]  /*208a0*/  @!P0 ST.E.64 desc[UR6][R96.64], R160 ;  /* 0x000000a060008985 */ /* 0x0001e2000c101b06 */
[----:B------:R-:W-:Y:S02]  /*208b0*/  ISETP.GE.AND P0, PT, R201, UR4, PT ;  /* 0x00000004c9007c0c */ /* 0x000fe4000bf06270 */
        /* <DEDUP_REMOVED lines=25> */
[----:B------:R-:W-:Y:S02]  /*20a50*/  @!P1 LEA.HI.X R3, R191, R95, R192, 0x2, P2 ;  /* 0x0000005fbf039211 */ /* 0x000fe400010f14c0 */
[----:B------:R-:W-:-:S03]  /*20a60*/  @!P4 LEA R4, P2, R185, R94, 0x2 ;  /* 0x0000005eb904c211 */ /* 0x000fc600078410ff */
[----:B------:R0:W-:Y:S01]  /*20a70*/  @!P1 ST.E.64 desc[UR6][R2.64], R6 ;  /* 0x0000000602009985 */ /* 0x0001e2000c101b06 */
[----:B------:R-:W-:Y:S02]  /*20a80*/  @!P4 LEA.HI.X R5, R185, R95, R186, 0x2, P2 ;  /* 0x0000005fb905c211 */ /* 0x000fe400010f14ba */
[----:B------:R-:W-:Y:S02]  /*20a90*/  ISETP.GE.AND P2, PT, R177, UR4, PT ;  /* 0x00000004b1007c0c */ /* 0x000fe4000bf46270 */
[----:B0-----:R-:W-:-:S04]  /*20aa0*/  @!P0 LEA R2, P1, R189, R94, 0x2 ;  /* 0x0000005ebd028211 */ /* 0x001fc800078210ff */
[----:B------:R-:W-:Y:S02]  /*20ab0*/  @!P0 LEA.HI.X R3, R189, R95, R190, 0x2, P1 ;  /* 0x0000005fbd038211 */ /* 0x000fe400008f14be */
[----:B------:R-:W-:-:S03]  /*20ac0*/  ISETP.GE.AND P1, PT, R179, UR4, PT ;  /* 0x00000004b3007c0c */ /* 0x000fc6000bf26270 */
[----:B------:R0:W-:Y:S01]  /*20ad0*/  @!P0 ST.E.64 desc[UR6][R2.64], R8 ;  /* 0x0000000802008985 */ /* 0x0001e2000c101b06 */
[----:B------:R-:W-:Y:S02]  /*20ae0*/  ISETP.GE.AND P0, PT, R181, UR4, PT ;  /* 0x00000004b5007c0c */ /* 0x000fe4000bf06270 */
[----:B0-----:R-:W-:-:S04]  /*20af0*/  @!P5 LEA R2, P6, R187, R94, 0x2 ;  /* 0x0000005ebb02d211 */ /* 0x001fc800078c10ff */
[----:B------:R-:W-:Y:S02]  /*20b00*/  @!P5 LEA.HI.X R3, R187, R95, R188, 0x2, P6 ;  /* 0x0000005fbb03d211 */ /* 0x000fe400030f14bc */
[----:B------:R-:W-:-:S03]  /*20b10*/  @!P3 LEA R6, P6, R183, R94, 0x2 ;  /* 0x0000005eb706b211 */ /* 0x000fc600078c10ff */
[----:B------:R0:W-:Y:S01]  /*20b20*/  @!P5 ST.E.64 desc[UR6][R2.64], R10 ;  /* 0x0000000a0200d985 */ /* 0x0001e2000c101b06 */
[----:B------:R-:W-:-:S03]  /*20b30*/  @!P3 LEA.HI.X R7, R183, R95, R184, 0x2, P6 ;  /* 0x0000005fb707b211 */ /* 0x000fc600030f14b8 */
[----:B------:R2:W-:Y:S04]  /*20b40*/  @!P4 ST.E.64 desc[UR6][R4.64], R12 ;  /* 0x0000000c0400c985 */ /* 0x0005e8000c101b06 */
[----:B------:R3:W-:Y:S01]  /*20b50*/  @!P3 ST.E.64 desc[UR6][R6.64], R14 ;  /* 0x0000000e0600b985 */ /* 0x0007e2000c101b06 */
[----:B------:R-:W-:Y:S02]  /*20b60*/  ISETP.GE.AND P3, PT, R175, UR4, PT ;  /* 0x00000004af007c0c */ /* 0x000fe4000bf66270 */
[----:B0-----:R-:W-:-:S04]  /*20b70*/  @!P0 LEA R2, P4, R181, R94, 0x2 ;  /* 0x0000005eb5028211 */ /* 0x001fc800078810ff */
[-C--:B------:R-:W-:Y:S02]  /*20b80*/  @!P0 LEA.HI.X R3, R181, R95.reuse, R182, 0x2, P4 ;  /* 0x0000005fb5038211 */ /* 0x080fe400020f14b6 */
[----:B------:R-:W-:Y:S02]  /*20b90*/  ISETP.GE.AND P4, PT, R173, UR4, PT ;  /* 0x00000004ad007c0c */ /* 0x000fe4000bf86270 */
[-C--:B--2---:R-:W-:Y:S01]  /*20ba0*/  @!P1 LEA R4, P5, R179, R94.reuse, 0x2 ;  /* 0x0000005eb3049211 */ /* 0x084fe200078a10ff */
[----:B------:R0:W-:Y:S01]  /*20bb0*/  @!P0 ST.E.64 desc[UR6][R2.64], R20 ;  /* 0x0000001402008985 */ /* 0x0001e2000c101b06 */
[----:B---3--:R-:W-:Y:S02]  /*20bc0*/  @!P2 LEA R6, P6, R177, R94, 0x2 ;  /* 0x0000005eb106a211 */ /* 0x008fe400078c10ff */
[----:B------:R-:W-:Y:S02]  /*20bd0*/  @!P1 LEA.HI.X R5, R179, R95, R180, 0x2, P5 ;  /* 0x0000005fb3059211 */ /* 0x000fe400028f14b4 */
[----:B------:R-:W-:-:S02]  /*20be0*/  ISETP.GE.AND P5, PT, R171, UR4, PT ;  /* 0x00000004ab007c0c */ /* 0x000fc4000bfa6270 */
[----:B------:R-:W-:Y:S01]  /*20bf0*/  @!P2 LEA.HI.X R7, R177, R95, R178, 0x2, P6 ;  /* 0x0000005fb107a211 */ /* 0x000fe200030f14b2 */
[----:B------:R2:W-:Y:S01]  /*20c00*/  @!P1 ST.E.64 desc[UR6][R4.64], R24 ;  /* 0x0000001804009985 */ /* 0x0005e2000c101b06 */
[----:B------:R-:W-:-:S03]  /*20c10*/  ISETP.GE.AND P1, PT, R167, UR4, PT ;  /* 0x00000004a7007c0c */ /* 0x000fc6000bf26270 */
[----:B------:R3:W-:Y:S01]  /*20c20*/  @!P2 ST.E.64 desc[UR6][R6.64], R28 ;  /* 0x0000001c0600a985 */ /* 0x0007e2000c101b06 */
[----:B------:R-:W-:Y:S02]  /*20c30*/  ISETP.GE.AND P2, PT, R169, UR4, PT ;  /* 0x00000004a9007c0c */ /* 0x000fe4000bf46270 */
[----:B0-----:R-:W-:-:S04]  /*20c40*/  @!P3 LEA R2, P6, R175, R94, 0x2 ;  /* 0x0000005eaf02b211 */ /* 0x001fc800078c10ff */
[----:B------:R-:W-:Y:S02]  /*20c50*/  @!P3 LEA.HI.X R3, R175, R95, R176, 0x2, P6 ;  /* 0x0000005faf03b211 */ /* 0x000fe400030f14b0 */
[----:B--2---:R-:W-:-:S03]  /*20c60*/  @!P4 LEA R4, P0, R173, R94, 0x2 ;  /* 0x0000005ead04c211 */ /* 0x004fc600078010ff */
[----:B------:R0:W-:Y:S01]  /*20c70*/  @!P3 ST.E.64 desc[UR6][R2.64], R32 ;  /* 0x000000200200b985 */ /* 0x0001e2000c101b06 */
[-C--:B------:R-:W-:Y:S02]  /*20c80*/  @!P4 LEA.HI.X R5, R173, R95.reuse, R174, 0x2, P0 ;  /* 0x0000005fad05c211 */ /* 0x080fe400000f14ae */
[----:B------:R-:W-:Y:S02]  /*20c90*/  ISETP.GE.AND P0, PT, R151, UR4, PT ;  /* 0x0000000497007c0c */ /* 0x000fe4000bf06270 */
[-C--:B---3--:R-:W-:Y:S01]  /*20ca0*/  @!P5 LEA R6, P6, R171, R94.reuse, 0x2 ;  /* 0x0000005eab06d211 */ /* 0x088fe200078c10ff */
[----:B------:R2:W-:Y:S01]  /*20cb0*/  @!P4 ST.E.64 desc[UR6][R4.64], R36 ;  /* 0x000000240400c985 */ /* 0x0005e2000c101b06 */
[----:B------:R-:W-:Y:S02]  /*20cc0*/  ISETP.GE.AND P4, PT, R147, UR4, PT ;  /* 0x0000000493007c0c */ /* 0x000fe4000bf86270 */
[----:B------:R-:W-:Y:S02]  /*20cd0*/  @!P5 LEA.HI.X R7, R171, R95, R172, 0x2, P6 ;  /* 0x0000005fab07d211 */ /* 0x000fe400030f14ac */
[----:B0-----:R-:W-:-:S03]  /*20ce0*/  @!P2 LEA R2, P6, R169, R94, 0x2 ;  /* 0x0000005ea902a211 */ /* 0x001fc600078c10ff */
[----:B------:R0:W-:Y:S01]  /*20cf0*/  @!P5 ST.E.64 desc[UR6][R6.64], R40 ;  /* 0x000000280600d985 */ /* 0x0001e2000c101b06 */
[----:B------:R-:W-:Y:S02]  /*20d00*/  ISETP.GE.AND P5, PT, R149, UR4, PT ;  /* 0x0000000495007c0c */ /* 0x000fe4000bfa6270 */
[----:B------:R-:W-:Y:S02]  /*20d10*/  @!P2 LEA.HI.X R3, R169, R95, R170, 0x2, P6 ;  /* 0x0000005fa903a211 */ /* 0x000fe400030f14aa */
[----:B--2---:R-:W-:-:S03]  /*20d20*/  @!P1 LEA R4, P3, R167, R94, 0x2 ;  /* 0x0000005ea7049211 */ /* 0x004fc600078610ff */
[----:B------:R2:W-:Y:S01]  /*20d30*/  @!P2 ST.E.64 desc[UR6][R2.64], R44 ;  /* 0x0000002c0200a985 */ /* 0x0005e2000c101b06 */
[-C--:B------:R-:W-:Y:S02]  /*20d40*/  @!P1 LEA.HI.X R5, R167, R95.reuse, R168, 0x2, P3 ;  /* 0x0000005fa7059211 */ /* 0x080fe400018f14a8 */
[----:B------:R-:W-:Y:S02]  /*20d50*/  ISETP.GE.AND P3, PT, R145, UR4, PT ;  /* 0x0000000491007c0c */ /* 0x000fe4000bf66270 */
[CC--:B0-----:R-:W-:Y:S01]  /*20d60*/  @!P0 LEA R6, P6, R151.reuse, R94.reuse, 0x2 ;  /* 0x0000005e97068211 */ /* 0x0c1fe200078c10ff */
[----:B------:R0:W-:Y:S03]  /*20d70*/  @!P1 ST.E.64 desc[UR6][R4.64], R48 ;  /* 0x0000003004009985 */ /* 0x0001e6000c101b06 */
[----:B------:R-:W-:Y:S02]  /*20d80*/  @!P0 LEA.HI.X R7, R151, R95, R166, 0x2, P6 ;  /* 0x0000005f97078211 */ /* 0x000fe400030f14a6 */
[----:B--2---:R-:W-:-:S03]  /*20d90*/  @!P5 LEA R2, P1, R149, R94, 0x2 ;  /* 0x0000005e9502d211 */ /* 0x004fc600078210ff */
[----:B------:R2:W-:Y:S01]  /*20da0*/  @!P0 ST.E.64 desc[UR6][R6.64], R52 ;  /* 0x0000003406008985 */ /* 0x0005e2000c101b06 */
[----:B------:R-:W-:Y:S02]  /*20db0*/  ISETP.GE.AND P0, PT, R140, UR4, PT ;  /* 0x000000048c007c0c */ /* 0x000fe4000bf06270 */
[-C--:B------:R-:W-:Y:S02]  /*20dc0*/  @!P5 LEA.HI.X R3, R149, R95.reuse, R150, 0x2, P1 ;  /* 0x0000005f9503d211 */ /* 0x080fe400008f1496 */
[----:B------:R-:W-:Y:S02]  /*20dd0*/  ISETP.GE.AND P1, PT, R138, UR4, PT ;  /* 0x000000048a007c0c */ /* 0x000fe4000bf26270 */
[C---:B0-----:R-:W-:Y:S01]  /*20de0*/  @!P4 LEA R4, P2, R147.reuse, R94, 0x2 ;  /* 0x0000005e9304c211 */ /* 0x041fe200078410ff */
[----:B------:R0:W-:Y:S03]  /*20df0*/  @!P5 ST.E.64 desc[UR6][R2.64], R56 ;  /* 0x000000380200d985 */ /* 0x0001e6000c101b06 */
[----:B------:R-:W-:-:S02]  /*20e00*/  @!P4 LEA.HI.X R5, R147, R95, R148, 0x2, P2 ;  /* 0x0000005f9305c211 */ /* 0x000fc400010f1494 */
[----:B------:R-:W-:Y:S02]  /*20e10*/  ISETP.GE.AND P2, PT, R132, UR4, PT ;  /* 0x0000000484007c0c */ /* 0x000fe4000bf46270 */
[CC--:B--2---:R-:W-:Y:S01]  /*20e20*/  @!P3 LEA R6, P6, R145.reuse, R94.reuse, 0x2 ;  /* 0x0000005e9106b211 */ /* 0x0c4fe200078c10ff */
[----:B------:R2:W-:Y:S01]  /*20e30*/  @!P4 ST.E.64 desc[UR6][R4.64], R60 ;  /* 0x0000003c0400c985 */ /* 0x0005e2000c101b06 */
[----:B------:R-:W-:Y:S02]  /*20e40*/  ISETP.GE.AND P4, PT, R136, UR4, PT ;  /* 0x0000000488007c0c */ /* 0x000fe4000bf86270 */
[----:B------:R-:W-:Y:S02]  /*20e50*/  @!P3 LEA.HI.X R7, R145, R95, R146, 0x2, P6 ;  /* 0x0000005f9107b211 */ /* 0x000fe400030f1492 */
[----:B0-----:R-:W-:-:S03]  /*20e60*/  @!P0 LEA R2, P5, R140, R94, 0x2 ;  /* 0x0000005e8c028211 */ /* 0x001fc600078a10ff */
[----:B------:R0:W-:Y:S01]  /*20e70*/  @!P3 ST.E.64 desc[UR6][R6.64], R64 ;  /* 0x000000400600b985 */ /* 0x0001e2000c101b06 */
[----:B------:R-:W-:Y:S02]  /*20e80*/  ISETP.GE.AND P3, PT, R134, UR4, PT ;  /* 0x0000000486007c0c */ /* 0x000fe4000bf66270 */
[-C--:B------:R-:W-:Y:S02]  /*20e90*/  @!P0 LEA.HI.X R3, R140, R95.reuse, R144, 0x2, P5 ;  /* 0x0000005f8c038211 */ /* 0x080fe400028f1490 */
[----:B------:R-:W-:Y:S02]  /*20ea0*/  ISETP.GE.AND P5, PT, R130, UR4, PT ;  /* 0x0000000482007c0c */ /* 0x000fe4000bfa6270 */
[C---:B--2---:R-:W-:Y:S01]  /*20eb0*/  @!P1 LEA R4, P6, R138.reuse, R94, 0x2 ;  /* 0x0000005e8a049211 */ /* 0x044fe200078c10ff */
[----:B------:R2:W-:Y:S03]  /*20ec0*/  @!P0 ST.E.64 desc[UR6][R2.64], R68 ;  /* 0x0000004402008985 */ /* 0x0005e6000c101b06 */
[----:B------:R-:W-:-:S03]  /*20ed0*/  @!P1 LEA.HI.X R5, R138, R95, R139, 0x2, P6 ;  /* 0x0000005f8a059211 */ /* 0x000fc600030f148b */
[CC--:B0-----:R-:W-:Y:S02]  /*20ee0*/  @!P3 LEA R6, P6, R134.reuse, R94.reuse, 0x2 ;  /* 0x0000005e8606b211 */ /* 0x0c1fe400078c10ff */
[----:B------:R0:W-:Y:S02]  /*20ef0*/  @!P1 ST.E.64 desc[UR6][R4.64], R72 ;  /* 0x0000004804009985 */ /* 0x0001e4000c101b06 */
[----:B------:R-:W-:Y:S02]  /*20f00*/  @!P3 LEA.HI.X R7, R134, R95, R135, 0x2, P6 ;  /* 0x0000005f8607b211 */ /* 0x000fe400030f1487 */
[----:B--2---:R-:W-:-:S04]  /*20f10*/  @!P4 LEA R2, P0, R136, R94, 0x2 ;  /* 0x0000005e8802c211 */ /* 0x004fc800078010ff */
[-C--:B------:R-:W-:Y:S02]  /*20f20*/  @!P4 LEA.HI.X R3, R136, R95.reuse, R137, 0x2, P0 ;  /* 0x0000005f8803c211 */ /* 0x080fe400000f1489 */
[-C--:B------:R-:W-:Y:S02]  /*20f30*/  @!P5 LEA R8, P0, R130, R94.reuse, 0x2 ;  /* 0x0000005e8208d211 */ /* 0x080fe400078010ff */
[----:B0-----:R-:W-:Y:S01]  /*20f40*/  @!P2 LEA R4, P1, R132, R94, 0x2 ;  /* 0x0000005e8404a211 */ /* 0x001fe200078210ff */
[----:B------:R3:W-:Y:S01]  /*20f50*/  @!P4 ST.E.64 desc[UR6][R2.64], R76 ;  /* 0x0000004c0200c985 */ /* 0x0007e2000c101b06 */
[-C--:B------:R-:W-:Y:S02]  /*20f60*/  @!P5 LEA.HI.X R9, R130, R95.reuse, R131, 0x2, P0 ;  /* 0x0000005f8209d211 */ /* 0x080fe400000f1483 */
[----:B------:R-:W-:Y:S01]  /*20f70*/  @!P2 LEA.HI.X R5, R132, R95, R133, 0x2, P1 ;  /* 0x0000005f8405a211 */ /* 0x000fe200008f1485 */
[----:B------:R3:W-:Y:S04]  /*20f80*/  @!P3 ST.E.64 desc[UR6][R6.64], R80 ;  /* 0x000000500600b985 */ /* 0x0007e8000c101b06 */
[----:B------:R3:W-:Y:S04]  /*20f90*/  @!P2 ST.E.64 desc[UR6][R4.64], R84 ;  /* 0x000000540400a985 */ /* 0x0007e8000c101b06 */
[----:B------:R3:W-:Y:S02]  /*20fa0*/  @!P5 ST.E.64 desc[UR6][R8.64], R88 ;  /* 0x000000580800d985 */ /* 0x0007e4000c101b06 */
.L_x_666:
[----:B------:R-:W-:Y:S05]  /*20fb0*/  BSYNC B1 ;  /* 0x0000000000017941 */ /* 0x000fea0003800000 */
.L_x_665:
[----:B------:R-:W-:Y:S01]  /*20fc0*/  ISETP.GE.AND P0, PT, R98, R92, PT ;  /* 0x0000005c6200720c */ /* 0x000fe20003f06270 */
[----:B---3--:R3:W4:Y:S04]  /*20fd0*/  SHFL.IDX PT, R3, R93, 0x1, 0x1c1f ;  /* 0x003c1f005d037f89 */ /* 0x00872800000e0000 */
[----:B------:R3:W0:Y:S08]  /*20fe0*/  SHFL.IDX PT, R2, R0, 0x1, 0x1c1f ;  /* 0x003c1f0000027f89 */ /* 0x00063000000e0000 */
[----:B---3--:R-:W-:Y:S05]  /*20ff0*/  @P0 BRA `(.L_x_664) ;  /* 0x0000001400c80947 */ /* 0x008fea0003800000 */
[----:B------:R-:W-:Y:S01]  /*21000*/  ULDC UR4, c[0x0][0xac8] ;  /* 0x0002b20000047ab9 */ /* 0x000fe20000000800 */
[----:B------:R-:W-:Y:S01]  /*21010*/  ULDC.64 UR6, c[0x0][0x208] ;  /* 0x0000820000067ab9 */ /* 0x000fe20000000a00 */
[----:B-----5:R-:W-:Y:S02]  /*21020*/  ISETP.GE.AND P3, PT, R209, UR4, PT ;  /* 0x00000004d1007c0c */ /* 0x020fe4000bf66270 */
[----:B------:R-:W-:Y:S02]  /*21030*/  ISETP.GE.AND P2, PT, R207, UR4, PT ;  /* 0x00000004cf007c0c */ /* 0x000fe4000bf46270 */
[----:B------:R-:W-:Y:S02]  /*21040*/  ISETP.GE.AND P1, PT, R205, UR4, PT ;  /* 0x00000004cd007c0c */ /* 0x000fe4000bf26270 */
[----:B------:R-:W-:Y:S02]  /*21050*/  ISETP.GE.AND P0, PT, R203, UR4, PT ;  /* 0x00000004cb007c0c */ /* 0x000fe4000bf06270 */
[----:B------:R-:W-:-:S05]  /*21060*/  ISETP.GE.AND P4, PT, R199, UR4, PT ;  /* 0x00000004c7007c0c */ /* 0x000fca000bf86270 */
[----:B0---4-:R-:W-:-:S04]  /*21070*/  @!P3 IMAD.WIDE R4, R209, 0x4, R2 ;  /* 0x00000004d104b825 */ /* 0x011fc800078e0202 */
[-C--:B------:R-:W-:Y:S01]  /*21080*/  @!P1 LEA R6, P5, R205, R2.reuse, 0x2 ;  /* 0x00000002cd069211 */ /* 0x080fe200078a10ff */
[----:B------:R0:W-:Y:S01]  /*21090*/  @!P3 ST.E.64 desc[UR6][R4.64], R26 ;  /* 0x0000001a0400b985 */ /* 0x0001e2000c101b06 */
[----:B------:R-:W-:Y:S02]  /*210a0*/  ISETP.GE.AND P3, PT, R201, UR4, PT ;  /* 0x00000004c9007c0c */ /* 0x000fe4000bf66270 */
[----:B------:R-:W-:Y:S02]  /*210b0*/  @!P1 LEA.HI.X R7, R205, R3, R206, 0x2, P5 ;  /* 0x00000003cd079211 */ /* 0x000fe400028f14ce */
        /* <DEDUP_REMOVED lines=9> */
[-C--:B0-----:R-:W-:Y:S02]  /*21150*/  @!P3 LEA R4, P1, R201, R2.reuse, 0x2 ;  /* 0x00000002c904b211 */ /* 0x081fe400078210ff */
[----:B---3--:R-:W-:Y:S02]  /*21160*/  @!P4 LEA R6, P2, R199, R2, 0x2 ;  /* 0x00000002c706c211 */ /* 0x008fe400078410ff */
[----:B------:R-:W-:-:S02]  /*21170*/  @!P3 LEA.HI.X R5, R201, R3, R202, 0x2, P1 ;  /* 0x00000003c905b211 */ /* 0x000fc400008f14ca */
[----:B------:R-:W-:Y:S02]  /*21180*/  ISETP.GE.AND P1, PT, R193, UR4, PT ;  /* 0x00000004c1007c0c */ /* 0x000fe4000bf26270 */
[-C--:B------:R-:W-:Y:S01]  /*21190*/  @!P4 LEA.HI.X R7, R199, R3.reuse, R200, 0x2, P2 ;  /* 0x00000003c707c211 */ /* 0x080fe200010f14c8 */
[----:B------:R0:W-:Y:S01]  /*211a0*/  @!P3 ST.E.64 desc[UR6][R4.64], R42 ;  /* 0x0000002a0400b985 */ /* 0x0001e2000c101b06 */
[----:B------:R-:W-:Y:S02]  /*211b0*/  ISETP.GE.AND P2, PT, R191, UR4, PT ;  /* 0x00000004bf007c0c */ /* 0x000fe4000bf46270 */
[----:B----4-:R-:W-:Y:S01]  /*211c0*/  @!P5 LEA R8, P6, R197, R2, 0x2 ;  /* 0x00000002c508d211 */ /* 0x010fe200078c10ff */
[----:B------:R3:W-:Y:S01]  /*211d0*/  @!P4 ST.E.64 desc[UR6][R6.64], R46 ;  /* 0x0000002e0600c985 */ /* 0x0007e2000c101b06 */
[----:B------:R-:W-:Y:S02]  /*211e0*/  ISETP.GE.AND P3, PT, R189, UR4, PT ;  /* 0x00000004bd007c0c */ /* 0x000fe4000bf66270 */
[----:B------:R-:W-:-:S02]  /*211f0*/  @!P5 LEA.HI.X R9, R197, R3, R198, 0x2, P6 ;  /* 0x00000003c509d211 */ /* 0x000fc400030f14c6 */
[----:B------:R-:W-:-:S03]  /*21200*/  ISETP.GE.AND P4, PT, R187, UR4, PT ;  /* 0x00000004bb007c0c */ /* 0x000fc6000bf86270 */
[----:B------:R4:W-:Y:S01]  /*21210*/  @!P5 ST.E.64 desc[UR6][R8.64], R50 ;  /* 0x000000320800d985 */ /* 0x0009e2000c101b06 */
[-C--:B0-----:R-:W-:Y:S02]  /*21220*/  @!P0 LEA R4, P6, R195, R2.reuse, 0x2 ;  /* 0x00000002c3048211 */ /* 0x081fe400078c10ff */
[-C--:B---3--:R-:W-:Y:S02]  /*21230*/  @!P1 LEA R6, P5, R193, R2.reuse, 0x2 ;  /* 0x00000002c1069211 */ /* 0x088fe400078a10ff */
[-C--:B------:R-:W-:Y:S02]  /*21240*/  @!P0 LEA.HI.X R5, R195, R3.reuse, R196, 0x2, P6 ;  /* 0x00000003c3058211 */ /* 0x080fe400030f14c4 */
[----:B------:R-:W-:Y:S02]  /*21250*/  @!P1 LEA.HI.X R7, R193, R3, R194, 0x2, P5 ;  /* 0x00000003c1079211 */ /* 0x000fe400028f14c2 */
[----:B------:R-:W-:Y:S01]  /*21260*/  ISETP.GE.AND P5, PT, R185, UR4, PT ;  /* 0x00000004b9007c0c */ /* 0x000fe2000bfa6270 */
[----:B------:R0:W-:Y:S01]  /*21270*/  @!P0 ST.E.64 desc[UR6][R4.64], R54 ;  /* 0x0000003604008985 */ /* 0x0001e2000c101b06 */
[----:B----4-:R-:W-:-:S02]  /*21280*/  @!P2 LEA R8, P6, R191, R2, 0x2 ;  /* 0x00000002bf08a211 */ /* 0x010fc400078c10ff */
[----:B------:R-:W-:Y:S01]  /*21290*/  ISETP.GE.AND P0, PT, R183, UR4, PT ;  /* 0x00000004b7007c0c */ /* 0x000fe2000bf06270 */
[----:B------:R3:W-:Y:S01]  /*212a0*/  @!P1 ST.E.64 desc[UR6][R6.64], R58 ;  /* 0x0000003a06009985 */ /* 0x0007e2000c101b06 */
[----:B------:R-:W-:Y:S02]  /*212b0*/  @!P2 LEA.HI.X R9, R191, R3, R192, 0x2, P6 ;  /* 0x00000003bf09a211 */ /* 0x000fe400030f14c0 */
        /* <DEDUP_REMOVED lines=8> */
[----:B----4-:R-:W-:-:S03]  /*21340*/  @!P5 LEA R8, P6, R185, R2, 0x2 ;  /* 0x00000002b908d211 */ /* 0x010fc600078c10ff */
[----:B------:R3:W-:Y:S01]  /*21350*/  @!P4 ST.E.64 desc[UR6][R6.64], R70 ;  /* 0x000000460600c985 */ /* 0x0007e2000c101b06 */
[----:B------:R-:W-:-:S05]  /*21360*/  @!P5 LEA.HI.X R9, R185, R3, R186, 0x2, P6 ;  /* 0x00000003b909d211 */ /* 0x000fca00030f14ba */
[----:B------:R4:W-:Y:S01]  /*21370*/  @!P5 ST.E.64 desc[UR6][R8.64], R74 ;  /* 0x0000004a0800d985 */ /* 0x0009e2000c101b06 */
[----:B------:R-:W-:Y:S02]  /*21380*/  ISETP.GE.AND P5, PT, R177, UR4, PT ;  /* 0x00000004b1007c0c */ /* 0x000fe4000bfa6270 */
[----:B0-----:R-:W-:-:S04]  /*21390*/  @!P0 LEA R4, P4, R183, R2, 0x2 ;  /* 0x00000002b7048211 */ /* 0x001fc800078810ff */
[-C--:B------:R-:W-:Y:S02]  /*213a0*/  @!P0 LEA.HI.X R5, R183, R3.reuse, R184, 0x2, P4 ;  /* 0x00000003b7058211 */ /* 0x080fe400020f14b8 */
[----:B------:R-:W-:Y:S02]  /*213b0*/  ISETP.GE.AND P4, PT, R175, UR4, PT ;  /* 0x00000004af007c0c */ /* 0x000fe4000bf86270 */
[-C--:B---3--:R-:W-:Y:S01]  /*213c0*/  @!P1 LEA R6, P3, R181, R2.reuse, 0x2 ;  /* 0x00000002b5069211 */ /* 0x088fe200078610ff */
[----:B------:R0:W-:Y:S01]  /*213d0*/  @!P0 ST.E.64 desc[UR6][R4.64], R78 ;  /* 0x0000004e04008985 */ /* 0x0001e2000c101b06 */
[----:B----4-:R-:W-:Y:S02]  /*213e0*/  @!P2 LEA R8, P6, R179, R2, 0x2 ;  /* 0x00000002b308a211 */ /* 0x010fe400078c10ff */
        /* <DEDUP_REMOVED lines=9> */
[----:B---3--:R-:W-:-:S03]  /*21480*/  @!P4 LEA R6, P0, R175, R2, 0x2 ;  /* 0x00000002af06c211 */ /* 0x008fc600078010ff */
[----:B------:R0:W-:Y:S01]  /*21490*/  @!P5 ST.E.64 desc[UR6][R4.64], R90 ;  /* 0x0000005a0400d985 */ /* 0x0001e2000c101b06 */
[----:B------:R-:W-:Y:S02]  /*214a0*/  ISETP.GE.AND P5, PT, R151, UR4, PT ;  /* 0x0000000497007c0c */ /* 0x000fe4000bfa6270 */
[-C--:B------:R-:W-:Y:S02]  /*214b0*/  @!P4 LEA.HI.X R7, R175, R3.reuse, R176, 0x2, P0 ;  /* 0x00000003af07c211 */ /* 0x080fe400000f14b0 */
[----:B------:R-:W-:Y:S02]  /*214c0*/  ISETP.GE.AND P0, PT, R167, UR4, PT ;  /* 0x00000004a7007c0c */ /* 0x000fe4000bf06270 */
[----:B----4-:R-:W-:Y:S01]  /*214d0*/  @!P3 LEA R8, P6, R173, R2, 0x2 ;  /* 0x00000002ad08b211 */ /* 0x010fe200078c10ff */
[----:B------:R3:W-:Y:S01]  /*214e0*/  @!P4 ST.E.64 desc[UR6][R6.64], R100 ;  /* 0x000000640600c985 */ /* 0x0007e2000c101b06 */
[----:B------:R-:W-:Y:S02]  /*214f0*/  ISETP.GE.AND P4, PT, R149, UR4, PT ;  /* 0x0000000495007c0c */ /* 0x000fe4000bf86270 */
[----:B------:R-:W-:-:S02]  /*21500*/  @!P3 LEA.HI.X R9, R173, R3, R174, 0x2, P6 ;  /* 0x00000003ad09b211 */ /* 0x000fc400030f14ae */
[----:B0-----:R-:W-:-:S03]  /*21510*/  @!P2 LEA R4, P6, R171, R2, 0x2 ;  /* 0x00000002ab04a211 */ /* 0x001fc600078c10ff */
[----:B------:R0:W-:Y:S01]  /*21520*/  @!P3 ST.E.64 desc[UR6][R8.64], R104 ;  /* 0x000000680800b985 */ /* 0x0001e2000c101b06 */
[----:B------:R-:W-:Y:S02]  /*21530*/  @!P2 LEA.HI.X R5, R171, R3, R172, 0x2, P6 ;  /* 0x00000003ab05a211 */ /* 0x000fe400030f14ac */
[----:B---3--:R-:W-:-:S03]  /*21540*/  @!P1 LEA R6, P3, R169, R2, 0x2 ;  /* 0x00000002a9069211 */ /* 0x008fc600078610ff */
[----:B------:R3:W-:Y:S01]  /*21550*/  @!P2 ST.E.64 desc[UR6][R4.64], R102 ;  /* 0x000000660400a985 */ /* 0x0007e2000c101b06 */
[-C--:B------:R-:W-:Y:S02]  /*21560*/  @!P1 LEA.HI.X R7, R169, R3.reuse, R170, 0x2, P3 ;  /* 0x00000003a9079211 */ /* 0x080fe400018f14aa */
[----:B------:R-:W-:Y:S02]  /*21570*/  ISETP.GE.AND P3, PT, R147, UR4, PT ;  /* 0x0000000493007c0c */ /* 0x000fe4000bf66270 */
[CC--:B0-----:R-:W-:Y:S01]  /*21580*/  @!P0 LEA R8, P6, R167.reuse, R2.reuse, 0x2 ;  /* 0x00000002a7088211 */ /* 0x0c1fe200078c10ff */
[----:B------:R0:W-:Y:S03]  /*21590*/  @!P1 ST.E.64 desc[UR6][R6.64], R106 ;  /* 0x0000006a06009985 */ /* 0x0001e6000c101b06 */
[----:B------:R-:W-:Y:S02]  /*215a0*/  @!P0 LEA.HI.X R9, R167, R3, R168, 0x2, P6 ;  /* 0x00000003a7098211 */ /* 0x000fe400030f14a8 */
[----:B---3--:R-:W-:-:S03]  /*215b0*/  @!P5 LEA R4, P1, R151, R2, 0x2 ;  /* 0x000000029704d211 */ /* 0x008fc600078210ff */
        /* <DEDUP_REMOVED lines=8> */
[CC--:B---3--:R-:W-:Y:S01]  /*21640*/  @!P3 LEA R8, P6, R147.reuse, R2.reuse, 0x2 ;  /* 0x000000029308b211 */ /* 0x0c8fe200078c10ff */
[----:B------:R3:W-:Y:S01]  /*21650*/  @!P4 ST.E.64 desc[UR6][R6.64], R112 ;  /* 0x000000700600c985 */ /* 0x0007e2000c101b06 */
[----:B------:R-:W-:Y:S02]  /*21660*/  ISETP.GE.AND P4, PT, R138, UR4, PT ;  /* 0x000000048a007c0c */ /* 0x000fe4000bf86270 */
[----:B------:R-:W-:Y:S02]  /*21670*/  @!P3 LEA.HI.X R9, R147, R3, R148, 0x2, P6 ;  /* 0x000000039309b211 */ /* 0x000fe400030f1494 */
[----:B0-----:R-:W-:-:S03]  /*21680*/  @!P1 LEA R4, P6, R140, R2, 0x2 ;  /* 0x000000028c049211 */ /* 0x001fc600078c10ff */
[----:B------:R0:W-:Y:S01]  /*21690*/  @!P3 ST.E.64 desc[UR6][R8.64], R114 ;  /* 0x000000720800b985 */ /* 0x0001e2000c101b06 */
[----:B------:R-:W-:Y:S02]  /*216a0*/  ISETP.GE.AND P3, PT, R136, UR4, PT ;  /* 0x0000000488007c0c */ /* 0x000fe4000bf66270 */
[----:B------:R-:W-:Y:S02]  /*216b0*/  @!P1 LEA.HI.X R5, R140, R3, R144, 0x2, P6 ;  /* 0x000000038c059211 */ /* 0x000fe400030f1490 */
[----:B---3--:R-:W-:-:S04]  /*216c0*/  @!P0 LEA R6, P5, R145, R2, 0x2 ;  /* 0x0000000291068211 */ /* 0x008fc800078a10ff */
[----:B------:R-:W-:Y:S02]  /*216d0*/  @!P0 LEA.HI.X R7, R145, R3, R146, 0x2, P5 ;  /* 0x0000000391078211 */ /* 0x000fe400028f1492 */
[----:B------:R-:W-:-:S03]  /*216e0*/  ISETP.GE.AND P5, PT, R132, UR4, PT ;  /* 0x0000000484007c0c */ /* 0x000fc6000bfa6270 */
[----:B------:R3:W-:Y:S04]  /*216f0*/  @!P0 ST.E.64 desc[UR6][R6.64], R116 ;  /* 0x0000007406008985 */ /* 0x0007e8000c101b06 */
[----:B------:R4:W-:Y:S01]  /*21700*/  @!P1 ST.E.64 desc[UR6][R4.64], R118 ;  /* 0x0000007604009985 */ /* 0x0009e2000c101b06 */
[----:B0-----:R-:W-:-:S04]  /*21710*/  @!P2 LEA R8, P1, R134, R2, 0x2 ;  /* 0x000000028608a211 */ /* 0x001fc800078210ff */
[----:B------:R-:W-:Y:S02]  /*21720*/  @!P2 LEA.HI.X R9, R134, R3, R135, 0x2, P1 ;  /* 0x000000038609a211 */ /* 0x000fe400008f1487 */
[----:B---3--:R-:W-:-:S04]  /*21730*/  @!P4 LEA R6, P0, R138, R2, 0x2 ;  /* 0x000000028a06c211 */ /* 0x008fc800078010ff */
[-C--:B------:R-:W-:Y:S02]  /*21740*/  @!P4 LEA.HI.X R7, R138, R3.reuse, R139, 0x2, P0 ;  /* 0x000000038a07c211 */ /* 0x080fe400000f148b */
[-C--:B------:R-:W-:Y:S02]  /*21750*/  @!P5 LEA R10, P0, R132, R2.reuse, 0x2 ;  /* 0x00000002840ad211 */ /* 0x080fe400078010ff */
[----:B----4-:R-:W-:Y:S01]  /*21760*/  @!P3 LEA R4, P6, R136, R2, 0x2 ;  /* 0x000000028804b211 */ /* 0x010fe200078c10ff */
[----:B------:R0:W-:Y:S01]  /*21770*/  @!P4 ST.E.64 desc[UR6][R6.64], R120 ;  /* 0x000000780600c985 */ /* 0x0001e2000c101b06 */
[-C--:B------:R-:W-:Y:S02]  /*21780*/  @!P5 LEA.HI.X R11, R132, R3.reuse, R133, 0x2, P0 ;  /* 0x00000003840bd211 */ /* 0x080fe400000f1485 */
[----:B------:R-:W-:Y:S02]  /*21790*/  ISETP.GE.AND P0, PT, R130, UR4, PT ;  /* 0x0000000482007c0c */ /* 0x000fe4000bf06270 */
[----:B------:R-:W-:-:S05]  /*217a0*/  @!P3 LEA.HI.X R5, R136, R3, R137, 0x2, P6 ;  /* 0x000000038805b211 */ /* 0x000fca00030f1489 */
[----:B------:R0:W-:Y:S04]  /*217b0*/  @!P3 ST.E.64 desc[UR6][R4.64], R122 ;  /* 0x0000007a0400b985 */ /* 0x0001e8000c101b06 */
[----:B------:R0:W-:Y:S04]  /*217c0*/  @!P2 ST.E.64 desc[UR6][R8.64], R124 ;  /* 0x0000007c0800a985 */ /* 0x0001e8000c101b06 */
[----:B------:R0:W-:Y:S01]  /*217d0*/  @!P5 ST.E.64 desc[UR6][R10.64], R126 ;  /* 0x0000007e0a00d985 */ /* 0x0001e2000c101b06 */
[----:B------:R-:W-:Y:S05]  /*217e0*/  @P0 BRA `(.L_x_664) ;  /* 0x0000000c00cc0947 */ /* 0x000fea0003800000 */
[----:B------:R-:W-:Y:S01]  /*217f0*/  LEA R2, P0, R130, R2, 0x2 ;  /* 0x0000000282027211 */ /* 0x000fe200078010ff */
[----:B------:R-:W-:-:S03]  /*21800*/  ULDC.64 UR4, c[0x0][0x208] ;  /* 0x0000820000047ab9 */ /* 0x000fc60000000a00 */
[----:B------:R-:W-:-:S05]  /*21810*/  LEA.HI.X R3, R130, R3, R131, 0x2, P0 ;  /* 0x0000000382037211 */ /* 0x000fca00000f1483 */
[----:B------:R3:W-:Y:S01]  /*21820*/  ST.E.64 desc[UR4][R2.64], R128 ;  /* 0x0000008002007985 */ /* 0x0007e2000c101b04 */
[----:B------:R-:W-:Y:S05]  /*21830*/  BRA `(.L_x_664) ;  /* 0x0000000c00b87947 */ /* 0x000fea0003800000 */
.L_x_655:
[----:B------:R-:W-:Y:S01]  /*21840*/  ULDC.64 UR6, c[0x0][0xc08] ;  /* 0x0003020000067ab9 */ /* 0x000fe20000000a00 */
[----:B------:R-:W-:Y:S01]  /*21850*/  ULDC.64 UR4, c[0x0][0xc00] ;  /* 0x0003000000047ab9 */ /* 0x000fe20000000a00 */
[----:B------:R-:W-:Y:S01]  /*21860*/  ISETP.NE.U32.AND P1, PT, RZ, UR6, PT ;  /* 0x00000006ff007c0c */ /* 0x000fe2000bf25070 */
[----:B------:R-:W-:Y:S01]  /*21870*/  IMAD.MOV.U32 R15, RZ, RZ, RZ ;  /* 0x000000ffff0f7224 */ /* 0x000fe200078e00ff */
[----:B------:R-:W-:Y:S01]  /*21880*/  IADD3 R2, P2, R234, UR4, RZ ;  /* 0x00000004ea027c10 */ /* 0x000fe2000ff5e0ff */
[----:B------:R-:W-:Y:S01]  /*21890*/  ULDC.64 UR8, c[0x0][0x208] ;  /* 0x0000820000087ab9 */ /* 0x000fe20000000a00 */
[----:B------:R-:W-:Y:S02]  /*218a0*/  ISETP.NE.AND.EX P1, PT, RZ, UR7, PT, P1 ;  /* 0x00000007ff007c0c */ /* 0x000fe4000bf25310 */
[----:B------:R-:W-:Y:S01]  /*218b0*/  IADD3.X R3, R235, UR5, RZ, P2, !PT ;  /* 0x00000005eb037c10 */ /* 0x000fe200097fe4ff */
[----:B------:R-:W2:Y:S01]  /*218c0*/  S2R R4, SR_TID.X ;  /* 0x0000000000047919 */ /* 0x000ea20000002100 */
[----:B------:R-:W-:-:S04]  /*218d0*/  ISETP.NE.U32.AND P0, PT, RZ, UR4, PT ;  /* 0x00000004ff007c0c */ /* 0x000fc8000bf05070 */
[----:B------:R-:W-:-:S05]  /*218e0*/  ISETP.NE.AND.EX P0, PT, RZ, UR5, PT, P0 ;  /* 0x00000005ff007c0c */ /* 0x000fca000bf05300 */
[----:B------:R-:W-:-:S04]  /*218f0*/  @P1 IADD3 R234, P2, R234, UR6, RZ ;  /* 0x00000006eaea1c10 */ /* 0x000fc8000ff5e0ff */
[----:B------:R-:W-:Y:S02]  /*21900*/  @P1 IADD3.X R235, R235, UR7, RZ, P2, !PT ;  /* 0x00000007ebeb1c10 */ /* 0x000fe400097fe4ff */
[----:B------:R-:W-:Y:S01]  /*21910*/  ISETP.NE.AND P2, PT, R232, RZ, PT ;  /* 0x000000ffe800720c */ /* 0x000fe20003f45270 */
[----:B------:R-:W-:Y:S01]  /*21920*/  ULDC UR4, c[0x0][0xa88] ;  /* 0x0002a20000047ab9 */ /* 0x000fe20000000800 */
[----:B------:R3:W5:Y:S01]  /*21930*/  @P0 LDG.E R15, desc[UR8][R2.64] ;  /* 0x00000008020f0981 */ /* 0x000762000c1e1900 */
[----:B------:R-:W-:-:S06]  /*21940*/  IMAD.U32 R0, RZ, RZ, UR4 ;  /* 0x00000004ff007e24 */ /* 0x000fcc000f8e00ff */
[----:B------:R3:W5:Y:S04]  /*21950*/  @P1 LDG.E R0, desc[UR8][R234.64] ;  /* 0x00000008ea001981 */ /* 0x000768000c1e1900 */
[----:B------:R-:W4:Y:S01]  /*21960*/  @!P2 LDC R232, c[0x0][0xad4] ;  /* 0x0002b500ffe8ab82 */ /* 0x000f220000000800 */
[----:B--2---:R-:W-:-:S05]  /*21970*/  VIADD R5, R4, 0xffffff80 ;  /* 0xffffff8004057836 */ /* 0x004fca0000000000 */
[----:B------:R-:W-:Y:S02]  /*21980*/  ISETP.GT.AND P3, PT, R5, 0x7f, PT ;  /* 0x0000007f0500780c */ /* 0x000fe40003f64270 */
[----:B----4-:R-:W-:Y:S01]  /*21990*/  ISETP.GT.AND P2, PT, R232, 0x1, PT ;  /* 0x00000001e800780c */ /* 0x010fe20003f44270 */
[----:B---3--:R-:W-:-:S12]  /*219a0*/  @P1 BRA `(.L_x_667) ;  /* 0x0000000000141947 */ /* 0x008fd80003800000 */
[----:B------:R-:W-:Y:S05]  /*219b0*/  @!P0 BRA `(.L_x_667) ;  /* 0x0000000000108947 */ /* 0x000fea0003800000 */
[----:B------:R-:W-:Y:S02]  /*219c0*/  ULDC.64 UR4, c[0x0][0x208] ;  /* 0x0000820000047ab9 */ /* 0x000fe40000000a00 */
[----:B------:R-:W2:Y:S04]  /*219d0*/  LDG.E R5, desc[UR4][R2.64] ;  /* 0x0000000402057981 */ /* 0x000ea8000c1e1900 */
[----:B-----5:R-:W2:Y:S02]  /*219e0*/  LDG.E R0, desc[UR4][R2.64+0x4] ;  /* 0x0000040402007981 */ /* 0x020ea4000c1e1900 */
[----:B--2---:R-:W-:-:S07]  /*219f0*/  IMAD.IADD R0, R0, 0x1, -R5 ;  /* 0x0000000100007824 */ /* 0x004fce00078e0a05 */
.L_x_667:
[----:B------:R-:W2:Y:S01]  /*21a00*/  LDL.LU R2, [R1+0xf8] ;  /* 0x0000f80001027983 */ /* 0x000ea20000300800 */
[----:B------:R-:W-:Y:S01]  /*21a10*/  BSSY B1, `(.L_x_668) ;  /* 0x0000039000017945 */ /* 0x000fe20003800000 */
[----:B------:R-:W-:Y:S02]  /*21a20*/  SEL R233, R233, RZ, !P0 ;  /* 0x000000ffe9e97207 */ /* 0x000fe40004000000 */
[----:B-----5:R-:W-:Y:S02]  /*21a30*/  SHF.R.S32.HI R24, RZ, 0x1f, R15 ;  /* 0x0000001fff187819 */ /* 0x020fe4000001140f */
[----:B--2---:R-:W-:Y:S01]  /*21a40*/  SEL R26, R2, RZ, !P0 ;  /* 0x000000ff021a7207 */ /* 0x004fe20004000000 */
[----:B------:R-:W-:Y:S06]  /*21a50*/  @P3 BRA `(.L_x_669) ;  /* 0x0000000000d03947 */ /* 0x000fec0003800000 */
[----:B------:R-:W2:Y:S01]  /*21a60*/  LDL R2, [R1+0x70] ;  /* 0x0000700001027983 */ /* 0x000ea20000100800 */
[----:B------:R-:W3:Y:S02]  /*21a70*/  LDC R29, c[0x0][0xbe8] ;  /* 0x0002fa00ff1d7b82 */ /* 0x000ee40000000800 */
[----:B---3--:R-:W-:Y:S02]  /*21a80*/  IMAD R3, R0, R29, RZ ;  /* 0x0000001d00037224 */ /* 0x008fe400078e02ff */
[----:B--2---:R-:W-:-:S04]  /*21a90*/  IMAD R2, R2, 0x80, R4 ;  /* 0x0000008002027824 */ /* 0x004fc800078e0204 */
[----:B------:R-:W-:-:S05]  /*21aa0*/  VIADD R28, R2, 0xffffff80 ;  /* 0xffffff80021c7836 */ /* 0x000fca0000000000 */
[----:B------:R-:W-:-:S13]  /*21ab0*/  ISETP.GE.AND P0, PT, R28, R3, PT ;  /* 0x000000031c00720c */ /* 0x000fda0003f06270 */
[----:B------:R-:W-:Y:S05]  /*21ac0*/  @P0 BRA `(.L_x_669) ;  /* 0x0000000000b40947 */ /* 0x000fea0003800000 */
[----:B------:R-:W2:Y:S01]  /*21ad0*/  LDL.LU R30, [R1+0x74] ;  /* 0x00007400011e7983 */ /* 0x000ea20000300800 */
[----:B------:R-:W-:Y:S01]  /*21ae0*/  IMAD.MOV.U32 R20, RZ, RZ, 0x9b8 ;  /* 0x000009b8ff147424 */ /* 0x000fe200078e00ff */
[----:B------:R-:W-:Y:S01]  /*21af0*/  ISETP.GT.AND P0, PT, R232, 0x1, PT ;  /* 0x00000001e800780c */ /* 0x000fe20003f04270 */
[----:B------:R-:W3:Y:S01]  /*21b00*/  LDC.64 R8, c[0x0][0xba8] ;  /* 0x0002ea00ff087b82 */ /* 0x000ee20000000a00 */
[----:B------:R-:W-:Y:S01]  /*21b10*/  ISETP.NE.AND P1, PT, R29, 0x1, PT ;  /* 0x000000011d00780c */ /* 0x000fe20003f25270 */
[----:B------:R-:W-:Y:S01]  /*21b20*/  IMAD.MOV.U32 R21, RZ, RZ, R28 ;  /* 0x000000ffff157224 */ /* 0x000fe200078e001c */
[----:B------:R-:W-:Y:S01]  /*21b30*/  SEL R20, R20, 0x978, P0 ;  /* 0x0000097814147807 */ /* 0x000fe20000000000 */
[----:B------:R-:W-:-:S04]  /*21b40*/  ULDC.64 UR4, c[0x0][0x208] ;  /* 0x0000820000047ab9 */ /* 0x000fc80000000a00 */
[----:B------:R-:W4:Y:S08]  /*21b50*/  LDC.64 R2, c[0x0][R20+0x220] ;  /* 0x0000880014027b82 */ /* 0x000f300000000a00 */
[----:B------:R-:W5:Y:S08]  /*21b60*/  LDC.64 R10, c[0x0][R20+0x218] ;  /* 0x00008600140a7b82 */ /* 0x000f700000000a00 */
[----:B------:R-:W0:Y:S08]  /*21b70*/  LDC.64 R4, c[0x0][R20+0x228] ;  /* 0x00008a0014047b82 */ /* 0x000e300000000a00 */
[----:B------:R-:W1:Y:S08]  /*21b80*/  @P1 LDC R13, c[0x0][0xbec] ;  /* 0x0002fb00ff0d1b82 */ /* 0x000e700000000800 */
[----:B------:R-:W0:Y:S08]  /*21b90*/  LDC.64 R6, c[0x0][R20+0x210] ;  /* 0x0000840014067b82 */ /* 0x000e300000000a00 */
[----:B------:R-:W0:Y:S01]  /*21ba0*/  @P1 LDC R27, c[0x0][0xbf0] ;  /* 0x0002fc00ff1b1b82 */ /* 0x000e220000000800 */
[----:B-1----:R-:W-:-:S07]  /*21bb0*/  @P1 IMAD.HI.U32 R14, R28, R13, RZ ;  /* 0x0000000d1c0e1227 */ /* 0x002fce00078e00ff */
[----:B---3--:R-:W1:Y:S01]  /*21bc0*/  @!P0 LDC R8, c[0x0][0xb50] ;  /* 0x0002d400ff088b82 */ /* 0x008e620000000800 */
[-C--:B----4-:R-:W-:Y:S02]  /*21bd0*/  IMAD R3, R3, R233.reuse, RZ ;  /* 0x000000e903037224 */ /* 0x090fe400078e02ff */
[----:B------:R-:W-:-:S05]  /*21be0*/  IMAD.WIDE.U32 R12, R2, R233, RZ ;  /* 0x000000e9020c7225 */ /* 0x000fca00078e00ff */
[----:B------:R-:W3:Y:S01]  /*21bf0*/  @!P0 LDC R9, c[0x0][0xb54] ;  /* 0x0002d500ff098b82 */ /* 0x000ee20000000800 */
[-C--:B-----5:R-:W-:Y:S02]  /*21c00*/  IMAD R25, R11, R231.reuse, RZ ;  /* 0x000000e70b197224 */ /* 0x0a0fe400078e02ff */
[----:B------:R-:W-:Y:S01]  /*21c10*/  IMAD.WIDE.U32 R10, R10, R231, RZ ;  /* 0x000000e70a0a7225 */ /* 0x000fe200078e00ff */
[----:B0-----:R-:W-:-:S03]  /*21c20*/  @P1 SHF.R.U32.HI R21, RZ, R27, R14 ;  /* 0x0000001bff151219 */ /* 0x001fc6000001160e */
[----:B------:R-:W-:Y:S01]  /*21c30*/  IMAD R27, R2, R26, R3 ;  /* 0x0000001a021b7224 */ /* 0x000fe200078e0203 */
[----:B------:R-:W-:Y:S01]  /*21c40*/  IADD3 R10, P1, P3, R12, R10, R15 ;  /* 0x0000000a0c0a7210 */ /* 0x000fe20007b3e00f */
[----:B------:R-:W-:Y:S02]  /*21c50*/  IMAD.IADD R25, R11, 0x1, R25 ;  /* 0x000000010b197824 */ /* 0x000fe400078e0219 */
[----:B------:R-:W-:Y:S02]  /*21c60*/  IMAD.MOV R2, RZ, RZ, -R21 ;  /* 0x000000ffff027224 */ /* 0x000fe400078e0a15 */
[----:B------:R-:W-:Y:S01]  /*21c70*/  IMAD.IADD R27, R13, 0x1, R27 ;  /* 0x000000010d1b7824 */ /* 0x000fe200078e021b */
[----:B--2---:R-:W-:-:S05]  /*21c80*/  SEL R3, R30, RZ, P0 ;  /* 0x000000ff1e037207 */ /* 0x004fca0000000000 */
[-C--:B------:R-:W-:Y:S02]  /*21c90*/  IMAD R11, R5, R3.reuse, RZ ;  /* 0x00000003050b7224 */ /* 0x080fe400078e02ff */
[----:B------:R-:W-:-:S04]  /*21ca0*/  IMAD.WIDE.U32 R4, R4, R3, RZ ;  /* 0x0000000304047225 */ /* 0x000fc800078e00ff */
[----:B------:R-:W-:Y:S01]  /*21cb0*/  IMAD R3, R29, R2, R28 ;  /* 0x000000021d037224 */ /* 0x000fe200078e021c */
[----:B------:R-:W-:Y:S01]  /*21cc0*/  IADD3.X R2, R27, R25, R24, P1, P3 ;  /* 0x000000191b027210 */ /* 0x000fe20000fe6418 */
[----:B------:R-:W-:Y:S01]  /*21cd0*/  IMAD.IADD R11, R5, 0x1, R11 ;  /* 0x00000001050b7824 */ /* 0x000fe200078e020b */
[----:B------:R-:W-:Y:S02]  /*21ce0*/  IADD3 R4, P0, P1, R21, R10, R4 ;  /* 0x0000000a15047210 */ /* 0x000fe4000791e004 */
[----:B------:R-:W-:-:S04]  /*21cf0*/  SHF.R.S32.HI R21, RZ, 0x1f, R21 ;  /* 0x0000001fff157819 */ /* 0x000fc80000011415 */
[----:B------:R-:W-:Y:S01]  /*21d00*/  IADD3.X R5, R21, R2, R11, P0, P1 ;  /* 0x0000000215057210 */ /* 0x000fe200007e240b */
[-C--:B------:R-:W-:Y:S01]  /*21d10*/  IMAD R2, R7, R3.reuse, RZ ;  /* 0x0000000307027224 */ /* 0x080fe200078e02ff */
[----:B------:R-:W-:Y:S01]  /*21d20*/  SHF.R.S32.HI R11, RZ, 0x1f, R3 ;  /* 0x0000001fff0b7819 */ /* 0x000fe20000011403 */
[----:B------:R-:W-:-:S04]  /*21d30*/  IMAD.WIDE.U32 R4, R6, R3, R4 ;  /* 0x0000000306047225 */ /* 0x000fc800078e0004 */
[----:B------:R-:W-:Y:S01]  /*21d40*/  IMAD R11, R6, R11, R2 ;  /* 0x0000000b060b7224 */ /* 0x000fe200078e0202 */
[----:B-1----:R-:W-:Y:S01]  /*21d50*/  LEA R8, P0, R4, R8, 0x2 ;  /* 0x0000000804087211 */ /* 0x002fe200078010ff */
[----:B------:R-:W-:Y:S02]  /*21d60*/  IMAD.MOV.U32 R3, RZ, RZ, -0x800000 ;  /* 0xff800000ff037424 */ /* 0x000fe400078e00ff */
[----:B------:R-:W-:-:S05]  /*21d70*/  IMAD.IADD R2, R5, 0x1, R11 ;  /* 0x0000000105027824 */ /* 0x000fca00078e020b */
[----:B---3--:R-:W-:-:S05]  /*21d80*/  LEA.HI.X R9, R4, R9, R2, 0x2, P0 ;  /* 0x0000000904097211 */ /* 0x008fca00000f1402 */
[----:B------:R2:W-:Y:S02]  /*21d90*/  STG.E desc[UR4][R8.64], R3 ;  /* 0x0000000308007986 */ /* 0x0005e4000c101904 */
.L_x_669:
[----:B------:R-:W-:Y:S05]  /*21da0*/  BSYNC B1 ;  /* 0x0000000000017941 */ /* 0x000fea0003800000 */
.L_x_668:
[----:B------:R-:W-:Y:S05]  /*21db0*/  @P2 BRA `(.L_x_664) ;  /* 0x0000000800582947 */ /* 0x000fea0003800000 */
[----:B------:R-:W3:Y:S01]  /*21dc0*/  LDL.LU R10, [R1+0x70] ;  /* 0x00007000010a7983 */ /* 0x000ee20000300800 */
[----:B------:R-:W4:Y:S01]  /*21dd0*/  LDC R11, c[0x0][0xbe8] ;  /* 0x0002fa00ff0b7b82 */ /* 0x000f220000000800 */
[----:B------:R-:W-:Y:S01]  /*21de0*/  ULDC.64 UR4, c[0x0][0xaa0] ;  /* 0x0002a80000047ab9 */ /* 0x000fe20000000a00 */
[----:B------:R-:W-:Y:S01]  /*21df0*/  ULDC.64 UR6, c[0x0][0xaf0] ;  /* 0x0002bc0000067ab9 */ /* 0x000fe20000000a00 */
[----:B------:R0:W5:Y:S04]  /*21e00*/  LDL R21, [R1+0x6c] ;  /* 0x00006c0001157983 */ /* 0x0001680000100800 */
[----:B------:R0:W5:Y:S01]  /*21e10*/  LDL R20, [R1+0x68] ;  /* 0x0000680001147983 */ /* 0x0001620000100800 */
[----:B------:R-:W1:Y:S01]  /*21e20*/  S2R R2, SR_TID.X ;  /* 0x0000000000027919 */ /* 0x000e620000002100 */
[----:B----4-:R-:W-:-:S13]  /*21e30*/  ISETP.NE.AND P0, PT, R11, 0x1, PT ;  /* 0x000000010b00780c */ /* 0x010fda0003f05270 */
[----:B--2---:R-:W2:Y:S01]  /*21e40*/  @P0 LDC R8, c[0x0][0xbec] ;  /* 0x0002fb00ff080b82 */ /* 0x004ea20000000800 */
[----:B-1----:R-:W-:-:S07]  /*21e50*/  VIADD R4, R2, 0xffffff80 ;  /* 0xffffff8002047836 */ /* 0x002fce0000000000 */
[----:B------:R-:W1:Y:S01]  /*21e60*/  @P0 LDC R13, c[0x0][0xbf0] ;  /* 0x0002fc00ff0d0b82 */ /* 0x000e620000000800 */
[----:B------:R-:W-:Y:S01]  /*21e70*/  IMAD R2, R24, UR4, RZ ;  /* 0x0000000418027c24 */ /* 0x000fe2000f8e02ff */
[----:B------:R-:W-:-:S03]  /*21e80*/  SHF.R.S32.HI R3, RZ, 0x1f, R4 ;  /* 0x0000001fff037819 */ /* 0x000fc60000011404 */
[----:B------:R-:W-:Y:S01]  /*21e90*/  IMAD R5, R15, UR5, R2 ;  /* 0x000000050f057c24 */ /* 0x000fe2000f8e0202 */
[----:B------:R-:W-:Y:S01]  /*21ea0*/  LEA.HI R6, R3, R4, RZ, 0x3 ;  /* 0x0000000403067211 */ /* 0x000fe200078f18ff */
[----:B------:R-:W-:Y:S01]  /*21eb0*/  IMAD.WIDE.U32 R2, R15, UR4, RZ ;  /* 0x000000040f027c25 */ /* 0x000fe2000f8e00ff */
[----:B------:R-:W-:Y:S02]  /*21ec0*/  ULDC.64 UR4, c[0x0][0xae8] ;  /* 0x0002ba0000047ab9 */ /* 0x000fe40000000a00 */
[----:B------:R-:W-:Y:S01]  /*21ed0*/  LOP3.LUT R7, R6, 0xfffffff8, RZ, 0xc0, !PT ;  /* 0xfffffff806077812 */ /* 0x000fe200078ec0ff */
[----:B------:R-:W-:Y:S02]  /*21ee0*/  IMAD.IADD R3, R3, 0x1, R5 ;  /* 0x0000000103037824 */ /* 0x000fe400078e0205 */
[----:B------:R-:W-:Y:S02]  /*21ef0*/  IMAD R6, R26, UR6, RZ ;  /* 0x000000061a067c24 */ /* 0x000fe4000f8e02ff */
[----:B------:R-:W-:-:S02]  /*21f00*/  IMAD.IADD R4, R4, 0x1, -R7 ;  /* 0x0000000104047824 */ /* 0x000fc400078e0a07 */
[----:B------:R-:W-:-:S04]  /*21f10*/  IMAD.WIDE.U32 R2, R231, UR4, R2 ;  /* 0x00000004e7027c25 */ /* 0x000fc8000f8e0002 */
[----:B------:R-:W-:Y:S02]  /*21f20*/  IMAD R4, R4, 0x20, R213 ;  /* 0x0000002004047824 */ /* 0x000fe400078e02d5 */
[----:B------:R-:W-:Y:S01]  /*21f30*/  IMAD R3, R231, UR5, R3 ;  /* 0x00000005e7037c24 */ /* 0x000fe2000f8e0203 */
[----:B------:R-:W-:Y:S01]  /*21f40*/  ULDC.64 UR4, c[0x0][0xae0] ;  /* 0x0002b80000047ab9 */ /* 0x000fe20000000a00 */
[C---:B------:R-:W-:Y:S02]  /*21f50*/  IMAD R7, R233.reuse, UR7, R6 ;  /* 0x00000007e9077c24 */ /* 0x040fe4000f8e0206 */
[----:B------:R-:W-:-:S04]  /*21f60*/  IMAD.WIDE.U32 R2, R233, UR6, R2 ;  /* 0x00000006e9027c25 */ /* 0x000fc8000f8e0002 */
[----:B------:R-:W-:Y:S01]  /*21f70*/  IMAD.IADD R3, R3, 0x1, R7 ;  /* 0x0000000103037824 */ /* 0x000fe200078e0207 */
[----:B------:R-:W-:Y:S01]  /*21f80*/  BSSY B1, `(.L_x_670) ;  /* 0x0000034000017945 */ /* 0x000fe20003800000 */
[C---:B---3--:R-:W-:Y:S02]  /*21f90*/  IMAD R9, R10.reuse, 0x80, R4 ;  /* 0x000000800a097824 */ /* 0x048fe400078e0204 */
[----:B------:R-:W-:Y:S02]  /*21fa0*/  IMAD R12, R10, 0x80, R213 ;  /* 0x000000800a0c7824 */ /* 0x000fe400078e02d5 */
[----:B--2---:R-:W-:-:S04]  /*21fb0*/  @P0 IMAD.HI.U32 R4, R9, R8, RZ ;  /* 0x0000000809040227 */ /* 0x004fc800078e00ff */
[----:B------:R-:W-:Y:S01]  /*21fc0*/  IMAD.MOV.U32 R5, RZ, RZ, R9 ;  /* 0x000000ffff057224 */ /* 0x000fe200078e0009 */
[----:B-1----:R-:W-:-:S04]  /*21fd0*/  @P0 SHF.R.U32.HI R5, RZ, R13, R4 ;  /* 0x0000000dff050219 */ /* 0x002fc80000011604 */
[--C-:B------:R-:W-:Y:S01]  /*21fe0*/  SHF.R.S32.HI R4, RZ, 0x1f, R5.reuse ;  /* 0x0000001fff047819 */ /* 0x100fe20000011405 */
[----:B------:R-:W-:Y:S02]  /*21ff0*/  IMAD.MOV R6, RZ, RZ, -R5 ;  /* 0x000000ffff067224 */ /* 0x000fe400078e0a05 */
[----:B------:R-:W-:-:S04]  /*22000*/  IMAD.WIDE.U32 R2, R5, UR4, R2 ;  /* 0x0000000405027c25 */ /* 0x000fc8000f8e0002 */
[----:B------:R-:W-:Y:S02]  /*22010*/  IMAD R4, R4, UR4, RZ ;  /* 0x0000000404047c24 */ /* 0x000fe4000f8e02ff */
[----:B------:R-:W-:Y:S02]  /*22020*/  IMAD R7, R11, R6, R9 ;  /* 0x000000060b077224 */ /* 0x000fe400078e0209 */
[----:B------:R-:W-:Y:S01]  /*22030*/  IMAD R5, R5, UR5, R4 ;  /* 0x0000000505057c24 */ /* 0x000fe2000f8e0204 */
[----:B------:R-:W-:Y:S02]  /*22040*/  ULDC.64 UR4, c[0x0][0xad8] ;  /* 0x0002b60000047ab9 */ /* 0x000fe40000000a00 */
[----:B------:R-:W-:Y:S01]  /*22050*/  SHF.R.S32.HI R4, RZ, 0x1f, R7 ;  /* 0x0000001fff047819 */ /* 0x000fe20000011407 */
[----:B------:R-:W-:Y:S02]  /*22060*/  IMAD.IADD R3, R3, 0x1, R5 ;  /* 0x0000000103037824 */ /* 0x000fe400078e0205 */
[----:B------:R-:W-:-:S02]  /*22070*/  IMAD R13, R0, R11, RZ ;  /* 0x0000000b000d7224 */ /* 0x000fc400078e02ff */
[----:B------:R-:W-:Y:S02]  /*22080*/  IMAD R4, R4, UR4, RZ ;  /* 0x0000000404047c24 */ /* 0x000fe4000f8e02ff */
[----:B------:R-:W-:Y:S01]  /*22090*/  IMAD.WIDE.U32 R2, R7, UR4, R2 ;  /* 0x0000000407027c25 */ /* 0x000fe2000f8e0002 */
[----:B------:R-:W-:-:S03]  /*220a0*/  ISETP.GE.AND P2, PT, R12, R13, PT ;  /* 0x0000000d0c00720c */ /* 0x000fc60003f46270 */
[----:B------:R-:W-:Y:S01]  /*220b0*/  IMAD R5, R7, UR5, R4 ;  /* 0x0000000507057c24 */ /* 0x000fe2000f8e0204 */
[----:B------:R-:W-:Y:S01]  /*220c0*/  ULDC.64 UR4, c[0x0][0xa80] ;  /* 0x0002a00000047ab9 */ /* 0x000fe20000000a00 */
[----:B------:R-:W-:Y:S01]  /*220d0*/  VIADD R0, R12, 0x20 ;  /* 0x000000200c007836 */ /* 0x000fe20000000000 */
[----:B------:R-:W-:Y:S01]  /*220e0*/  LEA R10, P3, R2, UR4, 0x1 ;  /* 0x00000004020a7c11 */ /* 0x000fe2000f8608ff */
[----:B------:R-:W-:Y:S01]  /*220f0*/  IMAD.IADD R3, R3, 0x1, R5 ;  /* 0x0000000103037824 */ /* 0x000fe200078e0205 */
[----:B------:R-:W-:Y:S02]  /*22100*/  SHF.R.S32.HI R7, RZ, 0x1f, R212 ;  /* 0x0000001fff077819 */ /* 0x000fe400000114d4 */
[-C--:B------:R-:W-:Y:S02]  /*22110*/  ISETP.GE.AND P1, PT, R0, R13.reuse, PT ;  /* 0x0000000d0000720c */ /* 0x080fe40003f26270 */
[----:B------:R-:W-:Y:S01]  /*22120*/  LEA.HI.X R11, R2, UR5, R3, 0x1, P3 ;  /* 0x00000005020b7c11 */ /* 0x000fe200098f0c03 */
[----:B------:R-:W-:Y:S01]  /*22130*/  VIADD R0, R12, 0x40 ;  /* 0x000000400c007836 */ /* 0x000fe20000000000 */
[----:B------:R-:W-:Y:S01]  /*22140*/  LEA.HI R7, R7, R212, RZ, 0x3 ;  /* 0x000000d407077211 */ /* 0x000fe200078f18ff */
[----:B------:R0:W1:Y:S04]  /*22150*/  SHFL.IDX PT, R8, R10, RZ, 0x181f ;  /* 0x00181fff0a087589 */ /* 0x00006800000e0000 */
[----:B------:R0:W2:Y:S01]  /*22160*/  SHFL.IDX PT, R9, R11, RZ, 0x181f ;  /* 0x00181fff0b097589 */ /* 0x0000a200000e0000 */
[----:B------:R-:W-:-:S02]  /*22170*/  ISETP.GE.AND P0, PT, R0, R13, PT ;  /* 0x0000000d0000720c */ /* 0x000fc40003f06270 */
[----:B------:R-:W-:Y:S01]  /*22180*/  SHF.R.S32.HI R14, RZ, 0x3, R7 ;  /* 0x00000003ff0e7819 */ /* 0x000fe20000011407 */
[----:B------:R-:W-:Y:S10]  /*22190*/  @P2 BRA `(.L_x_671) ;  /* 0x0000000000482947 */ /* 0x000ff40003800000 */
[----:B------:R-:W-:Y:S01]  /*221a0*/  ULDC UR4, c[0x0][0xac8] ;  /* 0x0002b20000047ab9 */ /* 0x000fe20000000800 */
[----:B------:R-:W-:Y:S01]  /*221b0*/  ULDC.64 UR6, c[0x0][0x208] ;  /* 0x0000820000067ab9 */ /* 0x000fe20000000a00 */
[----:B------:R-:W-:Y:S02]  /*221c0*/  ISETP.GE.AND P5, PT, R16, UR4, PT ;  /* 0x0000000410007c0c */ /* 0x000fe4000bfa6270 */
[----:B------:R-:W-:Y:S02]  /*221d0*/  ISETP.GE.AND P3, PT, R218, UR4, PT ;  /* 0x00000004da007c0c */ /* 0x000fe4000bf66270 */
[----:B------:R-:W-:Y:S02]  /*221e0*/  ISETP.GE.AND P2, PT, R219, UR4, PT ;  /* 0x00000004db007c0c */ /* 0x000fe4000bf46270 */
[----:B------:R-:W-:-:S07]  /*221f0*/  ISETP.GE.AND P4, PT, R212, UR4, PT ;  /* 0x00000004d4007c0c */ /* 0x000fce000bf86270 */
[----:B-1----:R-:W-:-:S04]  /*22200*/  @!P5 LEA R6, P6, R16, R8, 0x1 ;  /* 0x000000081006d211 */ /* 0x002fc800078c08ff */
[-C--:B--2---:R-:W-:Y:S02]  /*22210*/  @!P5 LEA.HI.X R7, R16, R9.reuse, R17, 0x1, P6 ;  /* 0x000000091007d211 */ /* 0x084fe400030f0c11 */
[-C--:B------:R-:W-:Y:S01]  /*22220*/  @!P3 LEA R4, P6, R218, R8.reuse, 0x1 ;  /* 0x00000008da04b211 */ /* 0x080fe200078c08ff */
[----:B------:R-:W-:Y:S02]  /*22230*/  @!P4 IMAD.SHL.U32 R15, R14, 0x8, RZ ;  /* 0x000000080e0fc824 */ /* 0x000fe400078e00ff */
[----:B------:R3:W-:Y:S01]  /*22240*/  @!P5 ST.E.128 desc[UR6][R6.64], RZ ;  /* 0x000000ff0600d985 */ /* 0x0007e2000c101d06 */
[----:B-----5:R-:W-:Y:S02]  /*22250*/  @!P3 LEA.HI.X R5, R218, R9, R21, 0x1, P6 ;  /* 0x00000009da05b211 */ /* 0x020fe400030f0c15 */
[----:B------:R-:W-:-:S04]  /*22260*/  @!P2 LEA R2, P6, R219, R8, 0x1 ;  /* 0x00000008db02a211 */ /* 0x000fc800078c08ff */
[----:B------:R-:W-:Y:S01]  /*22270*/  @!P2 LEA.HI.X R3, R219, R9, R20, 0x1, P6 ;  /* 0x00000009db03a211 */ /* 0x000fe200030f0c14 */
[----:B------:R-:W-:-:S05]  /*22280*/  @!P4 IMAD.WIDE R8, R15, 0x2, R8 ;  /* 0x000000020f08c825 */ /* 0x000fca00078e0208 */
[----:B------:R3:W-:Y:S04]  /*22290*/  @!P4 ST.E.128 desc[UR6][R8.64], RZ ;  /* 0x000000ff0800c985 */ /* 0x0007e8000c101d06 */
[----:B------:R3:W-:Y:S04]  /*222a0*/  @!P3 ST.E.128 desc[UR6][R4.64], RZ ;  /* 0x000000ff0400b985 */ /* 0x0007e8000c101d06 */
[----:B------:R3:W-:Y:S02]  /*222b0*/  @!P2 ST.E.128 desc[UR6][R2.64], RZ ;  /* 0x000000ff0200a985 */ /* 0x0007e4000c101d06 */
.L_x_671:
[----:B------:R-:W-:Y:S05]  /*222c0*/  BSYNC B1 ;  /* 0x0000000000017941 */ /* 0x000fea0003800000 */
.L_x_670:
[----:B--23--:R2:W3:Y:S01]  /*222d0*/  SHFL.IDX PT, R9, R11, 0x1, 0x181f ;  /* 0x00381f000b097f89 */ /* 0x00c4e200000e0000 */
[----:B------:R-:W-:Y:S03]  /*222e0*/  BSSY B1, `(.L_x_672) ;  /* 0x0000015000017945 */ /* 0x000fe60003800000 */
[----:B-1----:R2:W1:Y:S01]  /*222f0*/  SHFL.IDX PT, R8, R10, 0x1, 0x181f ;  /* 0x00381f000a087f89 */ /* 0x00246200000e0000 */
        /* <DEDUP_REMOVED lines=9> */
[-C--:B---3--:R-:W-:Y:S02]  /*22390*/  @!P4 LEA.HI.X R7, R16, R9.reuse, R17, 0x1, P6 ;  /* 0x000000091007c211 */ /* 0x088fe400030f0c11 */
[C---:B------:R-:W-:Y:S01]  /*223a0*/  @!P1 LEA R2, P6, R219.reuse, R8, 0x1 ;  /* 0x00000008db029211 */ /* 0x040fe200078c08ff */
[----:B------:R-:W-:Y:S01]  /*223b0*/  @!P3 IMAD.SHL.U32 R15, R14, 0x8, RZ ;  /* 0x000000080e0fb824 */ /* 0x000fe200078e00ff */
[-C--:B-----5:R-:W-:Y:S01]  /*223c0*/  @!P2 LEA.HI.X R5, R218, R9.reuse, R21, 0x1, P5 ;  /* 0x00000009da05a211 */ /* 0x0a0fe200028f0c15 */
[----:B------:R4:W-:Y:S01]  /*223d0*/  @!P4 ST.E.128 desc[UR6][R6.64], RZ ;  /* 0x000000ff0600c985 */ /* 0x0009e2000c101d06 */
[----:B------:R-:W-:Y:S01]  /*223e0*/  @!P1 LEA.HI.X R3, R219, R9, R20, 0x1, P6 ;  /* 0x00000009db039211 */ /* 0x000fe200030f0c14 */
[----:B------:R-:W-:-:S05]  /*223f0*/  @!P3 IMAD.WIDE R8, R15, 0x2, R8 ;  /* 0x000000020f08b825 */ /* 0x000fca00078e0208 */
[----:B------:R4:W-:Y:S04]  /*22400*/  @!P3 ST.E.128 desc[UR6][R8.64], RZ ;  /* 0x000000ff0800b985 */ /* 0x0009e8000c101d06 */
[----:B------:R4:W-:Y:S04]  /*22410*/  @!P2 ST.E.128 desc[UR6][R4.64], RZ ;  /* 0x000000ff0400a985 */ /* 0x0009e8000c101d06 */
[----:B------:R4:W-:Y:S02]  /*22420*/  @!P1 ST.E.128 desc[UR6][R2.64], RZ ;  /* 0x000000ff02009985 */ /* 0x0009e4000c101d06 */
.L_x_673:
[----:B------:R-:W-:Y:S05]  /*22430*/  BSYNC B1 ;  /* 0x0000000000017941 */ /* 0x000fea0003800000 */
.L_x_672:
[----:B---34-:R3:W4:Y:S01]  /*22440*/  SHFL.IDX PT, R9, R11, 0x2, 0x181f ;  /* 0x00581f000b097f89 */ /* 0x01872200000e0000 */
        /* <DEDUP_REMOVED lines=11> */
[C---:B------:R-:W-:Y:S02]  /*22500*/  @!P6 LEA R2, P2, R219.reuse, R8, 0x1 ;  /* 0x00000008db02e211 */ /* 0x040fe400078408ff */
[----:B------:R-:W-:Y:S01]  /*22510*/  @!P4 IMAD.SHL.U32 R15, R14, 0x8, RZ ;  /* 0x000000080e0fc824 */ /* 0x000fe200078e00ff */
[-C--:B----4-:R-:W-:Y:S02]  /*22520*/  @!P3 LEA.HI.X R7, R16, R9.reuse, R17, 0x1, P0 ;  /* 0x000000091007b211 */ /* 0x090fe400000f0c11 */
[-C--:B-----5:R-:W-:Y:S02]  /*22530*/  @!P5 LEA.HI.X R5, R218, R9.reuse, R21, 0x1, P1 ;  /* 0x00000009da05d211 */ /* 0x0a0fe400008f0c15 */
[----:B------:R-:W-:Y:S01]  /*22540*/  @!P6 LEA.HI.X R3, R219, R9, R20, 0x1, P2 ;  /* 0x00000009db03e211 */ /* 0x000fe200010f0c14 */
[----:B------:R-:W-:Y:S01]  /*22550*/  @!P4 IMAD.WIDE R8, R15, 0x2, R8 ;  /* 0x000000020f08c825 */ /* 0x000fe200078e0208 */
[----:B------:R1:W-:Y:S04]  /*22560*/  @!P3 ST.E.128 desc[UR6][R6.64], RZ ;  /* 0x000000ff0600b985 */ /* 0x0003e8000c101d06 */
[----:B------:R1:W-:Y:S04]  /*22570*/  @!P4 ST.E.128 desc[UR6][R8.64], RZ ;  /* 0x000000ff0800c985 */ /* 0x0003e8000c101d06 */
[----:B------:R1:W-:Y:S04]  /*22580*/  @!P5 ST.E.128 desc[UR6][R4.64], RZ ;  /* 0x000000ff0400d985 */ /* 0x0003e8000c101d06 */
[----:B------:R1:W-:Y:S02]  /*22590*/  @!P6 ST.E.128 desc[UR6][R2.64], RZ ;  /* 0x000000ff0200e985 */ /* 0x0003e4000c101d06 */
.L_x_675:
[----:B------:R-:W-:Y:S05]  /*225a0*/  BSYNC B1 ;  /* 0x0000000000017941 */ /* 0x000fea0003800000 */
.L_x_674:
[----:B------:R-:W-:Y:S01]  /*225b0*/  VIADD R0, R12, 0x60 ;  /* 0x000000600c007836 */ /* 0x000fe20000000000 */
[----:B-1--4-:R4:W1:Y:S04]  /*225c0*/  SHFL.IDX PT, R9, R11, 0x3, 0x181f ;  /* 0x00781f000b097f89 */ /* 0x01286800000e0000 */
[----:B------:R-:W-:Y:S01]  /*225d0*/  ISETP.GE.AND P0, PT, R0, R13, PT ;  /* 0x0000000d0000720c */ /* 0x000fe20003f06270 */
[----:B------:R4:W0:-:S12]  /*225e0*/  SHFL.IDX PT, R8, R10, 0x3, 0x181f ;  /* 0x00781f000a087f89 */ /* 0x00081800000e0000 */
[----:B----4-:R-:W-:Y:S05]  /*225f0*/  @P0 BRA `(.L_x_664) ;  /* 0x0000000000480947 */ /* 0x010fea0003800000 */
        /* <DEDUP_REMOVED lines=8> */
[C---:B------:R-:W-:Y:S02]  /*22680*/  @!P6 LEA R2, P2, R219.reuse, R8, 0x1 ;  /* 0x00000008db02e211 */ /* 0x040fe400078408ff */
[----:B--23--:R-:W-:Y:S01]  /*22690*/  @!P4 IMAD.SHL.U32 R11, R14, 0x8, RZ ;  /* 0x000000080e0bc824 */ /* 0x00cfe200078e00ff */
[-C--:B-1----:R-:W-:Y:S02]  /*226a0*/  @!P3 LEA.HI.X R7, R16, R9.reuse, R17, 0x1, P0 ;  /* 0x000000091007b211 */ /* 0x082fe400000f0c11 */
[-C--:B-----5:R-:W-:Y:S02]  /*226b0*/  @!P5 LEA.HI.X R5, R218, R9.reuse, R21, 0x1, P1 ;  /* 0x00000009da05d211 */ /* 0x0a0fe400008f0c15 */
[----:B------:R-:W-:Y:S01]  /*226c0*/  @!P6 LEA.HI.X R3, R219, R9, R20, 0x1, P2 ;  /* 0x00000009db03e211 */ /* 0x000fe200010f0c14 */
[----:B------:R-:W-:Y:S01]  /*226d0*/  @!P4 IMAD.WIDE R8, R11, 0x2, R8 ;  /* 0x000000020b08c825 */ /* 0x000fe200078e0208 */
[----:B------:R4:W-:Y:S04]  /*226e0*/  @!P3 ST.E.128 desc[UR6][R6.64], RZ ;  /* 0x000000ff0600b985 */ /* 0x0009e8000c101d06 */
[----:B------:R4:W-:Y:S04]  /*226f0*/  @!P4 ST.E.128 desc[UR6][R8.64], RZ ;  /* 0x000000ff0800c985 */ /* 0x0009e8000c101d06 */
[----:B------:R4:W-:Y:S04]  /*22700*/  @!P5 ST.E.128 desc[UR6][R4.64], RZ ;  /* 0x000000ff0400d985 */ /* 0x0009e8000c101d06 */
[----:B------:R4:W-:Y:S02]  /*22710*/  @!P6 ST.E.128 desc[UR6][R2.64], RZ ;  /* 0x000000ff0200e985 */ /* 0x0009e4000c101d06 */
.L_x_664:
[----:B------:R-:W-:Y:S05]  /*22720*/  BSYNC B0 ;  /* 0x0000000000007941 */ /* 0x000fea0003800000 */
.L_x_654:
[----:B------:R-:W-:Y:S02]  /*22730*/  ULDC UR4, c[0x0][0xc3c] ;  /* 0x00030f0000047ab9 */ /* 0x000fe40000000800 */
[----:B-1----:R-:W-:-:S13]  /*22740*/  ISETP.GE.AND P0, PT, R143, UR4, PT ;  /* 0x000000048f007c0c */ /* 0x002fda000bf06270 */
[----:B------:R-:W-:Y:S05]  /*22750*/  @!P0 BRA `(.L_x_676) ;  /* 0xfffffdf0006c8947 */ /* 0x000fea000383ffff */
[----:B------:R-:W-:Y:S05]  /*22760*/  BRA `(.L_x_444) ;  /* 0x0000009000647947 */ /* 0x000fea0003800000 */
.L_x_442:
[----:B------:R-:W-:-:S08]  /*22770*/  NOP ;  /* 0x0000000000007918 */ /* 0x000fd00000000000 */
[----:B------:R-:W0:-:S00]  /*22780*/  USETMAXREG.DEALLOC.CTAPOOL 0x18 ;  /* 0x00000018000079c8 */ /* 0x000e0000080e0500 */
[----:B0-----:R-:W2:Y:S01]  /*22790*/  LDL.LU R2, [R1+0x10] ;  /* 0x0000100001027983 */ /* 0x001ea20000300800 */
[----:B------:R-:W-:Y:S01]  /*227a0*/  LOP3.LUT R0, R0, 0x3, RZ, 0xc0, !PT ;  /* 0x0000000300007812 */ /* 0x000fe200078ec0ff */
[----:B------:R-:W-:-:S05]  /*227b0*/  IMAD.MOV.U32 R7, RZ, RZ, RZ ;  /* 0x000000ffff077224 */ /* 0x000fca00078e00ff */
[----:B------:R-:W0:Y:S02]  /*227c0*/  SHFL.IDX PT, R0, R0, RZ, 0x1f ;  /* 0x00001fff00007589 */ /* 0x000e2400000e0000 */
[----:B0-----:R-:W-:Y:S02]  /*227d0*/  ISETP.NE.AND P0, PT, R0, RZ, PT ;  /* 0x000000ff0000720c */ /* 0x001fe40003f05270 */
[----:B--2---:R-:W-:-:S11]  /*227e0*/  LOP3.LUT R2, R2, 0xfffffffd, RZ, 0xc0, !PT ;  /* 0xfffffffd02027812 */ /* 0x004fd600078ec0ff */
[----:B------:R-:W-:-:S05]  /*227f0*/  @P0 LOP3.LUT R2, R2, 0x2, RZ, 0xfc, !PT ;  /* 0x0000000202020812 */ /* 0x000fca00078efcff */
[----:B------:R0:W-:Y:S01]  /*22800*/  STL [R1+0x10], R2 ;  /* 0x0000100201007387 */ /* 0x0001e20000100800 */
        /* <DEDUP_REMOVED lines=10> */
.L_x_677:
[----:B------:R-:W-:Y:S01]  /*228b0*/  LOP3.LUT R0, R6, 0x1f, RZ, 0xc0, !PT ;  /* 0x0000001f06007812 */ /* 0x000fe200078ec0ff */
[----:B------:R-:W-:Y:S01]  /*228c0*/  ULDC UR4, c[0x0][0xc3c] ;  /* 0x00030f0000047ab9 */ /* 0x000fe20000000800 */
[----:B------:R-:W-:Y:S01]  /*228d0*/  ULDC.64 UR6, c[0x0][0x208] ;  /* 0x0000820000067ab9 */ /* 0x000fe20000000a00 */
[----:B------:R-:W-:Y:S01]  /*228e0*/  IMAD.MOV.U32 R10, RZ, RZ, RZ ;  /* 0x000000ffff0a7224 */ /* 0x000fe200078e00ff */
[----:B------:R-:W-:Y:S01]  /*228f0*/  ISETP.NE.AND P0, PT, R0, 0x1f, PT ;  /* 0x0000001f0000780c */ /* 0x000fe20003f05270 */
[----:B------:R-:W-:-:S03]  /*22900*/  ULDC UR5, c[0x0][0xc38] ;  /* 0x00030e0000057ab9 */ /* 0x000fc60000000800 */
[----:B------:R-:W-:-:S13]  /*22910*/  ISETP.GE.OR P1, PT, R0, UR4, !P0 ;  /* 0x0000000400007c0c */ /* 0x000fda000c726670 */
[----:B0-----:R-:W0:Y:S08]  /*22920*/  @!P1 LDC.64 R2, c[0x0][0xc80] ;  /* 0x00032000ff029b82 */ /* 0x001e300000000a00 */
        /* <DEDUP_REMOVED lines=36> */
.L_x_681:
        /* <DEDUP_REMOVED lines=39> */
.L_x_679:
        /* <DEDUP_REMOVED lines=20> */
.L_x_682:
        /* <DEDUP_REMOVED lines=54> */
.L_x_680:
[----:B------:R-:W-:Y:S01]  /*23280*/  IMAD.U32 R2, RZ, RZ, UR6 ;  /* 0x00000006ff027e24 */ /* 0x000fe2000f8e00ff */
[----:B------:R0:W-:Y:S04]  /*23290*/  STL [R1+0x4], RZ ;  /* 0x000004ff01007387 */ /* 0x0001e80000100800 */
[----:B------:R0:W-:Y:S04]  /*232a0*/  STL [R1+0x8], RZ ;  /* 0x000008ff01007387 */ /* 0x0001e80000100800 */
[----:B------:R0:W-:Y:S02]  /*232b0*/  STL [R1], R2 ;  /* 0x0000000201007387 */ /* 0x0001e40000100800 */
.L_x_683:
        /* <DEDUP_REMOVED lines=10> */
.L_x_678:
[----:B-1----:R-:W3:Y:S01]  /*23360*/  LDL R0, [R1+0xc] ;  /* 0x00000c0001007983 */ /* 0x002ee20000100800 */
[----:B------:R-:W-:Y:S01]  /*23370*/  ULDC UR4, c[0x0][0xc3c] ;  /* 0x00030f0000047ab9 */ /* 0x000fe20000000800 */
[----:B------:R-:W-:Y:S01]  /*23380*/  IMAD.MOV.U32 R19, RZ, RZ, RZ ;  /* 0x000000ffff137224 */ /* 0x000fe200078e00ff */
[----:B---3--:R-:W-:Y:S01]  /*23390*/  ISETP.GE.AND P0, PT, R0, UR4, PT ;  /* 0x0000000400007c0c */ /* 0x008fe2000bf06270 */
[----:B------:R-:W-:-:S05]  /*233a0*/  IMAD.MOV.U32 R0, RZ, RZ, 0x1 ;  /* 0x00000001ff007424 */ /* 0x000fca00078e00ff */
[----:B------:R1:W-:Y:S04]  /*233b0*/  STL [R1+0x18], R0 ;  /* 0x0000180001007387 */ /* 0x0003e80000100800 */
[----:B------:R1:W-:Y:S03]  /*233c0*/  STL [R1+0x64], RZ ;  /* 0x000064ff01007387 */ /* 0x0003e60000100800 */
[----:B------:R-:W-:Y:S05]  /*233d0*/  @P0 BRA `(.L_x_684) ;  /* 0x0000008000680947 */ /* 0x000fea0003800000 */
[----:B------:R-:W3:Y:S01]  /*233e0*/  S2UR UR5, SR_CgaCtaId ;  /* 0x00000000000579c3 */ /* 0x000ee20000008800 */
[C---:B-1----:R-:W-:Y:S01]  /*233f0*/  IMAD.SHL.U32 R0, R6.reuse, 0x8, RZ ;  /* 0x0000000806007824 */ /* 0x042fe200078e00ff */
[----:B------:R-:W-:Y:S01]  /*23400*/  LOP3.LUT R4, R6, 0x7f, RZ, 0xc0, !PT ;  /* 0x0000007f06047812 */ /* 0x000fe200078ec0ff */
[----:B------:R-:W-:Y:S01]  /*23410*/  UMOV UR4, 0x400 ;  /* 0x0000040000047882 */ /* 0x000fe20000000000 */
[----:B------:R-:W-:Y:S01]  /*23420*/  BSSY B8, `(.L_x_684) ;  /* 0x0000815000087945 */ /* 0x000fe20003800000 */
[----:B------:R-:W-:Y:S01]  /*23430*/  IMAD.MOV.U32 R19, RZ, RZ, RZ ;  /* 0x000000ffff137224 */ /* 0x000fe200078e00ff */
[----:B------:R-:W-:Y:S01]  /*23440*/  LOP3.LUT R3, R0, 0x1f8, RZ, 0xc0, !PT ;  /* 0x000001f800037812 */ /* 0x000fe200078ec0ff */
[----:B0-----:R-:W-:Y:S01]  /*23450*/  IMAD.SHL.U32 R2, R4, 0x8, RZ ;  /* 0x0000000804027824 */ /* 0x001fe200078e00ff */
[----:B------:R-:W-:Y:S01]  /*23460*/  LOP3.LUT R0, R0, 0x38, RZ, 0xc0, !PT ;  /* 0x0000003800007812 */ /* 0x000fe200078ec0ff */
[----:B------:R-:W-:Y:S01]  /*23470*/  ULDC.64 UR38, c[0x0][0x198] ;  /* 0x0000660000267ab9 */ /* 0x000fe20000000a00 */
[----:B------:R-:W-:Y:S01]  /*23480*/  LOP3.LUT R3, R3, 0x38, R6, 0x78, !PT ;  /* 0x0000003803037812 */ /* 0x000fe200078e7806 */
[----:B------:R-:W-:Y:S01]  /*23490*/  IMAD.SHL.U32 R6, R6, 0x10, RZ ;  /* 0x0000001006067824 */ /* 0x000fe200078e00ff */
[----:B------:R-:W-:-:S02]  /*234a0*/  ULDC UR36, c[0x0][0xc] ;  /* 0x0000030000247ab9 */ /* 0x000fc40000000800 */
[----:B------:R-:W-:Y:S02]  /*234b0*/  LOP3.LUT R3, R3, 0x200, R2, 0xf8, !PT ;  /* 0x0000020003037812 */ /* 0x000fe400078ef802 */
[----:B------:R-:W-:-:S04]  /*234c0*/  SHF.R.U32.HI R2, RZ, 0x3, R4 ;  /* 0x00000003ff027819 */ /* 0x000fc80000011604 */
[----:B------:R-:W-:Y:S01]  /*234d0*/  LOP3.LUT R4, R2, 0x70, R6, 0xf8, !PT ;  /* 0x0000007002047812 */ /* 0x000fe200078ef806 */
[----:B------:R-:W-:Y:S02]  /*234e0*/  IMAD.MOV.U32 R2, RZ, RZ, 0x1 ;  /* 0x00000001ff027424 */ /* 0x000fe400078e00ff */
[----:B------:R-:W-:Y:S01]  /*234f0*/  IMAD.MOV.U32 R4, RZ, RZ, 0x1 ;  /* 0x00000001ff047424 */ /* 0x000fe200078e00ff */
[----:B---3--:R-:W-:-:S06]  /*23500*/  ULEA UR4, UR5, UR4, 0x18 ;  /* 0x0000000405047291 */ /* 0x008fcc000f8ec03f */
[----:B------:R-:W-:-:S04]  /*23510*/  IMAD.U32 R18, RZ, RZ, UR4 ;  /* 0x00000004ff127e24 */ /* 0x000fc8000f8e00ff */
[----:B------:R-:W-:-:S05]  /*23520*/  IMAD R3, R3, 0x2, R18 ;  /* 0x0000000203037824 */ /* 0x000fca00078e0212 */
[----:B------:R0:W-:Y:S04]  /*23530*/  STL [R1+0x2c], R3 ;  /* 0x00002c0301007387 */ /* 0x0001e80000100800 */
[----:B------:R-:W-:Y:S04]  /*23540*/  STL [R1+0x64], RZ ;  /* 0x000064ff01007387 */ /* 0x000fe80000100800 */
[----:B------:R1:W-:Y:S01]  /*23550*/  STL [R1+0x24], R2 ;  /* 0x0000240201007387 */ /* 0x0003e20000100800 */
[----:B0-----:R-:W-:-:S03]  /*23560*/  LOP3.LUT R3, R0, 0x40, RZ, 0xfc, !PT ;  /* 0x0000004000037812 */ /* 0x001fc600078efcff */
[----:B------:R0:W-:Y:S04]  /*23570*/  STL [R1+0x20], RZ ;  /* 0x000020ff01007387 */ /* 0x0001e80000100800 */
[----:B------:R0:W-:Y:S01]  /*23580*/  STL [R1+0x18], R4 ;  /* 0x0000180401007387 */ /* 0x0001e20000100800 */
[C---:B-1----:R-:W-:Y:S02]  /*23590*/  LOP3.LUT R2, R0.reuse, 0x80, RZ, 0xfc, !PT ;  /* 0x0000008000027812 */ /* 0x042fe400078efcff */
[----:B------:R-:W-:-:S07]  /*235a0*/  LOP3.LUT R0, R0, 0xc0, RZ, 0xfc, !PT ;  /* 0x000000c000007812 */ /* 0x000fce00078efcff */
.L_x_843:
[----:B------:R-:W3:Y:S01]  /*235b0*/  LDL R0, [R1+0xc] ;  /* 0x00000c0001007983 */ /* 0x000ee20000100800 */
[----:B------:R-:W3:Y:S01]  /*235c0*/  LDC.64 R2, c[0x0][0xc88] ;  /* 0x00032200ff027b82 */ /* 0x000ee20000000a00 */
[----:B------:R-:W-:Y:S01]  /*235d0*/  ULDC.64 UR4, c[0x0][0x208] ;  /* 0x0000820000047ab9 */ /* 0x000fe20000000a00 */
[----:B---3--:R-:W-:-:S05]  /*235e0*/  IMAD.WIDE R2, R0, 0x4, R2 ;  /* 0x0000000400027825 */ /* 0x008fca00078e0202 */
[----:B0-----:R-:W0:Y:S01]  /*235f0*/  LDG.E R15, desc[UR4][R2.64] ;  /* 0x00000004020f7981 */ /* 0x001e22000c1e1900 */
[----:B------:R-:W-:Y:S05]  /*23600*/  YIELD ;  /* 0x0000000000007946 */ /* 0x000fea0003800000 */
[----:B------:R-:W-:Y:S01]  /*23610*/  ULDC.64 UR4, c[0x0][0xa28] ;  /* 0x00028a0000047ab9 */ /* 0x000fe20000000a00 */
[----:B------:R-:W-:Y:S01]  /*23620*/  IMAD.MOV.U32 R0, RZ, RZ, RZ ;  /* 0x000000ffff007224 */ /* 0x000fe200078e00ff */
[----:B------:R-:W-:Y:S01]  /*23630*/  ISETP.NE.U32.AND P0, PT, RZ, UR4, PT ;  /* 0x00000004ff007c0c */ /* 0x000fe2000bf05070 */
[----:B------:R-:W-:Y:S01]  /*23640*/  ULDC.64 UR12, c[0x0][0x208] ;  /* 0x00008200000c7ab9 */ /* 0x000fe20000000a00 */
[----:B--2---:R-:W-:Y:S01]  /*23650*/  IMAD.MOV.U32 R8, RZ, RZ, RZ ;  /* 0x000000ffff087224 */ /* 0x004fe200078e00ff */
[----:B------:R-:W-:Y:S01]  /*23660*/  ULDC.64 UR10, c[0x0][0xa18] ;  /* 0x00028600000a7ab9 */ /* 0x000fe20000000a00 */
[----:B------:R-:W-:Y:S01]  /*23670*/  ISETP.NE.AND.EX P0, PT, RZ, UR5, PT, P0 ;  /* 0x00000005ff007c0c */ /* 0x000fe2000bf05300 */
[----:B------:R-:W-:Y:S01]  /*23680*/  ULDC.64 UR8, c[0x0][0xa10] ;  /* 0x0002840000087ab9 */ /* 0x000fe20000000a00 */
[----:B------:R-:W-:Y:S01]  /*23690*/  ULDC.64 UR6, c[0x0][0xa08] ;  /* 0x0002820000067ab9 */ /* 0x000fe20000000a00 */
[----:B01----:R-:W-:Y:S01]  /*236a0*/  SHF.R.S32.HI R4, RZ, 0x1f, R15 ;  /* 0x0000001fff047819 */ /* 0x003fe2000001140f */
[----:B------:R-:W-:-:S09]  /*236b0*/  IMAD.SHL.U32 R14, R15, 0x4, RZ ;  /* 0x000000040f0e7824 */ /* 0x000fd200078e00ff */
[C---:B------:R-:W-:Y:S01]  /*236c0*/  @P0 LEA R2, P1, R15.reuse, UR4, 0x2 ;  /* 0x000000040f020c11 */ /* 0x040fe2000f8210ff */
[----:B------:R-:W-:Y:S03]  /*236d0*/  STL [R1+0x34], R15 ;  /* 0x0000340f01007387 */ /* 0x000fe60000100800 */
[C-C-:B------:R-:W-:Y:S01]  /*236e0*/  @P0 LEA.HI.X R3, R15.reuse, UR5, R4.reuse, 0x2, P1 ;  /* 0x000000050f030c11 */ /* 0x140fe200088f1404 */
[----:B------:R-:W-:Y:S01]  /*236f0*/  ULDC.64 UR4, c[0x0][0xa00] ;  /* 0x0002800000047ab9 */ /* 0x000fe20000000a00 */
[----:B------:R-:W-:Y:S01]  /*23700*/  SHF.L.U64.HI R13, R15, 0x2, R4 ;  /* 0x000000020f0d7819 */ /* 0x000fe20000010204 */
[----:B------:R0:W-:Y:S01]  /*23710*/  STL [R1+0x58], R4 ;  /* 0x0000580401007387 */ /* 0x0001e20000100800 */
[----:B------:R-:W-:-:S03]  /*23720*/  ISETP.NE.U32.AND P1, PT, RZ, UR4, PT ;  /* 0x00000004ff007c0c */ /* 0x000fc6000bf25070 */
[----:B------:R1:W5:Y:S01]  /*23730*/  @P0 LDG.E R0, desc[UR12][R2.64] ;  /* 0x0000000c02000981 */ /* 0x000362000c1e1900 */
[----:B------:R-:W-:Y:S02]  /*23740*/  ISETP.NE.AND.EX P1, PT, RZ, UR5, PT, P1 ;  /* 0x00000005ff007c0c */ /* 0x000fe4000bf25310 */
[----:B------:R-:W-:Y:S02]  /*23750*/  CS2R R10, SRZ ;  /* 0x00000000000a7805 */ /* 0x000fe4000001ff00 */
[----:B------:R-:W-:Y:S01]  /*23760*/  ISETP.NE.U32.AND P3, PT, RZ, UR10, PT ;  /* 0x0000000aff007c0c */ /* 0x000fe2000bf65070 */
[----:B------:R-:W-:Y:S01]  /*23770*/  STL [R1+0x28], R14 ;  /* 0x0000280e01007387 */ /* 0x000fe20000100800 */
[----:B------:R-:W-:Y:S02]  /*23780*/  ISETP.NE.U32.AND P0, PT, RZ, UR6, PT ;  /* 0x00000006ff007c0c */ /* 0x000fe4000bf05070 */
[----:B------:R-:W-:Y:S01]  /*23790*/  ISETP.NE.U32.AND P2, PT, RZ, UR8, PT ;  /* 0x00000008ff007c0c */ /* 0x000fe2000bf45070 */
[----:B------:R-:W-:Y:S01]  /*237a0*/  STL [R1+0x38], R13 ;  /* 0x0000380d01007387 */ /* 0x000fe20000100800 */
[----:B------:R-:W-:-:S02]  /*237b0*/  IADD3 R6, P5, R14, UR6, RZ ;  /* 0x000000060e067c10 */ /* 0x000fc4000ffbe0ff */
[C---:B-1----:R-:W-:Y:S02]  /*237c0*/  IADD3 R2, P4, R14.reuse, UR4, RZ ;  /* 0x000000040e027c10 */ /* 0x042fe4000ff9e0ff */
[----:B------:R-:W-:Y:S02]  /*237d0*/  ISETP.NE.AND.EX P3, PT, RZ, UR11, PT, P3 ;  /* 0x0000000bff007c0c */ /* 0x000fe4000bf65330 */
[C---:B------:R-:W-:Y:S02]  /*237e0*/  IADD3.X R3, R13.reuse, UR5, RZ, P4, !PT ;  /* 0x000000050d037c10 */ /* 0x040fe4000a7fe4ff */
[----:B0-----:R-:W-:Y:S02]  /*237f0*/  IADD3 R4, P4, R14, UR8, RZ ;  /* 0x000000080e047c10 */ /* 0x001fe4000ff9e0ff */
[----:B------:R-:W-:Y:S01]  /*23800*/  ISETP.NE.AND.EX P0, PT, RZ, UR7, PT, P0 ;  /* 0x00000007ff007c0c */ /* 0x000fe2000bf05300 */
[----:B------:R-:W2:Y:S01]  /*23810*/  @P1 LDG.E R8, desc[UR12][R2.64] ;  /* 0x0000000c02081981 */ /* 0x000ea2000c1e1900 */
[C---:B------:R-:W-:Y:S01]  /*23820*/  IADD3.X R5, R13.reuse, UR9, RZ, P4, !PT ;  /* 0x000000090d057c10 */ /* 0x040fe2000a7fe4ff */
[----:B------:R-:W-:Y:S01]  /*23830*/  ULDC UR4, c[0x0][0x288] ;  /* 0x0000a20000047ab9 */ /* 0x000fe20000000800 */
[----:B------:R-:W-:Y:S01]  /*23840*/  ISETP.NE.AND.EX P2, PT, RZ, UR9, PT, P2 ;  /* 0x00000009ff007c0c */ /* 0x000fe2000bf45320 */
[----:B------:R-:W-:Y:S01]  /*23850*/  IMAD.U32 R12, RZ, RZ, UR4 ;  /* 0x00000004ff0c7e24 */ /* 0x000fe2000f8e00ff */
[----:B------:R-:W-:Y:S01]  /*23860*/  ULDC.64 UR4, c[0x0][0x418] ;  /* 0x0001060000047ab9 */ /* 0x000fe20000000a00 */
[----:B------:R-:W-:Y:S01]  /*23870*/  IADD3.X R7, R13, UR7, RZ, P5, !PT ;  /* 0x000000070d077c10 */ /* 0x000fe2000affe4ff */
[----:B--2---:R0:W-:Y:S01]  /*23880*/  STL [R1+0x4c], R8 ;  /* 0x00004c0801007387 */ /* 0x0041e20000100800 */
[----:B------:R-:W-:-:S03]  /*23890*/  UISETP.NE.U32.AND UP0, UPT, UR4, URZ, UPT ;  /* 0x0000003f0400728c */ /* 0x000fc6000bf05070 */
[----:B------:R-:W-:Y:S01]  /*238a0*/  ULDC UR4, c[0x0][0x424] ;  /* 0x0001090000047ab9 */ /* 0x000fe20000000800 */
[----:B------:R-:W5:Y:S04]  /*238b0*/  @P0 LDG.E R11, desc[UR12][R6.64] ;  /* 0x0000000c060b0981 */ /* 0x000f68000c1e1900 */
[----:B------:R-:W5:Y:S01]  /*238c0*/  @P2 LDG.E R10, desc[UR12][R4.64] ;  /* 0x0000000c040a2981 */ /* 0x000f62000c1e1900 */
[----:B0-----:R-:W-:-:S04]  /*238d0*/  @P3 IADD3 R8, P4, R14, UR10, RZ ;  /* 0x0000000a0e083c10 */ /* 0x001fc8000ff9e0ff */
[----:B------:R-:W-:-:S05]  /*238e0*/  @P3 IADD3.X R9, R13, UR11, RZ, P4, !PT ;  /* 0x0000000b0d093c10 */ /* 0x000fca000a7fe4ff */
[----:B------:R0:W2:Y:S01]  /*238f0*/  @P3 LDG.E R12, desc[UR12][R8.64] ;  /* 0x0000000c080c3981 */ /* 0x0000a2000c1e1900 */
[----:B------:R-:W-:-:S03]  /*23900*/  UISETP.NE.AND.EX UP0, UPT, UR5, URZ, UPT, UP0 ;  /* 0x0000003f0500728c */ /* 0x000fc6000bf05300 */
[----:B------:R-:W-:Y:S01]  /*23910*/  ULDC UR5, c[0x0][0x2f0] ;  /* 0x0000bc0000057ab9 */ /* 0x000fe20000000800 */
[----:B------:R-:W-:-:S04]  /*23920*/  USEL UR4, UR4, 0x1, UP0 ;  /* 0x0000000104047887 */ /* 0x000fc80008000000 */
[----:B------:R-:W-:-:S03]  /*23930*/  UIMAD UR4, UR4, UR5, URZ ;  /* 0x00000005040472a4 */ /* 0x000fc6000f8e023f */
[----:B------:R-:W-:Y:S02]  /*23940*/  ULDC UR5, c[0x0][0x348] ;  /* 0x0000d20000057ab9 */ /* 0x000fe40000000800 */
[----:B0-----:R-:W-:Y:S02]  /*23950*/  IMAD.U32 R9, RZ, RZ, UR5 ;  /* 0x00000005ff097e24 */ /* 0x001fe4000f8e00ff */
[----:B------:R-:W-:Y:S01]  /*23960*/  IMAD.U32 R8, RZ, RZ, UR4 ;  /* 0x00000004ff087e24 */ /* 0x000fe2000f8e00ff */
[----:B--2---:R0:W-:Y:S01]  /*23970*/  STL [R1+0x5c], R12 ;  /* 0x00005c0c01007387 */ /* 0x0041e20000100800 */
[----:B------:R-:W-:Y:S05]  /*23980*/  @P3 BRA `(.L_x_685) ;  /* 0x0000000000183947 */ /* 0x000fea0003800000 */
[----:B------:R-:W-:Y:S05]  /*23990*/  @!P1 BRA `(.L_x_685) ;  /* 0x0000000000149947 */ /* 0x000fea0003800000 */
[----:B------:R-:W-:Y:S02]  /*239a0*/  ULDC.64 UR4, c[0x0][0x208] ;  /* 0x0000820000047ab9 */ /* 0x000fe40000000a00 */
[----:B0-----:R-:W2:Y:S04]  /*239b0*/  LDG.E R12, desc[UR4][R2.64] ;  /* 0x00000004020c7981 */ /* 0x001ea8000c1e1900 */
[----:B------:R-:W2:Y:S02]  /*239c0*/  LDG.E R2, desc[UR4][R2.64+0x4] ;  /* 0x0000040402027981 */ /* 0x000ea4000c1e1900 */
[----:B--2---:R-:W-:-:S05]  /*239d0*/  IMAD.IADD R2, R2, 0x1, -R12 ;  /* 0x0000000102027824 */ /* 0x004fca00078e0a0c */
[----:B------:R1:W-:Y:S02]  /*239e0*/  STL [R1+0x5c], R2 ;  /* 0x00005c0201007387 */ /* 0x0003e40000100800 */
.L_x_685:
[----:B------:R-:W2:Y:S01]  /*239f0*/  LDL.LU R3, [R1+0x8] ;  /* 0x0000080001037983 */ /* 0x000ea20000300800 */
[----:B0-----:R-:W-:Y:S01]  /*23a00*/  IMAD.MOV.U32 R12, RZ, RZ, R15 ;  /* 0x000000ffff0c7224 */ /* 0x001fe200078e000f */
[----:B------:R-:W-:Y:S02]  /*23a10*/  ULDC.64 UR4, c[0x0][0xa20] ;  /* 0x0002880000047ab9 */ /* 0x000fe40000000a00 */
[----:B------:R-:W-:Y:S02]  /*23a20*/  ISETP.NE.U32.AND P1, PT, RZ, UR4, PT ;  /* 0x00000004ff007c0c */ /* 0x000fe4000bf25070 */
[----:B------:R0:W-:Y:S02]  /*23a30*/  STL [R1+0x14], R12 ;  /* 0x0000140c01007387 */ /* 0x0001e40000100800 */
[----:B------:R-:W-:Y:S02]  /*23a40*/  ISETP.NE.AND.EX P1, PT, RZ, UR5, PT, P1 ;  /* 0x00000005ff007c0c */ /* 0x000fe4000bf25310 */
[----:B--2---:R-:W-:-:S02]  /*23a50*/  LOP3.LUT R17, R3, 0xff000000, RZ, 0xc0, !PT ;  /* 0xff00000003117812 */ /* 0x004fc400078ec0ff */
[C---:B-1----:R-:W-:Y:S02]  /*23a60*/  LOP3.LUT R2, R3.reuse, 0xff0000, RZ, 0xc0, !PT ;  /* 0x00ff000003027812 */ /* 0x042fe400078ec0ff */
[----:B------:R-:W-:Y:S02]  /*23a70*/  SHF.R.U32.HI R17, RZ, 0x8, R17 ;  /* 0x00000008ff117819 */ /* 0x000fe40000011611 */
[----:B------:R-:W-:Y:S02]  /*23a80*/  LOP3.LUT R16, R3, 0xffff, RZ, 0xc0, !PT ;  /* 0x0000ffff03107812 */ /* 0x000fe400078ec0ff */
[----:B------:R-:W-:Y:S01]  /*23a90*/  LEA.HI R17, R2, R17, RZ, 0x10 ;  /* 0x0000001102117211 */ /* 0x000fe200078f80ff */
[----:B-----5:R-:W-:-:S05]  /*23aa0*/  IMAD.IADD R2, R11, 0x1, R0 ;  /* 0x000000010b027824 */ /* 0x020fca00078e0200 */
[----:B------:R0:W-:Y:S01]  /*23ab0*/  STL [R1+0x1c], R2 ;  /* 0x00001c0201007387 */ /* 0x0001e20000100800 */
[----:B------:R-:W-:Y:S05]  /*23ac0*/  @!P1 BRA `(.L_x_686) ;  /* 0x0000000000149947 */ /* 0x000fea0003800000 */
[----:B0-----:R-:W-:Y:S01]  /*23ad0*/  IADD3 R2, P0, R14, UR4, RZ ;  /* 0x000000040e027c10 */ /* 0x001fe2000ff1e0ff */
[----:B------:R-:W-:-:S03]  /*23ae0*/  ULDC.64 UR6, c[0x0][0x208] ;  /* 0x0000820000067ab9 */ /* 0x000fc60000000a00 */
[----:B------:R-:W-:-:S05]  /*23af0*/  IADD3.X R3, R13, UR5, RZ, P0, !PT ;  /* 0x000000050d037c10 */ /* 0x000fca00087fe4ff */
[----:B------:R1:W5:Y:S01]  /*23b00*/  LDG.E R8, desc[UR6][R2.64] ;  /* 0x0000000602087981 */ /* 0x000362000c1e1900 */
[----:B------:R-:W-:Y:S05]  /*23b10*/  BRA `(.L_x_687) ;  /* 0x0000000000147947 */ /* 0x000fea0003800000 */
.L_x_686:
[----:B------:R-:W-:Y:S05]  /*23b20*/  @!P0 BRA `(.L_x_687) ;  /* 0x0000000000108947 */ /* 0x000fea0003800000 */
[----:B------:R-:W-:Y:S02]  /*23b30*/  ULDC.64 UR4, c[0x0][0x208] ;  /* 0x0000820000047ab9 */ /* 0x000fe40000000a00 */
[----:B------:R-:W2:Y:S04]  /*23b40*/  LDG.E R8, desc[UR4][R6.64] ;  /* 0x0000000406087981 */ /* 0x000ea8000c1e1900 */
[----:B------:R-:W2:Y:S02]  /*23b50*/  LDG.E R6, desc[UR4][R6.64+0x4] ;  /* 0x0000040406067981 */ /* 0x000ea4000c1e1900 */
[----:B--2---:R-:W-:-:S07]  /*23b60*/  IMAD.IADD R8, R6, 0x1, -R8 ;  /* 0x0000000106087824 */ /* 0x004fce00078e0a08 */
.L_x_687:
[----:B------:R-:W-:Y:S01]  /*23b70*/  ULDC.64 UR4, c[0x0][0x208] ;  /* 0x0000820000047ab9 */ /* 0x000fe20000000a00 */
[----:B-----5:R-:W-:Y:S02]  /*23b80*/  IMAD.IADD R6, R8, 0x1, -R0 ;  /* 0x0000000108067824 */ /* 0x020fe400078e0a00 */
[----:B------:R-:W2:Y:S04]  /*23b90*/  @P2 LDG.E R0, desc[UR4][R4.64] ;  /* 0x0000000404002981 */ /* 0x000ea8000c1e1900 */
[----:B------:R-:W2:Y:S01]  /*23ba0*/  @P2 LDG.E R4, desc[UR4][R4.64+0x4] ;  /* 0x0000040404042981 */ /* 0x000ea2000c1e1900 */
[----:B------:R-:W-:Y:S01]  /*23bb0*/  LOP3.LUT R13, R17, 0xff, RZ, 0xc0, !PT ;  /* 0x000000ff110d7812 */ /* 0x000fe200078ec0ff */
[----:B------:R-:W-:Y:S01]  /*23bc0*/  BSSY B0, `(.L_x_688) ;  /* 0x000002a000007945 */ /* 0x000fe20003800000 */
[----:B------:R-:W-:Y:S01]  /*23bd0*/  SHF.R.U32.HI R17, RZ, 0x10, R17 ;  /* 0x00000010ff117819 */ /* 0x000fe20000011611 */
[----:B-1----:R-:W-:-:S02]  /*23be0*/  IMAD.MOV.U32 R3, RZ, RZ, RZ ;  /* 0x000000ffff037224 */ /* 0x002fc400078e00ff */
[----:B--2---:R-:W-:-:S04]  /*23bf0*/  @P2 IMAD.IADD R9, R4, 0x1, -R0 ;  /* 0x0000000104092824 */ /* 0x004fc800078e0a00 */
[----:B0-----:R-:W-:-:S04]  /*23c00*/  IMAD.IADD R2, R6, 0x1, R9 ;  /* 0x0000000106027824 */ /* 0x001fc800078e0209 */
[C---:B------:R-:W-:Y:S01]  /*23c10*/  VIADD R0, R2.reuse, 0x4f ;  /* 0x0000004f02007836 */ /* 0x040fe20000000000 */
[----:B------:R-:W-:-:S03]  /*23c20*/  ISETP.GE.AND P1, PT, R2, 0x1, PT ;  /* 0x000000010200780c */ /* 0x000fc60003f26270 */
[----:B------:R-:W-:-:S05]  /*23c30*/  IMAD.HI R0, R0, 0x66666667, RZ ;  /* 0x6666666700007827 */ /* 0x000fca00078e02ff */
[----:B------:R-:W-:-:S04]  /*23c40*/  SHF.R.U32.HI R2, RZ, 0x1f, R0 ;  /* 0x0000001fff027819 */ /* 0x000fc80000011600 */
[----:B------:R-:W-:-:S05]  /*23c50*/  LEA.HI.SX32 R11, R0, R2, 0x1b ;  /* 0x00000002000b7211 */ /* 0x000fca00078fdaff */
[----:B------:R0:W-:Y:S04]  /*23c60*/  STL [R1+0x40], R11 ;  /* 0x0000400b01007387 */ /* 0x0001e80000100800 */
[----:B------:R0:W-:Y:S01]  /*23c70*/  STL [R1+0x60], R13 ;  /* 0x0000600d01007387 */ /* 0x0001e20000100800 */
[----:B------:R-:W-:Y:S05]  /*23c80*/  @!P1 BRA `(.L_x_689) ;  /* 0x0000000000749947 */ /* 0x000fea0003800000 */
[----:B------:R-:W-:Y:S01]  /*23c90*/  ISETP.NE.AND P0, PT, R17, RZ, PT ;  /* 0x000000ff1100720c */ /* 0x000fe20003f05270 */
[----:B------:R-:W-:-:S03]  /*23ca0*/  ULDC UR4, c[0x0][0x9f0] ;  /* 0x00027c0000047ab9 */ /* 0x000fc60000000800 */
[----:B------:R-:W-:-:S04]  /*23cb0*/  SEL R0, R17, UR4, P0 ;  /* 0x0000000411007c07 */ /* 0x000fc80008000000 */
[----:B------:R-:W-:Y:S02]  /*23cc0*/  IABS R2, R0 ;  /* 0x0000000000027213 */ /* 0x000fe40000000000 */
[----:B------:R-:W-:Y:S02]  /*23cd0*/  IADD3 R3, R0, -0x1, R11 ;  /* 0xffffffff00037810 */ /* 0x000fe40007ffe00b */
[----:B------:R-:W1:Y:S08]  /*23ce0*/  I2F.RP R4, R2 ;  /* 0x0000000200047306 */ /* 0x000e700000209400 */
[----:B-1----:R-:W1:Y:S02]  /*23cf0*/  MUFU.RCP R4, R4 ;  /* 0x0000000400047308 */ /* 0x002e640000001000 */
[----:B-1----:R-:W-:-:S06]  /*23d00*/  VIADD R4, R4, 0xffffffe ;  /* 0x0ffffffe04047836 */ /* 0x002fcc0000000000 */
[----:B------:R1:W2:Y:S02]  /*23d10*/  F2I.FTZ.U32.TRUNC.NTZ R5, R4 ;  /* 0x0000000400057305 */ /* 0x0002a4000021f000 */
[----:B-1----:R-:W-:-:S04]  /*23d20*/  LOP3.LUT R4, R3, R0, RZ, 0x3c, !PT ;  /* 0x0000000003047212 */ /* 0x002fc800078e3cff */
[----:B------:R-:W-:Y:S01]  /*23d30*/  ISETP.GE.AND P4, PT, R4, RZ, PT ;  /* 0x000000ff0400720c */ /* 0x000fe20003f86270 */
[----:B--2---:R-:W-:-:S04]  /*23d40*/  IMAD.MOV R4, RZ, RZ, -R5 ;  /* 0x000000ffff047224 */ /* 0x004fc800078e0a05 */
[----:B------:R-:W-:Y:S02]  /*23d50*/  IMAD R7, R4, R2, RZ ;  /* 0x0000000204077224 */ /* 0x000fe400078e02ff */
[----:B------:R-:W-:-:S04]  /*23d60*/  IMAD.MOV.U32 R4, RZ, RZ, RZ ;  /* 0x000000ffff047224 */ /* 0x000fc800078e00ff */
[----:B------:R-:W-:Y:S01]  /*23d70*/  IMAD.HI.U32 R7, R5, R7, R4 ;  /* 0x0000000705077227 */ /* 0x000fe200078e0004 */
[----:B------:R-:W-:Y:S02]  /*23d80*/  IABS R4, R3 ;  /* 0x0000000300047213 */ /* 0x000fe40000000000 */
[----:B------:R-:W-:-:S05]  /*23d90*/  IABS R3, R0 ;  /* 0x0000000000037213 */ /* 0x000fca0000000000 */
[----:B------:R-:W-:-:S04]  /*23da0*/  IMAD.MOV R3, RZ, RZ, -R3 ;  /* 0x000000ffff037224 */ /* 0x000fc800078e0a03 */
        /* <DEDUP_REMOVED lines=11> */
.L_x_689:
[----:B------:R-:W-:Y:S05]  /*23e60*/  BSYNC B0 ;  /* 0x0000000000007941 */ /* 0x000fea0003800000 */
.L_x_688:
[-C--:B------:R-:W-:Y:S01]  /*23e70*/  IMAD R0, R13, R3.reuse, RZ ;  /* 0x000000030d007224 */ /* 0x080fe200078e02ff */
[----:B------:R-:W-:Y:S04]  /*23e80*/  BSSY B0, `(.L_x_690) ;  /* 0x000019d000007945 */ /* 0x000fe80003800000 */
[C---:B------:R-:W-:Y:S01]  /*23e90*/  VIADDMNMX R3, R0.reuse, R3, R11, PT ;  /* 0x0000000300037246 */ /* 0x040fe2000380010b */
[----:B------:R-:W-:-:S04]  /*23ea0*/  IMAD R0, R0, 0x50, -R6 ;  /* 0x0000005000007824 */ /* 0x000fc800078e0a06 */
[----:B------:R-:W-:Y:S01]  /*23eb0*/  IMAD R6, R3, 0x50, -R6 ;  /* 0x0000005003067824 */ /* 0x000fe200078e0a06 */
[----:B------:R-:W-:-:S04]  /*23ec0*/  VIMNMX R0, RZ, R0, !PT ;  /* 0x00000000ff007248 */ /* 0x000fc80007fe0100 */
[----:B------:R-:W-:Y:S01]  /*23ed0*/  VIMNMX R9, R6, R9, PT ;  /* 0x0000000906097248 */ /* 0x000fe20003fe0100 */
[----:B------:R-:W-:-:S03]  /*23ee0*/  IMAD.WIDE.U32 R2, R0, -0x33333333, RZ ;  /* 0xcccccccd00027825 */ /* 0x000fc600078e00ff */
[----:B------:R-:W-:-:S13]  /*23ef0*/  ISETP.GT.AND P0, PT, R9, R0, PT ;  /* 0x000000000900720c */ /* 0x000fda0003f04270 */
[----:B------:R-:W-:Y:S01]  /*23f00*/  @P0 VIADD R4, R9, 0x4f ;  /* 0x0000004f09040836 */ /* 0x000fe20000000000 */
[----:B------:R-:W-:-:S03]  /*23f10*/  SHF.R.U32.HI R9, RZ, 0x6, R3 ;  /* 0x00000006ff097819 */ /* 0x000fc60000011603 */
[----:B------:R-:W-:-:S04]  /*23f20*/  @P0 IMAD.HI R0, R4, 0x66666667, RZ ;  /* 0x6666666704000827 */ /* 0x000fc800078e02ff */
[----:B------:R-:W-:Y:S01]  /*23f30*/  IMAD.MOV.U32 R7, RZ, RZ, R9 ;  /* 0x000000ffff077224 */ /* 0x000fe200078e0009 */
[----:B------:R-:W-:-:S04]  /*23f40*/  @P0 SHF.R.U32.HI R2, RZ, 0x1f, R0 ;  /* 0x0000001fff020819 */ /* 0x000fc80000011600 */
[----:B------:R-:W-:Y:S02]  /*23f50*/  @P0 LEA.HI.SX32 R7, R0, R2, 0x1b ;  /* 0x0000000200070211 */ /* 0x000fe400078fdaff */
[----:B------:R-:W-:Y:S02]  /*23f60*/  PLOP3.LUT P0, PT, PT, PT, PT, 0x80, 0x0 ;  /* 0x000000000000781c */ /* 0x000fe40003f0f070 */
[----:B------:R-:W-:-:S13]  /*23f70*/  ISETP.GT.AND P3, PT, R7, R9, PT ;  /* 0x000000090700720c */ /* 0x000fda0003f64270 */
[----:B------:R-:W-:Y:S05]  /*23f80*/  @!P3 BRA `(.L_x_691) ;  /* 0x000000180030b947 */ /* 0x000fea0003800000 */
[----:B------:R-:W-:Y:S01]  /*23f90*/  UMOV UR4, 0xffffffff ;  /* 0xffffffff00047882 */ /* 0x000fe20000000000 */
[----:B------:R-:W-:Y:S02]  /*23fa0*/  SEL R0, R12, RZ, !P2 ;  /* 0x000000ff0c007207 */ /* 0x000fe40005000000 */
[----:B------:R-:W-:Y:S05]  /*23fb0*/  BRA.DIV UR4, `(.L_x_692) ;  /* 0x0000008204087947 */ /* 0x000fea000b800000 */
[----:B------:R-:W1:Y:S02]  /*23fc0*/  S2R R2, SR_TID.X ;  /* 0x0000000000027919 */ /* 0x000e640000002100 */
[----:B-1----:R-:W-:-:S04]  /*23fd0*/  SHF.R.U32.HI R2, RZ, 0x5, R2 ;  /* 0x00000005ff027819 */ /* 0x002fc80000011602 */
[----:B------:R-:W-:-:S05]  /*23fe0*/  LOP3.LUT R2, R2, 0x3, RZ, 0xc0, !PT ;  /* 0x0000000302027812 */ /* 0x000fca00078ec0ff */
[----:B------:R1:W2:Y:S02]  /*23ff0*/  SHFL.IDX PT, R14, R2, RZ, 0x1f ;  /* 0x00001fff020e7589 */ /* 0x0002a400000e0000 */
.L_x_874:
[----:B--2---:R-:W-:Y:S02]  /*24000*/  ISETP.NE.AND P0, PT, R14, RZ, PT ;  /* 0x000000ff0e00720c */ /* 0x004fe40003f05270 */
[----:B------:R-:W-:-:S11]  /*24010*/  PLOP3.LUT P6, PT, PT, PT, PT, 0x8, 0x0 ;  /* 0x000000000000781c */ /* 0x000fd60003fce170 */
[----:B------:R-:W-:Y:S05]  /*24020*/  @P0 BRA `(.L_x_693) ;  /* 0x00000000000c0947 */ /* 0x000fea0003800000 */
[----:B------:R-:W-:-:S03]  /*24030*/  UMOV UR4, 0xffffffff ;  /* 0xffffffff00047882 */ /* 0x000fc60000000000 */
[----:B------:R-:W-:Y:S05]  /*24040*/  BRA.DIV UR4, `(.L_x_694) ;  /* 0x0000008204187947 */ /* 0x000fea000b800000 */
[----:B------:R-:W-:-:S13]  /*24050*/  ELECT P6, URZ, PT ;  /* 0x00000000003f782f */ /* 0x000fda00038c0000 */
.L_x_693:
[----:B-1----:R-:W2:Y:S01]  /*24060*/  LDL R2, [R1+0x64] ;  /* 0x0000640001027983 */ /* 0x002ea20000100800 */
[----:B------:R-:W-:Y:S01]  /*24070*/  BSSY B1, `(.L_x_695) ;  /* 0x0000008000017945 */ /* 0x000fe20003800000 */
[----:B--2---:R-:W-:-:S05]  /*24080*/  VIADD R2, R2, 0x1 ;  /* 0x0000000102027836 */ /* 0x004fca0000000000 */
[----:B------:R-:W-:-:S04]  /*24090*/  LEA.HI R3, R2, R2, RZ, 0x1 ;  /* 0x0000000202037211 */ /* 0x000fc800078f08ff */
[----:B------:R-:W-:-:S05]  /*240a0*/  LOP3.LUT R3, R3, 0xfffffffe, RZ, 0xc0, !PT ;  /* 0xfffffffe03037812 */ /* 0x000fca00078ec0ff */
[----:B------:R-:W-:-:S05]  /*240b0*/  IMAD.IADD R2, R2, 0x1, -R3 ;  /* 0x0000000102027824 */ /* 0x000fca00078e0a03 */
[----:B------:R-:W-:-:S04]  /*240c0*/  SHF.L.U32 R2, R2, 0x1f, RZ ;  /* 0x0000001f02027819 */ /* 0x000fc800000006ff */
[----:B------:R-:W1:Y:S02]  /*240d0*/  SYNCS.PHASECHK.TRANS64.TRYWAIT P0, [R18+URZ+0x38820], R2 ;  /* 0x03882002120075a7 */ /* 0x000e64000800017f */
[----:B-1----:R-:W-:Y:S05]  /*240e0*/  @!P0 BRA `(.L_x_696) ;  /* 0x0000008000108947 */ /* 0x002fea0003800000 */
.L_x_877:
[----:B------:R-:W-:Y:S05]  /*240f0*/  BSYNC B1 ;  /* 0x0000000000017941 */ /* 0x000fea0003800000 */
.L_x_695:
[----:B------:R-:W-:Y:S04]  /*24100*/  BSSY B1, `(.L_x_697) ;  /* 0x00000ad000017945 */ /* 0x000fe80003800000 */
[----:B------:R-:W-:Y:S05]  /*24110*/  @!P6 BRA `(.L_x_698) ;  /* 0x0000000800ace947 */ /* 0x000fea0003800000 */
[----:B------:R-:W2:Y:S04]  /*24120*/  LDL R5, [R1+0x20] ;  /* 0x0000200001057983 */ /* 0x000ea80000100800 */
[----:B------:R-:W3:Y:S01]  /*24130*/  LDL R4, [R1+0x24] ;  /* 0x0000240001047983 */ /* 0x000ee20000100800 */
[----:B------:R-:W-:Y:S01]  /*24140*/  BSSY B2, `(.L_x_699) ;  /* 0x0000008000027945 */ /* 0x000fe20003800000 */
[----:B------:R-:W4:Y:S02]  /*24150*/  S2R R3, SR_TID.X ;  /* 0x0000000000037919 */ /* 0x000f240000002100 */
[----:B----4-:R-:W-:-:S04]  /*24160*/  LOP3.LUT R3, R3, 0x7f, RZ, 0xc0, !PT ;  /* 0x0000007f03037812 */ /* 0x010fc800078ec0ff */
[----:B------:R-:W-:Y:S01]  /*24170*/  ISETP.NE.AND P2, PT, R3, RZ, PT ;  /* 0x000000ff0300720c */ /* 0x000fe20003f45270 */
[----:B--2---:R-:W-:Y:S01]  /*24180*/  IMAD R6, R5, 0x8, R18 ;  /* 0x0000000805067824 */ /* 0x004fe200078e0212 */
[----:B---3--:R-:W-:-:S04]  /*24190*/  SHF.L.U32 R8, R4, 0x1f, RZ ;  /* 0x0000001f04087819 */ /* 0x008fc800000006ff */
[----:B------:R-:W2:Y:S02]  /*241a0*/  SYNCS.PHASECHK.TRANS64.TRYWAIT P0, [R6+URZ+0x388a0], R8 ;  /* 0x0388a008060075a7 */ /* 0x000ea4000800017f */
[----:B--2---:R-:W-:Y:S05]  /*241b0*/  @!P0 BRA `(.L_x_700) ;  /* 0x0000007c00f08947 */ /* 0x004fea0003800000 */
.L_x_878:
[----:B------:R-:W-:Y:S05]  /*241c0*/  BSYNC B2 ;  /* 0x0000000000027941 */ /* 0x000fea0003800000 */
.L_x_699:
[----:B------:R-:W-:Y:S04]  /*241d0*/  BSSY B2, `(.L_x_701) ;  /* 0x0000009000027945 */ /* 0x000fe80003800000 */
[----:B------:R-:W-:Y:S05]  /*241e0*/  @P2 BRA `(.L_x_702) ;  /* 0x00000000001c2947 */ /* 0x000fea0003800000 */
[----:B------:R-:W3:Y:S01]  /*241f0*/  S2R R3, SR_TID.X ;  /* 0x0000000000037919 */ /* 0x000ee20000002100 */
[----:B-1----:R-:W-:-:S04]  /*24200*/  IMAD.MOV.U32 R2, RZ, RZ, 0xa000 ;  /* 0x0000a000ff027424 */ /* 0x002fc800078e00ff */
[----:B------:R4:W-:Y:S01]  /*24210*/  SYNCS.ARRIVE.TRANS64 RZ, [R6+URZ+0x38890], R2 ;  /* 0x0388900206ff79a7 */ /* 0x0009e2000800003f */
[----:B---3--:R-:W-:-:S04]  /*24220*/  LOP3.LUT R3, R3, 0x1f, RZ, 0xc0, !PT ;  /* 0x0000001f03037812 */ /* 0x008fc800078ec0ff */
[----:B------:R-:W-:-:S13]  /*24230*/  ISETP.NE.AND P0, PT, R3, RZ, PT ;  /* 0x000000ff0300720c */ /* 0x000fda0003f05270 */
[----:B----4-:R-:W-:Y:S05]  /*24240*/  @!P0 BRA `(.L_x_702) ;  /* 0x0000000000048947 */ /* 0x010fea0003800000 */
[----:B------:R-:W-:Y:S01]  /*24250*/  BPT.TRAP 0x1 ;  /* 0x000000040000795c */ /* 0x000fe20000300000 */
.L_x_702:
[----:B------:R-:W-:Y:S05]  /*24260*/  BSYNC B2 ;  /* 0x0000000000027941 */ /* 0x000fea0003800000 */
.L_x_701:
[----:B-1----:R-:W3:Y:S01]  /*24270*/  LDL R2, [R1+0x20] ;  /* 0x0000200001027983 */ /* 0x002ee20000100800 */
[----:B------:R-:W-:Y:S01]  /*24280*/  IMAD.MOV.U32 R20, RZ, RZ, RZ ;  /* 0x000000ffff147224 */ /* 0x000fe200078e00ff */
[----:B------:R-:W-:Y:S01]  /*24290*/  UIADD3 UR4, UP0, UR38, 0x570, URZ ;  /* 0x0000057026047890 */ /* 0x000fe2000ff1e03f */
[----:B------:R-:W-:Y:S01]  /*242a0*/  IMAD R3, R7, 0x50, R10 ;  /* 0x0000005007037824 */ /* 0x000fe200078e020a */
[----:B------:R-:W-:Y:S01]  /*242b0*/  PLOP3.LUT P0, PT, PT, PT, PT, 0x80, 0x0 ;  /* 0x000000000000781c */ /* 0x000fe20003f0f070 */
[----:B------:R-:W-:Y:S01]  /*242c0*/  UMOV UR6, 0x0 ;  /* 0x0000000000067882 */ /* 0x000fe20000000000 */
[----:B------:R-:W-:Y:S01]  /*242d0*/  R2UR UR10, R20 ;  /* 0x00000000140a72ca */ /* 0x000fe200000e0000 */
[----:B------:R-:W-:Y:S01]  /*242e0*/  VIADD R3, R3, 0xffffffb0 ;  /* 0xffffffb003037836 */ /* 0x000fe20000000000 */
[----:B------:R-:W-:Y:S01]  /*242f0*/  UIADD3.X UR5, URZ, UR39, URZ, UP0, !UPT ;  /* 0x000000273f057290 */ /* 0x000fe200087fe43f */
[----:B------:R-:W-:Y:S01]  /*24300*/  UMOV UR7, 0x12f00000 ;  /* 0x12f0000000077882 */ /* 0x000fe20000000000 */
[----:B---3--:R-:W-:-:S02]  /*24310*/  IMAD R4, R2, 0xa000, R18 ;  /* 0x0000a00002047824 */ /* 0x008fc400078e0212 */
[----:B------:R-:W-:Y:S02]  /*24320*/  VIADD R2, R6, 0x38890 ;  /* 0x0003889006027836 */ /* 0x000fe40000000000 */
[----:B------:R-:W-:-:S07]  /*24330*/  VIADD R5, R4, 0x24400 ;  /* 0x0002440004057836 */ /* 0x000fce0000000000 */
.L_x_703:
        /* <DEDUP_REMOVED lines=9> */
[----:B-1----:R-:W-:Y:S05]  /*243d0*/  @P0 BRA.U.ANY `(.L_x_703) ;  /* 0xfffffffd00d80947 */ /* 0x002fea000393ffff */
[----:B------:R-:W-:Y:S01]  /*243e0*/  IMAD.MOV.U32 R15, RZ, RZ, 0x40 ;  /* 0x00000040ff0f7424 */ /* 0x000fe200078e00ff */
[----:B------:R-:W-:Y:S01]  /*243f0*/  PLOP3.LUT P0, PT, PT, PT, PT, 0x80, 0x0 ;  /* 0x000000000000781c */ /* 0x000fe20003f0f070 */
[----:B------:R-:W-:Y:S01]  /*24400*/  VIADD R5, R4, 0x26c00 ;  /* 0x00026c0004057836 */ /* 0x000fe20000000000 */
[----:B------:R-:W-:Y:S01]  /*24410*/  UMOV UR6, 0x0 ;  /* 0x0000000000067882 */ /* 0x000fe20000000000 */
[----:B------:R-:W-:Y:S01]  /*24420*/  UMOV UR7, 0x12f00000 ;  /* 0x12f0000000077882 */ /* 0x000fe20000000000 */
[----:B------:R-:W-:-:S15]  /*24430*/  R2UR UR10, R15 ;  /* 0x000000000f0a72ca */ /* 0x000fde00000e0000 */
.L_x_704:
        /* <DEDUP_REMOVED lines=16> */
.L_x_705:
        /* <DEDUP_REMOVED lines=10> */
[----:B0-----:R-:W-:Y:S01]  /*245e0*/  IMAD.MOV.U32 R11, RZ, RZ, 0xc0 ;  /* 0x000000c0ff0b7424 */ /* 0x001fe200078e00ff */
[----:B------:R-:W-:Y:S01]  /*245f0*/  PLOP3.LUT P0, PT, PT, PT, PT, 0x80, 0x0 ;  /* 0x000000000000781c */ /* 0x000fe20003f0f070 */
[----:B------:R-:W-:Y:S01]  /*24600*/  VIADD R5, R4, 0x2bc00 ;  /* 0x0002bc0004057836 */ /* 0x000fe20000000000 */
[----:B------:R-:W-:Y:S01]  /*24610*/  UMOV UR6, 0x0 ;  /* 0x0000000000067882 */ /* 0x000fe20000000000 */
[----:B------:R-:W-:Y:S01]  /*24620*/  UMOV UR7, 0x12f00000 ;  /* 0x12f0000000077882 */ /* 0x000fe20000000000 */
[----:B------:R-:W-:-:S15]  /*24630*/  R2UR UR10, R11 ;  /* 0x000000000b0a72ca */ /* 0x000fde00000e0000 */
.L_x_706:
        /* <DEDUP_REMOVED lines=10> */
[----:B------:R-:W0:Y:S01]  /*246e0*/  SYNCS.PHASECHK.TRANS64.TRYWAIT P0, [R6+URZ+0x388c0], R8 ;  /* 0x0388c008060075a7 */ /* 0x000e22000800017f */
[----:B------:R-:W-:Y:S04]  /*246f0*/  BSSY B2, `(.L_x_707) ;  /* 0x0000002000027945 */ /* 0x000fe80003800000 */
[----:B0-----:R-:W-:Y:S05]  /*24700*/  @!P0 BRA `(.L_x_708) ;  /* 0x0000007800b08947 */ /* 0x001fea0003800000 */
.L_x_879:
[----:B------:R-:W-:Y:S05]  /*24710*/  BSYNC B2 ;  /* 0x0000000000027941 */ /* 0x000fea0003800000 */
.L_x_707:
[----:B------:R-:W-:Y:S01]  /*24720*/  BSSY B2, `(.L_x_709) ;  /* 0x000000b000027945 */ /* 0x000fe20003800000 */
[----:B------:R-:W-:Y:S02]  /*24730*/  IMAD.MOV.U32 R12, RZ, RZ, 0x0 ;  /* 0x00000000ff0c7424 */ /* 0x000fe400078e00ff */
[----:B------:R-:W-:Y:S01]  /*24740*/  IMAD.MOV.U32 R13, RZ, RZ, 0x12f00000 ;  /* 0x12f00000ff0d7424 */ /* 0x000fe200078e00ff */
[----:B------:R-:W-:Y:S06]  /*24750*/  @P2 BRA `(.L_x_710) ;  /* 0x00000000001c2947 */ /* 0x000fec0003800000 */
[----:B------:R-:W1:Y:S01]  /*24760*/  S2R R5, SR_TID.X ;  /* 0x0000000000057919 */ /* 0x000e620000002100 */
[----:B------:R-:W-:-:S04]  /*24770*/  IMAD.MOV.U32 R2, RZ, RZ, 0xa000 ;  /* 0x0000a000ff027424 */ /* 0x000fc800078e00ff */
[----:B------:R3:W-:Y:S01]  /*24780*/  SYNCS.ARRIVE.TRANS64 RZ, [R6+URZ+0x388b0], R2 ;  /* 0x0388b00206ff79a7 */ /* 0x0007e2000800003f */
[----:B-1----:R-:W-:-:S04]  /*24790*/  LOP3.LUT R5, R5, 0x1f, RZ, 0xc0, !PT ;  /* 0x0000001f05057812 */ /* 0x002fc800078ec0ff */
[----:B------:R-:W-:-:S13]  /*247a0*/  ISETP.NE.AND P0, PT, R5, RZ, PT ;  /* 0x000000ff0500720c */ /* 0x000fda0003f05270 */
[----:B---3--:R-:W-:Y:S05]  /*247b0*/  @!P0 BRA `(.L_x_710) ;  /* 0x0000000000048947 */ /* 0x008fea0003800000 */
[----:B------:R-:W-:Y:S01]  /*247c0*/  BPT.TRAP 0x1 ;  /* 0x000000040000795c */ /* 0x000fe20000300000 */
.L_x_710:
[----:B------:R-:W-:Y:S05]  /*247d0*/  BSYNC B2 ;  /* 0x0000000000027941 */ /* 0x000fea0003800000 */
.L_x_709:
[----:B------:R-:W-:Y:S01]  /*247e0*/  R2UR UR10, R20 ;  /* 0x00000000140a72ca */ /* 0x000fe200000e0000 */
[----:B------:R-:W-:Y:S01]  /*247f0*/  UIADD3 UR4, UP0, UR38, 0x670, URZ ;  /* 0x0000067026047890 */ /* 0x000fe2000ff1e03f */
[----:B------:R-:W-:Y:S01]  /*24800*/  R2UR UR6, R12 ;  /* 0x000000000c0672ca */ /* 0x000fe200000e0000 */
[----:B0-2---:R-:W-:Y:S01]  /*24810*/  VIADD R6, R6, 0x388b0 ;  /* 0x000388b006067836 */ /* 0x005fe20000000000 */
[----:B------:R-:W-:Y:S01]  /*24820*/  R2UR UR7, R13 ;  /* 0x000000000d0772ca */ /* 0x000fe200000e0000 */
[----:B------:R-:W-:Y:S01]  /*24830*/  VIADD R2, R4, 0x400 ;  /* 0x0000040004027836 */ /* 0x000fe20000000000 */
[----:B------:R-:W-:Y:S01]  /*24840*/  PLOP3.LUT P0, PT, PT, PT, PT, 0x80, 0x0 ;  /* 0x000000000000781c */ /* 0x000fe20003f0f070 */
[----:B------:R-:W-:-:S12]  /*24850*/  UIADD3.X UR5, URZ, UR39, URZ, UP0, !UPT ;  /* 0x000000273f057290 */ /* 0x000fd800087fe43f */
.L_x_711:
        /* <DEDUP_REMOVED lines=15> */
.L_x_712:
        /* <DEDUP_REMOVED lines=15> */
.L_x_713:
        /* <DEDUP_REMOVED lines=15> */
.L_x_714:
        /* <DEDUP_REMOVED lines=10> */
.L_x_698:
[----:B------:R-:W-:Y:S05]  /*24bd0*/  BSYNC B1 ;  /* 0x0000000000017941 */ /* 0x000fea0003800000 */
.L_x_697:
[----:B-1----:R-:W2:Y:S04]  /*24be0*/  LDL.LU R2, [R1+0x20] ;  /* 0x0000200001027983 */ /* 0x002ea80000300800 */
[----:B------:R-:W3:Y:S01]  /*24bf0*/  LDL.LU R5, [R1+0x24] ;  /* 0x0000240001057983 */ /* 0x000ee20000300800 */
[----:B------:R-:W-:Y:S01]  /*24c00*/  VIADD R7, R7, 0xfffffffe ;  /* 0xfffffffe07077836 */ /* 0x000fe20000000000 */
[----:B------:R-:W-:-:S04]  /*24c10*/  PLOP3.LUT P0, PT, PT, PT, PT, 0x8, 0x0 ;  /* 0x000000000000781c */ /* 0x000fc80003f0e170 */
[----:B------:R-:W-:Y:S01]  /*24c20*/  ISETP.GE.AND P3, PT, R7, R9, PT ;  /* 0x000000090700720c */ /* 0x000fe20003f66270 */
[----:B--2---:R-:W-:-:S05]  /*24c30*/  VIADD R2, R2, 0x1 ;  /* 0x0000000102027836 */ /* 0x004fca0000000000 */
[----:B------:R-:W-:-:S04]  /*24c40*/  ISETP.NE.AND P2, PT, R2, 0x2, PT ;  /* 0x000000020200780c */ /* 0x000fc80003f45270 */
[----:B------:R-:W-:Y:S02]  /*24c50*/  SEL R3, RZ, 0x1, P2 ;  /* 0x00000001ff037807 */ /* 0x000fe40001000000 */
[----:B------:R-:W-:Y:S02]  /*24c60*/  SEL R2, R2, RZ, P2 ;  /* 0x000000ff02027207 */ /* 0x000fe40001000000 */
[----:B---3--:R-:W-:-:S03]  /*24c70*/  LOP3.LUT R5, R5, R3, RZ, 0x3c, !PT ;  /* 0x0000000305057212 */ /* 0x008fc600078e3cff */
[----:B------:R1:W-:Y:S04]  /*24c80*/  STL [R1+0x20], R2 ;  /* 0x0000200201007387 */ /* 0x0003e80000100800 */
[----:B------:R1:W-:Y:S01]  /*24c90*/  STL [R1+0x24], R5 ;  /* 0x0000240501007387 */ /* 0x0003e20000100800 */
[----:B------:R-:W-:Y:S05]  /*24ca0*/  @!P3 BRA `(.L_x_691) ;  /* 0x0000000800e8b947 */ /* 0x000fea0003800000 */
.L_x_733:
[----:B------:R-:W-:Y:S05]  /*24cb0*/  YIELD ;  /* 0x0000000000007946 */ /* 0x000fea0003800000 */
[----:B------:R-:W-:Y:S04]  /*24cc0*/  BSSY B1, `(.L_x_715) ;  /* 0x00000ac000017945 */ /* 0x000fe80003800000 */
[----:B--2---:R-:W-:Y:S05]  /*24cd0*/  @!P6 BRA `(.L_x_716) ;  /* 0x0000000800a8e947 */ /* 0x004fea0003800000 */
[----:B------:R-:W2:Y:S04]  /*24ce0*/  LDL R4, [R1+0x20] ;  /* 0x0000200001047983 */ /* 0x000ea80000100800 */
[----:B------:R-:W3:Y:S01]  /*24cf0*/  LDL R3, [R1+0x24] ;  /* 0x0000240001037983 */ /* 0x000ee20000100800 */
[----:B------:R-:W-:Y:S01]  /*24d00*/  BSSY B2, `(.L_x_717) ;  /* 0x0000008000027945 */ /* 0x000fe20003800000 */
[----:B-1----:R-:W1:Y:S02]  /*24d10*/  S2R R2, SR_TID.X ;  /* 0x0000000000027919 */ /* 0x002e640000002100 */
[----:B-1----:R-:W-:-:S04]  /*24d20*/  LOP3.LUT R2, R2, 0x7f, RZ, 0xc0, !PT ;  /* 0x0000007f02027812 */ /* 0x002fc800078ec0ff */
[----:B------:R-:W-:Y:S01]  /*24d30*/  ISETP.NE.AND P3, PT, R2, RZ, PT ;  /* 0x000000ff0200720c */ /* 0x000fe20003f65270 */
[----:B--2---:R-:W-:Y:S01]  /*24d40*/  IMAD R6, R4, 0x8, R18 ;  /* 0x0000000804067824 */ /* 0x004fe200078e0212 */
[----:B---3--:R-:W-:-:S04]  /*24d50*/  SHF.L.U32 R5, R3, 0x1f, RZ ;  /* 0x0000001f03057819 */ /* 0x008fc800000006ff */
[----:B------:R-:W1:Y:S02]  /*24d60*/  SYNCS.PHASECHK.TRANS64.TRYWAIT P2, [R6+URZ+0x388a0], R5 ;  /* 0x0388a005060075a7 */ /* 0x000e64000804017f */
[----:B-1----:R-:W-:Y:S05]  /*24d70*/  @!P2 BRA `(.L_x_718) ;  /* 0x000000740028a947 */ /* 0x002fea0003800000 */
.L_x_880:
[----:B------:R-:W-:Y:S05]  /*24d80*/  BSYNC B2 ;  /* 0x0000000000027941 */ /* 0x000fea0003800000 */
.L_x_717:
[----:B------:R-:W-:Y:S04]  /*24d90*/  BSSY B2, `(.L_x_719) ;  /* 0x0000009000027945 */ /* 0x000fe80003800000 */
[----:B------:R-:W-:Y:S05]  /*24da0*/  @P3 BRA `(.L_x_720) ;  /* 0x00000000001c3947 */ /* 0x000fea0003800000 */
[----:B------:R-:W2:Y:S01]  /*24db0*/  S2R R3, SR_TID.X ;  /* 0x0000000000037919 */ /* 0x000ea20000002100 */
[----:B------:R-:W-:-:S04]  /*24dc0*/  IMAD.MOV.U32 R2, RZ, RZ, 0xa000 ;  /* 0x0000a000ff027424 */ /* 0x000fc800078e00ff */
[----:B------:R3:W-:Y:S01]  /*24dd0*/  SYNCS.ARRIVE.TRANS64 RZ, [R6+URZ+0x38890], R2 ;  /* 0x0388900206ff79a7 */ /* 0x0007e2000800003f */
[----:B--2---:R-:W-:-:S04]  /*24de0*/  LOP3.LUT R3, R3, 0x1f, RZ, 0xc0, !PT ;  /* 0x0000001f03037812 */ /* 0x004fc800078ec0ff */
[----:B------:R-:W-:-:S13]  /*24df0*/  ISETP.NE.AND P2, PT, R3, RZ, PT ;  /* 0x000000ff0300720c */ /* 0x000fda0003f45270 */
[----:B---3--:R-:W-:Y:S05]  /*24e00*/  @!P2 BRA `(.L_x_720) ;  /* 0x000000000004a947 */ /* 0x008fea0003800000 */
[----:B------:R-:W-:Y:S01]  /*24e10*/  BPT.TRAP 0x1 ;  /* 0x000000040000795c */ /* 0x000fe20000300000 */
.L_x_720:
[----:B------:R-:W-:Y:S05]  /*24e20*/  BSYNC B2 ;  /* 0x0000000000027941 */ /* 0x000fea0003800000 */
.L_x_719:
[----:B------:R-:W2:Y:S01]  /*24e30*/  LDL R2, [R1+0x20] ;  /* 0x0000200001027983 */ /* 0x000ea20000100800 */
[----:B0-----:R-:W-:Y:S01]  /*24e40*/  IMAD.MOV.U32 R11, RZ, RZ, RZ ;  /* 0x000000ffff0b7224 */ /* 0x001fe200078e00ff */
[----:B------:R-:W-:Y:S01]  /*24e50*/  UIADD3 UR4, UP0, UR38, 0x570, URZ ;  /* 0x0000057026047890 */ /* 0x000fe2000ff1e03f */
[----:B------:R-:W-:Y:S01]  /*24e60*/  PLOP3.LUT P2, PT, PT, PT, PT, 0x80, 0x0 ;  /* 0x000000000000781c */ /* 0x000fe20003f4f070 */
[----:B------:R-:W-:Y:S01]  /*24e70*/  IMAD R3, R7, 0x50, R10 ;  /* 0x0000005007037824 */ /* 0x000fe200078e020a */
[----:B------:R-:W-:Y:S01]  /*24e80*/  UMOV UR6, 0x0 ;  /* 0x0000000000067882 */ /* 0x000fe20000000000 */
[----:B------:R-:W-:Y:S01]  /*24e90*/  R2UR UR10, R11 ;  /* 0x000000000b0a72ca */ /* 0x000fe200000e0000 */
[----:B------:R-:W-:Y:S01]  /*24ea0*/  UIADD3.X UR5, URZ, UR39, URZ, UP0, !UPT ;  /* 0x000000273f057290 */ /* 0x000fe200087fe43f */
[----:B------:R-:W-:Y:S01]  /*24eb0*/  UMOV UR7, 0x12f00000 ;  /* 0x12f0000000077882 */ /* 0x000fe20000000000 */
[----:B--2---:R-:W-:Y:S02]  /*24ec0*/  IMAD R4, R2, 0xa000, R18 ;  /* 0x0000a00002047824 */ /* 0x004fe400078e0212 */
[----:B------:R-:W-:-:S02]  /*24ed0*/  VIADD R2, R6, 0x38890 ;  /* 0x0003889006027836 */ /* 0x000fc40000000000 */
[----:B------:R-:W-:-:S08]  /*24ee0*/  VIADD R8, R4, 0x24400 ;  /* 0x0002440004087836 */ /* 0x000fd00000000000 */
.L_x_721:
        /* <DEDUP_REMOVED lines=16> */
.L_x_722:
        /* <DEDUP_REMOVED lines=16> */
.L_x_723:
        /* <DEDUP_REMOVED lines=16> */
.L_x_724:
        /* <DEDUP_REMOVED lines=13> */
.L_x_881:
[----:B------:R-:W-:Y:S05]  /*252c0*/  BSYNC B2 ;  /* 0x0000000000027941 */ /* 0x000fea0003800000 */
.L_x_725:
[----:B------:R-:W-:Y:S01]  /*252d0*/  BSSY B2, `(.L_x_727) ;  /* 0x000000b000027945 */ /* 0x000fe20003800000 */
[----:B------:R-:W-:Y:S02]  /*252e0*/  IMAD.MOV.U32 R12, RZ, RZ, 0x0 ;  /* 0x00000000ff0c7424 */ /* 0x000fe400078e00ff */
[----:B------:R-:W-:Y:S01]  /*252f0*/  IMAD.MOV.U32 R13, RZ, RZ, 0x12f00000 ;  /* 0x12f00000ff0d7424 */ /* 0x000fe200078e00ff */
[----:B------:R-:W-:Y:S06]  /*25300*/  @P3 BRA `(.L_x_728) ;  /* 0x00000000001c3947 */ /* 0x000fec0003800000 */
[----:B------:R-:W2:Y:S01]  /*25310*/  S2R R8, SR_TID.X ;  /* 0x0000000000087919 */ /* 0x000ea20000002100 */
[----:B------:R-:W-:-:S04]  /*25320*/  IMAD.MOV.U32 R2, RZ, RZ, 0xa000 ;  /* 0x0000a000ff027424 */ /* 0x000fc800078e00ff */
[----:B------:R3:W-:Y:S01]  /*25330*/  SYNCS.ARRIVE.TRANS64 RZ, [R6+URZ+0x388b0], R2 ;  /* 0x0388b00206ff79a7 */ /* 0x0007e2000800003f */
[----:B--2---:R-:W-:-:S04]  /*25340*/  LOP3.LUT R8, R8, 0x1f, RZ, 0xc0, !PT ;  /* 0x0000001f08087812 */ /* 0x004fc800078ec0ff */
[----:B------:R-:W-:-:S13]  /*25350*/  ISETP.NE.AND P2, PT, R8, RZ, PT ;  /* 0x000000ff0800720c */ /* 0x000fda0003f45270 */
[----:B---3--:R-:W-:Y:S05]  /*25360*/  @!P2 BRA `(.L_x_728) ;  /* 0x000000000004a947 */ /* 0x008fea0003800000 */
[----:B------:R-:W-:Y:S01]  /*25370*/  BPT.TRAP 0x1 ;  /* 0x000000040000795c */ /* 0x000fe20000300000 */
.L_x_728:
[----:B------:R-:W-:Y:S05]  /*25380*/  BSYNC B2 ;  /* 0x0000000000027941 */ /* 0x000fea0003800000 */
.L_x_727:
[----:B------:R-:W-:Y:S01]  /*25390*/  R2UR UR10, R11 ;  /* 0x000000000b0a72ca */ /* 0x000fe200000e0000 */
[----:B------:R-:W-:Y:S01]  /*253a0*/  UIADD3 UR4, UP0, UR38, 0x670, URZ ;  /* 0x0000067026047890 */ /* 0x000fe2000ff1e03f */
[----:B------:R-:W-:Y:S01]  /*253b0*/  R2UR UR6, R12 ;  /* 0x000000000c0672ca */ /* 0x000fe200000e0000 */
[----:B01----:R-:W-:Y:S01]  /*253c0*/  VIADD R6, R6, 0x388b0 ;  /* 0x000388b006067836 */ /* 0x003fe20000000000 */
[----:B------:R-:W-:Y:S01]  /*253d0*/  R2UR UR7, R13 ;  /* 0x000000000d0772ca */ /* 0x000fe200000e0000 */
[----:B------:R-:W-:Y:S01]  /*253e0*/  VIADD R2, R4, 0x400 ;  /* 0x0000040004027836 */ /* 0x000fe20000000000 */
[----:B------:R-:W-:Y:S01]  /*253f0*/  PLOP3.LUT P2, PT, PT, PT, PT, 0x80, 0x0 ;  /* 0x000000000000781c */ /* 0x000fe20003f4f070 */
[----:B------:R-:W-:-:S12]  /*25400*/  UIADD3.X UR5, URZ, UR39, URZ, UP0, !UPT ;  /* 0x000000273f057290 */ /* 0x000fd800087fe43f */
.L_x_729:
        /* <DEDUP_REMOVED lines=15> */
.L_x_730:
        /* <DEDUP_REMOVED lines=15> */
.L_x_731:
        /* <DEDUP_REMOVED lines=15> */
.L_x_732:
        /* <DEDUP_REMOVED lines=10> */
.L_x_716:
[----:B------:R-:W-:Y:S05]  /*25780*/  BSYNC B1 ;  /* 0x0000000000017941 */ /* 0x000fea0003800000 */
.L_x_715:
[----:B-1----:R-:W2:Y:S04]  /*25790*/  LDL.LU R2, [R1+0x20] ;  /* 0x0000200001027983 */ /* 0x002ea80000300800 */
[----:B------:R-:W3:Y:S01]  /*257a0*/  LDL.LU R5, [R1+0x24] ;  /* 0x0000240001057983 */ /* 0x000ee20000300800 */
[C---:B------:R-:W-:Y:S01]  /*257b0*/  ISETP.GT.AND P3, PT, R7.reuse, R9, PT ;  /* 0x000000090700720c */ /* 0x040fe20003f64270 */
[----:B------:R-:W-:Y:S02]  /*257c0*/  VIADD R7, R7, 0xffffffff ;  /* 0xffffffff07077836 */ /* 0x000fe40000000000 */
[----:B--2---:R-:W-:-:S05]  /*257d0*/  VIADD R2, R2, 0x1 ;  /* 0x0000000102027836 */ /* 0x004fca0000000000 */
[----:B------:R-:W-:-:S04]  /*257e0*/  ISETP.NE.AND P2, PT, R2, 0x2, PT ;  /* 0x000000020200780c */ /* 0x000fc80003f45270 */
[----:B------:R-:W-:Y:S02]  /*257f0*/  SEL R3, RZ, 0x1, P2 ;  /* 0x00000001ff037807 */ /* 0x000fe40001000000 */
[----:B------:R-:W-:Y:S02]  /*25800*/  SEL R2, R2, RZ, P2 ;  /* 0x000000ff02027207 */ /* 0x000fe40001000000 */
[----:B---3--:R-:W-:-:S05]  /*25810*/  LOP3.LUT R5, R5, R3, RZ, 0x3c, !PT ;  /* 0x0000000305057212 */ /* 0x008fca00078e3cff */
[----:B------:R2:W-:Y:S04]  /*25820*/  STL [R1+0x24], R5 ;  /* 0x0000240501007387 */ /* 0x0005e80000100800 */
[----:B------:R2:W-:Y:S01]  /*25830*/  STL [R1+0x20], R2 ;  /* 0x0000200201007387 */ /* 0x0005e20000100800 */
[----:B------:R-:W-:Y:S05]  /*25840*/  @P3 BRA `(.L_x_733) ;  /* 0xfffffff400183947 */ /* 0x000fea000383ffff */
.L_x_691:
[----:B------:R-:W-:Y:S05]  /*25850*/  BSYNC B0 ;  /* 0x0000000000007941 */ /* 0x000fea0003800000 */
.L_x_690:
[----:B------:R3:W5:Y:S01]  /*25860*/  LDL R8, [R1+0x40] ;  /* 0x0000400001087983 */ /* 0x0007620000100800 */
[----:B------:R-:W-:Y:S05]  /*25870*/  @!P0 WARPSYNC.ALL ;  /* 0x0000000000008948 */ /* 0x000fea0003800000 */
[----:B------:R3:W-:Y:S01]  /*25880*/  STL [R1+0x44], RZ ;  /* 0x000044ff01007387 */ /* 0x0007e20000100800 */
[----:B------:R-:W-:Y:S01]  /*25890*/  BSSY B0, `(.L_x_734) ;  /* 0x0000020000007945 */ /* 0x000fe20003800000 */
[----:B------:R-:W-:Y:S06]  /*258a0*/  @!P0 BAR.SYNC.DEFER_BLOCKING 0xc, 0x180 ;  /* 0x0306000000008b1d */ /* 0x000fec0000010000 */
[----:B---3--:R-:W-:Y:S05]  /*258b0*/  @!P1 BRA `(.L_x_735) ;  /* 0x0000000000749947 */ /* 0x008fea0003800000 */
[----:B------:R-:W-:-:S13]  /*258c0*/  ISETP.NE.AND P0, PT, R17, RZ, PT ;  /* 0x000000ff1100720c */ /* 0x000fda0003f05270 */
[----:B------:R-:W3:Y:S02]  /*258d0*/  @!P0 LDC R17, c[0x0][0x9f0] ;  /* 0x00027c00ff118b82 */ /* 0x000ee40000000800 */
[----:B---3--:R-:W-:-:S04]  /*258e0*/  IABS R0, R17 ;  /* 0x0000001100007213 */ /* 0x008fc80000000000 */
[----:B-12---:R-:W1:Y:S08]  /*258f0*/  I2F.RP R2, R0 ;  /* 0x0000000000027306 */ /* 0x006e700000209400 */
[----:B-1----:R-:W1:Y:S02]  /*25900*/  MUFU.RCP R2, R2 ;  /* 0x0000000200027308 */ /* 0x002e640000001000 */
[----:B-1----:R-:W-:-:S06]  /*25910*/  VIADD R2, R2, 0xffffffe ;  /* 0x0ffffffe02027836 */ /* 0x002fcc0000000000 */
[----:B------:R-:W1:Y:S02]  /*25920*/  F2I.FTZ.U32.TRUNC.NTZ R3, R2 ;  /* 0x0000000200037305 */ /* 0x000e64000021f000 */
[----:B-1----:R-:W-:-:S04]  /*25930*/  IMAD.MOV R2, RZ, RZ, -R3 ;  /* 0x000000ffff027224 */ /* 0x002fc800078e0a03 */
[----:B------:R-:W-:Y:S02]  /*25940*/  IMAD R4, R2, R0, RZ ;  /* 0x0000000002047224 */ /* 0x000fe400078e02ff */
[----:B------:R-:W-:-:S04]  /*25950*/  IMAD.MOV.U32 R2, RZ, RZ, RZ ;  /* 0x000000ffff027224 */ /* 0x000fc800078e00ff */
[----:B------:R-:W-:Y:S01]  /*25960*/  IMAD.HI.U32 R6, R3, R4, R2 ;  /* 0x0000000403067227 */ /* 0x000fe200078e0002 */
[----:B------:R-:W-:Y:S02]  /*25970*/  IABS R2, R17 ;  /* 0x0000001100027213 */ /* 0x000fe40000000000 */
[----:B-----5:R-:W-:-:S03]  /*25980*/  IADD3 R4, R8, -0x1, R17 ;  /* 0xffffffff08047810 */ /* 0x020fc60007ffe011 */
        /* <DEDUP_REMOVED lines=15> */
[----:B------:R3:W-:Y:S02]  /*25a80*/  STL [R1+0x44], R2 ;  /* 0x0000440201007387 */ /* 0x0007e40000100800 */
.L_x_735:
[----:B------:R-:W-:Y:S05]  /*25a90*/  BSYNC B0 ;  /* 0x0000000000007941 */ /* 0x000fea0003800000 */
.L_x_734:
[----:B------:R-:W4:Y:S04]  /*25aa0*/  LDL R0, [R1+0x44] ;  /* 0x0000440001007983 */ /* 0x000f280000100800 */
[----:B-123--:R-:W4:Y:S01]  /*25ab0*/  LDL R2, [R1+0x60] ;  /* 0x0000600001027983 */ /* 0x00ef220000100800 */
[----:B------:R-:W-:Y:S01]  /*25ac0*/  BSSY B7, `(.L_x_736) ;  /* 0x00004ce000077945 */ /* 0x000fe20003800000 */
[----:B----4-:R-:W-:-:S05]  /*25ad0*/  IMAD R2, R2, R0, RZ ;  /* 0x0000000002027224 */ /* 0x010fca00078e02ff */
[----:B-----5:R-:W-:Y:S01]  /*25ae0*/  VIADDMNMX R0, R2, R0, R8, PT ;  /* 0x0000000002007246 */ /* 0x020fe20003800108 */
[----:B------:R1:W-:Y:S03]  /*25af0*/  STL [R1+0x30], R2 ;  /* 0x0000300201007387 */ /* 0x0003e60000100800 */
[----:B------:R-:W-:Y:S01]  /*25b00*/  ISETP.GT.AND P0, PT, R0, R2, PT ;  /* 0x000000020000720c */ /* 0x000fe20003f04270 */
[----:B------:R1:W-:-:S12]  /*25b10*/  STL [R1+0x48], R0 ;  /* 0x0000480001007387 */ /* 0x0003d80000100800 */
[----:B-1----:R-:W-:Y:S05]  /*25b20*/  @P0 BRA `(.L_x_737) ;  /* 0x00000000004c0947 */ /* 0x002fea0003800000 */
[----:B------:R-:W1:Y:S02]  /*25b30*/  S2R R0, SR_TID.X ;  /* 0x0000000000007919 */ /* 0x000e640000002100 */
[----:B-1----:R-:W-:-:S04]  /*25b40*/  LOP3.LUT R0, R0, 0x7f, RZ, 0xc0, !PT ;  /* 0x0000007f00007812 */ /* 0x002fc800078ec0ff */
[----:B------:R-:W-:-:S13]  /*25b50*/  ISETP.NE.AND P0, PT, R0, RZ, PT ;  /* 0x000000ff0000720c */ /* 0x000fda0003f05270 */
[----:B------:R-:W-:Y:S05]  /*25b60*/  @P0 BRA `(.L_x_738) ;  /* 0x0000004c000c0947 */ /* 0x000fea0003800000 */
[----:B------:R-:W1:Y:S01]  /*25b70*/  S2R R3, SR_LANEID ;  /* 0x0000000000037919 */ /* 0x000e620000000000 */
[----:B------:R-:W-:Y:S01]  /*25b80*/  VOTEU.ANY UR4, UPT, PT ;  /* 0x0000000000047886 */ /* 0x000fe200038e0100 */
[----:B------:R-:W2:Y:S01]  /*25b90*/  LDC.64 R4, c[0x0][0xc60] ;  /* 0x00031800ff047b82 */ /* 0x000ea20000000a00 */
[----:B------:R-:W1:Y:S01]  /*25ba0*/  FLO.U32 R0, UR4 ;  /* 0x0000000400007d00 */ /* 0x000e6200080e0000 */
[----:B------:R-:W-:-:S07]  /*25bb0*/  ULDC.64 UR6, c[0x0][0x208] ;  /* 0x0000820000067ab9 */ /* 0x000fce0000000a00 */
[----:B------:R-:W2:Y:S01]  /*25bc0*/  POPC R2, UR4 ;  /* 0x0000000400027d09 */ /* 0x000ea20008000000 */
[----:B-1----:R-:W-:-:S13]  /*25bd0*/  ISETP.EQ.U32.AND P0, PT, R0, R3, PT ;  /* 0x000000030000720c */ /* 0x002fda0003f02070 */
[----:B--2---:R-:W2:Y:S01]  /*25be0*/  @P0 ATOMG.E.ADD.STRONG.GPU PT, R5, desc[UR6][R4.64], R2 ;  /* 0x00000002040509a8 */ /* 0x004ea200081ee1c6 */
[----:B------:R-:W1:Y:S02]  /*25bf0*/  S2R R3, SR_LTMASK ;  /* 0x0000000000037919 */ /* 0x000e640000003900 */
[----:B-1----:R-:W-:-:S06]  /*25c00*/  LOP3.LUT R3, R3, UR4, RZ, 0xc0, !PT ;  /* 0x0000000403037c12 */ /* 0x002fcc000f8ec0ff */
[----:B------:R-:W1:Y:S01]  /*25c10*/  POPC R3, R3 ;  /* 0x0000000300037309 */ /* 0x000e620000000000 */
[----:B--2---:R-:W1:Y:S02]  /*25c20*/  SHFL.IDX PT, R0, R5, R0, 0x1f ;  /* 0x00001f0005007589 */ /* 0x004e6400000e0000 */
[----:B-1----:R-:W-:-:S05]  /*25c30*/  IADD3 R0, R0, UR36, R3 ;  /* 0x0000002400007c10 */ /* 0x002fca000fffe003 */
[----:B------:R1:W-:Y:S01]  /*25c40*/  STL [R1], R0 ;  /* 0x0000000001007387 */ /* 0x0003e20000100800 */
[----:B------:R-:W-:Y:S05]  /*25c50*/  BRA `(.L_x_738) ;  /* 0x0000004800d07947 */ /* 0x000fea0003800000 */
.L_x_737:
        /* <DEDUP_REMOVED lines=8> */
[----:B------:R-:W-:Y:S02]  /*25ce0*/  IMAD.U32 R4, RZ, RZ, UR6 ;  /* 0x00000006ff047e24 */ /* 0x000fe4000f8e00ff */
[----:B------:R-:W1:Y:S01]  /*25cf0*/  LDC.64 R2, c[0x4][R2] ;  /* 0x0100000002027b82 */ /* 0x000e620000000a00 */
[----:B------:R-:W-:Y:S02]  /*25d00*/  IMAD.U32 R5, RZ, RZ, UR7 ;  /* 0x00000007ff057e24 */ /* 0x000fe4000f8e00ff */
[----:B------:R-:W-:Y:S02]  /*25d10*/  IMAD.U32 R6, RZ, RZ, UR8 ;  /* 0x00000008ff067e24 */ /* 0x000fe4000f8e00ff */
[----:B------:R-:W-:-:S02]  /*25d20*/  IMAD.U32 R7, RZ, RZ, UR9 ;  /* 0x00000009ff077e24 */ /* 0x000fc4000f8e00ff */
[----:B------:R-:W-:Y:S02]  /*25d30*/  IMAD.U32 R10, RZ, RZ, UR4 ;  /* 0x00000004ff0a7e24 */ /* 0x000fe4000f8e00ff */
[----:B0-----:R-:W-:Y:S02]  /*25d40*/  IMAD.U32 R11, RZ, RZ, UR5 ;  /* 0x00000005ff0b7e24 */ /* 0x001fe4000f8e00ff */
[----:B------:R-:W-:Y:S02]  /*25d50*/  IMAD.MOV.U32 R8, RZ, RZ, 0x70 ;  /* 0x00000070ff087424 */ /* 0x000fe400078e00ff */
[----:B------:R-:W-:Y:S02]  /*25d60*/  IMAD.MOV.U32 R12, RZ, RZ, 0x1 ;  /* 0x00000001ff0c7424 */ /* 0x000fe400078e00ff */
[----:B------:R-:W-:-:S07]  /*25d70*/  IMAD.MOV.U32 R13, RZ, RZ, RZ ;  /* 0x000000ffff0d7224 */ /* 0x000fce00078e00ff */
[----:B------:R-:W-:-:S07]  /*25d80*/  LEPC R20, `(.L_x_740) ;  /* 0x000000001014794e */ /* 0x000fce0000000000 */
[----:B-1----:R-:W-:Y:S05]  /*25d90*/  CALL.ABS.NOINC R2 ;  /* 0x0000000002007343 */ /* 0x002fea0003c00000 */
.L_x_740:
[----:B------:R-:W-:Y:S05]  /*25da0*/  BSYNC B6 ;  /* 0x0000000000067941 */ /* 0x000fea0003800000 */
.L_x_739:
        /* <DEDUP_REMOVED lines=8> */
[----:B------:R1:W2:Y:S01]  /*25e30*/  LDC.64 R2, c[0x4][R17] ;  /* 0x0100000011027b82 */ /* 0x0002a20000000a00 */
[----:B------:R-:W-:Y:S02]  /*25e40*/  IMAD.U32 R4, RZ, RZ, UR6 ;  /* 0x00000006ff047e24 */ /* 0x000fe4000f8e00ff */
[----:B------:R-:W-:Y:S02]  /*25e50*/  IMAD.U32 R5, RZ, RZ, UR7 ;  /* 0x00000007ff057e24 */ /* 0x000fe4000f8e00ff */
[----:B------:R-:W-:Y:S02]  /*25e60*/  IMAD.U32 R6, RZ, RZ, UR8 ;  /* 0x00000008ff067e24 */ /* 0x000fe4000f8e00ff */
[----:B------:R-:W-:-:S02]  /*25e70*/  IMAD.U32 R7, RZ, RZ, UR9 ;  /* 0x00000009ff077e24 */ /* 0x000fc4000f8e00ff */
[----:B------:R-:W-:Y:S02]  /*25e80*/  IMAD.U32 R10, RZ, RZ, UR4 ;  /* 0x00000004ff0a7e24 */ /* 0x000fe4000f8e00ff */
[----:B0-----:R-:W-:Y:S02]  /*25e90*/  IMAD.U32 R11, RZ, RZ, UR5 ;  /* 0x00000005ff0b7e24 */ /* 0x001fe4000f8e00ff */
[----:B------:R-:W-:Y:S02]  /*25ea0*/  IMAD.MOV.U32 R8, RZ, RZ, 0x70 ;  /* 0x00000070ff087424 */ /* 0x000fe400078e00ff */
[----:B------:R-:W-:Y:S02]  /*25eb0*/  IMAD.MOV.U32 R12, RZ, RZ, 0x1 ;  /* 0x00000001ff0c7424 */ /* 0x000fe400078e00ff */
[----:B-1----:R-:W-:-:S07]  /*25ec0*/  IMAD.MOV.U32 R13, RZ, RZ, RZ ;  /* 0x000000ffff0d7224 */ /* 0x002fce00078e00ff */
[----:B------:R-:W-:-:S07]  /*25ed0*/  LEPC R20, `(.L_x_743) ;  /* 0x000000001014794e */ /* 0x000fce0000000000 */
[----:B--2---:R-:W-:Y:S05]  /*25ee0*/  CALL.ABS.NOINC R2 ;  /* 0x0000000002007343 */ /* 0x004fea0003c00000 */
.L_x_743:
[----:B------:R0:W1:Y:S01]  /*25ef0*/  LDC.64 R2, c[0x4][R17] ;  /* 0x0100000011027b82 */ /* 0x0000620000000a00 */
[----:B------:R-:W-:Y:S01]  /*25f00*/  ULDC.64 UR4, c[0x4][0xa8] ;  /* 0x01002a0000047ab9 */ /* 0x000fe20000000a00 */
[----:B------:R-:W-:Y:S01]  /*25f10*/  ULDC.64 UR6, c[0x4][0xb0] ;  /* 0x01002c0000067ab9 */ /* 0x000fe20000000a00 */
[----:B------:R-:W-:Y:S01]  /*25f20*/  ULDC.64 UR8, c[0x4][0x18] ;  /* 0x0100060000087ab9 */ /* 0x000fe20000000a00 */
[----:B------:R-:W-:Y:S02]  /*25f30*/  IMAD.U32 R4, RZ, RZ, UR4 ;  /* 0x00000004ff047e24 */ /* 0x000fe4000f8e00ff */
[----:B------:R-:W-:Y:S02]  /*25f40*/  IMAD.U32 R5, RZ, RZ, UR5 ;  /* 0x00000005ff057e24 */ /* 0x000fe4000f8e00ff */
[----:B------:R-:W-:Y:S02]  /*25f50*/  IMAD.U32 R6, RZ, RZ, UR6 ;  /* 0x00000006ff067e24 */ /* 0x000fe4000f8e00ff */
[----:B------:R-:W-:-:S02]  /*25f60*/  IMAD.U32 R7, RZ, RZ, UR7 ;  /* 0x00000007ff077e24 */ /* 0x000fc4000f8e00ff */
[----:B------:R-:W-:Y:S02]  /*25f70*/  IMAD.U32 R10, RZ, RZ, UR8 ;  /* 0x00000008ff0a7e24 */ /* 0x000fe4000f8e00ff */
[----:B------:R-:W-:Y:S02]  /*25f80*/  IMAD.U32 R11, RZ, RZ, UR9 ;  /* 0x00000009ff0b7e24 */ /* 0x000fe4000f8e00ff */
[----:B------:R-:W-:Y:S02]  /*25f90*/  IMAD.MOV.U32 R8, RZ, RZ, 0x70 ;  /* 0x00000070ff087424 */ /* 0x000fe400078e00ff */
[----:B------:R-:W-:Y:S02]  /*25fa0*/  IMAD.MOV.U32 R12, RZ, RZ, 0x1 ;  /* 0x00000001ff0c7424 */ /* 0x000fe400078e00ff */
[----:B0-----:R-:W-:-:S07]  /*25fb0*/  IMAD.MOV.U32 R13, RZ, RZ, RZ ;  /* 0x000000ffff0d7224 */ /* 0x001fce00078e00ff */
[----:B------:R-:W-:-:S07]  /*25fc0*/  LEPC R20, `(.L_x_742) ;  /* 0x000000001014794e */ /* 0x000fce0000000000 */
[----:B-1----:R-:W-:Y:S05]  /*25fd0*/  CALL.ABS.NOINC R2 ;  /* 0x0000000002007343 */ /* 0x002fea0003c00000 */
.L_x_742:
[----:B------:R-:W-:Y:S05]  /*25fe0*/  BSYNC B6 ;  /* 0x0000000000067941 */ /* 0x000fea0003800000 */
.L_x_741:
[----:B------:R-:W2:Y:S01]  /*25ff0*/  LDL.LU R2, [R1+0x28] ;  /* 0x0000280001027983 */ /* 0x000ea20000300800 */
[----:B------:R-:W-:-:S03]  /*26000*/  ULDC.64 UR4, c[0x0][0x9f8] ;  /* 0x00027e0000047ab9 */ /* 0x000fc60000000a00 */
[----:B------:R-:W3:Y:S04]  /*26010*/  LDL.LU R0, [R1+0x38] ;  /* 0x0000380001007983 */ /* 0x000ee80000300800 */
[----:B------:R-:W4:Y:S01]  /*26020*/  LDL R7, [R1+0x14] ;  /* 0x0000140001077983 */ /* 0x000f220000100800 */
[----:B------:R-:W-:Y:S01]  /*26030*/  ISETP.NE.U32.AND P0, PT, RZ, UR4, PT ;  /* 0x00000004ff007c0c */ /* 0x000fe2000bf05070 */
[----:B------:R-:W-:Y:S02]  /*26040*/  ULDC.64 UR6, c[0x0][0x208] ;  /* 0x0000820000067ab9 */ /* 0x000fe40000000a00 */
[----:B------:R-:W5:Y:S01]  /*26050*/  LDL R17, [R1+0x48] ;  /* 0x0000480001117983 */ /* 0x000f620000100800 */
[----:B------:R-:W-:-:S13]  /*26060*/  ISETP.NE.AND.EX P0, PT, RZ, UR5, PT, P0 ;  /* 0x00000005ff007c0c */ /* 0x000fda000bf05300 */
[----:B--2---:R-:W-:-:S04]  /*26070*/  @P0 IADD3 R2, P1, R2, UR4, RZ ;  /* 0x0000000402020c10 */ /* 0x004fc8000ff3e0ff */
[----:B---3--:R-:W-:Y:S01]  /*26080*/  @P0 IADD3.X R3, R0, UR5, RZ, P1, !PT ;  /* 0x0000000500030c10 */ /* 0x008fe20008ffe4ff */
[----:B------:R-:W-:-:S04]  /*26090*/  ULDC.64 UR4, c[0x0][0xa08] ;  /* 0x0002820000047ab9 */ /* 0x000fc80000000a00 */
[----:B----4-:R1:W2:Y:S02]  /*260a0*/  @P0 LDG.E R7, desc[UR6][R2.64] ;  /* 0x0000000602070981 */ /* 0x0102a4000c1e1900 */
[----:B-1----:R-:W1:Y:S01]  /*260b0*/  LDC.64 R2, c[0x0][0x418] ;  /* 0x00010600ff027b82 */ /* 0x002e620000000a00 */
[----:B-----5:R-:W-:Y:S01]  /*260c0*/  VIADD R0, R17, 0xffffffff ;  /* 0xffffffff11007836 */ /* 0x020fe20000000000 */
[----:B--2---:R-:W-:Y:S01]  /*260d0*/  SHF.R.S32.HI R8, RZ, 0x1f, R7 ;  /* 0x0000001fff087819 */ /* 0x004fe20000011407 */
[----:B------:R2:W-:Y:S04]  /*260e0*/  @P0 STL [R1+0x14], R7 ;  /* 0x0000140701000387 */ /* 0x0005e80000100800 */
[----:B------:R2:W-:Y:S01]  /*260f0*/  STL [R1+0x28], R8 ;  /* 0x0000280801007387 */ /* 0x0005e20000100800 */
[----:B-1----:R-:W-:Y:S01]  /*26100*/  LOP3.LUT P0, RZ, R2, UR4, RZ, 0xfc, !PT ;  /* 0x0000000402ff7c12 */ /* 0x002fe2000f80fcff */
[----:B------:R-:W-:-:S03]  /*26110*/  UMOV UR4, 0xffffffff ;  /* 0xffffffff00047882 */ /* 0x000fc60000000000 */
[----:B------:R-:W-:-:S04]  /*26120*/  LOP3.LUT P0, RZ, R3, UR5, RZ, 0xfc, P0 ;  /* 0x0000000503ff7c12 */ /* 0x000fc8000800fcff */
[----:B------:R-:W-:Y:S01]  /*26130*/  SEL R17, R7, RZ, !P0 ;  /* 0x000000ff07117207 */ /* 0x000fe20004000000 */
[----:B--2---:R-:W-:Y:S08]  /*26140*/  BRA.DIV UR4, `(.L_x_744) ;  /* 0x00000062045c7947 */ /* 0x004ff0000b800000 */
[----:B------:R-:W1:Y:S02]  /*26150*/  S2R R4, SR_TID.X ;  /* 0x0000000000047919 */ /* 0x000e640000002100 */
[----:B-1----:R-:W-:-:S04]  /*26160*/  SHF.R.U32.HI R4, RZ, 0x5, R4 ;  /* 0x00000005ff047819 */ /* 0x002fc80000011604 */
[----:B------:R-:W-:-:S05]  /*26170*/  LOP3.LUT R4, R4, 0x3, RZ, 0xc0, !PT ;  /* 0x0000000304047812 */ /* 0x000fca00078ec0ff */
[----:B------:R1:W2:Y:S02]  /*26180*/  SHFL.IDX PT, R14, R4, RZ, 0x1f ;  /* 0x00001fff040e7589 */ /* 0x0002a400000e0000 */
.L_x_884:
[----:B-1----:R-:W3:Y:S01]  /*26190*/  LDL.LU R4, [R1+0x10] ;  /* 0x0000100001047983 */ /* 0x002ee20000300800 */
[----:B------:R-:W-:Y:S02]  /*261a0*/  PLOP3.LUT P1, PT, PT, PT, PT, 0x8, 0x0 ;  /* 0x000000000000781c */ /* 0x000fe40003f2e170 */
[----:B--2---:R-:W-:Y:S01]  /*261b0*/  ISETP.NE.AND P0, PT, R14, RZ, PT ;  /* 0x000000ff0e00720c */ /* 0x004fe20003f05270 */
[----:B------:R1:W-:Y:S01]  /*261c0*/  STL [R1+0x8], R0 ;  /* 0x0000080001007387 */ /* 0x0003e20000100800 */
[----:B---3--:R-:W-:-:S09]  /*261d0*/  LOP3.LUT R4, R4, 0xfffffffe, RZ, 0xc0, !PT ;  /* 0xfffffffe04047812 */ /* 0x008fd200078ec0ff */
[----:B------:R-:W-:-:S05]  /*261e0*/  @P1 LOP3.LUT R4, R4, 0x1, RZ, 0xfc, !PT ;  /* 0x0000000104041812 */ /* 0x000fca00078efcff */
[----:B------:R1:W-:Y:S01]  /*261f0*/  STL [R1+0x10], R4 ;  /* 0x0000100401007387 */ /* 0x0003e20000100800 */
[----:B------:R-:W-:Y:S05]  /*26200*/  @P0 BRA `(.L_x_745) ;  /* 0x00000004004c0947 */ /* 0x000fea0003800000 */
[----:B------:R-:W-:-:S03]  /*26210*/  UMOV UR4, 0xffffffff ;  /* 0xffffffff00047882 */ /* 0x000fc60000000000 */
[----:B------:R-:W-:Y:S05]  /*26220*/  BRA.DIV UR4, `(.L_x_746) ;  /* 0x0000006204587947 */ /* 0x000fea000b800000 */
[----:B------:R-:W-:-:S13]  /*26230*/  ELECT P6, URZ, PT ;  /* 0x00000000003f782f */ /* 0x000fda00038c0000 */
.L_x_887:
        /* <DEDUP_REMOVED lines=8> */
[----:B-1----:R-:W-:Y:S01]  /*262c0*/  IMAD.MOV.U32 R0, RZ, RZ, R9 ;  /* 0x000000ffff007224 */ /* 0x002fe200078e0009 */
[----:B--2---:R-:W-:-:S13]  /*262d0*/  ISETP.NE.AND P0, PT, R6, 0x1, PT ;  /* 0x000000010600780c */ /* 0x004fda0003f05270 */
[----:B------:R-:W1:Y:S02]  /*262e0*/  @P0 LDC.64 R4, c[0x0][0x440] ;  /* 0x00011000ff040b82 */ /* 0x000e640000000a00 */
[----:B-1----:R-:W-:-:S05]  /*262f0*/  @P0 IMAD.HI.U32 R4, R9, R4, RZ ;  /* 0x0000000409040227 */ /* 0x002fca00078e00ff */
        /* <DEDUP_REMOVED lines=13> */
.L_x_747:
[----:B--2---:R-:W2:Y:S01]  /*263d0*/  LDL R2, [R1+0x18] ;  /* 0x0000180001027983 */ /* 0x004ea20000100800 */
[----:B-1----:R-:W-:Y:S01]  /*263e0*/  IMAD R0, R19, 0x8, R18 ;  /* 0x0000000813007824 */ /* 0x002fe200078e0212 */
[----:B--2---:R-:W-:-:S04]  /*263f0*/  SHF.L.U32 R2, R2, 0x1f, RZ ;  /* 0x0000001f02027819 */ /* 0x004fc800000006ff */
[----:B------:R-:W1:Y:S02]  /*26400*/  SYNCS.PHASECHK.TRANS64.TRYWAIT P0, [R0+URZ+0x38840], R2 ;  /* 0x03884002000075a7 */ /* 0x000e64000800017f */
[----:B-1----:R-:W-:Y:S05]  /*26410*/  @!P0 BRA `(.L_x_748) ;  /* 0x0000005c00fc8947 */ /* 0x002fea0003800000 */
.L_x_888:
[----:B------:R-:W2:Y:S02]  /*26420*/  S2R R3, SR_TID.X ;  /* 0x0000000000037919 */ /* 0x000ea40000002100 */
[----:B--2---:R-:W-:-:S04]  /*26430*/  LOP3.LUT R3, R3, 0x7f, RZ, 0xc0, !PT ;  /* 0x0000007f03037812 */ /* 0x004fc800078ec0ff */
[----:B------:R-:W-:-:S13]  /*26440*/  ISETP.NE.AND P0, PT, R3, RZ, PT ;  /* 0x000000ff0300720c */ /* 0x000fda0003f05270 */
[----:B------:R-:W-:Y:S05]  /*26450*/  @P0 BRA `(.L_x_749) ;  /* 0x00000000001c0947 */ /* 0x000fea0003800000 */
[----:B------:R-:W2:Y:S01]  /*26460*/  S2R R3, SR_TID.X ;  /* 0x0000000000037919 */ /* 0x000ea20000002100 */
[----:B-1----:R-:W-:-:S04]  /*26470*/  IMAD.MOV.U32 R2, RZ, RZ, 0xa000 ;  /* 0x0000a000ff027424 */ /* 0x002fc800078e00ff */
[----:B------:R3:W-:Y:S01]  /*26480*/  SYNCS.ARRIVE.TRANS64 RZ, [R0+URZ+0x38830], R2 ;  /* 0x0388300200ff79a7 */ /* 0x0007e2000800003f */
[----:B--2---:R-:W-:-:S04]  /*26490*/  LOP3.LUT R3, R3, 0x1f, RZ, 0xc0, !PT ;  /* 0x0000001f03037812 */ /* 0x004fc800078ec0ff */
[----:B------:R-:W-:-:S13]  /*264a0*/  ISETP.NE.AND P0, PT, R3, RZ, PT ;  /* 0x000000ff0300720c */ /* 0x000fda0003f05270 */
[----:B---3--:R-:W-:Y:S05]  /*264b0*/  @!P0 BRA `(.L_x_749) ;  /* 0x0000000000048947 */ /* 0x008fea0003800000 */
[----:B------:R-:W-:Y:S01]  /*264c0*/  BPT.TRAP 0x1 ;  /* 0x000000040000795c */ /* 0x000fe20000300000 */
.L_x_749:
[----:B-1----:R-:W2:Y:S04]  /*264d0*/  LDL R2, [R1+0x1c] ;  /* 0x00001c0001027983 */ /* 0x002ea80000100800 */
[----:B------:R-:W3:Y:S01]  /*264e0*/  LDL R3, [R1+0x8] ;  /* 0x0000080001037983 */ /* 0x000ee20000100800 */
[----:B------:R-:W-:Y:S01]  /*264f0*/  R2UR UR9, R0 ;  /* 0x00000000000972ca */ /* 0x000fe200000e0000 */
[----:B------:R-:W-:-:S05]  /*26500*/  IMAD R0, R19, 0xa000, R18 ;  /* 0x0000a00013007824 */ /* 0x000fca00078e0212 */
[----:B------:R-:W-:Y:S01]  /*26510*/  R2UR UR14, R0 ;  /* 0x00000000000e72ca */ /* 0x000fe200000e0000 */
[----:B------:R-:W-:Y:S01]  /*26520*/  UIADD3 UR4, UP0, UR38, 0x370, URZ ;  /* 0x0000037026047890 */ /* 0x000fe2000ff1e03f */
[----:B--2---:R-:W-:Y:S02]  /*26530*/  R2UR UR5, R2 ;  /* 0x00000000020572ca */ /* 0x004fe400000e0000 */
[----:B------:R-:W2:Y:S01]  /*26540*/  LDL.LU R2, [R1+0x10] ;  /* 0x0000100001027983 */ /* 0x000ea20000300800 */
[----:B---3--:R-:W-:Y:S02]  /*26550*/  R2UR UR11, R3 ;  /* 0x00000000030b72ca */ /* 0x008fe400000e0000 */
[----:B------:R-:W-:Y:S02]  /*26560*/  R2UR UR12, R16 ;  /* 0x00000000100c72ca */ /* 0x000fe400000e0000 */
[----:B-----5:R-:W-:Y:S01]  /*26570*/  R2UR UR13, R17 ;  /* 0x00000000110d72ca */ /* 0x020fe200000e0000 */
[----:B------:R-:W-:Y:S01]  /*26580*/  UIADD3 UR9, UR9, 0x38830, URZ ;  /* 0x0003883009097890 */ /* 0x000fe2000fffe03f */
[----:B------:R-:W-:-:S02]  /*26590*/  PLOP3.LUT P0, PT, PT, PT, PT, 0x80, 0x0 ;  /* 0x000000000000781c */ /* 0x000fc40003f0f070 */
[----:B------:R-:W-:Y:S02]  /*265a0*/  UIADD3 UR8, UR14, 0x24400, URZ ;  /* 0x000244000e087890 */ /* 0x000fe4000fffe03f */
[----:B------:R-:W-:-:S03]  /*265b0*/  UIADD3 UR15, UR14, 0x26c00, URZ ;  /* 0x00026c000e0f7890 */ /* 0x000fc6000fffe03f */
[----:B------:R-:W-:Y:S02]  /*265c0*/  UIMAD UR11, UR11, 0x50, UR5 ;  /* 0x000000500b0b78a4 */ /* 0x000fe4000f8e0205 */
[----:B------:R-:W-:Y:S02]  /*265d0*/  UIADD3.X UR5, URZ, UR39, URZ, UP0, !UPT ;  /* 0x000000273f057290 */ /* 0x000fe400087fe43f */
[----:B------:R-:W-:Y:S01]  /*265e0*/  UIADD3 UR16, UR14, 0x29400, URZ ;  /* 0x000294000e107890 */ /* 0x000fe2000fffe03f */
[----:B------:R-:W-:Y:S01]  /*265f0*/  UMOV UR10, URZ ;  /* 0x0000003f000a7c82 */ /* 0x000fe20008000000 */
[----:B------:R-:W-:Y:S01]  /*26600*/  UMOV UR6, 0x0 ;  /* 0x0000000000067882 */ /* 0x000fe20000000000 */
[----:B------:R-:W-:Y:S01]  /*26610*/  UMOV UR7, 0x14f00000 ;  /* 0x14f0000000077882 */ /* 0x000fe20000000000 */
[----:B------:R-:W-:Y:S01]  /*26620*/  UMOV UR17, 0x40 ;  /* 0x0000004000117882 */ /* 0x000fe20000000000 */
[----:B------:R-:W-:Y:S02]  /*26630*/  UIADD3 UR14, UR14, 0x2bc00, URZ ;  /* 0x0002bc000e0e7890 */ /* 0x000fe4000fffe03f */
[----:B------:R1:W-:Y:S02]  /*26640*/  UTMALDG.4D [UR8], [UR4], desc[UR6] ;  /* 0x00000608040075b4 */ /* 0x0003e40008019000 */
[----:B-1----:R-:W-:Y:S01]  /*26650*/  UMOV UR8, UR15 ;  /* 0x0000000f00087c82 */ /* 0x002fe20008000000 */
[----:B------:R-:W-:Y:S01]  /*26660*/  UMOV UR10, UR17 ;  /* 0x00000011000a7c82 */ /* 0x000fe20008000000 */
[----:B------:R-:W-:Y:S01]  /*26670*/  UMOV UR15, 0x80 ;  /* 0x00000080000f7882 */ /* 0x000fe20000000000 */
[----:B------:R1:W-:Y:S02]  /*26680*/  UTMALDG.4D [UR8], [UR4], desc[UR6] ;  /* 0x00000608040075b4 */ /* 0x0003e40008019000 */
[----:B-1----:R-:W-:Y:S01]  /*26690*/  UMOV UR8, UR16 ;  /* 0x0000001000087c82 */ /* 0x002fe20008000000 */
[----:B------:R-:W-:Y:S01]  /*266a0*/  UMOV UR10, UR15 ;  /* 0x0000000f000a7c82 */ /* 0x000fe20008000000 */
[----:B------:R-:W-:Y:S01]  /*266b0*/  UMOV UR15, 0xc0 ;  /* 0x000000c0000f7882 */ /* 0x000fe20000000000 */
[----:B------:R1:W-:Y:S02]  /*266c0*/  UTMALDG.4D [UR8], [UR4], desc[UR6] ;  /* 0x00000608040075b4 */ /* 0x0003e40008019000 */
[----:B-1----:R-:W-:Y:S01]  /*266d0*/  UMOV UR8, UR14 ;  /* 0x0000000e00087c82 */ /* 0x002fe20008000000 */
[----:B------:R-:W-:-:S02]  /*266e0*/  UMOV UR10, UR15 ;  /* 0x0000000f000a7c82 */ /* 0x000fc40008000000 */
[----:B------:R3:W-:Y:S01]  /*266f0*/  UTMALDG.4D [UR8], [UR4], desc[UR6] ;  /* 0x00000608040075b4 */ /* 0x0007e20008019000 */
[----:B--2---:R-:W-:-:S04]  /*26700*/  LOP3.LUT R2, R2, 0xfffffffe, RZ, 0xc0, !PT ;  /* 0xfffffffe02027812 */ /* 0x004fc800078ec0ff */
[----:B------:R-:W-:-:S05]  /*26710*/  @P0 LOP3.LUT R2, R2, 0x1, RZ, 0xfc, !PT ;  /* 0x0000000102020812 */ /* 0x000fca00078efcff */
[----:B------:R3:W-:Y:S01]  /*26720*/  STL [R1+0x10], R2 ;  /* 0x0000100201007387 */ /* 0x0007e20000100800 */
[----:B------:R-:W-:Y:S01]  /*26730*/  NOP ;  /* 0x0000000000007918 */ /* 0x000fe20000000000 */
.L_x_745:
[----:B------:R-:W2:Y:S04]  /*26740*/  LDL.LU R3, [R1+0x4c] ;  /* 0x00004c0001037983 */ /* 0x000ea80000300800 */
[----:B------:R-:W4:Y:S04]  /*26750*/  LDL.LU R5, [R1+0x34] ;  /* 0x0000340001057983 */ /* 0x000f280000300800 */
[----:B-1----:R-:W5:Y:S01]  /*26760*/  LDL.LU R4, [R1+0x58] ;  /* 0x0000580001047983 */ /* 0x002f620000300800 */
[----:B------:R-:W-:Y:S05]  /*26770*/  WARPSYNC.ALL ;  /* 0x0000000000007948 */ /* 0x000fea0003800000 */
[----:B---3--:R-:W-:Y:S01]  /*26780*/  ULDC.64 UR6, c[0x0][0xa00] ;  /* 0x0002800000067ab9 */ /* 0x008fe20000000a00 */
        /* <DEDUP_REMOVED lines=8> */
[----:B----4-:R-:W-:-:S03]  /*26810*/  SEL R5, R5, RZ, !P0 ;  /* 0x000000ff05057207 */ /* 0x010fc60004000000 */
[----:B------:R-:W-:Y:S01]  /*26820*/  IMAD R0, R0, UR4, RZ ;  /* 0x0000000400007c24 */ /* 0x000fe2000f8e02ff */
[----:B-----5:R-:W-:-:S03]  /*26830*/  SEL R4, R4, RZ, !P0 ;  /* 0x000000ff04047207 */ /* 0x020fc60004000000 */
        /* <DEDUP_REMOVED lines=8> */
[----:B-1----:R-:W-:Y:S01]  /*268c0*/  MOV R2, 0x0 ;  /* 0x0000000000027802 */ /* 0x002fe20000000f00 */
        /* <DEDUP_REMOVED lines=15> */
.L_x_751:
[----:B------:R-:W-:Y:S05]  /*269c0*/  BSYNC B6 ;  /* 0x0000000000067941 */ /* 0x000fea0003800000 */
.L_x_750:
[----:B-1----:R-:W2:Y:S01]  /*269d0*/  LDL.LU R0, [R1+0x4c] ;  /* 0x00004c0001007983 */ /* 0x002ea20000300800 */
[----:B------:R-:W-:Y:S01]  /*269e0*/  ULDC.64 UR4, c[0x0][0x2d8] ;  /* 0x0000b60000047ab9 */ /* 0x000fe20000000a00 */
[----:B------:R-:W1:Y:S01]  /*269f0*/  LDC R8, c[0x0][0x448] ;  /* 0x00011200ff087b82 */ /* 0x000e620000000800 */
[----:B------:R-:W-:Y:S01]  /*26a00*/  ULDC.64 UR6, c[0x0][0x280] ;  /* 0x0000a00000067ab9 */ /* 0x000fe20000000a00 */
[----:B------:R-:W3:Y:S04]  /*26a10*/  LDL.LU R5, [R1+0x38] ;  /* 0x0000380001057983 */ /* 0x000ee80000300800 */
[----:B------:R-:W3:Y:S04]  /*26a20*/  LDL.LU.64 R2, [R1+0x50] ;  /* 0x0000500001027983 */ /* 0x000ee80000300a00 */
[----:B------:R-:W4:Y:S01]  /*26a30*/  LDL.LU R4, [R1+0x34] ;  /* 0x0000340001047983 */ /* 0x000f220000300800 */
[----:B-1----:R-:W-:Y:S01]  /*26a40*/  ISETP.NE.AND P0, PT, R8, 0x1, PT ;  /* 0x000000010800780c */ /* 0x002fe20003f05270 */
[----:B------:R-:W1:-:S12]  /*26a50*/  S2R R9, SR_TID.X ;  /* 0x0000000000097919 */ /* 0x000e580000002100 */
[----:B------:R-:W0:Y:S01]  /*26a60*/  @P0 LDC R7, c[0x0][0x450] ;  /* 0x00011400ff070b82 */ /* 0x000e220000000800 */
[----:B---3--:R-:W-:Y:S02]  /*26a70*/  IMAD.MOV.U32 R3, RZ, RZ, R5 ;  /* 0x000000ffff037224 */ /* 0x008fe400078e0005 */
[----:B------:R-:W3:Y:S01]  /*26a80*/  LDL.LU R5, [R1+0x4] ;  /* 0x0000040001057983 */ /* 0x000ee20000300800 */
[----:B-1----:R-:W-:Y:S02]  /*26a90*/  IMAD.SHL.U32 R9, R9, 0x8, RZ ;  /* 0x0000000809097824 */ /* 0x002fe400078e00ff */
[C---:B------:R-:W-:Y:S01]  /*26aa0*/  IMAD.WIDE.U32 R2, R16.reuse, UR4, R2 ;  /* 0x0000000410027c25 */ /* 0x040fe2000f8e0002 */
[----:B------:R-:W1:Y:S02]  /*26ab0*/  S2R R10, SR_TID.X ;  /* 0x00000000000a7919 */ /* 0x000e640000002100 */
[----:B------:R-:W-:Y:S01]  /*26ac0*/  LOP3.LUT R9, R9, 0x38, RZ, 0xc0, !PT ;  /* 0x0000003809097812 */ /* 0x000fe200078ec0ff */
[----:B------:R-:W-:Y:S01]  /*26ad0*/  IMAD R3, R16, UR5, R3 ;  /* 0x0000000510037c24 */ /* 0x000fe2000f8e0203 */
[----:B------:R-:W-:-:S02]  /*26ae0*/  ULDC.64 UR4, c[0x0][0x2e0] ;  /* 0x0000b80000047ab9 */ /* 0x000fc40000000a00 */
[----:B--2---:R-:W-:Y:S01]  /*26af0*/  IMAD R0, R0, UR4, RZ ;  /* 0x0000000400007c24 */ /* 0x004fe2000f8e02ff */
[C---:B------:R-:W-:Y:S01]  /*26b00*/  LOP3.LUT R12, R9.reuse, 0x40, RZ, 0xfc, !PT ;  /* 0x00000040090c7812 */ /* 0x040fe200078efcff */
[C---:B----4-:R-:W-:Y:S01]  /*26b10*/  IMAD.WIDE.U32 R2, R4.reuse, UR4, R2 ;  /* 0x0000000404027c25 */ /* 0x050fe2000f8e0002 */
        /* <DEDUP_REMOVED lines=14> */
[----:B---3--:R-:W-:-:S05]  /*26c00*/  IMAD.SHL.U32 R5, R5, 0x80, RZ ;  /* 0x0000008005057824 */ /* 0x008fca00078e00ff */
        /* <DEDUP_REMOVED lines=121> */
.L_x_905:
        /* <DEDUP_REMOVED lines=14> */
.L_x_754:
[----:B------:R-:W-:Y:S05]  /*27480*/  BSYNC B0 ;  /* 0x0000000000007941 */ /* 0x000fea0003800000 */
.L_x_753:
[----:B------:R-:W-:Y:S01]  /*27490*/  NOP ;  /* 0x0000000000007918 */ /* 0x000fe20000000000 */
[----:B------:R-:W-:Y:S01]  /*274a0*/  PLOP3.LUT P0, PT, PT, PT, PT, 0x80, 0x0 ;  /* 0x000000000000781c */ /* 0x000fe20003f0f070 */
[----:B------:R-:W-:-:S12]  /*274b0*/  VIADD R11, R18, 0x38800 ;  /* 0x00038800120b7836 */ /* 0x000fd80000000000 */
.L_x_755:
        /* <DEDUP_REMOVED lines=16> */
[----:B------:R-:W4:Y:S03]  /*275c0*/  SYNCS.PHASECHK.TRANS64.TRYWAIT P0, [R18+URZ+0x38820], R0 ;  /* 0x03882000120075a7 */ /* 0x000f26000800017f */
[----:B---34-:R-:W-:Y:S05]  /*275d0*/  @!P0 BRA `(.L_x_757) ;  /* 0x0000005800ac8947 */ /* 0x018fea0003800000 */
.L_x_906:
[----:B------:R-:W-:Y:S05]  /*275e0*/  BSYNC B0 ;  /* 0x0000000000007941 */ /* 0x000fea0003800000 */
.L_x_756:
[----:B0-2---:R-:W3:Y:S04]  /*275f0*/  LDL R3, [R1+0x48] ;  /* 0x0000480001037983 */ /* 0x005ee80000100800 */
[----:B------:R-:W2:Y:S01]  /*27600*/  LDL R2, [R1+0x30] ;  /* 0x0000300001027983 */ /* 0x000ea20000100800 */
[----:B------:R-:W-:Y:S01]  /*27610*/  BSSY B0, `(.L_x_758) ;  /* 0x00002a3000007945 */ /* 0x000fe20003800000 */
[----:B---3--:R-:W-:-:S05]  /*27620*/  VIADD R0, R3, 0xfffffffe ;  /* 0xfffffffe03007836 */ /* 0x008fca0000000000 */
[----:B--2---:R-:W-:-:S13]  /*27630*/  ISETP.GE.AND P0, PT, R0, R2, PT ;  /* 0x000000020000720c */ /* 0x004fda0003f06270 */
[----:B------:R-:W-:Y:S05]  /*27640*/  @!P0 BRA `(.L_x_759) ;  /* 0x00000028007c8947 */ /* 0x000fea0003800000 */
[----:B-1----:R-:W2:Y:S04]  /*27650*/  LDL.LU R5, [R1+0x60] ;  /* 0x0000600001057983 */ /* 0x002ea80000300800 */
[----:B------:R-:W3:Y:S04]  /*27660*/  LDL.LU R4, [R1+0x44] ;  /* 0x0000440001047983 */ /* 0x000ee80000300800 */
        /* <DEDUP_REMOVED lines=19> */
[----:B--2---:R-:W-:Y:S02]  /*277a0*/  LOP3.LUT P1, RZ, R4, 0x1, RZ, 0xc0, !PT ;  /* 0x0000000104ff7812 */ /* 0x004fe4000782c0ff */
        /* <DEDUP_REMOVED lines=25> */
[----:B------:R-:W-:-:S05]  /*27940*/  LEA.HI.X R5, R2, UR5, R3, 0x2, P0 ;  /* 0x0000000502057c11 */ /* 0x000fca00080f1403 */
[----:B------:R0:W5:Y:S04]  /*27950*/  LDG.E R4, desc[UR8][R4.64] ;  /* 0x0000000804047981 */ /* 0x000168000c1e1900 */
.L_x_764:
[----:B------:R-:W-:Y:S01]  /*27960*/  IMAD R3, R8, 0x8, R18 ;  /* 0x0000000808037824 */ /* 0x000fe200078e0212 */
[----:B------:R-:W-:Y:S01]  /*27970*/  SHF.L.U32 R2, R10, 0x1f, RZ ;  /* 0x0000001f0a027819 */ /* 0x000fe200000006ff */
[----:B------:R-:W-:Y:S03]  /*27980*/  BSSY B3, `(.L_x_765) ;  /* 0x0000003000037945 */ /* 0x000fe60003800000 */
[----:B------:R-:W1:Y:S02]  /*27990*/  SYNCS.PHASECHK.TRANS64.TRYWAIT P0, [R3+URZ+0x38840], R2 ;  /* 0x03884002030075a7 */ /* 0x000e64000800017f */
[----:B-1----:R-:W-:Y:S05]  /*279a0*/  @!P0 BRA `(.L_x_766) ;  /* 0x0000005400cc8947 */ /* 0x002fea0003800000 */
.L_x_907:
[----:B------:R-:W-:Y:S05]  /*279b0*/  BSYNC B3 ;  /* 0x0000000000037941 */ /* 0x000fea0003800000 */
.L_x_765:
        /* <DEDUP_REMOVED lines=12> */
.L_x_768:
[----:B------:R-:W-:Y:S05]  /*27a80*/  BSYNC B3 ;  /* 0x0000000000037941 */ /* 0x000fea0003800000 */
.L_x_767:
        /* <DEDUP_REMOVED lines=12> */
.L_x_769:
        /* <DEDUP_REMOVED lines=16> */
.L_x_770:
        /* <DEDUP_REMOVED lines=16> */
.L_x_771:
        /* <DEDUP_REMOVED lines=16> */
.L_x_772:
        /* <DEDUP_REMOVED lines=16> */
.L_x_908:
[----:B------:R-:W-:Y:S05]  /*27f50*/  BSYNC B3 ;  /* 0x0000000000037941 */ /* 0x000fea0003800000 */
.L_x_773:
        /* <DEDUP_REMOVED lines=12> */
.L_x_776:
[----:B------:R-:W-:Y:S05]  /*28020*/  BSYNC B3 ;  /* 0x0000000000037941 */ /* 0x000fea0003800000 */
.L_x_775:
        /* <DEDUP_REMOVED lines=13> */
.L_x_777:
        /* <DEDUP_REMOVED lines=15> */
.L_x_778:
        /* <DEDUP_REMOVED lines=15> */
.L_x_779:
        /* <DEDUP_REMOVED lines=15> */
.L_x_780:
        /* <DEDUP_REMOVED lines=12> */
.L_x_763:
[----:B------:R-:W-:Y:S05]  /*28490*/  BSYNC B1 ;  /* 0x0000000000017941 */ /* 0x000fea0003800000 */
.L_x_762:
[----:B0-----:R-:W2:Y:S01]  /*284a0*/  LDL.LU R0, [R1+0x48] ;  /* 0x0000480001007983 */ /* 0x001ea20000300800 */
[----:B------:R-:W-:-:S03]  /*284b0*/  IMAD.MOV.U32 R19, RZ, RZ, R8 ;  /* 0x000000ffff137224 */ /* 0x000fc600078e0008 */
[----:B------:R0:W-:Y:S02]  /*284c0*/  STL [R1+0x18], R10 ;  /* 0x0000180a01007387 */ /* 0x0001e40000100800 */
[----:B0-2---:R-:W-:-:S07]  /*284d0*/  VIADD R0, R0, 0xfffffffd ;  /* 0xfffffffd00007836 */ /* 0x005fce0000000000 */
.L_x_761:
[----:B------:R-:W-:Y:S05]  /*284e0*/  BSYNC B2 ;  /* 0x0000000000027941 */ /* 0x000fea0003800000 */
.L_x_760:
[----:B------:R-:W-:Y:S01]  /*284f0*/  VIADD R9, R9, 0xfffffffe ;  /* 0xfffffffe09097836 */ /* 0x000fe20000000000 */
[----:B------:R-:W-:-:S04]  /*28500*/  LOP3.LUT R7, RZ, R7, RZ, 0x33, !PT ;  /* 0x00000007ff077212 */ /* 0x000fc800078e33ff */
[----:B------:R-:W-:-:S13]  /*28510*/  ISETP.NE.AND P0, PT, R9, R7, PT ;  /* 0x000000070900720c */ /* 0x000fda0003f05270 */
[----:B------:R-:W-:Y:S05]  /*28520*/  @!P0 BRA `(.L_x_759) ;  /* 0x0000001800c48947 */ /* 0x000fea0003800000 */
[----:B------:R-:W-:-:S07]  /*28530*/  IMAD.MOV.U32 R9, RZ, RZ, R17 ;  /* 0x000000ffff097224 */ /* 0x000fce00078e0011 */
.L_x_819:
        /* <DEDUP_REMOVED lines=8> */
[----:B--2---:R-:W-:Y:S02]  /*285c0*/  LOP3.LUT P1, RZ, R3, 0x1, RZ, 0xc0, !PT ;  /* 0x0000000103ff7812 */ /* 0x004fe4000782c0ff */
        /* <DEDUP_REMOVED lines=27> */
.L_x_783:
[----:B------:R-:W-:Y:S01]  /*28780*/  IMAD R3, R4, 0x8, R18 ;  /* 0x0000000804037824 */ /* 0x000fe200078e0212 */
[----:B------:R-:W-:Y:S01]  /*28790*/  SHF.L.U32 R2, R5, 0x1f, RZ ;  /* 0x0000001f05027819 */ /* 0x000fe200000006ff */
[----:B------:R-:W-:Y:S03]  /*287a0*/  BSSY B2, `(.L_x_784) ;  /* 0x0000003000027945 */ /* 0x000fe60003800000 */
[----:B------:R-:W1:Y:S02]  /*287b0*/  SYNCS.PHASECHK.TRANS64.TRYWAIT P0, [R3+URZ+0x38840], R2 ;  /* 0x03884002030075a7 */ /* 0x000e64000800017f */
[----:B-1----:R-:W-:Y:S05]  /*287c0*/  @!P0 BRA `(.L_x_785) ;  /* 0x00000048006c8947 */ /* 0x002fea0003800000 */
.L_x_909:
[----:B------:R-:W-:Y:S05]  /*287d0*/  BSYNC B2 ;  /* 0x0000000000027941 */ /* 0x000fea0003800000 */
.L_x_784:
[----:B------:R-:W2:Y:S01]  /*287e0*/  S2R R7, SR_TID.X ;  /* 0x0000000000077919 */ /* 0x000ea20000002100 */
[----:B------:R-:W-:Y:S01]  /*287f0*/  BSSY B2, `(.L_x_786) ;  /* 0x000000b000027945 */ /* 0x000fe20003800000 */
        /* <DEDUP_REMOVED lines=10> */
.L_x_787:
[----:B------:R-:W-:Y:S05]  /*288a0*/  BSYNC B2 ;  /* 0x0000000000027941 */ /* 0x000fea0003800000 */
.L_x_786:
[----:B-1----:R-:W2:Y:S01]  /*288b0*/  LDL R2, [R1+0x1c] ;  /* 0x00001c0001027983 */ /* 0x002ea20000100800 */
[----:B------:R-:W-:Y:S01]  /*288c0*/  IMAD.MOV.U32 R10, RZ, RZ, RZ ;  /* 0x000000ffff0a7224 */ /* 0x000fe200078e00ff */
[----:B------:R-:W-:Y:S01]  /*288d0*/  UIADD3 UR4, UP0, UR38, 0x370, URZ ;  /* 0x0000037026047890 */ /* 0x000fe2000ff1e03f */
[----:B------:R-:W-:Y:S01]  /*288e0*/  IMAD R7, R4, 0xa000, R18 ;  /* 0x0000a00004077824 */ /* 0x000fe200078e0212 */
[----:B------:R-:W-:Y:S01]  /*288f0*/  PLOP3.LUT P0, PT, PT, PT, PT, 0x80, 0x0 ;  /* 0x000000000000781c */ /* 0x000fe20003f0f070 */
[----:B------:R-:W-:Y:S01]  /*28900*/  VIADD R3, R3, 0x38830 ;  /* 0x0003883003037836 */ /* 0x000fe20000000000 */
[----:B------:R-:W-:Y:S01]  /*28910*/  R2UR UR10, R10 ;  /* 0x000000000a0a72ca */ /* 0x000fe200000e0000 */
[----:B0-----:R-:W-:Y:S01]  /*28920*/  VIADD R8, R7, 0x24400 ;  /* 0x0002440007087836 */ /* 0x001fe20000000000 */
[----:B------:R-:W-:Y:S01]  /*28930*/  UIADD3.X UR5, URZ, UR39, URZ, UP0, !UPT ;  /* 0x000000273f057290 */ /* 0x000fe200087fe43f */
[----:B------:R-:W-:Y:S01]  /*28940*/  UMOV UR6, 0x0 ;  /* 0x0000000000067882 */ /* 0x000fe20000000000 */
[----:B------:R-:W-:Y:S01]  /*28950*/  UMOV UR7, 0x14f00000 ;  /* 0x14f0000000077882 */ /* 0x000fe20000000000 */
[----:B--2---:R-:W-:-:S10]  /*28960*/  IMAD R2, R6, 0x50, R2 ;  /* 0x0000005006027824 */ /* 0x004fd400078e0202 */
.L_x_788:
        /* <DEDUP_REMOVED lines=16> */
.L_x_789:
        /* <DEDUP_REMOVED lines=16> */
.L_x_790:
        /* <DEDUP_REMOVED lines=16> */
.L_x_791:
        /* <DEDUP_REMOVED lines=16> */
.L_x_910:
[----:B------:R-:W-:Y:S05]  /*28d70*/  BSYNC B2 ;  /* 0x0000000000027941 */ /* 0x000fea0003800000 */
.L_x_792:
        /* <DEDUP_REMOVED lines=11> */
.L_x_795:
[----:B------:R-:W-:Y:S05]  /*28e30*/  BSYNC B2 ;  /* 0x0000000000027941 */ /* 0x000fea0003800000 */
.L_x_794:
        /* <DEDUP_REMOVED lines=12> */
.L_x_796:
        /* <DEDUP_REMOVED lines=15> */
.L_x_797:
        /* <DEDUP_REMOVED lines=15> */
.L_x_798:
        /* <DEDUP_REMOVED lines=15> */
.L_x_799:
        /* <DEDUP_REMOVED lines=12> */
.L_x_782:
[----:B------:R-:W-:Y:S05]  /*29290*/  BSYNC B1 ;  /* 0x0000000000017941 */ /* 0x000fea0003800000 */
.L_x_781:
[----:B------:R-:W2:Y:S01]  /*292a0*/  LDL R2, [R1+0x10] ;  /* 0x0000100001027983 */ /* 0x000ea20000100800 */
[----:B------:R-:W-:Y:S01]  /*292b0*/  VIADD R19, R4, 0x1 ;  /* 0x0000000104137836 */ /* 0x000fe20000000000 */
[----:B------:R-:W-:Y:S01]  /*292c0*/  BSSY B1, `(.L_x_800) ;  /* 0x00000d3000017945 */ /* 0x000fe20003800000 */
[----:B0-----:R-:W-:-:S03]  /*292d0*/  VIADD R6, R0, 0xffffffff ;  /* 0xffffffff00067836 */ /* 0x001fc60000000000 */
[----:B------:R-:W-:-:S04]  /*292e0*/  ISETP.NE.AND P0, PT, R19, 0x2, PT ;  /* 0x000000021300780c */ /* 0x000fc80003f05270 */
[----:B------:R-:W-:Y:S02]  /*292f0*/  SEL R19, R19, RZ, P0 ;  /* 0x000000ff13137207 */ /* 0x000fe40000000000 */
[----:B--2---:R-:W-:Y:S02]  /*29300*/  LOP3.LUT P1, RZ, R2, 0x1, RZ, 0xc0, !PT ;  /* 0x0000000102ff7812 */ /* 0x004fe4000782c0ff */
        /* <DEDUP_REMOVED lines=29> */
.L_x_802:
[----:B------:R-:W-:Y:S01]  /*294e0*/  IMAD R2, R19, 0x8, R18 ;  /* 0x0000000813027824 */ /* 0x000fe200078e0212 */
[----:B------:R-:W-:Y:S01]  /*294f0*/  SHF.L.U32 R3, R10, 0x1f, RZ ;  /* 0x0000001f0a037819 */ /* 0x000fe200000006ff */
[----:B------:R-:W-:Y:S03]  /*29500*/  BSSY B2, `(.L_x_803) ;  /* 0x0000003000027945 */ /* 0x000fe60003800000 */
[----:B------:R-:W2:Y:S02]  /*29510*/  SYNCS.PHASECHK.TRANS64.TRYWAIT P0, [R2+URZ+0x38840], R3 ;  /* 0x03884003020075a7 */ /* 0x000ea4000800017f */
[----:B--2---:R-:W-:Y:S05]  /*29520*/  @!P0 BRA `(.L_x_804) ;  /* 0x0000003c003c8947 */ /* 0x004fea0003800000 */
.L_x_911:
[----:B------:R-:W-:Y:S05]  /*29530*/  BSYNC B2 ;  /* 0x0000000000027941 */ /* 0x000fea0003800000 */
.L_x_803:
        /* <DEDUP_REMOVED lines=12> */
.L_x_806:
[----:B------:R-:W-:Y:S05]  /*29600*/  BSYNC B2 ;  /* 0x0000000000027941 */ /* 0x000fea0003800000 */
.L_x_805:
[----:B--2---:R-:W2:Y:S01]  /*29610*/  LDL R2, [R1+0x1c] ;  /* 0x00001c0001027983 */ /* 0x004ea20000100800 */
[----:B------:R-:W-:Y:S01]  /*29620*/  IMAD.MOV.U32 R14, RZ, RZ, RZ ;  /* 0x000000ffff0e7224 */ /* 0x000fe200078e00ff */
[----:B------:R-:W-:Y:S01]  /*29630*/  UIADD3 UR4, UP0, UR38, 0x370, URZ ;  /* 0x0000037026047890 */ /* 0x000fe2000ff1e03f */
[C---:B------:R-:W-:Y:S01]  /*29640*/  IMAD R3, R19.reuse, 0x8, R11 ;  /* 0x0000000813037824 */ /* 0x040fe200078e020b */
[----:B------:R-:W-:Y:S01]  /*29650*/  PLOP3.LUT P0, PT, PT, PT, PT, 0x80, 0x0 ;  /* 0x000000000000781c */ /* 0x000fe20003f0f070 */
[----:B------:R-:W-:Y:S01]  /*29660*/  IMAD R8, R19, 0xa000, R18 ;  /* 0x0000a00013087824 */ /* 0x000fe200078e0212 */
[----:B------:R-:W-:Y:S01]  /*29670*/  R2UR UR10, R14 ;  /* 0x000000000e0a72ca */ /* 0x000fe200000e0000 */
[----:B------:R-:W-:Y:S01]  /*29680*/  VIADD R3, R3, 0x30 ;  /* 0x0000003003037836 */ /* 0x000fe20000000000 */
[----:B------:R-:W-:Y:S01]  /*29690*/  UIADD3.X UR5, URZ, UR39, URZ, UP0, !UPT ;  /* 0x000000273f057290 */ /* 0x000fe200087fe43f */
[----:B0-----:R-:W-:Y:S01]  /*296a0*/  VIADD R10, R8, 0x24400 ;  /* 0x00024400080a7836 */ /* 0x001fe20000000000 */
[----:B------:R-:W-:Y:S01]  /*296b0*/  UMOV UR6, 0x0 ;  /* 0x0000000000067882 */ /* 0x000fe20000000000 */
[----:B------:R-:W-:Y:S01]  /*296c0*/  UMOV UR7, 0x14f00000 ;  /* 0x14f0000000077882 */ /* 0x000fe20000000000 */
[----:B--2---:R-:W-:-:S09]  /*296d0*/  IMAD R2, R7, 0x50, R2 ;  /* 0x0000005007027824 */ /* 0x004fd200078e0202 */
.L_x_807:
        /* <DEDUP_REMOVED lines=16> */
.L_x_808:
        /* <DEDUP_REMOVED lines=16> */
.L_x_809:
        /* <DEDUP_REMOVED lines=16> */
.L_x_810:
        /* <DEDUP_REMOVED lines=15> */
.L_x_912:
[----:B------:R-:W-:Y:S05]  /*29ad0*/  BSYNC B2 ;  /* 0x0000000000027941 */ /* 0x000fea0003800000 */
.L_x_811:
        /* <DEDUP_REMOVED lines=9> */
[----:B--2---:R-:W-:Y:S05]  /*29b70*/  @!P0 BRA `(.L_x_814) ;  /* 0x0000000000048947 */ /* 0x004fea0003800000 */
[----:B------:R-:W-:Y:S01]  /*29b80*/  BPT.TRAP 0x1 ;  /* 0x000000040000795c */ /* 0x000fe20000300000 */
.L_x_814:
[----:B------:R-:W-:Y:S05]  /*29b90*/  BSYNC B2 ;  /* 0x0000000000027941 */ /* 0x000fea0003800000 */
.L_x_813:
        /* <DEDUP_REMOVED lines=12> */
.L_x_815:
        /* <DEDUP_REMOVED lines=15> */
.L_x_816:
        /* <DEDUP_REMOVED lines=15> */
.L_x_817:
        /* <DEDUP_REMOVED lines=15> */
.L_x_818:
        /* <DEDUP_REMOVED lines=12> */
.L_x_801:
[----:B------:R-:W-:Y:S05]  /*29ff0*/  BSYNC B1 ;  /* 0x0000000000017941 */ /* 0x000fea0003800000 */
.L_x_800:
[----:B------:R-:W2:Y:S01]  /*2a000*/  LDL R2, [R1+0x30] ;  /* 0x0000300001027983 */ /* 0x000ea20000100800 */
[----:B------:R-:W-:Y:S01]  /*2a010*/  VIADD R0, R0, 0xfffffffe ;  /* 0xfffffffe00007836 */ /* 0x000fe20000000000 */
[----:B--2---:R-:W-:-:S13]  /*2a020*/  ISETP.GT.AND P0, PT, R6, R2, PT ;  /* 0x000000020600720c */ /* 0x004fda0003f04270 */
[----:B------:R-:W-:Y:S05]  /*2a030*/  @P0 BRA `(.L_x_819) ;  /* 0xffffffe400400947 */ /* 0x000fea000383ffff */
.L_x_759:
[----:B------:R-:W-:Y:S05]  /*2a040*/  BSYNC B0 ;  /* 0x0000000000007941 */ /* 0x000fea0003800000 */
.L_x_758:
        /* <DEDUP_REMOVED lines=19> */
.L_x_821:
[----:B------:R-:W-:Y:S05]  /*2a180*/  BSYNC B0 ;  /* 0x0000000000007941 */ /* 0x000fea0003800000 */
.L_x_820:
[----:B--2---:R-:W2:Y:S01]  /*2a190*/  LDL R0, [R1+0x10] ;  /* 0x0000100001007983 */ /* 0x004ea20000100800 */
[----:B------:R-:W-:Y:S01]  /*2a1a0*/  BSSY B0, `(.L_x_822) ;  /* 0x0000058000007945 */ /* 0x000fe20003800000 */
[----:B--2---:R-:W-:-:S13]  /*2a1b0*/  LOP3.LUT P0, RZ, R0, 0x1, RZ, 0xc0, !PT ;  /* 0x0000000100ff7812 */ /* 0x004fda000780c0ff */
        /* <DEDUP_REMOVED lines=8> */
.L_x_913:
[----:B------:R-:W-:Y:S05]  /*2a240*/  BSYNC B1 ;  /* 0x0000000000017941 */ /* 0x000fea0003800000 */
.L_x_824:
        /* <DEDUP_REMOVED lines=9> */
.L_x_827:
[----:B------:R-:W-:Y:S05]  /*2a2e0*/  BSYNC B1 ;  /* 0x0000000000017941 */ /* 0x000fea0003800000 */
.L_x_826:
        /* <DEDUP_REMOVED lines=12> */
.L_x_828:
        /* <DEDUP_REMOVED lines=15> */
.L_x_829:
        /* <DEDUP_REMOVED lines=15> */
.L_x_830:
        /* <DEDUP_REMOVED lines=15> */
.L_x_831:
        /* <DEDUP_REMOVED lines=10> */
.L_x_823:
[----:B------:R-:W-:Y:S05]  /*2a720*/  BSYNC B0 ;  /* 0x0000000000007941 */ /* 0x000fea0003800000 */
.L_x_822:
[----:B------:R-:W2:Y:S01]  /*2a730*/  LDL.LU R4, [R1+0x18] ;  /* 0x0000180001047983 */ /* 0x000ea20000300800 */
[----:B------:R-:W-:-:S05]  /*2a740*/  VIADD R19, R19, 0x1 ;  /* 0x0000000113137836 */ /* 0x000fca0000000000 */
[----:B------:R-:W-:-:S04]  /*2a750*/  ISETP.NE.AND P0, PT, R19, 0x2, PT ;  /* 0x000000021300780c */ /* 0x000fc80003f05270 */
[----:B------:R-:W-:Y:S02]  /*2a760*/  SEL R0, RZ, 0x1, P0 ;  /* 0x00000001ff007807 */ /* 0x000fe40000000000 */
[----:B------:R-:W-:Y:S02]  /*2a770*/  SEL R19, R19, RZ, P0 ;  /* 0x000000ff13137207 */ /* 0x000fe40000000000 */
[----:B--2---:R-:W-:-:S05]  /*2a780*/  LOP3.LUT R4, R4, R0, RZ, 0x3c, !PT ;  /* 0x0000000004047212 */ /* 0x004fca00078e3cff */
[----:B------:R2:W-:Y:S02]  /*2a790*/  STL [R1+0x18], R4 ;  /* 0x0000180401007387 */ /* 0x0005e40000100800 */
.L_x_738:
[----:B------:R-:W-:Y:S05]  /*2a7a0*/  BSYNC B7 ;  /* 0x0000000000077941 */ /* 0x000fea0003800000 */
.L_x_736:
[----:B-1----:R-:W3:Y:S02]  /*2a7b0*/  LDL R0, [R1+0x10] ;  /* 0x0000100001007983 */ /* 0x002ee40000100800 */
[----:B---3--:R-:W-:-:S13]  /*2a7c0*/  LOP3.LUT P0, RZ, R0, 0x2, RZ, 0xc0, !PT ;  /* 0x0000000200ff7812 */ /* 0x008fda000780c0ff */
[----:B------:R-:W-:Y:S05]  /*2a7d0*/  @!P0 BRA `(.L_x_832) ;  /* 0x00000000002c8947 */ /* 0x000fea0003800000 */
[----:B------:R-:W-:Y:S05]  /*2a7e0*/  WARPSYNC.ALL ;  /* 0x0000000000007948 */ /* 0x000fea0003800000 */
[----:B------:R-:W1:Y:S08]  /*2a7f0*/  S2UR UR5, SR_CgaCtaId ;  /* 0x00000000000579c3 */ /* 0x000e700000008800 */
[----:B------:R-:W-:Y:S06]  /*2a800*/  BAR.SYNC.DEFER_BLOCKING 0x5, 0x180 ;  /* 0x0146000000007b1d */ /* 0x000fec0000010000 */
[----:B------:R-:W-:-:S02]  /*2a810*/  UMOV UR4, 0x400 ;  /* 0x0000040000047882 */ /* 0x000fc40000000000 */
[----:B-1----:R-:W-:-:S06]  /*2a820*/  ULEA UR4, UR5, UR4, 0x18 ;  /* 0x0000000405047291 */ /* 0x002fcc000f8ec03f */
[----:B------:R-:W-:-:S05]  /*2a830*/  IMAD.U32 R18, RZ, RZ, UR4 ;  /* 0x00000004ff127e24 */ /* 0x000fca000f8e00ff */
[----:B--2---:R-:W1:Y:S04]  /*2a840*/  LDS.128 R4, [R18+0x388d0] ;  /* 0x0388d00012047984 */ /* 0x004e680000000c00 */
[----:B-1----:R1:W-:Y:S04]  /*2a850*/  STL.64 [R1], R4 ;  /* 0x0000000401007387 */ /* 0x0023e80000100a00 */
[----:B------:R1:W-:Y:S01]  /*2a860*/  STL.64 [R1+0x8], R6 ;  /* 0x0000080601007387 */ /* 0x0003e20000100a00 */
[----:B------:R-:W-:Y:S06]  /*2a870*/  BAR.ARV 0x4, 0x180 ;  /* 0x0106000000007b1d */ /* 0x000fec0000002000 */
[----:B------:R-:W-:Y:S05]  /*2a880*/  BRA `(.L_x_833) ;  /* 0x0000000c00287947 */ /* 0x000fea0003800000 */
.L_x_832:
[----:B------:R-:W1:Y:S01]  /*2a890*/  S2R R16, SR_TID.X ;  /* 0x0000000000107919 */ /* 0x000e620000002100 */
[----:B------:R-:W-:Y:S01]  /*2a8a0*/  UMOV UR4, 0xffffffff ;  /* 0xffffffff00047882 */ /* 0x000fe20000000000 */
[----:B-1----:R-:W-:-:S04]  /*2a8b0*/  LOP3.LUT R16, R16, 0x1f, RZ, 0xc0, !PT ;  /* 0x0000001f10107812 */ /* 0x002fc800078ec0ff */
[----:B------:R-:W-:Y:S01]  /*2a8c0*/  ISETP.NE.AND P0, PT, R16, 0x1f, PT ;  /* 0x0000001f1000780c */ /* 0x000fe20003f05270 */
[----:B------:R-:W-:-:S12]  /*2a8d0*/  BRA.DIV UR4, `(.L_x_834) ;  /* 0x0000002a048c7947 */ /* 0x000fd8000b800000 */
[----:B------:R-:W0:Y:S01]  /*2a8e0*/  LDL.LU R2, [R1] ;  /* 0x0000000001027983 */ /* 0x000e220000300800 */
[----:B------:R-:W-:-:S03]  /*2a8f0*/  ULDC UR4, c[0x0][0xc3c] ;  /* 0x00030f0000047ab9 */ /* 0x000fc60000000800 */
[----:B------:R-:W3:Y:S01]  /*2a900*/  LDL R3, [R1+0xc] ;  /* 0x00000c0001037983 */ /* 0x000ee20000100800 */
[----:B------:R-:W-:Y:S01]  /*2a910*/  ULDC.64 UR6, c[0x0][0x208] ;  /* 0x0000820000067ab9 */ /* 0x000fe20000000a00 */
[----:B0-----:R-:W-:Y:S02]  /*2a920*/  IMAD.MOV.U32 R10, RZ, RZ, R2 ;  /* 0x000000ffff0a7224 */ /* 0x001fe400078e0002 */
[----:B---3--:R-:W-:-:S05]  /*2a930*/  IMAD.IADD R0, R3, 0x1, R16 ;  /* 0x0000000103007824 */ /* 0x008fca00078e0210 */
[----:B------:R-:W-:-:S13]  /*2a940*/  ISETP.GE.OR P1, PT, R0, UR4, !P0 ;  /* 0x0000000400007c0c */ /* 0x000fda000c726670 */
[----:B------:R-:W0:Y:S08]  /*2a950*/  @!P1 LDC.64 R2, c[0x0][0xc80] ;  /* 0x00032000ff029b82 */ /* 0x000e300000000a00 */
[----:B------:R-:W1:Y:S01]  /*2a960*/  @!P1 LDC.64 R6, c[0x0][0xc78] ;  /* 0x00031e00ff069b82 */ /* 0x000e620000000a00 */
[----:B0-----:R-:W-:-:S05]  /*2a970*/  @!P1 IMAD.WIDE R2, R0, 0x4, R2 ;  /* 0x0000000400029825 */ /* 0x001fca00078e0202 */
[----:B------:R1:W3:Y:S02]  /*2a980*/  @!P1 LDG.E R8, desc[UR6][R2.64] ;  /* 0x0000000602089981 */ /* 0x0002e4000c1e1900 */
[----:B-1----:R-:W-:-:S06]  /*2a990*/  @!P1 IMAD.WIDE R2, R0, 0x4, R6 ;  /* 0x0000000400029825 */ /* 0x002fcc00078e0206 */
[----:B------:R-:W4:Y:S01]  /*2a9a0*/  @!P1 LDG.E R2, desc[UR6][R2.64] ;  /* 0x0000000602029981 */ /* 0x000f22000c1e1900 */
[----:B--2---:R-:W-:Y:S01]  /*2a9b0*/  IMAD.MOV.U32 R4, RZ, RZ, RZ ;  /* 0x000000ffff047224 */ /* 0x004fe200078e00ff */
        /* <DEDUP_REMOVED lines=9> */
[----:B----4-:R-:W-:Y:S01]  /*2aa50*/  @!P1 IMAD.MOV.U32 R6, RZ, RZ, R2 ;  /* 0x000000ffff069224 */ /* 0x010fe200078e0002 */
[----:B------:R-:W-:-:S03]  /*2aa60*/  ISETP.NE.AND P1, PT, R16, RZ, PT ;  /* 0x000000ff1000720c */ /* 0x000fc60003f25270 */
[----:B------:R-:W-:-:S05]  /*2aa70*/  IMAD R2, R6, R4, RZ ;  /* 0x0000000406027224 */ /* 0x000fca00078e02ff */
        /* <DEDUP_REMOVED lines=15> */
[----:B------:R0:W1:Y:S02]  /*2ab70*/  SHFL.IDX PT, R9, R7, 0x1f, 0x1f ;  /* 0x03e01f0007097f89 */ /* 0x00006400000e0000 */
.L_x_923:
[----:B------:R-:W-:Y:S02]  /*2ab80*/  ULDC UR4, c[0x0][0xc38] ;  /* 0x00030e0000047ab9 */ /* 0x000fe40000000800 */
[----:B------:R-:W-:-:S04]  /*2ab90*/  IMAD.U32 R2, RZ, RZ, UR4 ;  /* 0x00000004ff027e24 */ /* 0x000fc8000f8e00ff */
[----:B-1----:R-:W-:-:S04]  /*2aba0*/  IMAD R9, R9, R2, RZ ;  /* 0x0000000209097224 */ /* 0x002fc800078e02ff */
[----:B------:R-:W-:-:S05]  /*2abb0*/  IMAD.IADD R0, R0, 0x1, R9 ;  /* 0x0000000100007824 */ /* 0x000fca00078e0209 */
[----:B------:R-:W-:-:S13]  /*2abc0*/  ISETP.GT.AND P6, PT, R0, R5, PT ;  /* 0x000000050000720c */ /* 0x000fda0003fc4270 */
[----:B------:R-:W-:Y:S05]  /*2abd0*/  @P6 BRA `(.L_x_835) ;  /* 0x0000000000b06947 */ /* 0x000fea0003800000 */
.L_x_838:
[----:B------:R-:W2:Y:S01]  /*2abe0*/  LDL.LU R3, [R1+0xc] ;  /* 0x00000c0001037983 */ /* 0x000ea20000300800 */
[----:B------:R-:W1:Y:S01]  /*2abf0*/  LDC R2, c[0x0][0xc3c] ;  /* 0x00030f00ff027b82 */ /* 0x000e620000000800 */
        /* <DEDUP_REMOVED lines=34> */
[----:B0-----:R-:W-:-:S05]  /*2ae20*/  IMAD.IADD R7, R2, 0x1, R3 ;  /* 0x0000000102077824 */ /* 0x001fca00078e0203 */
[----:B------:R0:W1:Y:S02]  /*2ae30*/  SHFL.IDX PT, R9, R7, 0x1f, 0x1f ;  /* 0x03e01f0007097f89 */ /* 0x00006400000e0000 */
.L_x_931:
[----:B------:R-:W-:Y:S02]  /*2ae40*/  ULDC UR4, c[0x0][0xc38] ;  /* 0x00030e0000047ab9 */ /* 0x000fe40000000800 */
[----:B------:R-:W-:-:S04]  /*2ae50*/  IMAD.U32 R2, RZ, RZ, UR4 ;  /* 0x00000004ff027e24 */ /* 0x000fc8000f8e00ff */
[----:B-1----:R-:W-:-:S04]  /*2ae60*/  IMAD R9, R9, R2, RZ ;  /* 0x0000000209097224 */ /* 0x002fc800078e02ff */
[----:B------:R-:W-:-:S05]  /*2ae70*/  IMAD.IADD R0, R9, 0x1, R0 ;  /* 0x0000000109007824 */ /* 0x000fca00078e0200 */
[----:B------:R-:W-:-:S13]  /*2ae80*/  ISETP.GT.AND P6, PT, R0, R5, PT ;  /* 0x000000050000720c */ /* 0x000fda0003fc4270 */
[----:B------:R-:W-:Y:S05]  /*2ae90*/  @!P6 BRA `(.L_x_838) ;  /* 0xfffffffc0050e947 */ /* 0x000fea000383ffff */
.L_x_835:
[----:B------:R-:W-:Y:S01]  /*2aea0*/  IMAD.IADD R9, R0, 0x1, -R9 ;  /* 0x0000000100097824 */ /* 0x000fe200078e0a09 */
[----:B------:R-:W-:-:S03]  /*2aeb0*/  UMOV UR4, 0xffffffff ;  /* 0xffffffff00047882 */ /* 0x000fc60000000000 */
[----:B------:R-:W-:-:S05]  /*2aec0*/  IMAD R0, R7, R2, R9 ;  /* 0x0000000207007224 */ /* 0x000fca00078e0209 */
[----:B------:R-:W-:Y:S01]  /*2aed0*/  ISETP.GT.AND P6, PT, R0, R5, PT ;  /* 0x000000050000720c */ /* 0x000fe20003fc4270 */
[----:B------:R-:W-:-:S12]  /*2aee0*/  BRA.DIV UR4, `(.L_x_839) ;  /* 0x0000002e04447947 */ /* 0x000fd8000b800000 */
[----:B------:R-:W-:-:S04]  /*2aef0*/  VOTE.ANY R3, PT, !P6 ;  /* 0x0000000000037806 */ /* 0x000fc800070e0100 */
[----:B------:R-:W1:Y:S02]  /*2af00*/  POPC R0, R3 ;  /* 0x0000000300007309 */ /* 0x000e640000000000 */
[----:B-1----:R1:W2:Y:S04]  /*2af10*/  SHFL.IDX PT, R4, R4, R0, 0x1f ;  /* 0x00001f0004047589 */ /* 0x0022a800000e0000 */
[----:B------:R1:W3:Y:S02]  /*2af20*/  SHFL.IDX PT, R6, R6, R0, 0x1f ;  /* 0x00001f0006067589 */ /* 0x0002e400000e0000 */
.L_x_936:
[----:B------:R-:W-:-:S13]  /*2af30*/  ISETP.NE.AND P0, PT, R3, RZ, PT ;  /* 0x000000ff0300720c */ /* 0x000fda0003f05270 */
[----:B------:R-:W-:Y:S05]  /*2af40*/  @!P0 BRA `(.L_x_840) ;  /* 0x0000000000148947 */ /* 0x000fea0003800000 */
[----:B------:R-:W-:Y:S01]  /*2af50*/  UMOV UR4, 0xffffffff ;  /* 0xffffffff00047882 */ /* 0x000fe20000000000 */
[----:B------:R-:W-:Y:S02]  /*2af60*/  VIADD R12, R0, 0xffffffff ;  /* 0xffffffff000c7836 */ /* 0x000fe40000000000 */
[----:B------:R-:W-:Y:S05]  /*2af70*/  BRA.DIV UR4, `(.L_x_841) ;  /* 0x0000002e047c7947 */ /* 0x000fea000b800000 */
[----:B0-----:R0:W4:Y:S02]  /*2af80*/  SHFL.IDX PT, R7, R7, R12, 0x1f ;  /* 0x00001f0c07077589 */ /* 0x00112400000e0000 */
.L_x_939:
[----:B----4-:R-:W-:-:S07]  /*2af90*/  IMAD.MOV.U32 R8, RZ, RZ, R7 ;  /* 0x000000ffff087224 */ /* 0x010fce00078e0007 */
.L_x_840:
[----:B------:R-:W4:Y:S01]  /*2afa0*/  LDL.LU R10, [R1+0xc] ;  /* 0x00000c00010a7983 */ /* 0x000f220000300800 */
[----:B0-2---:R-:W-:Y:S01]  /*2afb0*/  IABS R7, R4 ;  /* 0x0000000400077213 */ /* 0x005fe20000000000 */
[----:B------:R-:W-:-:S03]  /*2afc0*/  IMAD R9, R8, R2, R9 ;  /* 0x0000000208097224 */ /* 0x000fc600078e0209 */
[----:B------:R-:W0:Y:S01]  /*2afd0*/  I2F.RP R2, R7 ;  /* 0x0000000700027306 */ /* 0x000e220000209400 */
[----:B------:R-:W-:Y:S01]  /*2afe0*/  IMAD.IADD R5, R5, 0x1, -R9 ;  /* 0x0000000105057824 */ /* 0x000fe200078e0a09 */
[----:B------:R2:W-:Y:S02]  /*2aff0*/  STL [R1], R9 ;  /* 0x0000000901007387 */ /* 0x0005e40000100800 */
[----:B--2---:R-:W-:-:S04]  /*2b000*/  IABS R9, R4 ;  /* 0x0000000400097213 */ /* 0x004fc80000000000 */
[----:B0-----:R-:W0:Y:S01]  /*2b010*/  MUFU.RCP R2, R2 ;  /* 0x0000000200027308 */ /* 0x001e220000001000 */
[----:B------:R-:W-:Y:S02]  /*2b020*/  IMAD.MOV R9, RZ, RZ, -R9 ;  /* 0x000000ffff097224 */ /* 0x000fe400078e0a09 */
[----:B0-----:R-:W-:-:S05]  /*2b030*/  VIADD R2, R2, 0xffffffe ;  /* 0x0ffffffe02027836 */ /* 0x001fca0000000000 */
[----:B------:R-:W0:Y:S02]  /*2b040*/  F2I.FTZ.U32.TRUNC.NTZ R3, R2 ;  /* 0x0000000200037305 */ /* 0x000e24000021f000 */
[----:B0-----:R-:W-:-:S04]  /*2b050*/  IMAD.MOV R2, RZ, RZ, -R3 ;  /* 0x000000ffff027224 */ /* 0x001fc800078e0a03 */
        /* <DEDUP_REMOVED lines=11> */
[----:B---3--:R-:W-:-:S04]  /*2b110*/  IABS R7, R6 ;  /* 0x0000000600077213 */ /* 0x008fc80000000000 */
[----:B------:R-:W0:Y:S07]  /*2b120*/  I2F.RP R2, R7 ;  /* 0x0000000700027306 */ /* 0x000e2e0000209400 */
[----:B------:R-:W-:Y:S01]  /*2b130*/  @P0 VIADD R8, R8, 0x1 ;  /* 0x0000000108080836 */ /* 0x000fe20000000000 */
[----:B0-----:R-:W0:Y:S02]  /*2b140*/  MUFU.RCP R2, R2 ;  /* 0x0000000200027308 */ /* 0x001e240000001000 */
[----:B0-----:R-:W-:-:S06]  /*2b150*/  VIADD R2, R2, 0xffffffe ;  /* 0x0ffffffe02027836 */ /* 0x001fcc0000000000 */
[----:B------:R-:W0:Y:S02]  /*2b160*/  F2I.FTZ.U32.TRUNC.NTZ R3, R2 ;  /* 0x0000000200037305 */ /* 0x000e24000021f000 */
[----:B0-----:R-:W-:-:S04]  /*2b170*/  IMAD.MOV R2, RZ, RZ, -R3 ;  /* 0x000000ffff027224 */ /* 0x001fc800078e0a03 */
        /* <DEDUP_REMOVED lines=12> */
[----:B------:R-:W-:Y:S02]  /*2b240*/  IMAD R3, R2, R9, R3 ;  /* 0x0000000902037224 */ /* 0x000fe400078e0203 */
[----:B------:R-:W-:-:S03]  /*2b250*/  IMAD.IADD R4, R5, 0x1, -R4 ;  /* 0x0000000105047824 */ /* 0x000fc600078e0a04 */
[----:B------:R-:W-:-:S13]  /*2b260*/  ISETP.GT.U32.AND P1, PT, R7, R3, PT ;  /* 0x000000030700720c */ /* 0x000fda0003f24070 */
[----:B------:R-:W-:Y:S02]  /*2b270*/  @!P1 IMAD.IADD R3, R3, 0x1, -R7 ;  /* 0x0000000103039824 */ /* 0x000fe400078e0a07 */
[----:B------:R-:W-:Y:S01]  /*2b280*/  @!P1 VIADD R2, R2, 0x1 ;  /* 0x0000000102029836 */ /* 0x000fe20000000000 */
[----:B------:R-:W-:Y:S02]  /*2b290*/  ISETP.NE.AND P1, PT, R6, RZ, PT ;  /* 0x000000ff0600720c */ /* 0x000fe40003f25270 */
[----:B------:R-:W-:Y:S02]  /*2b2a0*/  ISETP.GE.U32.AND P0, PT, R3, R7, PT ;  /* 0x000000070300720c */ /* 0x000fe40003f06070 */
[----:B------:R-:W-:-:S04]  /*2b2b0*/  LOP3.LUT R3, R8, R6, RZ, 0x3c, !PT ;  /* 0x0000000608037212 */ /* 0x000fc800078e3cff */
[----:B------:R-:W-:-:S07]  /*2b2c0*/  ISETP.GE.AND P2, PT, R3, RZ, PT ;  /* 0x000000ff0300720c */ /* 0x000fce0003f46270 */
[----:B------:R-:W-:-:S06]  /*2b2d0*/  @P0 VIADD R2, R2, 0x1 ;  /* 0x0000000102020836 */ /* 0x000fcc0000000000 */
[----:B------:R-:W-:Y:S01]  /*2b2e0*/  @!P2 IMAD.MOV R2, RZ, RZ, -R2 ;  /* 0x000000ffff02a224 */ /* 0x000fe200078e0a02 */
[----:B------:R-:W-:-:S05]  /*2b2f0*/  @!P1 LOP3.LUT R2, RZ, R6, RZ, 0x33, !PT ;  /* 0x00000006ff029212 */ /* 0x000fca00078e33ff */
[--C-:B------:R-:W-:Y:S02]  /*2b300*/  IMAD.MOV R3, RZ, RZ, -R2.reuse ;  /* 0x000000ffff037224 */ /* 0x100fe400078e0a02 */
[C---:B------:R-:W-:Y:S02]  /*2b310*/  IMAD R2, R6.reuse, 0x1000000, R2 ;  /* 0x0100000006027824 */ /* 0x040fe400078e0202 */
[----:B------:R-:W-:Y:S02]  /*2b320*/  IMAD R3, R6, R3, R8 ;  /* 0x0000000306037224 */ /* 0x000fe400078e0208 */
[----:B----4-:R-:W-:Y:S02]  /*2b330*/  IMAD.IADD R10, R0, 0x1, R10 ;  /* 0x00000001000a7824 */ /* 0x010fe400078e020a */
[----:B-1----:R-:W-:-:S05]  /*2b340*/  IMAD R0, R3, 0x10000, R2 ;  /* 0x0001000003007824 */ /* 0x002fca00078e0202 */
[----:B------:R0:W-:Y:S04]  /*2b350*/  STL [R1+0x8], R0 ;  /* 0x0000080001007387 */ /* 0x0001e80000100800 */
[----:B------:R0:W-:Y:S04]  /*2b360*/  STL [R1+0xc], R10 ;  /* 0x00000c0a01007387 */ /* 0x0001e80000100800 */
[----:B------:R0:W-:Y:S01]  /*2b370*/  STL [R1+0x4], R4 ;  /* 0x0000040401007387 */ /* 0x0001e20000100800 */
[----:B------:R-:W-:Y:S05]  /*2b380*/  BRA `(.L_x_842) ;  /* 0x0000000000287947 */ /* 0x000fea0003800000 */
.L_x_836:
[----:B------:R-:W-:Y:S01]  /*2b390*/  UMOV UR4, URZ ;  /* 0x0000003f00047c82 */ /* 0x000fe20008000000 */
[----:B------:R-:W-:Y:S01]  /*2b3a0*/  ULDC UR6, c[0x0][0xc3c] ;  /* 0x00030f0000067ab9 */ /* 0x000fe20000000800 */
[----:B------:R-:W-:Y:S01]  /*2b3b0*/  UMOV UR5, URZ ;  /* 0x0000003f00057c82 */ /* 0x000fe20008000000 */
[----:B------:R-:W-:Y:S01]  /*2b3c0*/  IMAD.U32 R3, RZ, RZ, UR4 ;  /* 0x00000004ff037e24 */ /* 0x000fe2000f8e00ff */
[----:B------:R1:W-:Y:S01]  /*2b3d0*/  STL [R1], R5 ;  /* 0x0000000501007387 */ /* 0x0003e20000100800 */
[----:B------:R-:W-:Y:S02]  /*2b3e0*/  IMAD.U32 R0, RZ, RZ, UR6 ;  /* 0x00000006ff007e24 */ /* 0x000fe4000f8e00ff */
[----:B------:R-:W-:Y:S01]  /*2b3f0*/  IMAD.U32 R2, RZ, RZ, UR5 ;  /* 0x00000005ff027e24 */ /* 0x000fe2000f8e00ff */
[----:B------:R1:W-:Y:S04]  /*2b400*/  STL [R1+0x4], R3 ;  /* 0x0000040301007387 */ /* 0x0003e80000100800 */
[----:B------:R1:W-:Y:S04]  /*2b410*/  STL [R1+0xc], R0 ;  /* 0x00000c0001007387 */ /* 0x0003e80000100800 */
[----:B------:R1:W-:Y:S02]  /*2b420*/  STL [R1+0x8], R2 ;  /* 0x0000080201007387 */ /* 0x0003e40000100800 */
.L_x_842:
[----:B-1----:R-:W2:Y:S04]  /*2b430*/  LDL R2, [R1+0xc] ;  /* 0x00000c0001027983 */ /* 0x002ea80000100800 */
[----:B------:R-:W3:Y:S04]  /*2b440*/  LDL R3, [R1+0x8] ;  /* 0x0000080001037983 */ /* 0x000ee80000100800 */
[----:B------:R-:W4:Y:S04]  /*2b450*/  LDL R5, [R1+0x4] ;  /* 0x0000040001057983 */ /* 0x000f280000100800 */
[----:B0-----:R-:W4:Y:S01]  /*2b460*/  LDL R4, [R1] ;  /* 0x0000000001047983 */ /* 0x001f220000100800 */
[----:B------:R-:W0:Y:S01]  /*2b470*/  S2R R0, SR_TID.X ;  /* 0x0000000000007919 */ /* 0x000e220000002100 */
[----:B------:R-:W-:Y:S05]  /*2b480*/  WARPSYNC.ALL ;  /* 0x0000000000007948 */ /* 0x000fea0003800000 */
[----:B0-----:R-:W-:Y:S01]  /*2b490*/  LOP3.LUT R0, R0, 0x1f, RZ, 0xc0, !PT ;  /* 0x0000001f00007812 */ /* 0x001fe200078ec0ff */
[----:B------:R-:W-:Y:S03]  /*2b4a0*/  BAR.SYNC.DEFER_BLOCKING 0x4, 0x180 ;  /* 0x0106000000007b1d */ /* 0x000fe60000010000 */
[----:B------:R-:W-:-:S13]  /*2b4b0*/  ISETP.NE.AND P0, PT, R0, RZ, PT ;  /* 0x000000ff0000720c */ /* 0x000fda0003f05270 */
[----:B------:R-:W0:Y:S01]  /*2b4c0*/  @!P0 S2R R0, SR_CgaCtaId ;  /* 0x0000000000008919 */ /* 0x000e220000008800 */
[----:B--2---:R-:W-:Y:S01]  /*2b4d0*/  IMAD.MOV.U32 R7, RZ, RZ, R2 ;  /* 0x000000ffff077224 */ /* 0x004fe200078e0002 */
[----:B------:R-:W-:Y:S01]  /*2b4e0*/  @!P0 MOV R2, 0x400 ;  /* 0x0000040000028802 */ /* 0x000fe20000000f00 */
[----:B---3--:R-:W-:-:S03]  /*2b4f0*/  IMAD.MOV.U32 R6, RZ, RZ, R3 ;  /* 0x000000ffff067224 */ /* 0x008fc600078e0003 */
[----:B0-----:R-:W-:-:S05]  /*2b500*/  @!P0 LEA R18, R0, R2, 0x18 ;  /* 0x0000000200128211 */ /* 0x001fca00078ec0ff */
[----:B----4-:R0:W-:Y:S01]  /*2b510*/  @!P0 STS.128 [R18+0x388d0], R4 ;  /* 0x0388d00412008388 */ /* 0x0101e20000000c00 */
[----:B------:R-:W-:Y:S06]  /*2b520*/  BAR.ARV 0x5, 0x180 ;  /* 0x0146000000007b1d */ /* 0x000fec0000002000 */
.L_x_833:
[----:B------:R-:W2:Y:S01]  /*2b530*/  LDL R0, [R1+0xc] ;  /* 0x00000c0001007983 */ /* 0x000ea20000100800 */
[----:B------:R-:W-:Y:S02]  /*2b540*/  ULDC UR4, c[0x0][0xc3c] ;  /* 0x00030f0000047ab9 */ /* 0x000fe40000000800 */
[----:B--2---:R-:W-:-:S13]  /*2b550*/  ISETP.GE.AND P0, PT, R0, UR4, PT ;  /* 0x0000000400007c0c */ /* 0x004fda000bf06270 */
[----:B------:R-:W-:Y:S05]  /*2b560*/  @!P0 BRA `(.L_x_843) ;  /* 0xffffff8000108947 */ /* 0x000fea000383ffff */
[----:B------:R-:W-:Y:S05]  /*2b570*/  BSYNC B8 ;  /* 0x0000000000087941 */ /* 0x000fea0003800000 */
.L_x_684:
[----:B-1----:R-:W3:Y:S01]  /*2b580*/  LDL.LU R0, [R1+0x64] ;  /* 0x0000640001007983 */ /* 0x002ee20000300800 */
[----:B------:R-:W-:Y:S01]  /*2b590*/  BSSY B0, `(.L_x_844) ;  /* 0x000000b000007945 */ /* 0x000fe20003800000 */
[----:B0-----:R-:W0:Y:S01]  /*2b5a0*/  S2R R5, SR_CgaCtaId ;  /* 0x0000000000057919 */ /* 0x001e220000008800 */
        /* <DEDUP_REMOVED lines=9> */
.L_x_940:
[----:B------:R-:W-:Y:S05]  /*2b640*/  BSYNC B0 ;  /* 0x0000000000007941 */ /* 0x000fea0003800000 */
.L_x_844:
[----:B------:R-:W-:-:S03]  /*2b650*/  UMOV UR4, 0xffffffff ;  /* 0xffffffff00047882 */ /* 0x000fc60000000000 */
[----:B------:R-:W-:Y:S05]  /*2b660*/  BRA.DIV UR4, `(.L_x_846) ;  /* 0x0000002604fc7947 */ /* 0x000fea000b800000 */
[----:B------:R-:W1:Y:S02]  /*2b670*/  S2R R2, SR_TID.X ;  /* 0x0000000000027919 */ /* 0x000e640000002100 */
[----:B-1----:R-:W-:-:S04]  /*2b680*/  SHF.R.U32.HI R2, RZ, 0x5, R2 ;  /* 0x00000005ff027819 */ /* 0x002fc80000011602 */
[----:B------:R-:W-:-:S05]  /*2b690*/  LOP3.LUT R2, R2, 0x3, RZ, 0xc0, !PT ;  /* 0x0000000302027812 */ /* 0x000fca00078ec0ff */
[----:B------:R1:W3:Y:S02]  /*2b6a0*/  SHFL.IDX PT, R14, R2, RZ, 0x1f ;  /* 0x00001fff020e7589 */ /* 0x0002e400000e0000 */
.L_x_943:
[----:B---3--:R-:W-:-:S13]  /*2b6b0*/  ISETP.NE.AND P0, PT, R14, RZ, PT ;  /* 0x000000ff0e00720c */ /* 0x008fda0003f05270 */
[----:B------:R-:W-:Y:S05]  /*2b6c0*/  @P0 BRA `(.L_x_444) ;  /* 0x00000000008c0947 */ /* 0x000fea0003800000 */
[----:B------:R-:W-:-:S03]  /*2b6d0*/  UMOV UR4, 0xffffffff ;  /* 0xffffffff00047882 */ /* 0x000fc60000000000 */
[----:B------:R-:W-:Y:S05]  /*2b6e0*/  BRA.DIV UR4, `(.L_x_847) ;  /* 0x0000002a04107947 */ /* 0x000fea000b800000 */
[----:B------:R-:W-:-:S13]  /*2b6f0*/  ELECT P6, URZ, PT ;  /* 0x00000000003f782f */ /* 0x000fda00038c0000 */
.L_x_946:
[----:B------:R-:W-:Y:S05]  /*2b700*/  @!P6 BRA `(.L_x_444) ;  /* 0x00000000007ce947 */ /* 0x000fea0003800000 */
[----:B------:R-:W-:-:S06]  /*2b710*/  ULOP3.LUT UR4, UR60, 0x2, URZ, 0xfc, !UPT ;  /* 0x000000023c047892 */ /* 0x000fcc000f8efc3f */
[----:B-1----:R-:W-:-:S05]  /*2b720*/  IMAD.U32 R2, RZ, RZ, UR4 ;  /* 0x00000004ff027e24 */ /* 0x002fca000f8e00ff */
[----:B------:R-:W-:-:S13]  /*2b730*/  ISETP.NE.AND P2, PT, R2, 0x3, PT ;  /* 0x000000030200780c */ /* 0x000fda0003f45270 */
[----:B------:R-:W-:Y:S05]  /*2b740*/  @!P2 BRA `(.L_x_848) ;  /* 0x000000000004a947 */ /* 0x000fea0003800000 */
[----:B------:R-:W-:Y:S01]  /*2b750*/  BPT.TRAP 0x1 ;  /* 0x000000040000795c */ /* 0x000fe20000300000 */
.L_x_848:
[----:B------:R-:W3:Y:S01]  /*2b760*/  LDL.LU R7, [R1+0x18] ;  /* 0x0000180001077983 */ /* 0x000ee20000300800 */
[----:B------:R-:W-:Y:S02]  /*2b770*/  VIADD R2, R0, 0x38840 ;  /* 0x0003884000027836 */ /* 0x000fe40000000000 */
[C---:B0-----:R-:W-:Y:S02]  /*2b780*/  VIADD R3, R19.reuse, 0x1 ;  /* 0x0000000113037836 */ /* 0x041fe40000000000 */
[----:B------:R-:W-:-:S03]  /*2b790*/  IMAD R6, R19, 0x8, R2 ;  /* 0x0000000813067824 */ /* 0x000fc600078e0202 */
[----:B------:R-:W-:-:S04]  /*2b7a0*/  ISETP.NE.AND P1, PT, R3, 0x2, PT ;  /* 0x000000020300780c */ /* 0x000fc80003f25270 */
[----:B------:R-:W-:Y:S02]  /*2b7b0*/  SEL R4, RZ, 0x1, P1 ;  /* 0x00000001ff047807 */ /* 0x000fe40000800000 */
[----:B------:R-:W-:Y:S02]  /*2b7c0*/  SEL R3, R3, RZ, P1 ;  /* 0x000000ff03037207 */ /* 0x000fe40000800000 */
[C---:B---3--:R-:W-:Y:S02]  /*2b7d0*/  SHF.L.U32 R5, R7.reuse, 0x1f, RZ ;  /* 0x0000001f07057819 */ /* 0x048fe400000006ff */
[----:B------:R-:W-:Y:S01]  /*2b7e0*/  LOP3.LUT R4, R7, R4, RZ, 0x3c, !PT ;  /* 0x0000000407047212 */ /* 0x000fe200078e3cff */
[----:B------:R-:W-:Y:S01]  /*2b7f0*/  IMAD R7, R3, 0x8, R2 ;  /* 0x0000000803077824 */ /* 0x000fe200078e0202 */
[----:B------:R-:W0:Y:S02]  /*2b800*/  SYNCS.PHASECHK.TRANS64.TRYWAIT P0, [R6+URZ], R5 ;  /* 0x00000005060075a7 */ /* 0x000e24000800017f */
[----:B------:R-:W-:Y:S01]  /*2b810*/  SHF.L.U32 R2, R4, 0x1f, RZ ;  /* 0x0000001f04027819 */ /* 0x000fe200000006ff */
[----:B0-----:R-:W-:Y:S06]  /*2b820*/  @!P0 BRA `(.L_x_849) ;  /* 0x0000002400e08947 */ /* 0x001fec0003800000 */
.L_x_947:
[----:B------:R-:W1:Y:S02]  /*2b830*/  SYNCS.PHASECHK.TRANS64.TRYWAIT P0, [R7+URZ], R2 ;  /* 0x00000002070075a7 */ /* 0x000e64000800017f */
[----:B-1----:R-:W-:Y:S05]  /*2b840*/  @!P0 BRA `(.L_x_850) ;  /* 0x0000002400ec8947 */ /* 0x002fea0003800000 */
.L_x_948:
[----:B------:R-:W-:Y:S05]  /*2b850*/  @!P2 BRA `(.L_x_851) ;  /* 0x000000000004a947 */ /* 0x000fea0003800000 */
[----:B------:R-:W-:Y:S01]  /*2b860*/  BPT.TRAP 0x1 ;  /* 0x000000040000795c */ /* 0x000fe20000300000 */
.L_x_851:
[----:B------:R-:W-:-:S04]  /*2b870*/  VIADD R0, R0, 0x38860 ;  /* 0x0003886000007836 */ /* 0x000fc80000000000 */
[----:B------:R-:W-:-:S04]  /*2b880*/  IMAD R4, R19, 0x8, R0 ;  /* 0x0000000813047824 */ /* 0x000fc800078e0200 */
[----:B------:R-:W3:Y:S02]  /*2b890*/  SYNCS.PHASECHK.TRANS64.TRYWAIT P0, [R4+URZ], R5 ;  /* 0x00000005040075a7 */ /* 0x000ee4000800017f */
[----:B---3--:R-:W-:Y:S05]  /*2b8a0*/  @!P0 BRA `(.L_x_852) ;  /* 0x0000002400e88947 */ /* 0x008fea0003800000 */
.L_x_949:
[----:B------:R-:W-:-:S07]  /*2b8b0*/  IMAD R3, R3, 0x8, R0 ;  /* 0x0000000803037824 */ /* 0x000fce00078e0200 */
.L_x_853:
[----:B----4-:R4:W0:Y:S02]  /*2b8c0*/  SYNCS.PHASECHK.TRANS64.TRYWAIT P0, [R3+URZ], R2 ;  /* 0x00000002030075a7 */ /* 0x010824000800017f */
[----:B0-----:R-:W-:Y:S05]  /*2b8d0*/  @!P0 NANOSLEEP.SYNCS 0x989680 ;  /* 0x009896800000895d */ /* 0x001fea0003900000 */
[----:B------:R-:W0:Y:S02]  /*2b8e0*/  @!P0 SYNCS.PHASECHK.TRANS64 P0, [R3+URZ], R2 ;  /* 0x00000002030085a7 */ /* 0x000e24000800007f */
[----:B0-----:R-:W-:Y:S05]  /*2b8f0*/  @!P0 BRA `(.L_x_853) ;  /* 0xfffffffc00f08947 */ /* 0x001fea000383ffff */
.L_x_444:
[----:B------:R-:W-:Y:S05]  /*2b900*/  BSYNC B9 ;  /* 0x0000000000097941 */ /* 0x000fea0003800000 */
.L_x_441:
[----:B------:R-:W-:Y:S05]  /*2b910*/  EXIT ;  /* 0x000000000000794d */ /* 0x000fea0003800000 */
.L_x_466:
[----:B-1----:R1:W2:Y:S02]  /*2b920*/  SYNCS.PHASECHK.TRANS64.TRYWAIT P6, [R3+URZ+0x38890], R0 ;  /* 0x03889000030075a7 */ /* 0x0022a400080c017f */
[----:B--2---:R-:W-:Y:S05]  /*2b930*/  @!P6 NANOSLEEP.SYNCS 0x989680 ;  /* 0x009896800000e95d */ /* 0x004fea0003900000 */
[----:B------:R-:W2:Y:S02]  /*2b940*/  @!P6 SYNCS.PHASECHK.TRANS64 P6, [R3+URZ+0x38890], R0 ;  /* 0x038890000300e5a7 */ /* 0x000ea400080c007f */
[----:B--2---:R-:W-:Y:S05]  /*2b950*/  @!P6 BRA `(.L_x_466) ;  /* 0xfffffffc00f0e947 */ /* 0x004fea000383ffff */
[----:B------:R-:W-:Y:S05]  /*2b960*/  BRA `(.L_x_854) ;  /* 0xfffffd8400ac7947 */ /* 0x000fea000383ffff */
.L_x_522:
[----:B--2---:R2:W3:Y:S02]  /*2b970*/  SYNCS.PHASECHK.TRANS64.TRYWAIT P5, [R3+URZ+0x38890], R0 ;  /* 0x03889000030075a7 */ /* 0x0044e400080a017f */
[----:B---3--:R-:W-:Y:S05]  /*2b980*/  @!P5 NANOSLEEP.SYNCS 0x989680 ;  /* 0x009896800000d95d */ /* 0x008fea0003900000 */
[----:B------:R-:W3:Y:S02]  /*2b990*/  @!P5 SYNCS.PHASECHK.TRANS64 P5, [R3+URZ+0x38890], R0 ;  /* 0x038890000300d5a7 */ /* 0x000ee400080a007f */
[----:B---3--:R-:W-:Y:S05]  /*2b9a0*/  @!P5 BRA `(.L_x_522) ;  /* 0xfffffffc00f0d947 */ /* 0x008fea000383ffff */
[----:B------:R-:W-:Y:S05]  /*2b9b0*/  BRA `(.L_x_855) ;  /* 0xfffffdbc00807947 */ /* 0x000fea000383ffff */
.L_x_547:
[----:B-1----:R1:W2:Y:S02]  /*2b9c0*/  SYNCS.PHASECHK.TRANS64.TRYWAIT P4, [R3+URZ+0x38890], R0 ;  /* 0x03889000030075a7 */ /* 0x0022a4000808017f */
[----:B--2---:R-:W-:Y:S05]  /*2b9d0*/  @!P4 NANOSLEEP.SYNCS 0x989680 ;  /* 0x009896800000c95d */ /* 0x004fea0003900000 */
[----:B------:R-:W2:Y:S02]  /*2b9e0*/  @!P4 SYNCS.PHASECHK.TRANS64 P4, [R3+URZ+0x38890], R0 ;  /* 0x038890000300c5a7 */ /* 0x000ea4000808007f */
[----:B--2---:R-:W-:Y:S05]  /*2b9f0*/  @!P4 BRA `(.L_x_547) ;  /* 0xfffffffc00f0c947 */ /* 0x004fea000383ffff */
[----:B------:R-:W-:Y:S05]  /*2ba00*/  BRA `(.L_x_856) ;  /* 0xfffffdf0006c7947 */ /* 0x000fea000383ffff */
.L_x_555:
[----:B--2---:R2:W3:Y:S02]  /*2ba10*/  SYNCS.PHASECHK.TRANS64.TRYWAIT P4, [R3+URZ+0x388b0], R0 ;  /* 0x0388b000030075a7 */ /* 0x0044e4000808017f */
[----:B---3--:R-:W-:Y:S05]  /*2ba20*/  @!P4 NANOSLEEP.SYNCS 0x989680 ;  /* 0x009896800000c95d */ /* 0x008fea0003900000 */
[----:B------:R-:W3:Y:S02]  /*2ba30*/  @!P4 SYNCS.PHASECHK.TRANS64 P4, [R3+URZ+0x388b0], R0 ;  /* 0x0388b0000300c5a7 */ /* 0x000ee4000808007f */
[----:B---3--:R-:W-:Y:S05]  /*2ba40*/  @!P4 BRA `(.L_x_555) ;  /* 0xfffffffc00f0c947 */ /* 0x008fea000383ffff */
[----:B------:R-:W-:Y:S05]  /*2ba50*/  BRA `(.L_x_857) ;  /* 0xfffffdf4008c7947 */ /* 0x000fea000383ffff */
.L_x_577:
[----:B------:R-:W-:Y:S01]  /*2ba60*/  BSSY B1, `(.L_x_858) ;  /* 0x0000008000017945 */ /* 0x000fe20003800000 */
[----:B------:R-:W-:Y:S02]  /*2ba70*/  IMAD.MOV.U32 R13, RZ, RZ, R25 ;  /* 0x000000ffff0d7224 */ /* 0x000fe400078e0019 */
[----:B------:R-:W-:Y:S02]  /*2ba80*/  IMAD.MOV.U32 R12, RZ, RZ, RZ ;  /* 0x000000ffff0c7224 */ /* 0x000fe400078e00ff */
[----:B------:R-:W-:Y:S02]  /*2ba90*/  IMAD.MOV.U32 R11, RZ, RZ, 0x181f ;  /* 0x0000181fff0b7424 */ /* 0x000fe400078e00ff */
[----:B------:R-:W-:-:S07]  /*2baa0*/  IMAD.MOV.U32 R15, RZ, RZ, -0x1 ;  /* 0xffffffffff0f7424 */ /* 0x000fce00078e00ff */
[----:B------:R-:W-:Y:S05]  /*2bab0*/  WARPSYNC.COLLECTIVE R15, `(.L_x_859) ;  /* 0x000000000f087348 */ /* 0x000fea0003c00000 */
[----:B------:R0:W1:Y:S02]  /*2bac0*/  SHFL.IDX P6, R14, R13, R12, R11 ;  /* 0x0000000c0d0e7389 */ /* 0x00006400000c000b */
[----:B01----:R-:W-:Y:S01]  /*2bad0*/  ENDCOLLECTIVE ;  /* 0x000000000000791b */ /* 0x003fe20003800000 */
.L_x_859:
[----:B------:R-:W-:Y:S05]  /*2bae0*/  BSYNC B1 ;  /* 0x0000000000017941 */ /* 0x000fea0003800000 */
.L_x_858:
[----:B------:R-:W-:Y:S02]  /*2baf0*/  IMAD.MOV.U32 R13, RZ, RZ, R24 ;  /* 0x000000ffff0d7224 */ /* 0x000fe400078e0018 */
[----:B------:R-:W-:Y:S02]  /*2bb00*/  IMAD.MOV.U32 R12, RZ, RZ, RZ ;  /* 0x000000ffff0c7224 */ /* 0x000fe400078e00ff */
[----:B------:R-:W-:Y:S02]  /*2bb10*/  IMAD.MOV.U32 R11, RZ, RZ, 0x181f ;  /* 0x0000181fff0b7424 */ /* 0x000fe400078e00ff */
[----:B------:R-:W-:Y:S02]  /*2bb20*/  IMAD.MOV.U32 R15, RZ, RZ, -0x1 ;  /* 0xffffffffff0f7424 */ /* 0x000fe400078e00ff */
[----:B------:R-:W-:-:S07]  /*2bb30*/  IMAD.MOV.U32 R0, RZ, RZ, R14 ;  /* 0x000000ffff007224 */ /* 0x000fce00078e000e */
[----:B------:R-:W-:Y:S05]  /*2bb40*/  WARPSYNC.COLLECTIVE R15, `(.L_x_860) ;  /* 0x000000000f087348 */ /* 0x000fea0003c00000 */
[----:B------:R0:W1:Y:S02]  /*2bb50*/  SHFL.IDX P6, R14, R13, R12, R11 ;  /* 0x0000000c0d0e7389 */ /* 0x00006400000c000b */
[----:B01----:R-:W-:Y:S01]  /*2bb60*/  ENDCOLLECTIVE ;  /* 0x000000000000791b */ /* 0x003fe20003800000 */
.L_x_860:
[----:B------:R-:W-:Y:S02]  /*2bb70*/  IMAD.MOV.U32 R13, RZ, RZ, R27 ;  /* 0x000000ffff0d7224 */ /* 0x000fe400078e001b */
[----:B------:R-:W-:-:S07]  /*2bb80*/  IMAD.MOV.U32 R3, RZ, RZ, R14 ;  /* 0x000000ffff037224 */ /* 0x000fce00078e000e */
[----:B------:R-:W-:Y:S05]  /*2bb90*/  WARPSYNC.COLLECTIVE R15, `(.L_x_861) ;  /* 0x000000000f087348 */ /* 0x000fea0003c00000 */
[----:B------:R0:W1:Y:S02]  /*2bba0*/  SHFL.IDX P6, R14, R13, R12, R11 ;  /* 0x0000000c0d0e7389 */ /* 0x00006400000c000b */
[----:B01----:R-:W-:Y:S01]  /*2bbb0*/  ENDCOLLECTIVE ;  /* 0x000000000000791b */ /* 0x003fe20003800000 */
.L_x_861:
[----:B------:R-:W-:Y:S02]  /*2bbc0*/  IMAD.MOV.U32 R13, RZ, RZ, R32 ;  /* 0x000000ffff0d7224 */ /* 0x000fe400078e0020 */
[----:B------:R-:W-:-:S07]  /*2bbd0*/  IMAD.MOV.U32 R27, RZ, RZ, R14 ;  /* 0x000000ffff1b7224 */ /* 0x000fce00078e000e */
[----:B------:R-:W-:Y:S05]  /*2bbe0*/  WARPSYNC.COLLECTIVE R15, `(.L_x_862) ;  /* 0x000000000f087348 */ /* 0x000fea0003c00000 */
[----:B------:R0:W1:Y:S02]  /*2bbf0*/  SHFL.IDX P6, R14, R13, R12, R11 ;  /* 0x0000000c0d0e7389 */ /* 0x00006400000c000b */
[----:B01----:R-:W-:Y:S01]  /*2bc00*/  ENDCOLLECTIVE ;  /* 0x000000000000791b */ /* 0x003fe20003800000 */
.L_x_862:
[----:B------:R-:W-:Y:S01]  /*2bc10*/  IMAD.MOV.U32 R32, RZ, RZ, R14 ;  /* 0x000000ffff207224 */ /* 0x000fe200078e000e */
[----:B------:R-:W-:Y:S06]  /*2bc20*/  BRA `(.L_x_863) ;  /* 0xfffffe0400f07947 */ /* 0x000fec000383ffff */
.L_x_581:
[----:B0-----:R0:W1:Y:S02]  /*2bc30*/  SYNCS.PHASECHK.TRANS64.TRYWAIT P0, [R18+URZ+0x38800], R35 ;  /* 0x03880023120075a7 */ /* 0x001064000800017f */
[----:B-1----:R-:W-:Y:S05]  /*2bc40*/  @!P0 NANOSLEEP.SYNCS 0x989680 ;  /* 0x009896800000895d */ /* 0x002fea0003900000 */
[----:B------:R-:W1:Y:S02]  /*2bc50*/  @!P0 SYNCS.PHASECHK.TRANS64 P0, [R18+URZ+0x38800], R35 ;  /* 0x03880023120085a7 */ /* 0x000e64000800007f */
[----:B-1----:R-:W-:Y:S05]  /*2bc60*/  @!P0 BRA `(.L_x_581) ;  /* 0xfffffffc00f08947 */ /* 0x002fea000383ffff */
[----:B------:R-:W-:Y:S05]  /*2bc70*/  BRA `(.L_x_864) ;  /* 0xfffffe0c00b07947 */ /* 0x000fea000383ffff */
.L_x_613:
        /* <DEDUP_REMOVED lines=8> */
.L_x_866:
[----:B------:R-:W-:Y:S05]  /*2bd00*/  BSYNC B1 ;  /* 0x0000000000017941 */ /* 0x000fea0003800000 */
.L_x_865:
        /* <DEDUP_REMOVED lines=8> */
.L_x_867:
[----:B------:R-:W-:Y:S02]  /*2bd90*/  IMAD.MOV.U32 R13, RZ, RZ, R27 ;  /* 0x000000ffff0d7224 */ /* 0x000fe400078e001b */
[----:B------:R-:W-:-:S07]  /*2bda0*/  IMAD.MOV.U32 R3, RZ, RZ, R14 ;  /* 0x000000ffff037224 */ /* 0x000fce00078e000e */
[----:B------:R-:W-:Y:S05]  /*2bdb0*/  WARPSYNC.COLLECTIVE R15, `(.L_x_868) ;  /* 0x000000000f087348 */ /* 0x000fea0003c00000 */
[----:B------:R0:W1:Y:S02]  /*2bdc0*/  SHFL.IDX P6, R14, R13, R12, R11 ;  /* 0x0000000c0d0e7389 */ /* 0x00006400000c000b */
[----:B01----:R-:W-:Y:S01]  /*2bdd0*/  ENDCOLLECTIVE ;  /* 0x000000000000791b */ /* 0x003fe20003800000 */
.L_x_868:
[----:B------:R-:W-:Y:S02]  /*2bde0*/  IMAD.MOV.U32 R13, RZ, RZ, R32 ;  /* 0x000000ffff0d7224 */ /* 0x000fe400078e0020 */
[----:B------:R-:W-:-:S07]  /*2bdf0*/  IMAD.MOV.U32 R33, RZ, RZ, R14 ;  /* 0x000000ffff217224 */ /* 0x000fce00078e000e */
[----:B------:R-:W-:Y:S05]  /*2be00*/  WARPSYNC.COLLECTIVE R15, `(.L_x_869) ;  /* 0x000000000f087348 */ /* 0x000fea0003c00000 */
[----:B------:R0:W1:Y:S02]  /*2be10*/  SHFL.IDX P6, R14, R13, R12, R11 ;  /* 0x0000000c0d0e7389 */ /* 0x00006400000c000b */
[----:B01----:R-:W-:Y:S01]  /*2be20*/  ENDCOLLECTIVE ;  /* 0x000000000000791b */ /* 0x003fe20003800000 */
.L_x_869:
[----:B------:R-:W-:Y:S01]  /*2be30*/  IMAD.MOV.U32 R32, RZ, RZ, R14 ;  /* 0x000000ffff207224 */ /* 0x000fe200078e000e */
[----:B------:R-:W-:Y:S06]  /*2be40*/  BRA `(.L_x_870) ;  /* 0xfffffe3800907947 */ /* 0x000fec000383ffff */
.L_x_617:
[----:B0-----:R0:W1:Y:S02]  /*2be50*/  SYNCS.PHASECHK.TRANS64.TRYWAIT P0, [R18+URZ+0x38800], R21 ;  /* 0x03880015120075a7 */ /* 0x001064000800017f */
[----:B-1----:R-:W-:Y:S05]  /*2be60*/  @!P0 NANOSLEEP.SYNCS 0x989680 ;  /* 0x009896800000895d */ /* 0x002fea0003900000 */
[----:B------:R-:W1:Y:S02]  /*2be70*/  @!P0 SYNCS.PHASECHK.TRANS64 P0, [R18+URZ+0x38800], R21 ;  /* 0x03880015120085a7 */ /* 0x000e64000800007f */
[----:B-1----:R-:W-:Y:S05]  /*2be80*/  @!P0 BRA `(.L_x_617) ;  /* 0xfffffffc00f08947 */ /* 0x002fea000383ffff */
[----:B------:R-:W-:Y:S05]  /*2be90*/  BRA `(.L_x_871) ;  /* 0xfffffe4000047947 */ /* 0x000fea000383ffff */
.L_x_635:
[----:B-1----:R1:W2:Y:S02]  /*2bea0*/  SYNCS.PHASECHK.TRANS64.TRYWAIT P2, [R0+URZ+0x38830], R3 ;  /* 0x03883003000075a7 */ /* 0x0022a4000804017f */
[----:B--2---:R-:W-:Y:S05]  /*2beb0*/  @!P2 NANOSLEEP.SYNCS 0x989680 ;  /* 0x009896800000a95d */ /* 0x004fea0003900000 */
[----:B------:R-:W2:Y:S02]  /*2bec0*/  @!P2 SYNCS.PHASECHK.TRANS64 P2, [R0+URZ+0x38830], R3 ;  /* 0x038830030000a5a7 */ /* 0x000ea4000804007f */
[----:B--2---:R-:W-:Y:S05]  /*2bed0*/  @!P2 BRA `(.L_x_635) ;  /* 0xfffffffc00f0a947 */ /* 0x004fea000383ffff */
[----:B------:R-:W-:Y:S05]  /*2bee0*/  BRA `(.L_x_634) ;  /* 0xfffffe7400347947 */ /* 0x000fea000383ffff */
.L_x_642:
[----:B-1----:R1:W2:Y:S02]  /*2bef0*/  SYNCS.PHASECHK.TRANS64.TRYWAIT P2, [R11+URZ+0x38830], R4 ;  /* 0x038830040b0075a7 */ /* 0x0022a4000804017f */
[----:B--2---:R-:W-:Y:S05]  /*2bf00*/  @!P2 NANOSLEEP.SYNCS 0x989680 ;  /* 0x009896800000a95d */ /* 0x004fea0003900000 */
[----:B------:R-:W2:Y:S02]  /*2bf10*/  @!P2 SYNCS.PHASECHK.TRANS64 P2, [R11+URZ+0x38830], R4 ;  /* 0x038830040b00a5a7 */ /* 0x000ea4000804007f */
[----:B--2---:R-:W-:Y:S05]  /*2bf20*/  @!P2 BRA `(.L_x_642) ;  /* 0xfffffffc00f0a947 */ /* 0x004fea000383ffff */
[----:B------:R-:W-:Y:S05]  /*2bf30*/  BRA `(.L_x_641) ;  /* 0xfffffec000bc7947 */ /* 0x000fea000383ffff */
.L_x_647:
[----:B-1----:R1:W2:Y:S02]  /*2bf40*/  SYNCS.PHASECHK.TRANS64.TRYWAIT P2, [R9+URZ+0x38850], R0 ;  /* 0x03885000090075a7 */ /* 0x0022a4000804017f */
[----:B--2---:R-:W-:Y:S05]  /*2bf50*/  @!P2 NANOSLEEP.SYNCS 0x989680 ;  /* 0x009896800000a95d */ /* 0x004fea0003900000 */
[----:B------:R-:W2:Y:S02]  /*2bf60*/  @!P2 SYNCS.PHASECHK.TRANS64 P2, [R9+URZ+0x38850], R0 ;  /* 0x038850000900a5a7 */ /* 0x000ea4000804007f */
[----:B--2---:R-:W-:Y:S05]  /*2bf70*/  @!P2 BRA `(.L_x_647) ;  /* 0xfffffffc00f0a947 */ /* 0x004fea000383ffff */
[----:B------:R-:W-:Y:S05]  /*2bf80*/  BRA `(.L_x_646) ;  /* 0xfffffef800847947 */ /* 0x000fea000383ffff */
.L_x_653:
[----:B-1----:R1:W2:Y:S02]  /*2bf90*/  SYNCS.PHASECHK.TRANS64.TRYWAIT P0, [R0+URZ+0x38850], R3 ;  /* 0x03885003000075a7 */ /* 0x0022a4000800017f */
[----:B--2---:R-:W-:Y:S05]  /*2bfa0*/  @!P0 NANOSLEEP.SYNCS 0x989680 ;  /* 0x009896800000895d */ /* 0x004fea0003900000 */
[----:B------:R-:W2:Y:S02]  /*2bfb0*/  @!P0 SYNCS.PHASECHK.TRANS64 P0, [R0+URZ+0x38850], R3 ;  /* 0x03885003000085a7 */ /* 0x000ea4000800007f */
[----:B--2---:R-:W-:Y:S05]  /*2bfc0*/  @!P0 BRA `(.L_x_653) ;  /* 0xfffffffc00f08947 */ /* 0x004fea000383ffff */
[----:B------:R-:W-:Y:S05]  /*2bfd0*/  BRA `(.L_x_652) ;  /* 0xffffff1000907947 */ /* 0x000fea000383ffff */
.L_x_692:
[----:B------:R-:W1:Y:S01]  /*2bfe0*/  S2R R5, SR_TID.X ;  /* 0x0000000000057919 */ /* 0x000e620000002100 */
[----:B------:R-:W-:Y:S01]  /*2bff0*/  BSSY B1, `(.L_x_872) ;  /* 0x000000a000017945 */ /* 0x000fe20003800000 */
[----:B------:R-:W-:Y:S02]  /*2c000*/  IMAD.MOV.U32 R12, RZ, RZ, RZ ;  /* 0x000000ffff0c7224 */ /* 0x000fe400078e00ff */
[----:B0-----:R-:W-:Y:S02]  /*2c010*/  IMAD.MOV.U32 R11, RZ, RZ, 0x1f ;  /* 0x0000001fff0b7424 */ /* 0x001fe400078e00ff */
[----:B------:R-:W-:Y:S01]  /*2c020*/  IMAD.MOV.U32 R15, RZ, RZ, -0x1 ;  /* 0xffffffffff0f7424 */ /* 0x000fe200078e00ff */
[----:B-1----:R-:W-:-:S04]  /*2c030*/  SHF.R.U32.HI R5, RZ, 0x5, R5 ;  /* 0x00000005ff057819 */ /* 0x002fc80000011605 */
[----:B------:R-:W-:-:S05]  /*2c040*/  LOP3.LUT R5, R5, 0x3, RZ, 0xc0, !PT ;  /* 0x0000000305057812 */ /* 0x000fca00078ec0ff */
[----:B------:R-:W-:-:S07]  /*2c050*/  IMAD.MOV.U32 R13, RZ, RZ, R5 ;  /* 0x000000ffff0d7224 */ /* 0x000fce00078e0005 */
[----:B------:R-:W-:Y:S05]  /*2c060*/  WARPSYNC.COLLECTIVE R15, `(.L_x_873) ;  /* 0x000000000f087348 */ /* 0x000fea0003c00000 */
[----:B------:R0:W1:Y:S02]  /*2c070*/  SHFL.IDX P6, R14, R13, R12, R11 ;  /* 0x0000000c0d0e7389 */ /* 0x00006400000c000b */
[----:B01----:R-:W-:Y:S01]  /*2c080*/  ENDCOLLECTIVE ;  /* 0x000000000000791b */ /* 0x003fe20003800000 */
.L_x_873:
[----:B------:R-:W-:Y:S05]  /*2c090*/  BSYNC B1 ;  /* 0x0000000000017941 */ /* 0x000fea0003800000 */
.L_x_872:
[----:B------:R-:W-:Y:S05]  /*2c0a0*/  BRA `(.L_x_874) ;  /* 0xffffff7c00d47947 */ /* 0x000fea000383ffff */
.L_x_694:
[----:B------:R-:W-:Y:S01]  /*2c0b0*/  BSSY B1, `(.L_x_875) ;  /* 0x0000006000017945 */ /* 0x000fe20003800000 */
[----:B------:R-:W-:-:S07]  /*2c0c0*/  IMAD.MOV.U32 R15, RZ, RZ, -0x1 ;  /* 0xffffffffff0f7424 */ /* 0x000fce00078e00ff */
[----:B01----:R-:W-:Y:S05]  /*2c0d0*/  WARPSYNC.COLLECTIVE R15, `(.L_x_876) ;  /* 0x000000000f0c7348 */ /* 0x003fea0003c00000 */
[----:B------:R-:W-:Y:S02]  /*2c0e0*/  ELECT P6, UR62, PT ;  /* 0x00000000003e782f */ /* 0x000fe400038c0000 */
[----:B------:R-:W-:Y:S01]  /*2c0f0*/  MOV R14, UR62 ;  /* 0x0000003e000e7c02 */ /* 0x000fe20008000f00 */
[----:B01----:R-:W-:Y:S10]  /*2c100*/  ENDCOLLECTIVE ;  /* 0x000000000000791b */ /* 0x003ff40003800000 */
.L_x_876:
[----:B------:R-:W-:Y:S05]  /*2c110*/  BSYNC B1 ;  /* 0x0000000000017941 */ /* 0x000fea0003800000 */
.L_x_875:
[----:B------:R-:W-:Y:S05]  /*2c120*/  BRA `(.L_x_693) ;  /* 0xffffff7c00cc7947 */ /* 0x000fea000383ffff */
.L_x_696:
[----:B-1----:R1:W2:Y:S02]  /*2c130*/  SYNCS.PHASECHK.TRANS64.TRYWAIT P0, [R18+URZ+0x38820], R2 ;  /* 0x03882002120075a7 */ /* 0x0022a4000800017f */
[----:B--2---:R-:W-:Y:S05]  /*2c140*/  @!P0 NANOSLEEP.SYNCS 0x989680 ;  /* 0x009896800000895d */ /* 0x004fea0003900000 */
[----:B------:R-:W2:Y:S02]  /*2c150*/  @!P0 SYNCS.PHASECHK.TRANS64 P0, [R18+URZ+0x38820], R2 ;  /* 0x03882002120085a7 */ /* 0x000ea4000800007f */
[----:B--2---:R-:W-:Y:S05]  /*2c160*/  @!P0 BRA `(.L_x_696) ;  /* 0xfffffffc00f08947 */ /* 0x004fea000383ffff */
[----:B------:R-:W-:Y:S05]  /*2c170*/  BRA `(.L_x_877) ;  /* 0xffffff7c00dc7947 */ /* 0x000fea000383ffff */
.L_x_700:
[----:B--2---:R2:W3:Y:S02]  /*2c180*/  SYNCS.PHASECHK.TRANS64.TRYWAIT P0, [R6+URZ+0x388a0], R8 ;  /* 0x0388a008060075a7 */ /* 0x0044e4000800017f */
[----:B---3--:R-:W-:Y:S05]  /*2c190*/  @!P0 NANOSLEEP.SYNCS 0x989680 ;  /* 0x009896800000895d */ /* 0x008fea0003900000 */
[----:B------:R-:W3:Y:S02]  /*2c1a0*/  @!P0 SYNCS.PHASECHK.TRANS64 P0, [R6+URZ+0x388a0], R8 ;  /* 0x0388a008060085a7 */ /* 0x000ee4000800007f */
[----:B---3--:R-:W-:Y:S05]  /*2c1b0*/  @!P0 BRA `(.L_x_700) ;  /* 0xfffffffc00f08947 */ /* 0x008fea000383ffff */
[----:B------:R-:W-:Y:S05]  /*2c1c0*/  BRA `(.L_x_878) ;  /* 0xffffff7c00fc7947 */ /* 0x000fea000383ffff */
.L_x_708:
[----:B0-----:R0:W1:Y:S02]  /*2c1d0*/  SYNCS.PHASECHK.TRANS64.TRYWAIT P0, [R6+URZ+0x388c0], R8 ;  /* 0x0388c008060075a7 */ /* 0x001064000800017f */
[----:B-1----:R-:W-:Y:S05]  /*2c1e0*/  @!P0 NANOSLEEP.SYNCS 0x989680 ;  /* 0x009896800000895d */ /* 0x002fea0003900000 */
[----:B------:R-:W1:Y:S02]  /*2c1f0*/  @!P0 SYNCS.PHASECHK.TRANS64 P0, [R6+URZ+0x388c0], R8 ;  /* 0x0388c008060085a7 */ /* 0x000e64000800007f */
[----:B-1----:R-:W-:Y:S05]  /*2c200*/  @!P0 BRA `(.L_x_708) ;  /* 0xfffffffc00f08947 */ /* 0x002fea000383ffff */
[----:B------:R-:W-:Y:S05]  /*2c210*/  BRA `(.L_x_879) ;  /* 0xffffff84003c7947 */ /* 0x000fea000383ffff */
.L_x_718:
[----:B-1----:R1:W2:Y:S02]  /*2c220*/  SYNCS.PHASECHK.TRANS64.TRYWAIT P2, [R6+URZ+0x388a0], R5 ;  /* 0x0388a005060075a7 */ /* 0x0022a4000804017f */
[----:B--2---:R-:W-:Y:S05]  /*2c230*/  @!P2 NANOSLEEP.SYNCS 0x989680 ;  /* 0x009896800000a95d */ /* 0x004fea0003900000 */
[----:B------:R-:W2:Y:S02]  /*2c240*/  @!P2 SYNCS.PHASECHK.TRANS64 P2, [R6+URZ+0x388a0], R5 ;  /* 0x0388a0050600a5a7 */ /* 0x000ea4000804007f */
[----:B--2---:R-:W-:Y:S05]  /*2c250*/  @!P2 BRA `(.L_x_718) ;  /* 0xfffffffc00f0a947 */ /* 0x004fea000383ffff */
[----:B------:R-:W-:Y:S05]  /*2c260*/  BRA `(.L_x_880) ;  /* 0xffffff8800c47947 */ /* 0x000fea000383ffff */
.L_x_726:
[----:B0-----:R0:W2:Y:S02]  /*2c270*/  SYNCS.PHASECHK.TRANS64.TRYWAIT P2, [R6+URZ+0x388c0], R5 ;  /* 0x0388c005060075a7 */ /* 0x0010a4000804017f */
[----:B--2---:R-:W-:Y:S05]  /*2c280*/  @!P2 NANOSLEEP.SYNCS 0x989680 ;  /* 0x009896800000a95d */ /* 0x004fea0003900000 */
[----:B------:R-:W2:Y:S02]  /*2c290*/  @!P2 SYNCS.PHASECHK.TRANS64 P2, [R6+URZ+0x388c0], R5 ;  /* 0x0388c0050600a5a7 */ /* 0x000ea4000804007f */
[----:B--2---:R-:W-:Y:S05]  /*2c2a0*/  @!P2 BRA `(.L_x_726) ;  /* 0xfffffffc00f0a947 */ /* 0x004fea000383ffff */
[----:B------:R-:W-:Y:S05]  /*2c2b0*/  BRA `(.L_x_881) ;  /* 0xffffff9000007947 */ /* 0x000fea000383ffff */
.L_x_744:
        /* <DEDUP_REMOVED lines=11> */
.L_x_883:
[----:B------:R-:W-:Y:S05]  /*2c370*/  BSYNC B0 ;  /* 0x0000000000007941 */ /* 0x000fea0003800000 */
.L_x_882:
[----:B------:R-:W-:Y:S05]  /*2c380*/  BRA `(.L_x_884) ;  /* 0xffffff9c00807947 */ /* 0x000fea000383ffff */
.L_x_746:
[----:B------:R-:W-:Y:S01]  /*2c390*/  BSSY B0, `(.L_x_885) ;  /* 0x0000006000007945 */ /* 0x000fe20003800000 */
[----:B------:R-:W-:-:S07]  /*2c3a0*/  IMAD.MOV.U32 R15, RZ, RZ, -0x1 ;  /* 0xffffffffff0f7424 */ /* 0x000fce00078e00ff */
[----:B01----:R-:W-:Y:S05]  /*2c3b0*/  WARPSYNC.COLLECTIVE R15, `(.L_x_886) ;  /* 0x000000000f0c7348 */ /* 0x003fea0003c00000 */
[----:B------:R-:W-:Y:S02]  /*2c3c0*/  ELECT P6, UR62, PT ;  /* 0x00000000003e782f */ /* 0x000fe400038c0000 */
[----:B------:R-:W-:Y:S01]  /*2c3d0*/  MOV R14, UR62 ;  /* 0x0000003e000e7c02 */ /* 0x000fe20008000f00 */
[----:B01----:R-:W-:Y:S10]  /*2c3e0*/  ENDCOLLECTIVE ;  /* 0x000000000000791b */ /* 0x003ff40003800000 */
.L_x_886:
[----:B------:R-:W-:Y:S05]  /*2c3f0*/  BSYNC B0 ;  /* 0x0000000000007941 */ /* 0x000fea0003800000 */
.L_x_885:
[----:B------:R-:W-:Y:S05]  /*2c400*/  BRA `(.L_x_887) ;  /* 0xffffff9c008c7947 */ /* 0x000fea000383ffff */
.L_x_748:
[----:B-1----:R1:W2:Y:S02]  /*2c410*/  SYNCS.PHASECHK.TRANS64.TRYWAIT P0, [R0+URZ+0x38840], R2 ;  /* 0x03884002000075a7 */ /* 0x0022a4000800017f */
[----:B--2---:R-:W-:Y:S05]  /*2c420*/  @!P0 NANOSLEEP.SYNCS 0x989680 ;  /* 0x009896800000895d */ /* 0x004fea0003900000 */
[----:B------:R-:W2:Y:S02]  /*2c430*/  @!P0 SYNCS.PHASECHK.TRANS64 P0, [R0+URZ+0x38840], R2 ;  /* 0x03884002000085a7 */ /* 0x000ea4000800007f */
[----:B--2---:R-:W-:Y:S05]  /*2c440*/  @!P0 BRA `(.L_x_748) ;  /* 0xfffffffc00f08947 */ /* 0x004fea000383ffff */
[----:B------:R-:W-:Y:S05]  /*2c450*/  BRA `(.L_x_888) ;  /* 0xffffff9c00f07947 */ /* 0x000fea000383ffff */
.L_x_752:
        /* <DEDUP_REMOVED lines=15> */
.L_x_889:
[----:B------:R-:W-:Y:S02]  /*2c550*/  IMAD.MOV.U32 R13, RZ, RZ, R4 ;  /* 0x000000ffff0d7224 */ /* 0x000fe400078e0004 */
[----:B------:R-:W-:-:S07]  /*2c560*/  IMAD.MOV.U32 R6, RZ, RZ, R14 ;  /* 0x000000ffff067224 */ /* 0x000fce00078e000e */
[----:B------:R-:W-:Y:S05]  /*2c570*/  WARPSYNC.COLLECTIVE R15, `(.L_x_890) ;  /* 0x000000000f087348 */ /* 0x000fea0003c00000 */
[----:B------:R0:W1:Y:S02]  /*2c580*/  SHFL.IDX P6, R14, R13, R12, R11 ;  /* 0x0000000c0d0e7389 */ /* 0x00006400000c000b */
[----:B01----:R-:W-:Y:S01]  /*2c590*/  ENDCOLLECTIVE ;  /* 0x000000000000791b */ /* 0x003fe20003800000 */
.L_x_890:
        /* <DEDUP_REMOVED lines=20> */
.L_x_891:
[----:B------:R-:W-:Y:S02]  /*2c6e0*/  IMAD.MOV.U32 R13, RZ, RZ, R4 ;  /* 0x000000ffff0d7224 */ /* 0x000fe400078e0004 */
[----:B------:R-:W-:-:S07]  /*2c6f0*/  IMAD.MOV.U32 R6, RZ, RZ, R14 ;  /* 0x000000ffff067224 */ /* 0x000fce00078e000e */
[----:B------:R-:W-:Y:S05]  /*2c700*/  WARPSYNC.COLLECTIVE R15, `(.L_x_892) ;  /* 0x000000000f087348 */ /* 0x000fea0003c00000 */
[----:B------:R0:W1:Y:S02]  /*2c710*/  SHFL.IDX P6, R14, R13, R12, R11 ;  /* 0x0000000c0d0e7389 */ /* 0x00006400000c000b */
[----:B01----:R-:W-:Y:S01]  /*2c720*/  ENDCOLLECTIVE ;  /* 0x000000000000791b */ /* 0x003fe20003800000 */
.L_x_892:
        /* <DEDUP_REMOVED lines=20> */
.L_x_893:
[----:B------:R-:W-:Y:S02]  /*2c870*/  IMAD.MOV.U32 R13, RZ, RZ, R4 ;  /* 0x000000ffff0d7224 */ /* 0x000fe400078e0004 */
[----:B------:R-:W-:-:S07]  /*2c880*/  IMAD.MOV.U32 R6, RZ, RZ, R14 ;  /* 0x000000ffff067224 */ /* 0x000fce00078e000e */
[----:B------:R-:W-:Y:S05]  /*2c890*/  WARPSYNC.COLLECTIVE R15, `(.L_x_894) ;  /* 0x000000000f087348 */ /* 0x000fea0003c00000 */
[----:B------:R0:W1:Y:S02]  /*2c8a0*/  SHFL.IDX P6, R14, R13, R12, R11 ;  /* 0x0000000c0d0e7389 */ /* 0x00006400000c000b */
[----:B01----:R-:W-:Y:S01]  /*2c8b0*/  ENDCOLLECTIVE ;  /* 0x000000000000791b */ /* 0x003fe20003800000 */
.L_x_894:
        /* <DEDUP_REMOVED lines=20> */
.L_x_895:
[----:B------:R-:W-:Y:S02]  /*2ca00*/  IMAD.MOV.U32 R13, RZ, RZ, R4 ;  /* 0x000000ffff0d7224 */ /* 0x000fe400078e0004 */
[----:B------:R-:W-:-:S07]  /*2ca10*/  IMAD.MOV.U32 R6, RZ, RZ, R14 ;  /* 0x000000ffff067224 */ /* 0x000fce00078e000e */
[----:B------:R-:W-:Y:S05]  /*2ca20*/  WARPSYNC.COLLECTIVE R15, `(.L_x_896) ;  /* 0x000000000f087348 */ /* 0x000fea0003c00000 */
[----:B------:R0:W1:Y:S02]  /*2ca30*/  SHFL.IDX P6, R14, R13, R12, R11 ;  /* 0x0000000c0d0e7389 */ /* 0x00006400000c000b */
[----:B01----:R-:W-:Y:S01]  /*2ca40*/  ENDCOLLECTIVE ;  /* 0x000000000000791b */ /* 0x003fe20003800000 */
.L_x_896:
        /* <DEDUP_REMOVED lines=20> */
.L_x_897:
[----:B------:R-:W-:Y:S02]  /*2cb90*/  IMAD.MOV.U32 R13, RZ, RZ, R4 ;  /* 0x000000ffff0d7224 */ /* 0x000fe400078e0004 */
[----:B------:R-:W-:-:S07]  /*2cba0*/  IMAD.MOV.U32 R6, RZ, RZ, R14 ;  /* 0x000000ffff067224 */ /* 0x000fce00078e000e */
[----:B------:R-:W-:Y:S05]  /*2cbb0*/  WARPSYNC.COLLECTIVE R15, `(.L_x_898) ;  /* 0x000000000f087348 */ /* 0x000fea0003c00000 */
[----:B------:R0:W1:Y:S02]  /*2cbc0*/  SHFL.IDX P6, R14, R13, R12, R11 ;  /* 0x0000000c0d0e7389 */ /* 0x00006400000c000b */
[----:B01----:R-:W-:Y:S01]  /*2cbd0*/  ENDCOLLECTIVE ;  /* 0x000000000000791b */ /* 0x003fe20003800000 */
.L_x_898:
        /* <DEDUP_REMOVED lines=20> */
.L_x_899:
[----:B------:R-:W-:Y:S02]  /*2cd20*/  IMAD.MOV.U32 R13, RZ, RZ, R4 ;  /* 0x000000ffff0d7224 */ /* 0x000fe400078e0004 */
[----:B------:R-:W-:-:S07]  /*2cd30*/  IMAD.MOV.U32 R6, RZ, RZ, R14 ;  /* 0x000000ffff067224 */ /* 0x000fce00078e000e */
[----:B------:R-:W-:Y:S05]  /*2cd40*/  WARPSYNC.COLLECTIVE R15, `(.L_x_900) ;  /* 0x000000000f087348 */ /* 0x000fea0003c00000 */
[----:B------:R0:W1:Y:S02]  /*2cd50*/  SHFL.IDX P6, R14, R13, R12, R11 ;  /* 0x0000000c0d0e7389 */ /* 0x00006400000c000b */
[----:B01----:R-:W-:Y:S01]  /*2cd60*/  ENDCOLLECTIVE ;  /* 0x000000000000791b */ /* 0x003fe20003800000 */
.L_x_900:
        /* <DEDUP_REMOVED lines=18> */
.L_x_901:
[----:B------:R-:W-:-:S05]  /*2ce90*/  VIADD R7, R0, 0x60 ;  /* 0x0000006000077836 */ /* 0x000fca0000000000 */
[----:B------:R-:W-:Y:S01]  /*2cea0*/  ISETP.GE.AND P5, PT, R7, R2, PT ;  /* 0x000000020700720c */ /* 0x000fe20003fa6270 */
[----:B------:R-:W-:Y:S02]  /*2ceb0*/  IMAD.MOV.U32 R13, RZ, RZ, R4 ;  /* 0x000000ffff0d7224 */ /* 0x000fe400078e0004 */
[----:B------:R-:W-:-:S10]  /*2cec0*/  IMAD.MOV.U32 R8, RZ, RZ, R14 ;  /* 0x000000ffff087224 */ /* 0x000fd400078e000e */
[----:B------:R-:W-:Y:S05]  /*2ced0*/  WARPSYNC.COLLECTIVE R15, `(.L_x_902) ;  /* 0x000000000f087348 */ /* 0x000fea0003c00000 */
[----:B------:R0:W1:Y:S02]  /*2cee0*/  SHFL.IDX P6, R14, R13, R12, R11 ;  /* 0x0000000c0d0e7389 */ /* 0x00006400000c000b */
[----:B01----:R-:W-:Y:S01]  /*2cef0*/  ENDCOLLECTIVE ;  /* 0x000000000000791b */ /* 0x003fe20003800000 */
.L_x_902:
        /* <DEDUP_REMOVED lines=18> */
.L_x_903:
[----:B------:R-:W-:Y:S02]  /*2d020*/  IMAD.MOV.U32 R13, RZ, RZ, R4 ;  /* 0x000000ffff0d7224 */ /* 0x000fe400078e0004 */
[----:B------:R-:W-:-:S07]  /*2d030*/  IMAD.MOV.U32 R5, RZ, RZ, R14 ;  /* 0x000000ffff057224 */ /* 0x000fce00078e000e */
[----:B------:R-:W-:Y:S05]  /*2d040*/  WARPSYNC.COLLECTIVE R15, `(.L_x_904) ;  /* 0x000000000f087348 */ /* 0x000fea0003c00000 */
[----:B------:R0:W1:Y:S02]  /*2d050*/  SHFL.IDX P6, R14, R13, R12, R11 ;  /* 0x0000000c0d0e7389 */ /* 0x00006400000c000b */
[----:B01----:R-:W-:Y:S01]  /*2d060*/  ENDCOLLECTIVE ;  /* 0x000000000000791b */ /* 0x003fe20003800000 */
.L_x_904:
[----:B------:R-:W-:Y:S01]  /*2d070*/  IMAD.MOV.U32 R3, RZ, RZ, R14 ;  /* 0x000000ffff037224 */ /* 0x000fe200078e000e */
[----:B------:R-:W-:Y:S06]  /*2d080*/  BRA `(.L_x_905) ;  /* 0xffffffa000c47947 */ /* 0x000fec000383ffff */
.L_x_757:
[----:B---3--:R3:W4:Y:S02]  /*2d090*/  SYNCS.PHASECHK.TRANS64.TRYWAIT P0, [R18+URZ+0x38820], R0 ;  /* 0x03882000120075a7 */ /* 0x008724000800017f */
[----:B----4-:R-:W-:Y:S05]  /*2d0a0*/  @!P0 NANOSLEEP.SYNCS 0x989680 ;  /* 0x009896800000895d */ /* 0x010fea0003900000 */
[----:B------:R-:W4:Y:S02]  /*2d0b0*/  @!P0 SYNCS.PHASECHK.TRANS64 P0, [R18+URZ+0x38820], R0 ;  /* 0x03882000120085a7 */ /* 0x000f24000800007f */
[----:B----4-:R-:W-:Y:S05]  /*2d0c0*/  @!P0 BRA `(.L_x_757) ;  /* 0xfffffffc00f08947 */ /* 0x010fea000383ffff */
[----:B------:R-:W-:Y:S05]  /*2d0d0*/  BRA `(.L_x_906) ;  /* 0xffffffa400407947 */ /* 0x000fea000383ffff */
.L_x_766:
[----:B-1----:R1:W2:Y:S02]  /*2d0e0*/  SYNCS.PHASECHK.TRANS64.TRYWAIT P0, [R3+URZ+0x38840], R2 ;  /* 0x03884002030075a7 */ /* 0x0022a4000800017f */
[----:B--2---:R-:W-:Y:S05]  /*2d0f0*/  @!P0 NANOSLEEP.SYNCS 0x989680 ;  /* 0x009896800000895d */ /* 0x004fea0003900000 */
[----:B------:R-:W2:Y:S02]  /*2d100*/  @!P0 SYNCS.PHASECHK.TRANS64 P0, [R3+URZ+0x38840], R2 ;  /* 0x03884002030085a7 */ /* 0x000ea4000800007f */
[----:B--2---:R-:W-:Y:S05]  /*2d110*/  @!P0 BRA `(.L_x_766) ;  /* 0xfffffffc00f08947 */ /* 0x004fea000383ffff */
[----:B------:R-:W-:Y:S05]  /*2d120*/  BRA `(.L_x_907) ;  /* 0xffffffa800207947 */ /* 0x000fea000383ffff */
.L_x_774:
[----:B0-----:R0:W1:Y:S02]  /*2d130*/  SYNCS.PHASECHK.TRANS64.TRYWAIT P0, [R3+URZ+0x60], R2 ;  /* 0x00006002030075a7 */ /* 0x001064000800017f */
[----:B-1----:R-:W-:Y:S05]  /*2d140*/  @!P0 NANOSLEEP.SYNCS 0x989680 ;  /* 0x009896800000895d */ /* 0x002fea0003900000 */
[----:B------:R-:W1:Y:S02]  /*2d150*/  @!P0 SYNCS.PHASECHK.TRANS64 P0, [R3+URZ+0x60], R2 ;  /* 0x00006002030085a7 */ /* 0x000e64000800007f */
[----:B-1----:R-:W-:Y:S05]  /*2d160*/  @!P0 BRA `(.L_x_774) ;  /* 0xfffffffc00f08947 */ /* 0x002fea000383ffff */
[----:B------:R-:W-:Y:S05]  /*2d170*/  BRA `(.L_x_908) ;  /* 0xffffffac00747947 */ /* 0x000fea000383ffff */
.L_x_785:
[----:B-1----:R1:W2:Y:S02]  /*2d180*/  SYNCS.PHASECHK.TRANS64.TRYWAIT P0, [R3+URZ+0x38840], R2 ;  /* 0x03884002030075a7 */ /* 0x0022a4000800017f */
[----:B--2---:R-:W-:Y:S05]  /*2d190*/  @!P0 NANOSLEEP.SYNCS 0x989680 ;  /* 0x009896800000895d */ /* 0x004fea0003900000 */
[----:B------:R-:W2:Y:S02]  /*2d1a0*/  @!P0 SYNCS.PHASECHK.TRANS64 P0, [R3+URZ+0x38840], R2 ;  /* 0x03884002030085a7 */ /* 0x000ea4000800007f */
[----:B--2---:R-:W-:Y:S05]  /*2d1b0*/  @!P0 BRA `(.L_x_785) ;  /* 0xfffffffc00f08947 */ /* 0x004fea000383ffff */
[----:B------:R-:W-:Y:S05]  /*2d1c0*/  BRA `(.L_x_909) ;  /* 0xffffffb400807947 */ /* 0x000fea000383ffff */
.L_x_793:
[----:B0-----:R0:W1:Y:S02]  /*2d1d0*/  SYNCS.PHASECHK.TRANS64.TRYWAIT P0, [R2+URZ+0x60], R3 ;  /* 0x00006003020075a7 */ /* 0x001064000800017f */
[----:B-1----:R-:W-:Y:S05]  /*2d1e0*/  @!P0 NANOSLEEP.SYNCS 0x989680 ;  /* 0x009896800000895d */ /* 0x002fea0003900000 */
[----:B------:R-:W1:Y:S02]  /*2d1f0*/  @!P0 SYNCS.PHASECHK.TRANS64 P0, [R2+URZ+0x60], R3 ;  /* 0x00006003020085a7 */ /* 0x000e64000800007f */
[----:B-1----:R-:W-:Y:S05]  /*2d200*/  @!P0 BRA `(.L_x_793) ;  /* 0xfffffffc00f08947 */ /* 0x002fea000383ffff */
[----:B------:R-:W-:Y:S05]  /*2d210*/  BRA `(.L_x_910) ;  /* 0xffffffb800d47947 */ /* 0x000fea000383ffff */
.L_x_804:
[----:B--2---:R2:W3:Y:S02]  /*2d220*/  SYNCS.PHASECHK.TRANS64.TRYWAIT P0, [R2+URZ+0x38840], R3 ;  /* 0x03884003020075a7 */ /* 0x0044e4000800017f */
[----:B---3--:R-:W-:Y:S05]  /*2d230*/  @!P0 NANOSLEEP.SYNCS 0x989680 ;  /* 0x009896800000895d */ /* 0x008fea0003900000 */
[----:B------:R-:W3:Y:S02]  /*2d240*/  @!P0 SYNCS.PHASECHK.TRANS64 P0, [R2+URZ+0x38840], R3 ;  /* 0x03884003020085a7 */ /* 0x000ee4000800007f */
[----:B---3--:R-:W-:Y:S05]  /*2d250*/  @!P0 BRA `(.L_x_804) ;  /* 0xfffffffc00f08947 */ /* 0x008fea000383ffff */
[----:B------:R-:W-:Y:S05]  /*2d260*/  BRA `(.L_x_911) ;  /* 0xffffffc000b07947 */ /* 0x000fea000383ffff */
.L_x_812:
[----:B0-----:R0:W1:Y:S02]  /*2d270*/  SYNCS.PHASECHK.TRANS64.TRYWAIT P0, [R2+URZ+0x60], R5 ;  /* 0x00006005020075a7 */ /* 0x001064000800017f */
[----:B-1----:R-:W-:Y:S05]  /*2d280*/  @!P0 NANOSLEEP.SYNCS 0x989680 ;  /* 0x009896800000895d */ /* 0x002fea0003900000 */
[----:B------:R-:W1:Y:S02]  /*2d290*/  @!P0 SYNCS.PHASECHK.TRANS64 P0, [R2+URZ+0x60], R5 ;  /* 0x00006005020085a7 */ /* 0x000e64000800007f */
[----:B-1----:R-:W-:Y:S05]  /*2d2a0*/  @!P0 BRA `(.L_x_812) ;  /* 0xfffffffc00f08947 */ /* 0x002fea000383ffff */
[----:B------:R-:W-:Y:S05]  /*2d2b0*/  BRA `(.L_x_912) ;  /* 0xffffffc800047947 */ /* 0x000fea000383ffff */
.L_x_825:
[----:B--2---:R2:W3:Y:S02]  /*2d2c0*/  SYNCS.PHASECHK.TRANS64.TRYWAIT P0, [R0+URZ+0x38860], R2 ;  /* 0x03886002000075a7 */ /* 0x0044e4000800017f */
[----:B---3--:R-:W-:Y:S05]  /*2d2d0*/  @!P0 NANOSLEEP.SYNCS 0x989680 ;  /* 0x009896800000895d */ /* 0x008fea0003900000 */
[----:B------:R-:W3:Y:S02]  /*2d2e0*/  @!P0 SYNCS.PHASECHK.TRANS64 P0, [R0+URZ+0x38860], R2 ;  /* 0x03886002000085a7 */ /* 0x000ee4000800007f */
[----:B---3--:R-:W-:Y:S05]  /*2d2f0*/  @!P0 BRA `(.L_x_825) ;  /* 0xfffffffc00f08947 */ /* 0x008fea000383ffff */
[----:B------:R-:W-:Y:S05]  /*2d300*/  BRA `(.L_x_913) ;  /* 0xffffffcc00cc7947 */ /* 0x000fea000383ffff */
.L_x_834:
[----:B------:R-:W3:Y:S01]  /*2d310*/  LDL R0, [R1] ;  /* 0x0000000001007983 */ /* 0x000ee20000100800 */
[----:B------:R-:W-:Y:S01]  /*2d320*/  BSSY B0, `(.L_x_914) ;  /* 0x0000008000007945 */ /* 0x000fe20003800000 */
[----:B------:R-:W-:Y:S02]  /*2d330*/  IMAD.MOV.U32 R12, RZ, RZ, RZ ;  /* 0x000000ffff0c7224 */ /* 0x000fe400078e00ff */
[----:B0-----:R-:W-:Y:S02]  /*2d340*/  IMAD.MOV.U32 R11, RZ, RZ, 0x1f ;  /* 0x0000001fff0b7424 */ /* 0x001fe400078e00ff */
[----:B------:R-:W-:Y:S02]  /*2d350*/  IMAD.MOV.U32 R15, RZ, RZ, -0x1 ;  /* 0xffffffffff0f7424 */ /* 0x000fe400078e00ff */
[----:B---3--:R-:W-:-:S07]  /*2d360*/  IMAD.MOV.U32 R13, RZ, RZ, R0 ;  /* 0x000000ffff0d7224 */ /* 0x008fce00078e0000 */
[----:B--2---:R-:W-:Y:S05]  /*2d370*/  WARPSYNC.COLLECTIVE R15, `(.L_x_915) ;  /* 0x000000000f087348 */ /* 0x004fea0003c00000 */
[----:B------:R0:W1:Y:S02]  /*2d380*/  SHFL.IDX P6, R14, R13, R12, R11 ;  /* 0x0000000c0d0e7389 */ /* 0x00006400000c000b */
[----:B012---:R-:W-:Y:S01]  /*2d390*/  ENDCOLLECTIVE ;  /* 0x000000000000791b */ /* 0x007fe20003800000 */
.L_x_915:
[----:B------:R-:W-:Y:S05]  /*2d3a0*/  BSYNC B0 ;  /* 0x0000000000007941 */ /* 0x000fea0003800000 */
.L_x_914:
        /* <DEDUP_REMOVED lines=9> */
.L_x_916:
        /* <DEDUP_REMOVED lines=27> */
.L_x_917:
        /* <DEDUP_REMOVED lines=8> */
.L_x_918:
        /* <DEDUP_REMOVED lines=8> */
.L_x_919:
        /* <DEDUP_REMOVED lines=8> */
.L_x_920:
        /* <DEDUP_REMOVED lines=8> */
.L_x_921:
        /* <DEDUP_REMOVED lines=9> */
.L_x_922:
[----:B------:R-:W-:Y:S01]  /*2d880*/  IMAD.MOV.U32 R9, RZ, RZ, R14 ;  /* 0x000000ffff097224 */ /* 0x000fe200078e000e */
[----:B------:R-:W-:Y:S06]  /*2d890*/  BRA `(.L_x_923) ;  /* 0xffffffd000b87947 */ /* 0x000fec000383ffff */
.L_x_837:
[----:B------:R-:W-:Y:S01]  /*2d8a0*/  BSSY B0, `(.L_x_924) ;  /* 0x0000008000007945 */ /* 0x000fe20003800000 */
[----:B------:R-:W-:Y:S02]  /*2d8b0*/  IMAD.MOV.U32 R13, RZ, RZ, R2 ;  /* 0x000000ffff0d7224 */ /* 0x000fe400078e0002 */
[----:B------:R-:W-:Y:S02]  /*2d8c0*/  IMAD.MOV.U32 R12, RZ, RZ, 0x1 ;  /* 0x00000001ff0c7424 */ /* 0x000fe400078e00ff */
[----:B------:R-:W-:Y:S02]  /*2d8d0*/  IMAD.MOV.U32 R11, RZ, RZ, RZ ;  /* 0x000000ffff0b7224 */ /* 0x000fe400078e00ff */
[----:B------:R-:W-:-:S07]  /*2d8e0*/  IMAD.MOV.U32 R15, RZ, RZ, -0x1 ;  /* 0xffffffffff0f7424 */ /* 0x000fce00078e00ff */
[----:B0-----:R-:W-:Y:S05]  /*2d8f0*/  WARPSYNC.COLLECTIVE R15, `(.L_x_925) ;  /* 0x000000000f087348 */ /* 0x001fea0003c00000 */
[----:B------:R1:W2:Y:S02]  /*2d900*/  SHFL.UP P6, R14, R13, R12, R11 ;  /* 0x0400000c0d0e7389 */ /* 0x0002a400000c000b */
[----:B012---:R-:W-:Y:S01]  /*2d910*/  ENDCOLLECTIVE ;  /* 0x000000000000791b */ /* 0x007fe20003800000 */
.L_x_925:
[----:B------:R-:W-:Y:S05]  /*2d920*/  BSYNC B0 ;  /* 0x0000000000007941 */ /* 0x000fea0003800000 */
.L_x_924:
        /* <DEDUP_REMOVED lines=10> */
.L_x_926:
        /* <DEDUP_REMOVED lines=8> */
.L_x_927:
        /* <DEDUP_REMOVED lines=8> */
.L_x_928:
        /* <DEDUP_REMOVED lines=8> */
.L_x_929:
        /* <DEDUP_REMOVED lines=9> */
.L_x_930:
[----:B------:R-:W-:Y:S01]  /*2dbe0*/  IMAD.MOV.U32 R9, RZ, RZ, R14 ;  /* 0x000000ffff097224 */ /* 0x000fe200078e000e */
[----:B------:R-:W-:Y:S06]  /*2dbf0*/  BRA `(.L_x_931) ;  /* 0xffffffd000907947 */ /* 0x000fec000383ffff */
.L_x_839:
[----:B------:R-:W-:Y:S01]  /*2dc00*/  BSSY B0, `(.L_x_932) ;  /* 0x0000006000007945 */ /* 0x000fe20003800000 */
[----:B------:R-:W-:Y:S01]  /*2dc10*/  PLOP3.LUT P6, PT, P6, PT, PT, 0x8, 0x0 ;  /* 0x000000000000781c */ /* 0x000fe200037ce170 */
[----:B------:R-:W-:-:S12]  /*2dc20*/  IMAD.MOV.U32 R15, RZ, RZ, -0x1 ;  /* 0xffffffffff0f7424 */ /* 0x000fd800078e00ff */
[----:B0-----:R-:W-:Y:S05]  /*2dc30*/  WARPSYNC.COLLECTIVE R15, `(.L_x_933) ;  /* 0x000000000f087348 */ /* 0x001fea0003c00000 */
[----:B------:R-:W-:Y:S01]  /*2dc40*/  VOTE.ANY R14, PT, P6 ;  /* 0x00000000000e7806 */ /* 0x000fe200030e0100 */
[----:B0-----:R-:W-:Y:S06]  /*2dc50*/  ENDCOLLECTIVE ;  /* 0x000000000000791b */ /* 0x001fec0003800000 */
.L_x_933:
[----:B------:R-:W-:Y:S05]  /*2dc60*/  BSYNC B0 ;  /* 0x0000000000007941 */ /* 0x000fea0003800000 */
.L_x_932:
        /* <DEDUP_REMOVED lines=9> */
.L_x_934:
[----:B------:R-:W-:Y:S02]  /*2dd00*/  IMAD.MOV.U32 R13, RZ, RZ, R6 ;  /* 0x000000ffff0d7224 */ /* 0x000fe400078e0006 */
[----:B------:R-:W-:-:S07]  /*2dd10*/  IMAD.MOV.U32 R4, RZ, RZ, R14 ;  /* 0x000000ffff047224 */ /* 0x000fce00078e000e */
[----:B------:R-:W-:Y:S05]  /*2dd20*/  WARPSYNC.COLLECTIVE R15, `(.L_x_935) ;  /* 0x000000000f087348 */ /* 0x000fea0003c00000 */
[----:B------:R0:W1:Y:S02]  /*2dd30*/  SHFL.IDX P6, R14, R13, R12, R11 ;  /* 0x0000000c0d0e7389 */ /* 0x00006400000c000b */
[----:B01----:R-:W-:Y:S01]  /*2dd40*/  ENDCOLLECTIVE ;  /* 0x000000000000791b */ /* 0x003fe20003800000 */
.L_x_935:
[----:B------:R-:W-:Y:S01]  /*2dd50*/  IMAD.MOV.U32 R6, RZ, RZ, R14 ;  /* 0x000000ffff067224 */ /* 0x000fe200078e000e */
[----:B------:R-:W-:Y:S06]  /*2dd60*/  BRA `(.L_x_936) ;  /* 0xffffffd000707947 */ /* 0x000fec000383ffff */
.L_x_841:
[----:B------:R-:W-:Y:S01]  /*2dd70*/  BSSY B0, `(.L_x_937) ;  /* 0x0000007000007945 */ /* 0x000fe20003800000 */
[----:B------:R-:W-:Y:S02]  /*2dd80*/  IMAD.MOV.U32 R13, RZ, RZ, R7 ;  /* 0x000000ffff0d7224 */ /* 0x000fe400078e0007 */
[----:B------:R-:W-:Y:S02]  /*2dd90*/  IMAD.MOV.U32 R11, RZ, RZ, 0x1f ;  /* 0x0000001fff0b7424 */ /* 0x000fe400078e00ff */
[----:B------:R-:W-:-:S07]  /*2dda0*/  IMAD.MOV.U32 R15, RZ, RZ, -0x1 ;  /* 0xffffffffff0f7424 */ /* 0x000fce00078e00ff */
[----:B0123--:R-:W-:Y:S05]  /*2ddb0*/  WARPSYNC.COLLECTIVE R15, `(.L_x_938) ;  /* 0x000000000f087348 */ /* 0x00ffea0003c00000 */
[----:B------:R4:W0:Y:S02]  /*2ddc0*/  SHFL.IDX P6, R14, R13, R12, R11 ;  /* 0x0000000c0d0e7389 */ /* 0x00082400000c000b */
[----:B01234-:R-:W-:Y:S01]  /*2ddd0*/  ENDCOLLECTIVE ;  /* 0x000000000000791b */ /* 0x01ffe20003800000 */
.L_x_938:
[----:B------:R-:W-:Y:S05]  /*2dde0*/  BSYNC B0 ;  /* 0x0000000000007941 */ /* 0x000fea0003800000 */
.L_x_937:
[----:B------:R-:W-:Y:S01]  /*2ddf0*/  IMAD.MOV.U32 R7, RZ, RZ, R14 ;  /* 0x000000ffff077224 */ /* 0x000fe200078e000e */
[----:B------:R-:W-:Y:S06]  /*2de00*/  BRA `(.L_x_939) ;  /* 0xffffffd000607947 */ /* 0x000fec000383ffff */
.L_x_845:
[----:B0-----:R0:W1:Y:S02]  /*2de10*/  SYNCS.PHASECHK.TRANS64.TRYWAIT P0, [R0+URZ+0x38820], R3 ;  /* 0x03882003000075a7 */ /* 0x001064000800017f */
[----:B-1----:R-:W-:Y:S05]  /*2de20*/  @!P0 NANOSLEEP.SYNCS 0x989680 ;  /* 0x009896800000895d */ /* 0x002fea0003900000 */
[----:B------:R-:W1:Y:S02]  /*2de30*/  @!P0 SYNCS.PHASECHK.TRANS64 P0, [R0+URZ+0x38820], R3 ;  /* 0x03882003000085a7 */ /* 0x000e64000800007f */
[----:B-1----:R-:W-:Y:S05]  /*2de40*/  @!P0 BRA `(.L_x_845) ;  /* 0xfffffffc00f08947 */ /* 0x002fea000383ffff */
[----:B------:R-:W-:Y:S05]  /*2de50*/  BRA `(.L_x_940) ;  /* 0xffffffd400f87947 */ /* 0x000fea000383ffff */
.L_x_846:
[----:B------:R-:W1:Y:S01]  /*2de60*/  S2R R2, SR_TID.X ;  /* 0x0000000000027919 */ /* 0x000e620000002100 */
[----:B------:R-:W-:Y:S01]  /*2de70*/  BSSY B0, `(.L_x_941) ;  /* 0x000000a000007945 */ /* 0x000fe20003800000 */
[----:B------:R-:W-:Y:S02]  /*2de80*/  IMAD.MOV.U32 R12, RZ, RZ, RZ ;  /* 0x000000ffff0c7224 */ /* 0x000fe400078e00ff */
[----:B--2---:R-:W-:Y:S02]  /*2de90*/  IMAD.MOV.U32 R11, RZ, RZ, 0x1f ;  /* 0x0000001fff0b7424 */ /* 0x004fe400078e00ff */
[----:B------:R-:W-:Y:S01]  /*2dea0*/  IMAD.MOV.U32 R15, RZ, RZ, -0x1 ;  /* 0xffffffffff0f7424 */ /* 0x000fe200078e00ff */
[----:B-1----:R-:W-:-:S04]  /*2deb0*/  SHF.R.U32.HI R2, RZ, 0x5, R2 ;  /* 0x00000005ff027819 */ /* 0x002fc80000011602 */
[----:B------:R-:W-:-:S05]  /*2dec0*/  LOP3.LUT R2, R2, 0x3, RZ, 0xc0, !PT ;  /* 0x0000000302027812 */ /* 0x000fca00078ec0ff */
[----:B------:R-:W-:-:S07]  /*2ded0*/  IMAD.MOV.U32 R13, RZ, RZ, R2 ;  /* 0x000000ffff0d7224 */ /* 0x000fce00078e0002 */
[----:B0-----:R-:W-:Y:S05]  /*2dee0*/  WARPSYNC.COLLECTIVE R15, `(.L_x_942) ;  /* 0x000000000f087348 */ /* 0x001fea0003c00000 */
[----:B------:R1:W2:Y:S02]  /*2def0*/  SHFL.IDX P6, R14, R13, R12, R11 ;  /* 0x0000000c0d0e7389 */ /* 0x0002a400000c000b */
[----:B012---:R-:W-:Y:S01]  /*2df00*/  ENDCOLLECTIVE ;  /* 0x000000000000791b */ /* 0x007fe20003800000 */
.L_x_942:
[----:B------:R-:W-:Y:S05]  /*2df10*/  BSYNC B0 ;  /* 0x0000000000007941 */ /* 0x000fea0003800000 */
.L_x_941:
[----:B------:R-:W-:Y:S05]  /*2df20*/  BRA `(.L_x_943) ;  /* 0xffffffd400e07947 */ /* 0x000fea000383ffff */
.L_x_847:
[----:B------:R-:W-:Y:S01]  /*2df30*/  BSSY B0, `(.L_x_944) ;  /* 0x0000006000007945 */ /* 0x000fe20003800000 */
[----:B------:R-:W-:-:S07]  /*2df40*/  IMAD.MOV.U32 R15, RZ, RZ, -0x1 ;  /* 0xffffffffff0f7424 */ /* 0x000fce00078e00ff */
[----:B012---:R-:W-:Y:S05]  /*2df50*/  WARPSYNC.COLLECTIVE R15, `(.L_x_945) ;  /* 0x000000000f0c7348 */ /* 0x007fea0003c00000 */
[----:B------:R-:W-:Y:S02]  /*2df60*/  ELECT P6, UR62, PT ;  /* 0x00000000003e782f */ /* 0x000fe400038c0000 */
[----:B------:R-:W-:Y:S01]  /*2df70*/  MOV R14, UR62 ;  /* 0x0000003e000e7c02 */ /* 0x000fe20008000f00 */
[----:B012---:R-:W-:Y:S10]  /*2df80*/  ENDCOLLECTIVE ;  /* 0x000000000000791b */ /* 0x007ff40003800000 */
.L_x_945:
[----:B------:R-:W-:Y:S05]  /*2df90*/  BSYNC B0 ;  /* 0x0000000000007941 */ /* 0x000fea0003800000 */
.L_x_944:
[----:B------:R-:W-:Y:S05]  /*2dfa0*/  BRA `(.L_x_946) ;  /* 0xffffffd400d47947 */ /* 0x000fea000383ffff */
.L_x_849:
[----:B0-----:R0:W1:Y:S02]  /*2dfb0*/  SYNCS.PHASECHK.TRANS64.TRYWAIT P0, [R6+URZ], R5 ;  /* 0x00000005060075a7 */ /* 0x001064000800017f */
[----:B-1----:R-:W-:Y:S05]  /*2dfc0*/  @!P0 NANOSLEEP.SYNCS 0x989680 ;  /* 0x009896800000895d */ /* 0x002fea0003900000 */
[----:B------:R-:W1:Y:S02]  /*2dfd0*/  @!P0 SYNCS.PHASECHK.TRANS64 P0, [R6+URZ], R5 ;  /* 0x00000005060085a7 */ /* 0x000e64000800007f */
[----:B-1----:R-:W-:Y:S05]  /*2dfe0*/  @!P0 BRA `(.L_x_849) ;  /* 0xfffffffc00f08947 */ /* 0x002fea000383ffff */
[----:B------:R-:W-:Y:S05]  /*2dff0*/  BRA `(.L_x_947) ;  /* 0xffffffd8000c7947 */ /* 0x000fea000383ffff */
.L_x_850:
[----:B-1----:R1:W3:Y:S02]  /*2e000*/  SYNCS.PHASECHK.TRANS64.TRYWAIT P0, [R7+URZ], R2 ;  /* 0x00000002070075a7 */ /* 0x0022e4000800017f */
[----:B---3--:R-:W-:Y:S05]  /*2e010*/  @!P0 NANOSLEEP.SYNCS 0x989680 ;  /* 0x009896800000895d */ /* 0x008fea0003900000 */
[----:B------:R-:W3:Y:S02]  /*2e020*/  @!P0 SYNCS.PHASECHK.TRANS64 P0, [R7+URZ], R2 ;  /* 0x00000002070085a7 */ /* 0x000ee4000800007f */
[----:B---3--:R-:W-:Y:S05]  /*2e030*/  @!P0 BRA `(.L_x_850) ;  /* 0xfffffffc00f08947 */ /* 0x008fea000383ffff */
[----:B------:R-:W-:Y:S05]  /*2e040*/  BRA `(.L_x_948) ;  /* 0xffffffd800007947 */ /* 0x000fea000383ffff */
.L_x_852:
[----:B---3--:R3:W4:Y:S02]  /*2e050*/  SYNCS.PHASECHK.TRANS64.TRYWAIT P0, [R4+URZ], R5 ;  /* 0x00000005040075a7 */ /* 0x008724000800017f */
[----:B----4-:R-:W-:Y:S05]  /*2e060*/  @!P0 NANOSLEEP.SYNCS 0x989680 ;  /* 0x009896800000895d */ /* 0x010fea0003900000 */
[----:B------:R-:W4:Y:S02]  /*2e070*/  @!P0 SYNCS.PHASECHK.TRANS64 P0, [R4+URZ], R5 ;  /* 0x00000005040085a7 */ /* 0x000f24000800007f */
[----:B----4-:R-:W-:Y:S05]  /*2e080*/  @!P0 BRA `(.L_x_852) ;  /* 0xfffffffc00f08947 */ /* 0x010fea000383ffff */
[----:B------:R-:W-:Y:S05]  /*2e090*/  BRA `(.L_x_949) ;  /* 0xffffffd800047947 */ /* 0x000fea000383ffff */
.L_x_950:
        /* <DEDUP_REMOVED lines=14> */
.L_x_3202:


//--------------------- .text._ZN7cutlass13device_kernelIN5flash11enable_sm90INS1_16FlashAttnFwdSm90INS1_25CollectiveMainloopFwdSm90ILi2EN4cute5tupleIJNS5_1CILi1EEES8_S8_EEENS6_IJNS7_ILi128EEENS7_ILi64EEENS7_ILi256EEEEEELi256ENS_10bfloat16_tEfNS_4arch4Sm90ELb0ELb1ELb0ELb0ELb0ELb0ELb0ELb1ELb1ELb1ELb1ELb0EEENS1_21CollectiveEpilogueFwdINS6_IJSA_SC_SB_EEES9_SE_SG_Li256ELb0ELb1ELb1ELb0EEENS1_19SingleTileSchedulerILb0ELb1ELb1ELi128EEEEEEEEEvNT_6ParamsE --------------------------
	.section	.text._ZN7cutlass13device_kernelIN5flash11enable_sm90INS1_16FlashAttnFwdSm90INS1_25CollectiveMainloopFwdSm90ILi2EN4cute5tupleIJNS5_1CILi1EEES8_S8_EEENS6_IJNS7_ILi128EEENS7_ILi64EEENS7_ILi256EEEEEELi256ENS_10bfloat16_tEfNS_4arch4Sm90ELb0ELb1ELb0ELb0ELb0ELb0ELb0ELb1ELb1ELb1ELb1ELb0EEENS1_21CollectiveEpilogueFwdINS6_IJSA_SC_SB_EEES9_SE_SG_Li256ELb0ELb1ELb1ELb0EEENS1_19SingleTileSchedulerILb0ELb1ELb1ELi128EEEEEEEEEvNT_6ParamsE,"ax",@progbits
	.align	128
.text._ZN7cutlass13device_kernelIN5flash11enable_sm90INS1_16FlashAttnFwdSm90INS1_25CollectiveMainloopFwdSm90ILi2EN4cute5tupleIJNS5_1CILi1EEES8_S8_EEENS6_IJNS7_ILi128EEENS7_ILi64EEENS7_ILi256EEEEEELi256ENS_10bfloat16_tEfNS_4arch4Sm90ELb0ELb1ELb0ELb0ELb0ELb0ELb0ELb1ELb1ELb1ELb1ELb0EEENS1_21CollectiveEpilogueFwdINS6_IJSA_SC_SB_EEES9_SE_SG_Li256ELb0ELb1ELb1ELb0EEENS1_19SingleTileSchedulerILb0ELb1ELb1ELi128EEEEEEEEEvNT_6ParamsE:
        .type           _ZN7cutlass13device_kernelIN5flash11enable_sm90INS1_16FlashAttnFwdSm90INS1_25CollectiveMainloopFwdSm90ILi2EN4cute5tupleIJNS5_1CILi1EEES8_S8_EEENS6_IJNS7_ILi128EEENS7_ILi64EEENS7_ILi256EEEEEELi256ENS_10bfloat16_tEfNS_4arch4Sm90ELb0ELb1ELb0ELb0ELb0ELb0ELb0ELb1ELb1ELb1ELb1ELb0EEENS1_21CollectiveEpilogueFwdINS6_IJSA_SC_SB_EEES9_SE_SG_Li256ELb0ELb1ELb1ELb0EEENS1_19SingleTileSchedulerILb0ELb1ELb1ELi128EEEEEEEEEvNT_6ParamsE,@function
        .size           _ZN7cutlass13device_kernelIN5flash11enable_sm90INS1_16FlashAttnFwdSm90INS1_25CollectiveMainloopFwdSm90ILi2EN4cute5tupleIJNS5_1CILi1EEES8_S8_EEENS6_IJNS7_ILi128EEENS7_ILi64EEENS7_ILi256EEEEEELi256ENS_10bfloat16_tEfNS_4arch4Sm90ELb0ELb1ELb0ELb0ELb0ELb0ELb0ELb1ELb1ELb1ELb1ELb0EEENS1_21CollectiveEpilogueFwdINS6_IJSA_SC_SB_EEES9_SE_SG_Li256ELb0ELb1ELb1ELb0EEENS1_19SingleTileSchedulerILb0ELb1ELb1ELi128EEEEEEEEEvNT_6ParamsE,(.L_x_3203 - _ZN7cutlass13device_kernelIN5flash11enable_sm90INS1_16FlashAttnFwdSm90INS1_25CollectiveMainloopFwdSm90ILi2EN4cute5tupleIJNS5_1CILi1EEES8_S8_EEENS6_IJNS7_ILi128EEENS7_ILi64EEENS7_ILi256EEEEEELi256ENS_10bfloat16_tEfNS_4arch4Sm90ELb0ELb1ELb0ELb0ELb0ELb0ELb0ELb1ELb1ELb1ELb1ELb0EEENS1_21CollectiveEpilogueFwdINS6_IJSA_SC_SB_EEES9_SE_SG_Li256ELb0ELb1ELb1ELb0EEENS1_19SingleTileSchedulerILb0ELb1ELb1ELi128EEEEEEEEEvNT_6ParamsE)
        .other          _ZN7cutlass13device_kernelIN5flash11enable_sm90INS1_16FlashAttnFwdSm90INS1_25CollectiveMainloopFwdSm90ILi2EN4cute5tupleIJNS5_1CILi1EEES8_S8_EEENS6_IJNS7_ILi128EEENS7_ILi64EEENS7_ILi256EEEEEELi256ENS_10bfloat16_tEfNS_4arch4Sm90ELb0ELb1ELb0ELb0ELb0ELb0ELb0ELb1ELb1ELb1ELb1ELb0EEENS1_21CollectiveEpilogueFwdINS6_IJSA_SC_SB_EEES9_SE_SG_Li256ELb0ELb1ELb1ELb0EEENS1_19SingleTileSchedulerILb0ELb1ELb1ELi128EEEEEEEEEvNT_6ParamsE,@"STO_CUDA_ENTRY STV_DEFAULT"
_ZN7cutlass13device_kernelIN5flash11enable_sm90INS1_16FlashAttnFwdSm90INS1_25CollectiveMainloopFwdSm90ILi2EN4cute5tupleIJNS5_1CILi1EEES8_S8_EEENS6_IJNS7_ILi128EEENS7_ILi64EEENS7_ILi256EEEEEELi256ENS_10bfloat16_tEfNS_4arch4Sm90ELb0ELb1ELb0ELb0ELb0ELb0ELb0ELb1ELb1ELb1ELb1ELb0EEENS1_21CollectiveEpilogueFwdINS6_IJSA_SC_SB_EEES9_SE_SG_Li256ELb0ELb1ELb1ELb0EEENS1_19SingleTileSchedulerILb0ELb1ELb1ELi128EEEEEEEEEvNT_6ParamsE:
        /* <DEDUP_REMOVED lines=18> */
.L_x_952:
[----:B------:R-:W-:Y:S05]  /*0120*/  BSYNC B0 ;  /* 0x0000000000007941 */ /* 0x000fea0003800000 */
.L_x_951:
        /* <DEDUP_REMOVED lines=41> */
.L_x_953:
        /* <DEDUP_REMOVED lines=22> */
.L_x_954:
        /* <DEDUP_REMOVED lines=18> */
.L_x_955:
        /* <DEDUP_REMOVED lines=22> */
.L_x_956:
        /* <DEDUP_REMOVED lines=22> */
.L_x_957:
[----:B0-----:R-:W-:Y:S01]  /*0900*/  UMOV UR4, 0x1 ;  /* 0x0000000100047882 */ /* 0x001fe20000000000 */
[----:B------:R-:W-:Y:S01]  /*0910*/  PLOP3.LUT P0, PT, PT, PT, UP0, 0x80, 0x0 ;  /* 0x000000000000781c */ /* 0x000fe20003f0f008 */
[----:B------:R-:W-:Y:S01]  /*0920*/  USEL UR4, UR4, 0x2, !UP0 ;  /* 0x0000000204047887 */ /* 0x000fe2000c000000 */
[----:B------:R-:W-:Y:S01]  /*0930*/  NOP ;  /* 0x0000000000007918 */ /* 0x000fe20000000000 */
[----:B------:R-:W-:Y:S04]  /*0940*/  BSSY B6, `(.L_x_958) ;  /* 0x0001366000067945 */ /* 0x000fe80003800000 */
[----:B------:R-:W-:-:S05]  /*0950*/  IMAD.U32 R2, RZ, RZ, UR4 ;  /* 0x00000004ff027e24 */ /* 0x000fca000f8e00ff */
[----:B------:R0:W-:Y:S01]  /*0960*/  STL [R1+0xc], R2 ;  /* 0x00000c0201007387 */ /* 0x0001e20000100800 */
[----:B-12-4-:R-:W-:Y:S06]  /*0970*/  BAR.SYNC.DEFER_BLOCKING 0x0 ;  /* 0x0000000000007b1d */ /* 0x016fec0000010000 */
[----:B------:R-:W-:Y:S05]  /*0980*/  @!P0 BRA `(.L_x_959) ;  /* 0x000000e800588947 */ /* 0x000fea0003800000 */
.L_x_960:
[----:B------:R-:W-:-:S08]  /*0990*/  NOP ;  /* 0x0000000000007918 */ /* 0x000fd00000000000 */
[----:B------:R-:W1:Y:S02]  /*09a0*/  USETMAXREG.TRY_ALLOC.CTAPOOL UP0, 0xf0 ;  /* 0x000000f0000079c8 */ /* 0x000e640008000600 */
[----:B-1----:R-:W-:-:S13]  /*09b0*/  PLOP3.LUT P0, PT, PT, PT, UP0, 0x80, 0x0 ;  /* 0x000000000000781c */ /* 0x002fda0003f0f008 */
[----:B------:R-:W-:Y:S05]  /*09c0*/  @!P0 BRA `(.L_x_960) ;  /* 0xfffffffc00f08947 */ /* 0x000fea000383ffff */
[----:B------:R-:W1:Y:S01]  /*09d0*/  S2UR UR6, SR_CTAID.Y ;  /* 0x00000000000679c3 */ /* 0x000e620000002600 */
[----:B------:R-:W-:Y:S02]  /*09e0*/  ULDC UR7, c[0x0][0xc50] ;  /* 0x0003140000077ab9 */ /* 0x000fe40000000800 */
[----:B------:R-:W-:-:S05]  /*09f0*/  UISETP.NE.AND UP0, UPT, UR7, 0x1, UPT ;  /* 0x000000010700788c */ /* 0x000fca000bf05270 */
[----:B------:R-:W2:Y:S06]  /*0a00*/  S2UR UR8, SR_CTAID.Z ;  /* 0x00000000000879c3 */ /* 0x000eac0000002700 */
[----:B------:R-:W-:Y:S01]  /*0a10*/  @UP0 ULDC UR4, c[0x0][0xc54] ;  /* 0x0003150000040ab9 */ /* 0x000fe20000000800 */
[----:B------:R-:W-:Y:S01]  /*0a20*/  @UP0 ULDC UR9, c[0x0][0xc58] ;  /* 0x0003160000090ab9 */ /* 0x000fe20000000800 */
[----:B-1----:R-:W-:Y:S02]  /*0a30*/  UIMAD.WIDE.U32 UR4, UR6, UR4, URZ ;  /* 0x00000004060472a5 */ /* 0x002fe4000f8e003f */
[----:B------:R-:W-:-:S02]  /*0a40*/  UMOV UR10, UR6 ;  /* 0x00000006000a7c82 */ /* 0x000fc40008000000 */
[----:B------:R-:W-:Y:S01]  /*0a50*/  @UP0 USHF.R.U32.HI UR10, URZ, UR9, UR5 ;  /* 0x000000093f0a0299 */ /* 0x000fe20008011605 */
[----:B------:R-:W-:Y:S06]  /*0a60*/  BAR.ARV 0x8, 0x180 ;  /* 0x0206000000007b1d */ /* 0x000fec0000002000 */
[----:B------:R-:W-:Y:S01]  /*0a70*/  IMAD.U32 R0, RZ, RZ, UR10 ;  /* 0x0000000aff007e24 */ /* 0x000fe2000f8e00ff */
[----:B--2---:R-:W-:Y:S01]  /*0a80*/  ISETP.LE.AND P0, PT, RZ, UR8, PT ;  /* 0x00000008ff007c0c */ /* 0x004fe2000bf03270 */
[----:B------:R-:W-:-:S03]  /*0a90*/  UIADD3 UR4, -UR10, URZ, URZ ;  /* 0x0000003f0a047290 */ /* 0x000fc6000fffe13f */
[----:B------:R3:W-:Y:S01]  /*0aa0*/  STL [R1], R0 ;  /* 0x0000000001007387 */ /* 0x0007e20000100800 */
[----:B------:R-:W-:-:S08]  /*0ab0*/  UIMAD UR6, UR7, UR4, UR6 ;  /* 0x00000004070672a4 */ /* 0x000fd0000f8e0206 */
[----:B------:R-:W-:Y:S05]  /*0ac0*/  @!P0 BRA `(.L_x_961) ;  /* 0x0000013400348947 */ /* 0x000fea0003800000 */
[----:B------:R-:W1:Y:S01]  /*0ad0*/  S2UR UR38, SR_CTAID.X ;  /* 0x00000000002679c3 */ /* 0x000e620000002500 */
[----:B------:R-:W-:Y:S01]  /*0ae0*/  ULDC UR7, c[0x0][0x448] ;  /* 0x0001120000077ab9 */ /* 0x000fe20000000800 */
[----:B------:R-:W-:Y:S01]  /*0af0*/  ULDC.64 UR4, c[0x0][0x418] ;  /* 0x0001060000047ab9 */ /* 0x000fe20000000a00 */
[----:B---3--:R-:W2:Y:S01]  /*0b00*/  S2R R0, SR_TID.X ;  /* 0x0000000000007919 */ /* 0x008ea20000002100 */
[----:B------:R-:W-:Y:S02]  /*0b10*/  UISETP.NE.AND UP1, UPT, UR7, 0x1, UPT ;  /* 0x000000010700788c */ /* 0x000fe4000bf25270 */
[----:B------:R-:W-:Y:S01]  /*0b20*/  UISETP.NE.U32.AND UP0, UPT, UR4, URZ, UPT ;  /* 0x0000003f0400728c */ /* 0x000fe2000bf05070 */
[----:B------:R-:W-:Y:S01]  /*0b30*/  ULDC UR7, c[0x0][0x424] ;  /* 0x0001090000077ab9 */ /* 0x000fe20000000800 */
[----:B------:R-:W-:Y:S02]  /*0b40*/  ULDC UR42, c[0x0][0x288] ;  /* 0x0000a200002a7ab9 */ /* 0x000fe40000000800 */
[----:B------:R-:W-:-:S02]  /*0b50*/  UISETP.NE.AND.EX UP0, UPT, UR5, URZ, UPT, UP0 ;  /* 0x0000003f0500728c */ /* 0x000fc4000bf05300 */
[----:B------:R-:W-:Y:S01]  /*0b60*/  UIADD3 UR10, -UR42, 0x1, URZ ;  /* 0x000000012a0a7890 */ /* 0x000fe2000fffe13f */
[----:B------:R-:W-:Y:S01]  /*0b70*/  ULDC.64 UR4, c[0x0][0x9e0] ;  /* 0x0002780000047ab9 */ /* 0x000fe20000000a00 */
[----:B------:R-:W-:Y:S02]  /*0b80*/  USEL UR12, UR7, 0x1, UP0 ;  /* 0x00000001070c7887 */ /* 0x000fe40008000000 */
[----:B------:R-:W-:Y:S01]  /*0b90*/  UISETP.GE.AND UP0, UPT, UR5, 0x1, UPT ;  /* 0x000000010500788c */ /* 0x000fe2000bf06270 */
[----:B------:R-:W-:Y:S01]  /*0ba0*/  @UP1 ULDC UR9, c[0x0][0x44c] ;  /* 0x0001130000091ab9 */ /* 0x000fe20000000800 */
[----:B------:R-:W-:Y:S01]  /*0bb0*/  ULDC UR13, c[0x0][0x2f0] ;  /* 0x0000bc00000d7ab9 */ /* 0x000fe20000000800 */
[----:B------:R-:W-:Y:S01]  /*0bc0*/  @UP1 ULDC UR11, c[0x0][0x450] ;  /* 0x00011400000b1ab9 */ /* 0x000fe20000000800 */
[----:B------:R-:W-:Y:S02]  /*0bd0*/  UIMAD UR10, UR12, UR13, UR10 ;  /* 0x0000000d0c0a72a4 */ /* 0x000fe4000f8e020a */
[----:B------:R-:W-:Y:S01]  /*0be0*/  PLOP3.LUT P1, PT, PT, PT, UP0, 0x80, 0x0 ;  /* 0x000000000000781c */ /* 0x000fe20003f2f008 */
[----:B-1----:R-:W-:Y:S01]  /*0bf0*/  USHF.L.U32 UR38, UR38, 0x7, URZ ;  /* 0x0000000726267899 */ /* 0x002fe2000800063f */
[----:B------:R-:W-:-:S03]  /*0c00*/  IMAD.U32 R17, RZ, RZ, UR12 ;  /* 0x0000000cff117e24 */ /* 0x000fc6000f8e00ff */
[----:B------:R-:W-:Y:S02]  /*0c10*/  @UP1 UIADD3 UR8, UR38, 0x7f, URZ ;  /* 0x0000007f26081890 */ /* 0x000fe4000fffe03f */
[----:B------:R-:W-:Y:S02]  /*0c20*/  UIADD3 UR7, UR38, 0x7f, URZ ;  /* 0x0000007f26077890 */ /* 0x000fe4000fffe03f */
[----:B------:R-:W-:Y:S01]  /*0c30*/  UIMAD.WIDE.U32 UR8, UR8, UR9, URZ ;  /* 0x00000009080872a5 */ /* 0x000fe2000f8e003f */
[----:B--2---:R-:W-:-:S03]  /*0c40*/  VIADD R18, R0, 0xffffff80 ;  /* 0xffffff8000127836 */ /* 0x004fc60000000000 */
[----:B------:R-:W-:-:S04]  /*0c50*/  @UP1 USHF.R.U32.HI UR7, URZ, UR11, UR9 ;  /* 0x0000000b3f071299 */ /* 0x000fc80008011609 */
[----:B------:R-:W-:-:S04]  /*0c60*/  UIADD3 UR10, UR10, UR7, URZ ;  /* 0x000000070a0a7290 */ /* 0x000fc8000fffe03f */
[----:B------:R-:W-:Y:S01]  /*0c70*/  UIADD3 UR4, UR10, UR4, URZ ;  /* 0x000000040a047290 */ /* 0x000fe2000fffe03f */
[----:B------:R-:W-:Y:S11]  /*0c80*/  @!P1 BRA `(.L_x_962) ;  /* 0x0000000000449947 */ /* 0x000ff60003800000 */
[----:B------:R-:W-:Y:S01]  /*0c90*/  ISETP.LT.AND P0, PT, RZ, UR10, PT ;  /* 0x0000000aff007c0c */ /* 0x000fe2000bf01270 */
[----:B------:R-:W-:-:S12]  /*0ca0*/  UIADD3 UR7, UR10, -0x1, URZ ;  /* 0xffffffff0a077890 */ /* 0x000fd8000fffe03f */
[----:B------:R-:W-:Y:S05]  /*0cb0*/  @P0 BRA `(.L_x_963) ;  /* 0x00000000001c0947 */ /* 0x000fea0003800000 */
[----:B------:R-:W-:Y:S02]  /*0cc0*/  UISETP.NE.AND UP0, UPT, UR5, 0x1, UPT ;  /* 0x000000010500788c */ /* 0x000fe4000bf05270 */
[----:B------:R-:W-:-:S09]  /*0cd0*/  UIADD3 UR7, -UR10, URZ, URZ ;  /* 0x0000003f0a077290 */ /* 0x000fd2000fffe13f */
[----:B------:R-:W-:Y:S02]  /*0ce0*/  @UP0 ULDC.64 UR10, c[0x0][0x9e8] ;  /* 0x00027a00000a0ab9 */ /* 0x000fe40000000a00 */
[----:B------:R-:W-:-:S04]  /*0cf0*/  UIMAD.WIDE.U32 UR8, UR7, UR10, URZ ;  /* 0x0000000a070872a5 */ /* 0x000fc8000f8e003f */
[----:B------:R-:W-:-:S04]  /*0d00*/  @UP0 USHF.R.U32.HI UR7, URZ, UR11, UR9 ;  /* 0x0000000b3f070299 */ /* 0x000fc80008011609 */
[----:B------:R-:W-:Y:S01]  /*0d10*/  ULOP3.LUT UR7, URZ, UR7, URZ, 0x33, !UPT ;  /* 0x000000073f077292 */ /* 0x000fe2000f8e333f */
[----:B------:R-:W-:Y:S11]  /*0d20*/  BRA `(.L_x_964) ;  /* 0x0000000000107947 */ /* 0x000ff60003800000 */
.L_x_963:
[----:B------:R-:W-:-:S11]  /*0d30*/  UISETP.NE.AND UP0, UPT, UR5, 0x1, UPT ;  /* 0x000000010500788c */ /* 0x000fd6000bf05270 */
[----:B------:R-:W-:Y:S02]  /*0d40*/  @UP0 ULDC.64 UR10, c[0x0][0x9e8] ;  /* 0x00027a00000a0ab9 */ /* 0x000fe40000000a00 */
[----:B------:R-:W-:-:S04]  /*0d50*/  UIMAD.WIDE.U32 UR8, UR7, UR10, URZ ;  /* 0x0000000a070872a5 */ /* 0x000fc8000f8e003f */
[----:B------:R-:W-:-:S12]  /*0d60*/  @UP0 USHF.R.U32.HI UR7, URZ, UR11, UR9 ;  /* 0x0000000b3f070299 */ /* 0x000fd80008011609 */
.L_x_964:
[----:B------:R-:W-:-:S04]  /*0d70*/  UIMAD UR7, UR7, UR5, UR5 ;  /* 0x00000005070772a4 */ /* 0x000fc8000f8e0205 */
[----:B------:R-:W-:-:S04]  /*0d80*/  UISETP.LT.AND UP0, UPT, UR4, UR7, UPT ;  /* 0x000000070400728c */ /* 0x000fc8000bf01270 */
[----:B------:R-:W-:-:S12]  /*0d90*/  USEL UR4, UR4, UR7, UP0 ;  /* 0x0000000704047287 */ /* 0x000fd80008000000 */
.L_x_962:
[----:B------:R-:W-:Y:S01]  /*0da0*/  R2UR UR15, R17 ;  /* 0x00000000110f72ca */ /* 0x000fe200000e0000 */
[----:B------:R-:W-:Y:S01]  /*0db0*/  UIADD3 UR10, UR4, 0x3f, URZ ;  /* 0x0000003f040a7890 */ /* 0x000fe2000fffe03f */
[----:B------:R-:W-:Y:S01]  /*0dc0*/  @UP1 ULDC UR8, c[0x0][0x44c] ;  /* 0x0001130000081ab9 */ /* 0x000fe20000000800 */
[----:B------:R-:W-:Y:S02]  /*0dd0*/  @UP1 ULDC UR14, c[0x0][0x450] ;  /* 0x00011400000e1ab9 */ /* 0x000fe40000000800 */
[----:B------:R-:W-:Y:S02]  /*0de0*/  USHF.R.S32.HI UR11, URZ, 0x1f, UR10 ;  /* 0x0000001f3f0b7899 */ /* 0x000fe4000801140a */
[----:B------:R-:W-:Y:S02]  /*0df0*/  UIMAD.WIDE.U32 UR8, UR38, UR8, URZ ;  /* 0x00000008260872a5 */ /* 0x000fe4000f8e003f */
[----:B------:R-:W-:Y:S01]  /*0e00*/  ULEA.HI UR11, UR11, UR10, URZ, 0x6 ;  /* 0x0000000a0b0b7291 */ /* 0x000fe2000f8f303f */
[----:B------:R-:W-:Y:S01]  /*0e10*/  UMOV UR12, UR38 ;  /* 0x00000026000c7c82 */ /* 0x000fe20008000000 */
[----:B------:R-:W-:-:S02]  /*0e20*/  @UP1 USHF.R.U32.HI UR12, URZ, UR14, UR9 ;  /* 0x0000000e3f0c1299 */ /* 0x000fc40008011609 */
[----:B------:R-:W-:Y:S02]  /*0e30*/  UIMAD UR7, UR15, UR13, 0x3f ;  /* 0x0000003f0f0774a4 */ /* 0x000fe4000f8e020d */
[----:B------:R-:W-:Y:S02]  /*0e40*/  USHF.R.S32.HI UR11, URZ, 0x6, UR11 ;  /* 0x000000063f0b7899 */ /* 0x000fe4000801140b */
[----:B------:R-:W-:Y:S02]  /*0e50*/  USHF.R.S32.HI UR4, URZ, 0x1f, UR7 ;  /* 0x0000001f3f047899 */ /* 0x000fe40008011407 */
[----:B------:R-:W-:Y:S02]  /*0e60*/  UIMAD UR42, UR15, UR13, -UR42 ;  /* 0x0000000d0f2a72a4 */ /* 0x000fe4000f8e0a2a */
[----:B------:R-:W-:Y:S02]  /*0e70*/  ULEA.HI UR4, UR4, UR7, URZ, 0x6 ;  /* 0x0000000704047291 */ /* 0x000fe4000f8f303f */
[----:B------:R-:W-:-:S02]  /*0e80*/  UIADD3 UR7, UR42, UR12, URZ ;  /* 0x0000000c2a077290 */ /* 0x000fc4000fffe03f */
[----:B------:R-:W-:Y:S01]  /*0e90*/  USHF.R.S32.HI UR4, URZ, 0x6, UR4 ;  /* 0x000000063f047899 */ /* 0x000fe20008011404 */
[----:B------:R-:W-:-:S03]  /*0ea0*/  ULDC UR8, c[0x0][0x9dc] ;  /* 0x0002770000087ab9 */ /* 0x000fc60000000800 */
[----:B------:R-:W-:-:S04]  /*0eb0*/  UISETP.LT.AND UP0, UPT, UR4, UR11, UPT ;  /* 0x0000000b0400728c */ /* 0x000fc8000bf01270 */
[----:B------:R-:W-:Y:S02]  /*0ec0*/  USEL UR11, UR4, UR11, UP0 ;  /* 0x0000000b040b7287 */ /* 0x000fe40008000000 */
[----:B------:R-:W-:Y:S01]  /*0ed0*/  UIADD3 UR4, UR7, -UR8, URZ ;  /* 0x8000000807047290 */ /* 0x000fe2000fffe03f */
[----:B------:R-:W-:Y:S11]  /*0ee0*/  @!P1 BRA `(.L_x_965) ;  /* 0x0000000000449947 */ /* 0x000ff60003800000 */
[----:B------:R-:W-:-:S06]  /*0ef0*/  UISETP.GT.AND UP0, UPT, UR7, -0x1, UPT ;  /* 0xffffffff0700788c */ /* 0x000fcc000bf04270 */
[----:B------:R-:W-:-:S13]  /*0f00*/  PLOP3.LUT P0, PT, PT, PT, UP0, 0x80, 0x0 ;  /* 0x000000000000781c */ /* 0x000fda0003f0f008 */
[----:B------:R-:W-:Y:S05]  /*0f10*/  @P0 BRA `(.L_x_966) ;  /* 0x00000000001c0947 */ /* 0x000fea0003800000 */
[----:B------:R-:W-:Y:S02]  /*0f20*/  UISETP.NE.AND UP0, UPT, UR5, 0x1, UPT ;  /* 0x000000010500788c */ /* 0x000fe4000bf05270 */
[----:B------:R-:W-:-:S09]  /*0f30*/  ULOP3.LUT UR7, URZ, UR7, URZ, 0x33, !UPT ;  /* 0x000000073f077292 */ /* 0x000fd2000f8e333f */
[----:B------:R-:W-:Y:S02]  /*0f40*/  @UP0 ULDC.64 UR12, c[0x0][0x9e8] ;  /* 0x00027a00000c0ab9 */ /* 0x000fe40000000a00 */
[----:B------:R-:W-:-:S04]  /*0f50*/  UIMAD.WIDE.U32 UR8, UR7, UR12, URZ ;  /* 0x0000000c070872a5 */ /* 0x000fc8000f8e003f */
[----:B------:R-:W-:-:S04]  /*0f60*/  @UP0 USHF.R.U32.HI UR7, URZ, UR13, UR9 ;  /* 0x0000000d3f070299 */ /* 0x000fc80008011609 */
[----:B------:R-:W-:Y:S01]  /*0f70*/  ULOP3.LUT UR7, URZ, UR7, URZ, 0x33, !UPT ;  /* 0x000000073f077292 */ /* 0x000fe2000f8e333f */
[----:B------:R-:W-:Y:S11]  /*0f80*/  BRA `(.L_x_967) ;  /* 0x0000000000107947 */ /* 0x000ff60003800000 */
.L_x_966:
[----:B------:R-:W-:-:S11]  /*0f90*/  UISETP.NE.AND UP0, UPT, UR5, 0x1, UPT ;  /* 0x000000010500788c */ /* 0x000fd6000bf05270 */
[----:B------:R-:W-:Y:S02]  /*0fa0*/  @UP0 ULDC.64 UR12, c[0x0][0x9e8] ;  /* 0x00027a00000c0ab9 */ /* 0x000fe40000000a00 */
[----:B------:R-:W-:-:S04]  /*0fb0*/  UIMAD.WIDE.U32 UR8, UR7, UR12, URZ ;  /* 0x0000000c070872a5 */ /* 0x000fc8000f8e003f */
[----:B------:R-:W-:-:S12]  /*0fc0*/  @UP0 USHF.R.U32.HI UR7, URZ, UR13, UR9 ;  /* 0x0000000d3f070299 */ /* 0x000fd80008011609 */
.L_x_967:
[----:B------:R-:W-:-:S04]  /*0fd0*/  UIMAD UR5, UR7, UR5, URZ ;  /* 0x00000005070572a4 */ /* 0x000fc8000f8e023f */
[----:B------:R-:W-:-:S04]  /*0fe0*/  UISETP.LT.AND UP0, UPT, UR4, UR5, UPT ;  /* 0x000000050400728c */ /* 0x000fc8000bf01270 */
[----:B------:R-:W-:-:S12]  /*0ff0*/  USEL UR4, UR4, UR5, !UP0 ;  /* 0x0000000504047287 */ /* 0x000fd8000c000000 */
.L_x_965:
[----:B------:R-:W-:Y:S02]  /*1000*/  USHF.R.S32.HI UR5, URZ, 0x1f, UR4 ;  /* 0x0000001f3f057899 */ /* 0x000fe40008011404 */
[----:B------:R-:W-:Y:S02]  /*1010*/  USHF.R.U32.HI UR12, URZ, 0x10, UR6 ;  /* 0x000000103f0c7899 */ /* 0x000fe40008011606 */
[----:B------:R-:W-:Y:S02]  /*1020*/  ULEA.HI UR5, UR5, UR4, URZ, 0x6 ;  /* 0x0000000405057291 */ /* 0x000fe4000f8f303f */
[----:B------:R-:W-:Y:S02]  /*1030*/  ULOP3.LUT UR7, UR6, 0xffff, URZ, 0xc0, !UPT ;  /* 0x0000ffff06077892 */ /* 0x000fe4000f8ec03f */
[----:B------:R-:W-:Y:S01]  /*1040*/  USHF.R.S32.HI UR5, URZ, 0x6, UR5 ;  /* 0x000000063f057899 */ /* 0x000fe20008011405 */
[----:B------:R-:W-:-:S03]  /*1050*/  UMOV UR4, URZ ;  /* 0x0000003f00047c82 */ /* 0x000fc60008000000 */
[----:B------:R-:W-:-:S04]  /*1060*/  UISETP.LT.AND UP0, UPT, URZ, UR5, UPT ;  /* 0x000000053f00728c */ /* 0x000fc8000bf01270 */
[----:B------:R-:W-:Y:S02]  /*1070*/  USEL UR10, URZ, UR5, !UP0 ;  /* 0x000000053f0a7287 */ /* 0x000fe4000c000000 */
[----:B------:R-:W-:Y:S02]  /*1080*/  UISETP.NE.AND UP0, UPT, UR12, URZ, UPT ;  /* 0x0000003f0c00728c */ /* 0x000fe4000bf05270 */
[----:B------:R-:W-:-:S06]  /*1090*/  UISETP.GT.AND UP1, UPT, UR11, UR10, UPT ;  /* 0x0000000a0b00728c */ /* 0x000fcc000bf24270 */
[----:B------:R-:W-:-:S03]  /*10a0*/  PLOP3.LUT P0, PT, PT, PT, UP1, 0x80, 0x0 ;  /* 0x000000000000781c */ /* 0x000fc60003f0f018 */
[----:B------:R-:W-:-:S10]  /*10b0*/  @!UP0 ULDC UR12, c[0x0][0x9f0] ;  /* 0x00027c00000c8ab9 */ /* 0x000fd40000000800 */
[----:B------:R-:W-:Y:S05]  /*10c0*/  @!P0 BRA `(.L_x_968) ;  /* 0x0000000000888947 */ /* 0x000fea0003800000 */
[----:B------:R-:W-:Y:S01]  /*10d0*/  IMAD.U32 R3, RZ, RZ, UR12 ;  /* 0x0000000cff037e24 */ /* 0x000fe2000f8e00ff */
[----:B------:R-:W-:-:S04]  /*10e0*/  UIADD3 UR4, UR12, -0x1, UR11 ;  /* 0xffffffff0c047890 */ /* 0x000fc8000fffe00b */
[-C--:B------:R-:W-:Y:S01]  /*10f0*/  IABS R0, R3.reuse ;  /* 0x0000000300007213 */ /* 0x080fe20000000000 */
[----:B------:R-:W-:Y:S01]  /*1100*/  UIADD3 UR6, -UR10, UR4, URZ ;  /* 0x000000040a067290 */ /* 0x000fe2000fffe13f */
[----:B------:R-:W-:Y:S02]  /*1110*/  IABS R5, R3 ;  /* 0x0000000300057213 */ /* 0x000fe40000000000 */
[----:B------:R-:W-:Y:S01]  /*1120*/  R2UR UR13, R0 ;  /* 0x00000000000d72ca */ /* 0x000fe200000e0000 */
[----:B------:R-:W-:Y:S02]  /*1130*/  UMOV UR4, URZ ;  /* 0x0000003f00047c82 */ /* 0x000fe40008000000 */
[----:B------:R-:W-:Y:S01]  /*1140*/  IMAD.U32 R4, RZ, RZ, UR6 ;  /* 0x00000006ff047e24 */ /* 0x000fe2000f8e00ff */
[----:B------:R-:W-:-:S04]  /*1150*/  ULOP3.LUT UR6, UR6, UR12, URZ, 0x3c, !UPT ;  /* 0x0000000c06067292 */ /* 0x000fc8000f8e3c3f */
[----:B------:R-:W-:-:S05]  /*1160*/  IABS R4, R4 ;  /* 0x0000000400047213 */ /* 0x000fca0000000000 */
[----:B------:R-:W1:Y:S01]  /*1170*/  I2F.RP R0, UR13 ;  /* 0x0000000d00007d06 */ /* 0x000e620008209400 */
[----:B------:R-:W-:-:S05]  /*1180*/  IMAD.MOV.U32 R3, RZ, RZ, R4 ;  /* 0x000000ffff037224 */ /* 0x000fca00078e0004 */
[----:B------:R-:W-:Y:S02]  /*1190*/  R2UR UR9, R3 ;  /* 0x00000000030972ca */ /* 0x000fe400000e0000 */
[----:B-1----:R-:W0:Y:S02]  /*11a0*/  MUFU.RCP R0, R0 ;  /* 0x0000000000007308 */ /* 0x002e240000001000 */
[----:B0-----:R-:W-:Y:S02]  /*11b0*/  VIADD R2, R0, 0xffffffe ;  /* 0x0ffffffe00027836 */ /* 0x001fe40000000000 */
        /* <DEDUP_REMOVED lines=19> */
.L_x_968:
[----:B------:R-:W-:Y:S01]  /*12f0*/  UIMAD UR5, UR7, UR4, UR10 ;  /* 0x00000004070572a4 */ /* 0x000fe2000f8e020a */
[----:B------:R-:W-:Y:S01]  /*1300*/  IMAD.U32 R0, RZ, RZ, UR11 ;  /* 0x0000000bff007e24 */ /* 0x000fe2000f8e00ff */
[----:B------:R-:W-:Y:S01]  /*1310*/  PLOP3.LUT P0, PT, PT, PT, PT, 0x80, 0x0 ;  /* 0x000000000000781c */ /* 0x000fe20003f0f070 */
[----:B------:R-:W-:Y:S01]  /*1320*/  IMAD.U32 R3, RZ, RZ, UR4 ;  /* 0x00000004ff037e24 */ /* 0x000fe2000f8e00ff */
[----:B------:R-:W-:Y:S01]  /*1330*/  CS2R R150, SRZ ;  /* 0x0000000000967805 */ /* 0x000fe2000001ff00 */
[----:B0-----:R-:W-:Y:S01]  /*1340*/  IMAD.MOV.U32 R2, RZ, RZ, RZ ;  /* 0x000000ffff027224 */ /* 0x001fe200078e00ff */
[----:B------:R-:W-:Y:S01]  /*1350*/  CS2R R148, SRZ ;  /* 0x0000000000947805 */ /* 0x000fe2000001ff00 */
[----:B------:R-:W-:Y:S01]  /*1360*/  IMAD.U32 R22, RZ, RZ, UR5 ;  /* 0x00000005ff167e24 */ /* 0x000fe2000f8e00ff */
[----:B------:R-:W-:Y:S02]  /*1370*/  VIADDMNMX R0, R3, UR5, R0, PT ;  /* 0x0000000503007c46 */ /* 0x000fe4000b800100 */
[----:B------:R-:W-:-:S02]  /*1380*/  CS2R R146, SRZ ;  /* 0x0000000000927805 */ /* 0x000fc4000001ff00 */
[----:B------:R-:W-:Y:S02]  /*1390*/  CS2R R144, SRZ ;  /* 0x0000000000907805 */ /* 0x000fe4000001ff00 */
[----:B------:R-:W-:Y:S02]  /*13a0*/  CS2R R142, SRZ ;  /* 0x00000000008e7805 */ /* 0x000fe4000001ff00 */
[----:B------:R-:W-:Y:S01]  /*13b0*/  R2UR UR39, R0 ;  /* 0x00000000002772ca */ /* 0x000fe200000e0000 */
[----:B------:R-:W-:Y:S01]  /*13c0*/  IMAD.MOV.U32 R0, RZ, RZ, RZ ;  /* 0x000000ffff007224 */ /* 0x000fe200078e00ff */
        /* <DEDUP_REMOVED lines=11> */
[----:B------:R-:W-:Y:S01]  /*1480*/  UISETP.GT.AND UP0, UPT, UR39, UR5, UPT ;  /* 0x000000052700728c */ /* 0x000fe2000bf04270 */
[----:B------:R-:W-:Y:S02]  /*1490*/  CS2R R118, SRZ ;  /* 0x0000000000767805 */ /* 0x000fe4000001ff00 */
[----:B------:R-:W-:Y:S02]  /*14a0*/  CS2R R116, SRZ ;  /* 0x0000000000747805 */ /* 0x000fe4000001ff00 */
[----:B------:R-:W-:Y:S02]  /*14b0*/  CS2R R114, SRZ ;  /* 0x0000000000727805 */ /* 0x000fe4000001ff00 */
[----:B------:R-:W-:-:S02]  /*14c0*/  CS2R R112, SRZ ;  /* 0x0000000000707805 */ /* 0x000fc4000001ff00 */
[----:B------:R-:W-:Y:S02]  /*14d0*/  CS2R R110, SRZ ;  /* 0x00000000006e7805 */ /* 0x000fe4000001ff00 */
[----:B------:R-:W-:Y:S02]  /*14e0*/  PLOP3.LUT P1, PT, PT, PT, UP0, 0x80, 0x0 ;  /* 0x000000000000781c */ /* 0x000fe40003f2f008 */
        /* <DEDUP_REMOVED lines=42> */
[----:B------:R-:W-:Y:S01]  /*1790*/  CS2R R24, SRZ ;  /* 0x0000000000187805 */ /* 0x000fe2000001ff00 */
[----:B------:R-:W-:Y:S06]  /*17a0*/  @!P1 BRA `(.L_x_969) ;  /* 0x000000b4006c9947 */ /* 0x000fec0003800000 */
[----:B------:R-:W-:Y:S01]  /*17b0*/  SHF.R.S32.HI R23, RZ, 0x1f, R18 ;  /* 0x0000001fff177819 */ /* 0x000fe20000011412 */
[----:B------:R-:W0:Y:S01]  /*17c0*/  S2UR UR7, SR_CgaCtaId ;  /* 0x00000000000779c3 */ /* 0x000e220000008800 */
[----:B------:R-:W-:Y:S02]  /*17d0*/  UMOV UR6, 0x400 ;  /* 0x0000040000067882 */ /* 0x000fe40000000000 */
[----:B------:R-:W-:-:S04]  /*17e0*/  LEA.HI R56, R23, R18, RZ, 0x7 ;  /* 0x0000001217387211 */ /* 0x000fc800078f38ff */
[----:B------:R-:W-:-:S05]  /*17f0*/  SHF.R.S32.HI R57, RZ, 0x7, R56 ;  /* 0x00000007ff397819 */ /* 0x000fca0000011438 */
        /* <DEDUP_REMOVED lines=21> */
[----:B------:R-:W-:Y:S01]  /*1950*/  IMAD.U32 R10, RZ, RZ, UR6 ;  /* 0x00000006ff0a7e24 */ /* 0x000fe2000f8e00ff */
[----:B------:R-:W-:Y:S01]  /*1960*/  MOV R7, UR5 ;  /* 0x0000000500077c02 */ /* 0x000fe20008000f00 */
[----:B------:R-:W-:Y:S02]  /*1970*/  IMAD.U32 R6, RZ, RZ, UR4 ;  /* 0x00000004ff067e24 */ /* 0x000fe4000f8e00ff */
[----:B------:R-:W-:-:S02]  /*1980*/  IMAD.U32 R11, RZ, RZ, UR7 ;  /* 0x00000007ff0b7e24 */ /* 0x000fc4000f8e00ff */
[----:B------:R-:W-:Y:S02]  /*1990*/  IMAD.MOV.U32 R8, RZ, RZ, 0x70 ;  /* 0x00000070ff087424 */ /* 0x000fe400078e00ff */
[----:B------:R-:W-:Y:S02]  /*19a0*/  IMAD.MOV.U32 R12, RZ, RZ, 0x1 ;  /* 0x00000001ff0c7424 */ /* 0x000fe400078e00ff */
[----:B0-----:R-:W-:-:S07]  /*19b0*/  IMAD.MOV.U32 R13, RZ, RZ, RZ ;  /* 0x000000ffff0d7224 */ /* 0x001fce00078e00ff */
[----:B------:R-:W-:-:S07]  /*19c0*/  LEPC R20, `(.L_x_970) ;  /* 0x000000001014794e */ /* 0x000fce0000000000 */
[----:B-1----:R-:W-:Y:S05]  /*19d0*/  CALL.ABS.NOINC R2 ;  /* 0x0000000002007343 */ /* 0x002fea0003c00000 */
.L_x_970:
[----:B------:R-:W-:Y:S02]  /*19e0*/  R2UR UR4, R16 ;  /* 0x00000000100472ca */ /* 0x000fe400000e0000 */
[----:B------:R-:W-:-:S11]  /*19f0*/  SHF.L.U32 R0, RZ, 0x1f, RZ ;  /* 0x0000001fff007819 */ /* 0x000fd600000006ff */
[----:B------:R-:W0:Y:S02]  /*1a00*/  SYNCS.PHASECHK.TRANS64.TRYWAIT P0, [UR4+0x30800], R0 ;  /* 0x03080000ff0075a7 */ /* 0x000e240008000144 */
[----:B0-----:R-:W-:Y:S05]  /*1a10*/  @!P0 BRA `(.L_x_971) ;  /* 0x0000012400688947 */ /* 0x001fea0003800000 */
.L_x_1145:
[----:B------:R-:W2:Y:S02]  /*1a20*/  LDL R2, [R1+0xc] ;  /* 0x00000c0001027983 */ /* 0x000ea40000100800 */
[----:B--2---:R-:W-:-:S13]  /*1a30*/  R2UR UR4, R2 ;  /* 0x00000000020472ca */ /* 0x004fda00000e0000 */
[----:B------:R-:W-:-:S06]  /*1a40*/  ULOP3.LUT UR4, UR4, 0x1, URZ, 0xfc, !UPT ;  /* 0x0000000104047892 */ /* 0x000fcc000f8efc3f */
[----:B------:R-:W-:-:S05]  /*1a50*/  IMAD.U32 R2, RZ, RZ, UR4 ;  /* 0x00000004ff027e24 */ /* 0x000fca000f8e00ff */
[----:B------:R-:W-:-:S13]  /*1a60*/  ISETP.NE.AND P4, PT, R2, 0x3, PT ;  /* 0x000000030200780c */ /* 0x000fda0003f85270 */
[----:B------:R-:W-:Y:S05]  /*1a70*/  @!P4 BRA `(.L_x_972) ;  /* 0x000000000004c947 */ /* 0x000fea0003800000 */
[----:B------:R-:W-:Y:S01]  /*1a80*/  BPT.TRAP 0x1 ;  /* 0x000000040000795c */ /* 0x000fe20000300000 */
.L_x_972:
[----:B------:R-:W-:-:S13]  /*1a90*/  R2UR UR4, R16 ;  /* 0x00000000100472ca */ /* 0x000fda00000e0000 */
[----:B------:R1:W2:Y:S01]  /*1aa0*/  SYNCS.PHASECHK.TRANS64.TRYWAIT P0, [UR4+0x30830], R0 ;  /* 0x03083000ff0075a7 */ /* 0x0002a20008000144 */
[----:B------:R-:W-:Y:S05]  /*1ab0*/  @!P4 BRA `(.L_x_973) ;  /* 0x000000000004c947 */ /* 0x000fea0003800000 */
[----:B------:R-:W-:Y:S01]  /*1ac0*/  BPT.TRAP 0x1 ;  /* 0x000000040000795c */ /* 0x000fe20000300000 */
.L_x_973:
[----:B------:R-:W3:Y:S01]  /*1ad0*/  S2R R2, SR_TID.X ;  /* 0x0000000000027919 */ /* 0x000ee20000002100 */
[----:B------:R-:W-:-:S05]  /*1ae0*/  IMAD.U32 R6, RZ, RZ, UR36 ;  /* 0x00000024ff067e24 */ /* 0x000fca000f8e00ff */
[----:B------:R-:W-:Y:S02]  /*1af0*/  LOP3.LUT R6, R6, 0x10000, RZ, 0xfc, !PT ;  /* 0x0001000006067812 */ /* 0x000fe400078efcff */
[----:B---3--:R-:W-:-:S04]  /*1b00*/  LOP3.LUT R2, R2, 0x7f, RZ, 0xc0, !PT ;  /* 0x0000007f02027812 */ /* 0x008fc800078ec0ff */
[----:B------:R-:W-:Y:S01]  /*1b10*/  ISETP.NE.AND P5, PT, R2, RZ, PT ;  /* 0x000000ff0200720c */ /* 0x000fe20003fa5270 */
[----:B--2---:R-:W-:-:S12]  /*1b20*/  @P0 BRA `(.L_x_974) ;  /* 0x00000000000c0947 */ /* 0x004fd80003800000 */
[----:B------:R-:W-:-:S13]  /*1b30*/  R2UR UR4, R16 ;  /* 0x00000000100472ca */ /* 0x000fda00000e0000 */
[----:B------:R-:W2:Y:S02]  /*1b40*/  SYNCS.PHASECHK.TRANS64.TRYWAIT P0, [UR4+0x30830], R0 ;  /* 0x03083000ff0075a7 */ /* 0x000ea40008000144 */
[----:B--2---:R-:W-:Y:S05]  /*1b50*/  @!P0 BRA `(.L_x_975) ;  /* 0x0000012400348947 */ /* 0x004fea0003800000 */
.L_x_974:
[----:B------:R-:W-:Y:S05]  /*1b60*/  WARPSYNC.ALL ;  /* 0x0000000000007948 */ /* 0x000fea0003800000 */
[----:B------:R-:W-:Y:S01]  /*1b70*/  IMAD.MOV.U32 R7, RZ, RZ, 0x40000040 ;  /* 0x40000040ff077424 */ /* 0x000fe200078e00ff */
[----:B------:R-:W-:Y:S01]  /*1b80*/  R2UR UR14, R16 ;  /* 0x00000000100e72ca */ /* 0x000fe200000e0000 */
[----:B------:R-:W-:Y:S01]  /*1b90*/  WARPGROUP.ARRIVE ;  /* 0x00000000000079c5 */ /* 0x000fe20000000000 */
[----:B------:R-:W-:Y:S01]  /*1ba0*/  R2UR UR8, R6 ;  /* 0x00000000060872ca */ /* 0x000fe200000e0000 */
[----:B------:R-:W-:Y:S01]  /*1bb0*/  UMOV UR11, 0x40000040 ;  /* 0x40000040000b7882 */ /* 0x000fe20000000000 */
[----:B------:R-:W-:Y:S01]  /*1bc0*/  R2UR UR9, R7 ;  /* 0x00000000070972ca */ /* 0x000fe200000e0000 */
[----:B------:R-:W-:Y:S01]  /*1bd0*/  UMOV UR13, 0x40000040 ;  /* 0x40000040000d7882 */ /* 0x000fe20000000000 */
[----:B------:R-:W-:Y:S01]  /*1be0*/  UMOV UR7, 0x40000040 ;  /* 0x4000004000077882 */ /* 0x000fe20000000000 */
[----:B------:R-:W-:Y:S01]  /*1bf0*/  UMOV UR5, UR13 ;  /* 0x0000000d00057c82 */ /* 0x000fe20008000000 */
[----:B------:R-:W-:Y:S01]  /*1c00*/  IMAD.U32 R9, RZ, RZ, UR13 ;  /* 0x0000000dff097e24 */ /* 0x000fe2000f8e00ff */
[----:B------:R-:W-:Y:S01]  /*1c10*/  UMOV UR13, 0x40000040 ;  /* 0x40000040000d7882 */ /* 0x000fe20000000000 */
[----:B------:R-:W-:Y:S01]  /*1c20*/  UMOV UR17, 0x40000040 ;  /* 0x4000004000117882 */ /* 0x000fe20000000000 */
[----:B------:R-:W-:Y:S01]  /*1c30*/  UMOV UR21, 0x40000040 ;  /* 0x4000004000157882 */ /* 0x000fe20000000000 */
[----:B------:R-:W-:Y:S01]  /*1c40*/  UMOV UR25, 0x40000040 ;  /* 0x4000004000197882 */ /* 0x000fe20000000000 */
[----:B------:R-:W-:Y:S01]  /*1c50*/  UIADD3 UR4, UR14, 0x20400, URZ ;  /* 0x000204000e047890 */ /* 0x000fe2000fffe03f */
[----:B0-----:R-:W-:Y:S01]  /*1c60*/  LOP3.LUT R3, R56, 0xffffff80, RZ, 0xc0, !PT ;  /* 0xffffff8038037812 */ /* 0x001fe200078ec0ff */
[----:B------:R-:W-:Y:S01]  /*1c70*/  UMOV UR29, 0x40000040 ;  /* 0x40000040001d7882 */ /* 0x000fe20000000000 */
[----:B------:R-:W-:Y:S01]  /*1c80*/  UMOV UR33, 0x40000040 ;  /* 0x4000004000217882 */ /* 0x000fe20000000000 */
[----:B------:R-:W-:Y:S01]  /*1c90*/  USHF.R.U32.HI UR4, URZ, 0x4, UR4 ;  /* 0x000000043f047899 */ /* 0x000fe20008011604 */
[----:B------:R-:W-:Y:S01]  /*1ca0*/  LEA.HI R23, R23, R18, RZ, 0x2 ;  /* 0x0000001217177211 */ /* 0x000fe200078f10ff */
[----:B------:R-:W-:Y:S01]  /*1cb0*/  UMOV UR37, 0x40000040 ;  /* 0x4000004000257882 */ /* 0x000fe20000000000 */
[----:B------:R-:W-:Y:S01]  /*1cc0*/  UMOV UR41, 0x40000040 ;  /* 0x4000004000297882 */ /* 0x000fe20000000000 */
[----:B------:R-:W-:Y:S01]  /*1cd0*/  ULOP3.LUT UR4, UR4, 0x3fff, URZ, 0xc0, !UPT ;  /* 0x00003fff04047892 */ /* 0x000fe2000f8ec03f */
[C---:B------:R-:W-:Y:S01]  /*1ce0*/  IMAD.IADD R3, R18.reuse, 0x1, -R3 ;  /* 0x0000000112037824 */ /* 0x040fe200078e0a03 */
[----:B------:R-:W-:Y:S01]  /*1cf0*/  UMOV UR45, 0x40000040 ;  /* 0x40000040002d7882 */ /* 0x000fe20000000000 */
[----:B------:R-:W-:Y:S01]  /*1d00*/  UMOV UR49, 0x40000040 ;  /* 0x4000004000317882 */ /* 0x000fe20000000000 */
[----:B------:R-:W-:Y:S01]  /*1d10*/  ULOP3.LUT UR15, UR4, 0x10000, URZ, 0xfc, !UPT ;  /* 0x00010000040f7892 */ /* 0x000fe2000f8efc3f */
[----:B------:R-:W-:Y:S01]  /*1d20*/  LOP3.LUT R23, R23, 0xfffffffc, RZ, 0xc0, !PT ;  /* 0xfffffffc17177812 */ /* 0x000fe200078ec0ff */
[----:B------:R-:W-:Y:S01]  /*1d30*/  UMOV UR53, 0x40000040 ;  /* 0x4000004000357882 */ /* 0x000fe20000000000 */
[----:B-1----:R-:W-:Y:S01]  /*1d40*/  SHF.R.S32.HI R0, RZ, 0x1f, R3 ;  /* 0x0000001fff007819 */ /* 0x002fe20000011403 */
[----:B------:R-:W-:Y:S01]  /*1d50*/  UIADD3 UR6, UR15, 0x2, URZ ;  /* 0x000000020f067890 */ /* 0x000fe2000fffe03f */
[----:B------:R-:W-:Y:S01]  /*1d60*/  LEA.HI R14, R57, R57, RZ, 0x1 ;  /* 0x00000039390e7211 */ /* 0x000fe200078f08ff */
[----:B------:R-:W-:Y:S01]  /*1d70*/  IMAD.IADD R23, R18, 0x1, -R23 ;  /* 0x0000000112177824 */ /* 0x000fe200078e0a17 */
[----:B------:R-:W-:Y:S01]  /*1d80*/  UMOV UR10, UR15 ;  /* 0x0000000f000a7c82 */ /* 0x000fe20008000000 */
[-C--:B------:R-:W-:Y:S01]  /*1d90*/  LEA.HI R2, R0, R3.reuse, RZ, 0x2 ;  /* 0x0000000300027211 */ /* 0x080fe200078f10ff */
[----:B------:R-:W-:Y:S01]  /*1da0*/  HGMMA.64x64x16.F32.BF16 R24, gdesc[UR8], RZ, !UPT, gsb0 ;  /* 0x00e00000081879f0 */ /* 0x000fe2000c0018ff */
[----:B------:R-:W-:Y:S01]  /*1db0*/  R2UR UR10, R6 ;  /* 0x00000000060a72ca */ /* 0x000fe200000e0000 */
[----:B------:R-:W-:Y:S01]  /*1dc0*/  UMOV UR9, 0x40000040 ;  /* 0x4000004000097882 */ /* 0x000fe20000000000 */
[----:B------:R-:W-:Y:S01]  /*1dd0*/  LEA.HI R4, R0, R3, RZ, 0x5 ;  /* 0x0000000300047211 */ /* 0x000fe200078f28ff */
[----:B------:R-:W-:Y:S01]  /*1de0*/  IMAD.U32 R13, RZ, RZ, UR9 ;  /* 0x00000009ff0d7e24 */ /* 0x000fe2000f8e00ff */
[--C-:B------:R-:W-:Y:S01]  /*1df0*/  SHF.R.S32.HI R0, RZ, 0x2, R2.reuse ;  /* 0x00000002ff007819 */ /* 0x100fe20000011402 */
[----:B------:R-:W-:Y:S01]  /*1e00*/  IMAD.U32 R19, RZ, RZ, UR15 ;  /* 0x0000000fff137e24 */ /* 0x000fe2000f8e00ff */
[----:B------:R-:W-:Y:S01]  /*1e10*/  SHF.R.S32.HI R5, RZ, 0x1f, R2 ;  /* 0x0000001fff057819 */ /* 0x000fe20000011402 */
[----:B------:R-:W-:Y:S01]  /*1e20*/  ULEA UR27, UR39, 0xffffffc0, 0x6 ;  /* 0xffffffc0271b7891 */ /* 0x000fe2000f8e303f */
[----:B------:R-:W-:-:S02]  /*1e30*/  SHF.R.S32.HI R4, RZ, 0x5, R4 ;  /* 0x00000005ff047819 */ /* 0x000fc40000011404 */
[-C--:B------:R-:W-:Y:S02]  /*1e40*/  LEA.HI R5, R5, R0.reuse, RZ, 0x3 ;  /* 0x0000000005057211 */ /* 0x080fe400078f18ff */
[----:B------:R-:W-:Y:S01]  /*1e50*/  LOP3.LUT R14, R14, 0x3fffffe, RZ, 0xc0, !PT ;  /* 0x03fffffe0e0e7812 */ /* 0x000fe200078ec0ff */
[----:B------:R-:W-:Y:S01]  /*1e60*/  UIADD3 UR4, UR10, 0x2, URZ ;  /* 0x000000020a047890 */ /* 0x000fe2000fffe03f */
[----:B------:R-:W-:Y:S01]  /*1e70*/  LEA.HI R15, R23, R23, RZ, 0x1 ;  /* 0x00000017170f7211 */ /* 0x000fe200078f08ff */
[----:B------:R-:W-:Y:S01]  /*1e80*/  UIADD3 UR16, UR10, 0x402, URZ ;  /* 0x000004020a107890 */ /* 0x000fe2000fffe03f */
[----:B------:R-:W-:Y:S01]  /*1e90*/  LEA R18, R4, UR38, 0x4 ;  /* 0x0000002604127c11 */ /* 0x000fe2000f8e20ff */
[----:B------:R-:W-:Y:S01]  /*1ea0*/  UIADD3 UR20, UR10, 0x404, URZ ;  /* 0x000004040a147890 */ /* 0x000fe2000fffe03f */
[----:B------:R-:W-:Y:S01]  /*1eb0*/  LOP3.LUT R5, R5, 0xfffffff8, RZ, 0xc0, !PT ;  /* 0xfffffff805057812 */ /* 0x000fe200078ec0ff */
[----:B------:R-:W-:Y:S01]  /*1ec0*/  UIADD3 UR24, UR10, 0x406, URZ ;  /* 0x000004060a187890 */ /* 0x000fe2000fffe03f */
[----:B------:R-:W-:Y:S01]  /*1ed0*/  LOP3.LUT R4, R15, 0x1ffffffe, RZ, 0xc0, !PT ;  /* 0x1ffffffe0f047812 */ /* 0x000fe200078ec0ff */
[----:B------:R-:W-:Y:S01]  /*1ee0*/  UMOV UR12, UR4 ;  /* 0x00000004000c7c82 */ /* 0x000fe20008000000 */
[----:B------:R-:W-:Y:S01]  /*1ef0*/  UIADD3 UR28, UR10, 0x800, URZ ;  /* 0x000008000a1c7890 */ /* 0x000fe2000fffe03f */
[----:B------:R-:W-:Y:S01]  /*1f00*/  IMAD.U32 R8, RZ, RZ, UR12 ;  /* 0x0000000cff087e24 */ /* 0x000fe2000f8e00ff */
[----:B------:R-:W-:Y:S01]  /*1f10*/  UMOV UR4, UR12 ;  /* 0x0000000c00047c82 */ /* 0x000fe20008000000 */
[----:B------:R-:W-:Y:S01]  /*1f20*/  UIADD3 UR12, UR10, 0x400, URZ ;  /* 0x000004000a0c7890 */ /* 0x000fe2000fffe03f */
[----:B------:R-:W-:Y:S01]  /*1f30*/  IADD3 R5, R18, R0, -R5 ;  /* 0x0000000012057210 */ /* 0x000fe20007ffe805 */
[----:B------:R-:W-:Y:S01]  /*1f40*/  UIADD3 UR32, UR10, 0x802, URZ ;  /* 0x000008020a207890 */ /* 0x000fe2000fffe03f */
[----:B------:R-:W-:Y:S01]  /*1f50*/  IMAD.IADD R14, R57, 0x1, -R14 ;  /* 0x00000001390e7824 */ /* 0x000fe200078e0a0e */
[----:B------:R-:W-:Y:S01]  /*1f60*/  UIADD3 UR36, UR10, 0x804, URZ ;  /* 0x000008040a247890 */ /* 0x000fe2000fffe03f */
[----:B------:R-:W-:Y:S01]  /*1f70*/  IADD3 R4, R23, -R4, RZ ;  /* 0x8000000417047210 */ /* 0x000fe20007ffe0ff */
[----:B------:R-:W-:Y:S01]  /*1f80*/  UIADD3 UR40, UR10, 0x806, URZ ;  /* 0x000008060a287890 */ /* 0x000fe2000fffe03f */
[----:B------:R-:W-:Y:S01]  /*1f90*/  IMAD R5, R14, 0x40, R5 ;  /* 0x000000400e057824 */ /* 0x000fe200078e0205 */
[----:B------:R-:W-:Y:S01]  /*1fa0*/  UIADD3 UR44, UR10, 0xc00, URZ ;  /* 0x00000c000a2c7890 */ /* 0x000fe2000fffe03f */
[----:B------:R-:W0:Y:S01]  /*1fb0*/  LDC.64 R56, c[0x0][0x9e0] ;  /* 0x00027800ff387b82 */ /* 0x000e220000000a00 */
[----:B------:R-:W-:Y:S01]  /*1fc0*/  UIADD3 UR48, UR10, 0xc02, URZ ;  /* 0x00000c020a307890 */ /* 0x000fe2000fffe03f */
[----:B------:R-:W-:Y:S01]  /*1fd0*/  IMAD R18, R4, 0x8, R5 ;  /* 0x0000000804127824 */ /* 0x000fe200078e0205 */
[----:B------:R-:W-:Y:S01]  /*1fe0*/  UIADD3 UR52, UR10, 0xc04, URZ ;  /* 0x00000c040a347890 */ /* 0x000fe2000fffe03f */
[----:B------:R-:W-:Y:S01]  /*1ff0*/  R2UR UR11, R17 ;  /* 0x00000000110b72ca */ /* 0x000fe200000e0000 */
[----:B------:R-:W-:Y:S01]  /*2000*/  IMAD.U32 R0, RZ, RZ, UR14 ;  /* 0x0000000eff007e24 */ /* 0x000fe2000f8e00ff */
[----:B------:R-:W-:Y:S01]  /*2010*/  LOP3.LUT R2, R2, 0x7ffffffc, RZ, 0xc0, !PT ;  /* 0x7ffffffc02027812 */ /* 0x000fe200078ec0ff */
[----:B------:R-:W-:-:S02]  /*2020*/  IMAD.MOV.U32 R4, RZ, RZ, R18 ;  /* 0x000000ffff047224 */ /* 0x000fc400078e0012 */
[----:B------:R-:W-:-:S05]  /*2030*/  @!P5 VIADD R0, R0, 0x30840 ;  /* 0x000308400000d836 */ /* 0x000fca0000000000 */
[----:B------:R-:W-:Y:S02]  /*2040*/  @!P5 PRMT R0, RZ, 0x654, R0 ;  /* 0x00000654ff00d816 */ /* 0x000fe40000000000 */
[----:B0-----:R-:W-:Y:S01]  /*2050*/  ISETP.GE.AND P6, PT, R57, 0x1, PT ;  /* 0x000000013900780c */ /* 0x001fe20003fc6270 */
[----:B------:R-:W-:Y:S02]  /*2060*/  WARPGROUP.DEPBAR.LE gsb0, 0x0 ;  /* 0x00008000000079c5 */ /* 0x000fe40000010000 */
[----:B------:R-:W-:-:S06]  /*2070*/  WARPGROUP.ARRIVE ;  /* 0x00000000000079c5 */ /* 0x000fcc0000000000 */
[----:B------:R-:W-:Y:S01]  /*2080*/  HGMMA.64x64x16.F32.BF16 R24, gdesc[UR4], R24, gsb0 ;  /* 0x00e00000041879f0 */ /* 0x000fe20008001818 */
[----:B------:R-:W-:Y:S02]  /*2090*/  UIADD3 UR4, UR10, 0x4, URZ ;  /* 0x000000040a047890 */ /* 0x000fe4000fffe03f */
[----:B------:R-:W-:Y:S01]  /*20a0*/  UIADD3 UR6, UR15, 0x4, URZ ;  /* 0x000000040f067890 */ /* 0x000fe2000fffe03f */
[----:B------:R-:W-:Y:S01]  /*20b0*/  UMOV UR5, UR9 ;  /* 0x0000000900057c82 */ /* 0x000fe20008000000 */
[----:B------:R-:W-:Y:S01]  /*20c0*/  UMOV UR7, 0x40000040 ;  /* 0x4000004000077882 */ /* 0x000fe20000000000 */
[----:B------:R-:W-:Y:S02]  /*20d0*/  UMOV UR9, 0x40000040 ;  /* 0x4000004000097882 */ /* 0x000fe40000000000 */
[----:B------:R-:W-:Y:S02]  /*20e0*/  UMOV UR8, UR4 ;  /* 0x0000000400087c82 */ /* 0x000fe40008000000 */
[----:B------:R-:W-:Y:S01]  /*20f0*/  UMOV UR4, UR8 ;  /* 0x0000000800047c82 */ /* 0x000fe20008000000 */
[----:B------:R-:W-:Y:S01]  /*2100*/  IMAD.U32 R12, RZ, RZ, UR8 ;  /* 0x00000008ff0c7e24 */ /* 0x000fe2000f8e00ff */
[----:B------:R-:W-:-:S02]  /*2110*/  UIADD3 UR8, UR10, 0x6, URZ ;  /* 0x000000060a087890 */ /* 0x000fc4000fffe03f */
[----:B------:R-:W-:Y:S01]  /*2120*/  UIADD3 UR10, UR10, 0xc06, URZ ;  /* 0x00000c060a0a7890 */ /* 0x000fe2000fffe03f */
[----:B------:R-:W-:Y:S02]  /*2130*/  WARPGROUP.DEPBAR.LE gsb0, 0x0 ;  /* 0x00008000000079c5 */ /* 0x000fe40000010000 */
[----:B------:R-:W-:-:S06]  /*2140*/  WARPGROUP.ARRIVE ;  /* 0x00000000000079c5 */ /* 0x000fcc0000000000 */
[----:B------:R-:W-:Y:S01]  /*2150*/  HGMMA.64x64x16.F32.BF16 R24, gdesc[UR4], R24, gsb0 ;  /* 0x00e00000041879f0 */ /* 0x000fe20008001818 */
[----:B------:R-:W-:Y:S01]  /*2160*/  UIADD3 UR6, UR15, 0x6, URZ ;  /* 0x000000060f067890 */ /* 0x000fe2000fffe03f */
[----:B------:R-:W-:Y:S01]  /*2170*/  UMOV UR4, UR8 ;  /* 0x0000000800047c82 */ /* 0x000fe20008000000 */
[----:B------:R-:W-:Y:S01]  /*2180*/  UMOV UR5, UR9 ;  /* 0x0000000900057c82 */ /* 0x000fe20008000000 */
[----:B------:R-:W-:Y:S01]  /*2190*/  UMOV UR7, 0x40000040 ;  /* 0x4000004000077882 */ /* 0x000fe20000000000 */
        /* <DEDUP_REMOVED lines=82> */
[----:B------:R-:W-:Y:S01]  /*26c0*/  UMOV UR5, 0x40000040 ;  /* 0x4000004000057882 */ /* 0x000fe20000000000 */
[----:B------:R-:W-:Y:S01]  /*26d0*/  UMOV UR7, 0x40000040 ;  /* 0x4000004000077882 */ /* 0x000fe20000000000 */
[----:B------:R-:W-:Y:S01]  /*26e0*/  IMAD.U32 R10, RZ, RZ, UR4 ;  /* 0x00000004ff0a7e24 */ /* 0x000fe2000f8e00ff */
[----:B------:R-:W-:Y:S01]  /*26f0*/  ULDC UR10, c[0x0][0x2f0] ;  /* 0x0000bc00000a7ab9 */ /* 0x000fe20000000800 */
[----:B------:R-:W-:Y:S01]  /*2700*/  IMAD.U32 R11, RZ, RZ, UR5 ;  /* 0x00000005ff0b7e24 */ /* 0x000fe2000f8e00ff */
[----:B------:R-:W-:Y:S02]  /*2710*/  WARPGROUP.DEPBAR.LE gsb0, 0x0 ;  /* 0x00008000000079c5 */ /* 0x000fe40000010000 */
[----:B------:R-:W-:-:S06]  /*2720*/  WARPGROUP.ARRIVE ;  /* 0x00000000000079c5 */ /* 0x000fcc0000000000 */
[----:B------:R-:W-:Y:S01]  /*2730*/  HGMMA.64x64x16.F32.BF16 R24, gdesc[UR4], R24, gsb0 ;  /* 0x00e00000041879f0 */ /* 0x000fe20008001818 */
[----:B------:R-:W-:Y:S02]  /*2740*/  ULDC UR4, c[0x0][0x448] ;  /* 0x0001120000047ab9 */ /* 0x000fe40000000800 */
[----:B------:R-:W-:-:S03]  /*2750*/  UISETP.NE.AND UP0, UPT, UR4, 0x1, UPT ;  /* 0x000000010400788c */ /* 0x000fc6000bf05270 */
[----:B------:R-:W-:Y:S02]  /*2760*/  UMOV UR4, 0xffffffc0 ;  /* 0xffffffc000047882 */ /* 0x000fe40000000000 */
[----:B------:R-:W-:Y:S01]  /*2770*/  UIMAD UR4, UR39, UR4, 0x40 ;  /* 0x00000040270474a4 */ /* 0x000fe2000f8e0204 */
[----:B------:R-:W-:Y:S02]  /*2780*/  PLOP3.LUT P0, PT, PT, PT, UP0, 0x80, 0x0 ;  /* 0x000000000000781c */ /* 0x000fe40003f0f008 */
[----:B------:R-:W-:-:S03]  /*2790*/  PLOP3.LUT P1, PT, PT, PT, UP0, 0x80, 0x0 ;  /* 0x000000000000781c */ /* 0x000fc60003f2f008 */
[----:B------:R-:W-:Y:S01]  /*27a0*/  @UP0 ULDC UR5, c[0x0][0x44c] ;  /* 0x0001130000050ab9 */ /* 0x000fe20000000800 */
[----:B------:R-:W-:-:S07]  /*27b0*/  @UP0 ULDC UR6, c[0x0][0x450] ;  /* 0x0001140000060ab9 */ /* 0x000fce0000000800 */
[----:B------:R-:W-:Y:S01]  /*27c0*/  @P0 IMAD.HI.U32 R5, R18, UR5, RZ ;  /* 0x0000000512050c27 */ /* 0x000fe2000f8e00ff */
[----:B------:R-:W-:-:S04]  /*27d0*/  UIADD3 UR5, UR4, 0x1, URZ ;  /* 0x0000000104057890 */ /* 0x000fc8000fffe03f */
[----:B------:R-:W-:Y:S01]  /*27e0*/  @P1 SHF.R.U32.HI R4, RZ, UR6, R5 ;  /* 0x00000006ff041c19 */ /* 0x000fe20008011605 */
[----:B------:R-:W-:Y:S01]  /*27f0*/  IMAD.IADD R5, R3, 0x1, -R2 ;  /* 0x0000000103057824 */ /* 0x000fe200078e0a02 */
[----:B------:R-:W-:Y:S01]  /*2800*/  UIMAD UR6, UR11, UR10, UR4 ;  /* 0x0000000a0b0672a4 */ /* 0x000fe2000f8e0204 */
[----:B------:R-:W-:Y:S01]  /*2810*/  IMAD.U32 R2, RZ, RZ, UR5 ;  /* 0x00000005ff027e24 */ /* 0x000fe2000f8e00ff */
[----:B------:R-:W-:Y:S01]  /*2820*/  ULDC UR5, c[0x0][0x9dc] ;  /* 0x0002770000057ab9 */ /* 0x000fe20000000800 */
[----:B------:R-:W0:Y:S01]  /*2830*/  SHFL.IDX PT, R14, R4, RZ, 0x1c1f ;  /* 0x001c1fff040e7589 */ /* 0x000e2200000e0000 */
[----:B------:R-:W-:Y:S01]  /*2840*/  IMAD.U32 R3, RZ, RZ, UR10 ;  /* 0x0000000aff037e24 */ /* 0x000fe2000f8e00ff */
[----:B------:R-:W-:Y:S01]  /*2850*/  ULOP3.LUT UR7, URZ, UR5, URZ, 0x33, !UPT ;  /* 0x000000053f077292 */ /* 0x000fe2000f8e333f */
[----:B------:R-:W-:-:S04]  /*2860*/  IMAD R2, R5, -0x2, R2 ;  /* 0xfffffffe05027824 */ /* 0x000fc800078e0202 */
[----:B------:R-:W-:Y:S01]  /*2870*/  IMAD R2, R3, UR11, R2 ;  /* 0x0000000b03027c24 */ /* 0x000fe2000f8e0202 */
[----:B------:R-:W-:Y:S01]  /*2880*/  ULDC UR11, c[0x0][0x288] ;  /* 0x0000a200000b7ab9 */ /* 0x000fe20000000800 */
[----:B------:R-:W-:Y:S02]  /*2890*/  IMAD.U32 R20, RZ, RZ, UR7 ;  /* 0x00000007ff147e24 */ /* 0x000fe4000f8e00ff */
[----:B------:R-:W-:-:S04]  /*28a0*/  VIADD R3, R2, -UR11 ;  /* 0x8000000b02037c36 */ /* 0x000fc80008000000 */
[C---:B------:R-:W-:Y:S02]  /*28b0*/  IMAD.IADD R58, R3.reuse, 0x1, R56 ;  /* 0x00000001033a7824 */ /* 0x040fe400078e0238 */
[----:B------:R-:W-:-:S04]  /*28c0*/  VIADD R21, R3, UR7 ;  /* 0x0000000703157c36 */ /* 0x000fc80008000000 */
[----:B0-----:R-:W-:Y:S01]  /*28d0*/  IMAD.IADD R2, R21, 0x1, R14 ;  /* 0x0000000115027824 */ /* 0x001fe200078e020e */
[----:B------:R-:W-:Y:S02]  /*28e0*/  WARPGROUP.DEPBAR.LE gsb0, 0x0 ;  /* 0x00008000000079c5 */ /* 0x000fe40000010000 */
[----:B------:R0:W-:Y:S02]  /*28f0*/  @!P5 SYNCS.ARRIVE.TRANS64.RED.A1T0 RZ, [R0+URZ], RZ ;  /* 0x000000ff00ffd9a7 */ /* 0x0001e4000810043f */
[----:B0-----:R-:W-:-:S04]  /*2900*/  IMAD.U32 R0, RZ, RZ, UR6 ;  /* 0x00000006ff007e24 */ /* 0x001fc8000f8e00ff */
[----:B------:R-:W-:-:S05]  /*2910*/  IMAD R15, R5, -0x2, R0 ;  /* 0xfffffffe050f7824 */ /* 0x000fca00078e0200 */
[----:B------:R-:W-:Y:S01]  /*2920*/  VIADDMNMX R0, R14, R58, R15, PT ;  /* 0x0000003a0e007246 */ /* 0x000fe2000380010f */
[----:B------:R-:W-:Y:S06]  /*2930*/  @!P6 BRA `(.L_x_976) ;  /* 0x00000000005ce947 */ /* 0x000fec0003800000 */
[----:B------:R-:W-:Y:S01]  /*2940*/  R2UR UR5, R17 ;  /* 0x00000000110572ca */ /* 0x000fe200000e0000 */
[----:B------:R-:W-:Y:S01]  /*2950*/  IMAD.U32 R3, RZ, RZ, UR10 ;  /* 0x0000000aff037e24 */ /* 0x000fe2000f8e00ff */
[----:B------:R-:W-:Y:S11]  /*2960*/  BSSY B0, `(.L_x_977) ;  /* 0x0000010000007945 */ /* 0x000ff60003800000 */
[----:B------:R-:W-:-:S04]  /*2970*/  IMAD R3, R3, UR5, R14 ;  /* 0x0000000503037c24 */ /* 0x000fc8000f8e020e */
[----:B------:R-:W-:-:S05]  /*2980*/  VIADD R3, R3, -UR11 ;  /* 0x8000000b03037c36 */ /* 0x000fca0008000000 */
[----:B------:R-:W-:-:S13]  /*2990*/  ISETP.GT.AND P0, PT, R3, -0x1, PT ;  /* 0xffffffff0300780c */ /* 0x000fda0003f04270 */
[----:B------:R-:W-:Y:S05]  /*29a0*/  @P0 BRA `(.L_x_978) ;  /* 0x00000000001c0947 */ /* 0x000fea0003800000 */
[----:B------:R-:W-:Y:S02]  /*29b0*/  ISETP.NE.AND P0, PT, R57, 0x1, PT ;  /* 0x000000013900780c */ /* 0x000fe40003f05270 */
[----:B------:R-:W-:-:S11]  /*29c0*/  LOP3.LUT R3, RZ, R3, RZ, 0x33, !PT ;  /* 0x00000003ff037212 */ /* 0x000fd600078e33ff */
[----:B------:R-:W0:Y:S02]  /*29d0*/  @P0 LDC.64 R60, c[0x0][0x9e8] ;  /* 0x00027a00ff3c0b82 */ /* 0x000e240000000a00 */
[----:B0-----:R-:W-:-:S05]  /*29e0*/  @P0 IMAD.HI.U32 R14, R3, R60, RZ ;  /* 0x0000003c030e0227 */ /* 0x001fca00078e00ff */
[----:B------:R-:W-:-:S04]  /*29f0*/  @P0 SHF.R.U32.HI R3, RZ, R61, R14 ;  /* 0x0000003dff030219 */ /* 0x000fc8000001160e */
[----:B------:R-:W-:Y:S01]  /*2a00*/  LOP3.LUT R3, RZ, R3, RZ, 0x33, !PT ;  /* 0x00000003ff037212 */ /* 0x000fe200078e33ff */
[----:B------:R-:W-:Y:S06]  /*2a10*/  BRA `(.L_x_979) ;  /* 0x0000000000107947 */ /* 0x000fec0003800000 */
.L_x_978:
[----:B------:R-:W-:-:S13]  /*2a20*/  ISETP.NE.AND P0, PT, R57, 0x1, PT ;  /* 0x000000013900780c */ /* 0x000fda0003f05270 */
[----:B------:R-:W0:Y:S02]  /*2a30*/  @P0 LDC.64 R60, c[0x0][0x9e8] ;  /* 0x00027a00ff3c0b82 */ /* 0x000e240000000a00 */
[----:B0-----:R-:W-:-:S05]  /*2a40*/  @P0 IMAD.HI.U32 R14, R3, R60, RZ ;  /* 0x0000003c030e0227 */ /* 0x001fca00078e00ff */
[----:B------:R-:W-:-:S07]  /*2a50*/  @P0 SHF.R.U32.HI R3, RZ, R61, R14 ;  /* 0x0000003dff030219 */ /* 0x000fce000001160e */
.L_x_979:
[----:B------:R-:W-:Y:S05]  /*2a60*/  BSYNC B0 ;  /* 0x0000000000007941 */ /* 0x000fea0003800000 */
.L_x_977:
[----:B------:R-:W-:-:S04]  /*2a70*/  IMAD R14, R3, R57, -UR27 ;  /* 0x8000001b030e7e24 */ /* 0x000fc8000f8e0239 */
[----:B------:R-:W-:-:S05]  /*2a80*/  IMAD R3, R5, -0x2, R14 ;  /* 0xfffffffe05037824 */ /* 0x000fca00078e020e */
[----:B------:R-:W-:Y:S02]  /*2a90*/  VIMNMX R2, R2, R3, !PT ;  /* 0x0000000302027248 */ /* 0x000fe40007fe0100 */
[----:B------:R-:W-:-:S07]  /*2aa0*/  VIADDMNMX R0, R3, R57, R0, PT ;  /* 0x0000003903007246 */ /* 0x000fce0003800100 */
.L_x_976:
[----:B------:R-:W-:Y:S01]  /*2ab0*/  UISETP.GE.AND UP1, UPT, UR4, 0x2, UPT ;  /* 0x000000020400788c */ /* 0x000fe2000bf26270 */
[----:B------:R-:W0:Y:S01]  /*2ac0*/  SHFL.IDX PT, R4, R4, 0x1, 0x1c1f ;  /* 0x003c1f0004047f89 */ /* 0x000e2200000e0000 */
[----:B------:R-:W-:Y:S02]  /*2ad0*/  UISETP.GE.AND UP4, UPT, UR4, 0x9, UPT ;  /* 0x000000090400788c */ /* 0x000fe4000bf86270 */
[----:B------:R-:W-:Y:S02]  /*2ae0*/  UISETP.GE.AND UP2, UPT, UR4, 0x1, UPT ;  /* 0x000000010400788c */ /* 0x000fe4000bf46270 */
[----:B------:R-:W-:Y:S01]  /*2af0*/  PLOP3.LUT P1, PT, PT, PT, UP1, 0x40, 0x0 ;  /* 0x000000000000781c */ /* 0x000fe20003f2e818 */
[----:B------:R-:W-:Y:S01]  /*2b00*/  UP2UR UR26, UPR, URZ, 0x2 ;  /* 0x000000023f1a7883 */ /* 0x000fe20008000000 */
[----:B------:R-:W-:Y:S01]  /*2b10*/  PLOP3.LUT P0, PT, PT, PT, UP4, 0x40, 0x0 ;  /* 0x000000000000781c */ /* 0x000fe20003f0e848 */
[----:B------:R-:W-:Y:S01]  /*2b20*/  UISETP.GE.AND UP1, UPT, UR4, 0x12, UPT ;  /* 0x000000120400788c */ /* 0x000fe2000bf26270 */
[----:B------:R-:W-:Y:S01]  /*2b30*/  ISETP.GT.AND P1, PT, R2, 0x1, P1 ;  /* 0x000000010200780c */ /* 0x000fe20000f24270 */
[----:B------:R-:W-:Y:S01]  /*2b40*/  UISETP.GE.AND UP3, UPT, UR4, 0xa, UPT ;  /* 0x0000000a0400788c */ /* 0x000fe2000bf66270 */
[----:B------:R-:W-:Y:S01]  /*2b50*/  PLOP3.LUT P2, PT, PT, PT, UP2, 0x40, 0x0 ;  /* 0x000000000000781c */ /* 0x000fe20003f4e828 */
[----:B------:R-:W-:Y:S01]  /*2b60*/  UP2UR UR18, UPR, URZ, 0x2 ;  /* 0x000000023f127883 */ /* 0x000fe20008000000 */
[----:B------:R-:W-:Y:S01]  /*2b70*/  ISETP.LT.OR P1, PT, R0, 0x2, P1 ;  /* 0x000000020000780c */ /* 0x000fe20000f21670 */
[----:B------:R-:W-:Y:S01]  /*2b80*/  UP2UR UR23, UPR, URZ, 0x4 ;  /* 0x000000043f177883 */ /* 0x000fe20008000000 */
[C---:B------:R-:W-:Y:S01]  /*2b90*/  ISETP.GT.AND P0, PT, R2.reuse, 0x8, P0 ;  /* 0x000000080200780c */ /* 0x040fe20000704270 */
[----:B------:R-:W-:Y:S01]  /*2ba0*/  UISETP.GE.AND UP2, UPT, UR4, 0x11, UPT ;  /* 0x000000110400788c */ /* 0x000fe2000bf46270 */
[----:B------:R-:W-:Y:S01]  /*2bb0*/  ISETP.GT.AND P2, PT, R2, RZ, P2 ;  /* 0x000000ff0200720c */ /* 0x000fe20001744270 */
[----:B------:R-:W-:Y:S01]  /*2bc0*/  UP2UR UR22, UPR, URZ, 0x10 ;  /* 0x000000103f167883 */ /* 0x000fe20008000000 */
[----:B------:R-:W-:Y:S01]  /*2bd0*/  FSEL R60, R25, -INF , !P1 ;  /* 0xff800000193c7808 */ /* 0x000fe20004800000 */
[----:B------:R-:W-:Y:S01]  /*2be0*/  UP2UR UR15, UPR, URZ, 0x4 ;  /* 0x000000043f0f7883 */ /* 0x000fe20008000000 */
[----:B------:R-:W-:Y:S01]  /*2bf0*/  PLOP3.LUT P1, PT, PT, PT, UP1, 0x40, 0x0 ;  /* 0x000000000000781c */ /* 0x000fe20003f2e818 */
[----:B------:R-:W-:Y:S01]  /*2c00*/  UISETP.GE.AND UP1, UPT, UR4, 0x19, UPT ;  /* 0x000000190400788c */ /* 0x000fe2000bf26270 */
[----:B------:R-:W-:Y:S01]  /*2c10*/  PLOP3.LUT P3, PT, PT, PT, UP3, 0x40, 0x0 ;  /* 0x000000000000781c */ /* 0x000fe20003f6e838 */
[----:B------:R-:W-:Y:S01]  /*2c20*/  UP2UR UR5, UPR, URZ, 0x8 ;  /* 0x000000083f057883 */ /* 0x000fe20008000000 */
[C---:B------:R-:W-:Y:S01]  /*2c30*/  ISETP.LT.OR P0, PT, R0.reuse, 0x9, P0 ;  /* 0x000000090000780c */ /* 0x040fe20000701670 */
[----:B------:R-:W-:Y:S01]  /*2c40*/  UP2UR UR19, UPR, URZ, 0x2 ;  /* 0x000000023f137883 */ /* 0x000fe20008000000 */
[----:B------:R-:W-:Y:S01]  /*2c50*/  ISETP.LT.OR P2, PT, R0, 0x1, P2 ;  /* 0x000000010000780c */ /* 0x000fe20001741670 */
[----:B------:R-:W-:Y:S01]  /*2c60*/  UISETP.GE.AND UP3, UPT, UR4, 0x31, UPT ;  /* 0x000000310400788c */ /* 0x000fe2000bf66270 */
[----:B------:R-:W-:Y:S01]  /*2c70*/  ISETP.GT.AND P3, PT, R2, 0x9, P3 ;  /* 0x000000090200780c */ /* 0x000fe20001f64270 */
[----:B------:R-:W-:Y:S01]  /*2c80*/  UISETP.GE.AND UP4, UPT, UR4, 0x32, UPT ;  /* 0x000000320400788c */ /* 0x000fe2000bf86270 */
[----:B------:R-:W-:Y:S01]  /*2c90*/  FSEL R28, R28, -INF , !P0 ;  /* 0xff8000001c1c7808 */ /* 0x000fe20004000000 */
[----:B------:R-:W-:Y:S01]  /*2ca0*/  UISETP.GE.AND UP5, UPT, UR4, 0x39, UPT ;  /* 0x000000390400788c */ /* 0x000fe2000bfa6270 */
[----:B------:R-:W-:Y:S01]  /*2cb0*/  FSEL R24, R24, -INF , !P2 ;  /* 0xff80000018187808 */ /* 0x000fe20005000000 */
[----:B------:R-:W-:Y:S01]  /*2cc0*/  UISETP.GE.AND UP6, UPT, UR4, 0x3a, UPT ;  /* 0x0000003a0400788c */ /* 0x000fe2000bfc6270 */
[----:B------:R-:W-:Y:S01]  /*2cd0*/  PLOP3.LUT P0, PT, PT, PT, UP1, 0x40, 0x0 ;  /* 0x000000000000781c */ /* 0x000fe20003f0e818 */
[----:B------:R-:W-:Y:S01]  /*2ce0*/  UISETP.GE.AND UP1, UPT, UR4, 0x1a, UPT ;  /* 0x0000001a0400788c */ /* 0x000fe2000bf26270 */
[----:B------:R-:W-:Y:S01]  /*2cf0*/  PLOP3.LUT P2, PT, PT, PT, UP2, 0x40, 0x0 ;  /* 0x000000000000781c */ /* 0x000fe20003f4e828 */
[----:B------:R-:W-:Y:S01]  /*2d00*/  UISETP.GE.AND UP2, UPT, UR4, 0x2a, UPT ;  /* 0x0000002a0400788c */ /* 0x000fe2000bf46270 */
[----:B------:R-:W-:Y:S01]  /*2d10*/  ISETP.LT.OR P3, PT, R0, 0xa, P3 ;  /* 0x0000000a0000780c */ /* 0x000fe20001f61670 */
[----:B------:R-:W-:Y:S01]  /*2d20*/  UP2UR UR6, UPR, URZ, 0x2 ;  /* 0x000000023f067883 */ /* 0x000fe20008000000 */
[----:B------:R-:W-:-:S02]  /*2d30*/  ISETP.GT.AND P2, PT, R2, 0x10, P2 ;  /* 0x000000100200780c */ /* 0x000fc40001744270 */
[----:B------:R-:W-:Y:S02]  /*2d40*/  FSEL R62, R29, -INF , !P3 ;  /* 0xff8000001d3e7808 */ /* 0x000fe40005800000 */
[----:B------:R-:W-:Y:S01]  /*2d50*/  PLOP3.LUT P3, PT, PT, PT, UP1, 0x40, 0x0 ;  /* 0x000000000000781c */ /* 0x000fe20003f6e818 */
[----:B------:R-:W-:Y:S01]  /*2d60*/  UISETP.GE.AND UP1, UPT, UR4, 0x21, UPT ;  /* 0x000000210400788c */ /* 0x000fe2000bf26270 */
[----:B------:R-:W-:Y:S02]  /*2d70*/  ISETP.LT.OR P2, PT, R0, 0x11, P2 ;  /* 0x000000110000780c */ /* 0x000fe40001741670 */
[----:B------:R-:W-:Y:S01]  /*2d80*/  ISETP.GT.AND P1, PT, R2, 0x11, P1 ;  /* 0x000000110200780c */ /* 0x000fe20000f24270 */
[----:B------:R-:W-:Y:S01]  /*2d90*/  UP2UR UR14, UPR, URZ, 0x2 ;  /* 0x000000023f0e7883 */ /* 0x000fe20008000000 */
[----:B------:R-:W-:Y:S02]  /*2da0*/  FSEL R32, R32, -INF , !P2 ;  /* 0xff80000020207808 */ /* 0x000fe40005000000 */
[----:B------:R-:W-:Y:S01]  /*2db0*/  PLOP3.LUT P2, PT, PT, PT, UP1, 0x40, 0x0 ;  /* 0x000000000000781c */ /* 0x000fe20003f4e818 */
[----:B------:R-:W-:Y:S01]  /*2dc0*/  UISETP.GE.AND UP1, UPT, UR4, 0x22, UPT ;  /* 0x000000220400788c */ /* 0x000fe2000bf26270 */
[----:B------:R-:W-:-:S02]  /*2dd0*/  ISETP.LT.OR P1, PT, R0, 0x12, P1 ;  /* 0x000000120000780c */ /* 0x000fc40000f21670 */
[C---:B------:R-:W-:Y:S01]  /*2de0*/  ISETP.GT.AND P0, PT, R2.reuse, 0x18, P0 ;  /* 0x000000180200780c */ /* 0x040fe20000704270 */
[----:B------:R-:W-:Y:S01]  /*2df0*/  UP2UR UR7, UPR, URZ, 0x2 ;  /* 0x000000023f077883 */ /* 0x000fe20008000000 */
[----:B------:R-:W-:Y:S02]  /*2e00*/  ISETP.GT.AND P3, PT, R2, 0x19, P3 ;  /* 0x000000190200780c */ /* 0x000fe40001f64270 */
[----:B------:R-:W-:Y:S02]  /*2e10*/  FSEL R64, R33, -INF , !P1 ;  /* 0xff80000021407808 */ /* 0x000fe40004800000 */
[----:B------:R-:W-:Y:S01]  /*2e20*/  PLOP3.LUT P1, PT, PT, PT, UP1, 0x40, 0x0 ;  /* 0x000000000000781c */ /* 0x000fe20003f2e818 */
[----:B------:R-:W-:Y:S01]  /*2e30*/  UISETP.GE.AND UP1, UPT, UR4, 0x29, UPT ;  /* 0x000000290400788c */ /* 0x000fe2000bf26270 */
[C---:B------:R-:W-:Y:S02]  /*2e40*/  ISETP.LT.OR P0, PT, R0.reuse, 0x19, P0 ;  /* 0x000000190000780c */ /* 0x040fe40000701670 */
[----:B------:R-:W-:-:S02]  /*2e50*/  ISETP.LT.OR P3, PT, R0, 0x1a, P3 ;  /* 0x0000001a0000780c */ /* 0x000fc40001f61670 */
[----:B------:R-:W-:Y:S02]  /*2e60*/  FSEL R36, R36, -INF , !P0 ;  /* 0xff80000024247808 */ /* 0x000fe40004000000 */
[----:B------:R-:W-:Y:S02]  /*2e70*/  FSEL R66, R37, -INF , !P3 ;  /* 0xff80000025427808 */ /* 0x000fe40005800000 */
[----:B------:R-:W-:Y:S02]  /*2e80*/  PLOP3.LUT P0, PT, PT, PT, UP1, 0x40, 0x0 ;  /* 0x000000000000781c */ /* 0x000fe40003f0e818 */
[----:B------:R-:W-:Y:S02]  /*2e90*/  PLOP3.LUT P3, PT, PT, PT, UP2, 0x40, 0x0 ;  /* 0x000000000000781c */ /* 0x000fe40003f6e828 */
[C---:B------:R-:W-:Y:S02]  /*2ea0*/  ISETP.GT.AND P2, PT, R2.reuse, 0x20, P2 ;  /* 0x000000200200780c */ /* 0x040fe40001744270 */
[----:B------:R-:W-:-:S02]  /*2eb0*/  ISETP.GT.AND P1, PT, R2, 0x21, P1 ;  /* 0x000000210200780c */ /* 0x000fc40000f24270 */
[C---:B------:R-:W-:Y:S02]  /*2ec0*/  ISETP.GT.AND P0, PT, R2.reuse, 0x28, P0 ;  /* 0x000000280200780c */ /* 0x040fe40000704270 */
[----:B------:R-:W-:Y:S02]  /*2ed0*/  ISETP.GT.AND P3, PT, R2, 0x29, P3 ;  /* 0x000000290200780c */ /* 0x000fe40001f64270 */
[C---:B------:R-:W-:Y:S02]  /*2ee0*/  ISETP.LT.OR P2, PT, R0.reuse, 0x21, P2 ;  /* 0x000000210000780c */ /* 0x040fe40001741670 */
[C---:B------:R-:W-:Y:S02]  /*2ef0*/  ISETP.LT.OR P1, PT, R0.reuse, 0x22, P1 ;  /* 0x000000220000780c */ /* 0x040fe40000f21670 */
[C---:B------:R-:W-:Y:S02]  /*2f00*/  ISETP.LT.OR P0, PT, R0.reuse, 0x29, P0 ;  /* 0x000000290000780c */ /* 0x040fe40000701670 */
[----:B------:R-:W-:-:S02]  /*2f10*/  ISETP.LT.OR P3, PT, R0, 0x2a, P3 ;  /* 0x0000002a0000780c */ /* 0x000fc40001f61670 */
[----:B------:R-:W-:Y:S02]  /*2f20*/  FSEL R40, R40, -INF , !P2 ;  /* 0xff80000028287808 */ /* 0x000fe40005000000 */
[----:B------:R-:W-:Y:S02]  /*2f30*/  FSEL R68, R41, -INF , !P1 ;  /* 0xff80000029447808 */ /* 0x000fe40004800000 */
[----:B------:R-:W-:Y:S02]  /*2f40*/  FSEL R44, R44, -INF , !P0 ;  /* 0xff8000002c2c7808 */ /* 0x000fe40004000000 */
[----:B------:R-:W-:Y:S02]  /*2f50*/  FSEL R70, R45, -INF , !P3 ;  /* 0xff8000002d467808 */ /* 0x000fe40005800000 */
[----:B------:R-:W-:Y:S02]  /*2f60*/  PLOP3.LUT P2, PT, PT, PT, UP3, 0x40, 0x0 ;  /* 0x000000000000781c */ /* 0x000fe40003f4e838 */
[----:B------:R-:W-:-:S02]  /*2f70*/  PLOP3.LUT P1, PT, PT, PT, UP4, 0x40, 0x0 ;  /* 0x000000000000781c */ /* 0x000fc40003f2e848 */
[----:B------:R-:W-:Y:S02]  /*2f80*/  PLOP3.LUT P0, PT, PT, PT, UP5, 0x40, 0x0 ;  /* 0x000000000000781c */ /* 0x000fe40003f0e858 */
[----:B------:R-:W-:Y:S02]  /*2f90*/  PLOP3.LUT P3, PT, PT, PT, UP6, 0x40, 0x0 ;  /* 0x000000000000781c */ /* 0x000fe40003f6e868 */
[C---:B------:R-:W-:Y:S02]  /*2fa0*/  ISETP.GT.AND P2, PT, R2.reuse, 0x30, P2 ;  /* 0x000000300200780c */ /* 0x040fe40001744270 */
[C---:B------:R-:W-:Y:S02]  /*2fb0*/  ISETP.GT.AND P1, PT, R2.reuse, 0x31, P1 ;  /* 0x000000310200780c */ /* 0x040fe40000f24270 */
[C---:B------:R-:W-:Y:S02]  /*2fc0*/  ISETP.GT.AND P0, PT, R2.reuse, 0x38, P0 ;  /* 0x000000380200780c */ /* 0x040fe40000704270 */
[----:B------:R-:W-:Y:S01]  /*2fd0*/  ISETP.GT.AND P3, PT, R2, 0x39, P3 ;  /* 0x000000390200780c */ /* 0x000fe20001f64270 */
[----:B0-----:R-:W-:Y:S01]  /*2fe0*/  IMAD.IADD R2, R21, 0x1, R4 ;  /* 0x0000000115027824 */ /* 0x001fe200078e0204 */
[----:B------:R-:W-:-:S02]  /*2ff0*/  ISETP.LT.OR P2, PT, R0, 0x31, P2 ;  /* 0x000000310000780c */ /* 0x000fc40001741670 */
[C---:B------:R-:W-:Y:S02]  /*3000*/  ISETP.LT.OR P1, PT, R0.reuse, 0x32, P1 ;  /* 0x000000320000780c */ /* 0x040fe40000f21670 */
[C---:B------:R-:W-:Y:S02]  /*3010*/  ISETP.LT.OR P0, PT, R0.reuse, 0x39, P0 ;  /* 0x000000390000780c */ /* 0x040fe40000701670 */
[----:B------:R-:W-:Y:S02]  /*3020*/  ISETP.LT.OR P3, PT, R0, 0x3a, P3 ;  /* 0x0000003a0000780c */ /* 0x000fe40001f61670 */
[----:B------:R-:W-:Y:S02]  /*3030*/  VIADDMNMX R0, R4, R58, R15, PT ;  /* 0x0000003a04007246 */ /* 0x000fe4000380010f */
[----:B------:R-:W-:Y:S02]  /*3040*/  FSEL R48, R48, -INF , !P2 ;  /* 0xff80000030307808 */ /* 0x000fe40005000000 */
[----:B------:R-:W-:-:S02]  /*3050*/  FSEL R58, R49, -INF , !P1 ;  /* 0xff800000313a7808 */ /* 0x000fc40004800000 */
[----:B------:R-:W-:Y:S02]  /*3060*/  FSEL R52, R52, -INF , !P0 ;  /* 0xff80000034347808 */ /* 0x000fe40004000000 */
[----:B------:R-:W-:Y:S01]  /*3070*/  FSEL R72, R53, -INF , !P3 ;  /* 0xff80000035487808 */ /* 0x000fe20005800000 */
[----:B------:R-:W-:Y:S06]  /*3080*/  @!P6 BRA `(.L_x_980) ;  /* 0x00000000005ce947 */ /* 0x000fec0003800000 */
[----:B------:R-:W-:Y:S01]  /*3090*/  R2UR UR4, R17 ;  /* 0x00000000110472ca */ /* 0x000fe200000e0000 */
[----:B------:R-:W-:Y:S01]  /*30a0*/  IMAD.U32 R3, RZ, RZ, UR10 ;  /* 0x0000000aff037e24 */ /* 0x000fe2000f8e00ff */
[----:B------:R-:W-:Y:S11]  /*30b0*/  BSSY B0, `(.L_x_981) ;  /* 0x0000010000007945 */ /* 0x000ff60003800000 */
[----:B------:R-:W-:-:S05]  /*30c0*/  IMAD R3, R3, UR4, R4 ;  /* 0x0000000403037c24 */ /* 0x000fca000f8e0204 */
[----:B------:R-:W-:-:S04]  /*30d0*/  IADD3 R3, R3, -UR11, RZ ;  /* 0x8000000b03037c10 */ /* 0x000fc8000fffe0ff */
        /* <DEDUP_REMOVED lines=9> */
.L_x_982:
[----:B------:R-:W-:-:S13]  /*3170*/  ISETP.NE.AND P0, PT, R57, 0x1, PT ;  /* 0x000000013900780c */ /* 0x000fda0003f05270 */
[----:B------:R-:W0:Y:S02]  /*3180*/  @P0 LDC.64 R14, c[0x0][0x9e8] ;  /* 0x00027a00ff0e0b82 */ /* 0x000e240000000a00 */
[----:B0-----:R-:W-:-:S05]  /*3190*/  @P0 IMAD.HI.U32 R4, R3, R14, RZ ;  /* 0x0000000e03040227 */ /* 0x001fca00078e00ff */
[----:B------:R-:W-:-:S07]  /*31a0*/  @P0 SHF.R.U32.HI R3, RZ, R15, R4 ;  /* 0x0000000fff030219 */ /* 0x000fce0000011604 */
.L_x_983:
[----:B------:R-:W-:Y:S05]  /*31b0*/  BSYNC B0 ;  /* 0x0000000000007941 */ /* 0x000fea0003800000 */
.L_x_981:
[----:B------:R-:W-:-:S04]  /*31c0*/  IMAD R4, R3, R57, -UR27 ;  /* 0x8000001b03047e24 */ /* 0x000fc8000f8e0239 */
[----:B------:R-:W-:-:S05]  /*31d0*/  IMAD R3, R5, -0x2, R4 ;  /* 0xfffffffe05037824 */ /* 0x000fca00078e0204 */
[----:B------:R-:W-:Y:S02]  /*31e0*/  VIMNMX R2, R2, R3, !PT ;  /* 0x0000000302027248 */ /* 0x000fe40007fe0100 */
[----:B------:R-:W-:-:S07]  /*31f0*/  VIADDMNMX R0, R3, R57, R0, PT ;  /* 0x0000003903007246 */ /* 0x000fce0003800100 */
.L_x_980:
[----:B------:R-:W-:Y:S01]  /*3200*/  FMNMX.FTZ R3, R24, R60, !PT ;  /* 0x0000003c18037209 */ /* 0x000fe20007810000 */
[----:B------:R-:W-:Y:S02]  /*3210*/  UP2UR UR4, UPR, URZ, 0x8 ;  /* 0x000000083f047883 */ /* 0x000fe40008000000 */
[----:B------:R-:W-:Y:S01]  /*3220*/  UISETP.NE.AND UP3, UPT, UR22, URZ, UPT ;  /* 0x0000003f1600728c */ /* 0x000fe2000bf65270 */
[----:B------:R-:W-:Y:S01]  /*3230*/  FMNMX.FTZ R3, R28, R3, !PT ;  /* 0x000000031c037209 */ /* 0x000fe20007810000 */
[----:B------:R-:W-:Y:S02]  /*3240*/  UP2UR UR22, UPR, URZ, 0x10 ;  /* 0x000000103f167883 */ /* 0x000fe40008000000 */
[----:B------:R-:W-:Y:S01]  /*3250*/  UISETP.NE.AND UP4, UPT, UR26, URZ, UPT ;  /* 0x0000003f1a00728c */ /* 0x000fe2000bf85270 */
[----:B------:R-:W-:Y:S01]  /*3260*/  FMNMX.FTZ R3, R62, R3, !PT ;  /* 0x000000033e037209 */ /* 0x000fe20007810000 */
[----:B------:R-:W-:Y:S01]  /*3270*/  UP2UR UR26, UPR, URZ, 0x20 ;  /* 0x000000203f1a7883 */ /* 0x000fe20008000000 */
[----:B------:R-:W-:Y:S01]  /*3280*/  PLOP3.LUT P2, PT, PT, PT, UP3, 0x40, 0x0 ;  /* 0x000000000000781c */ /* 0x000fe20003f4e838 */
[----:B------:R-:W-:Y:S01]  /*3290*/  UISETP.NE.AND UP5, UPT, UR23, URZ, UPT ;  /* 0x0000003f1700728c */ /* 0x000fe2000bfa5270 */
[----:B------:R-:W-:Y:S01]  /*32a0*/  FMNMX.FTZ R3, R32, R3, !PT ;  /* 0x0000000320037209 */ /* 0x000fe20007810000 */
[----:B------:R-:W-:Y:S01]  /*32b0*/  UP2UR UR27, UPR, URZ, 0x1 ;  /* 0x000000013f1b7883 */ /* 0x000fe20008000000 */
[----:B------:R-:W-:Y:S01]  /*32c0*/  PLOP3.LUT P1, PT, PT, PT, UP4, 0x40, 0x0 ;  /* 0x000000000000781c */ /* 0x000fe20003f2e848 */
[----:B------:R-:W-:Y:S01]  /*32d0*/  UISETP.NE.AND UP0, UPT, UR15, URZ, UPT ;  /* 0x0000003f0f00728c */ /* 0x000fe2000bf05270 */
[----:B------:R-:W-:Y:S01]  /*32e0*/  FMNMX.FTZ R3, R64, R3, !PT ;  /* 0x0000000340037209 */ /* 0x000fe20007810000 */
[----:B------:R-:W-:Y:S01]  /*32f0*/  UISETP.NE.AND UP3, UPT, UR18, URZ, UPT ;  /* 0x0000003f1200728c */ /* 0x000fe2000bf65270 */
[----:B------:R-:W-:Y:S01]  /*3300*/  PLOP3.LUT P3, PT, PT, PT, UP5, 0x40, 0x0 ;  /* 0x000000000000781c */ /* 0x000fe20003f6e858 */
[----:B------:R-:W-:Y:S01]  /*3310*/  UISETP.NE.AND UP5, UPT, UR5, URZ, UPT ;  /* 0x0000003f0500728c */ /* 0x000fe2000bfa5270 */
[----:B------:R-:W-:Y:S01]  /*3320*/  FMNMX.FTZ R3, R36, R3, !PT ;  /* 0x0000000324037209 */ /* 0x000fe20007810000 */
[----:B------:R-:W-:Y:S01]  /*3330*/  UISETP.NE.AND UP4, UPT, UR19, URZ, UPT ;  /* 0x0000003f1300728c */ /* 0x000fe2000bf85270 */
[----:B------:R-:W-:Y:S01]  /*3340*/  ISETP.GT.AND P3, PT, R2, RZ, P3 ;  /* 0x000000ff0200720c */ /* 0x000fe20001f64270 */
[----:B------:R-:W-:Y:S01]  /*3350*/  ULDC UR5, c[0x0][0x988] ;  /* 0x0002620000057ab9 */ /* 0x000fe20000000800 */
[----:B------:R-:W-:Y:S01]  /*3360*/  FMNMX.FTZ R3, R66, R3, !PT ;  /* 0x0000000342037209 */ /* 0x000fe20007810000 */
[----:B------:R-:W-:Y:S01]  /*3370*/  UP2UR UR23, UPR, URZ, 0x40 ;  /* 0x000000403f177883 */ /* 0x000fe20008000000 */
[----:B------:R-:W-:Y:S01]  /*3380*/  ISETP.GT.AND P1, PT, R2, 0x1, P1 ;  /* 0x000000010200780c */ /* 0x000fe20000f24270 */
[----:B------:R-:W-:Y:S01]  /*3390*/  UISETP.NE.AND UP6, UPT, UR14, URZ, UPT ;  /* 0x0000003f0e00728c */ /* 0x000fe2000bfc5270 */
[----:B------:R-:W-:-:S02]  /*33a0*/  FMNMX.FTZ R3, R40, R3, !PT ;  /* 0x0000000328037209 */ /* 0x000fc40007810000 */
[----:B------:R-:W-:Y:S02]  /*33b0*/  ISETP.LT.OR P3, PT, R0, 0x1, P3 ;  /* 0x000000010000780c */ /* 0x000fe40001f61670 */
[----:B------:R-:W-:Y:S02]  /*33c0*/  FMNMX.FTZ R3, R68, R3, !PT ;  /* 0x0000000344037209 */ /* 0x000fe40007810000 */
[----:B------:R-:W-:Y:S02]  /*33d0*/  ISETP.LT.OR P1, PT, R0, 0x2, P1 ;  /* 0x000000020000780c */ /* 0x000fe40000f21670 */
[----:B------:R-:W-:Y:S02]  /*33e0*/  FMNMX.FTZ R3, R44, R3, !PT ;  /* 0x000000032c037209 */ /* 0x000fe40007810000 */
[----:B------:R-:W-:Y:S02]  /*33f0*/  ISETP.GT.AND P2, PT, R2, 0x8, P2 ;  /* 0x000000080200780c */ /* 0x000fe40001744270 */
[----:B------:R-:W-:-:S02]  /*3400*/  FMNMX.FTZ R3, R70, R3, !PT ;  /* 0x0000000346037209 */ /* 0x000fc40007810000 */
[----:B------:R-:W-:Y:S02]  /*3410*/  FSEL R26, R26, -INF , !P3 ;  /* 0xff8000001a1a7808 */ /* 0x000fe40005800000 */
[----:B------:R-:W-:Y:S02]  /*3420*/  FMNMX.FTZ R3, R48, R3, !PT ;  /* 0x0000000330037209 */ /* 0x000fe40007810000 */
[----:B------:R-:W-:Y:S01]  /*3430*/  PLOP3.LUT P3, PT, PT, PT, UP0, 0x40, 0x0 ;  /* 0x000000000000781c */ /* 0x000fe20003f6e808 */
[----:B------:R-:W-:Y:S01]  /*3440*/  UISETP.NE.AND UP0, UPT, UR7, URZ, UPT ;  /* 0x0000003f0700728c */ /* 0x000fe2000bf05270 */
[----:B------:R-:W-:Y:S02]  /*3450*/  FMNMX.FTZ R3, R58, R3, !PT ;  /* 0x000000033a037209 */ /* 0x000fe40007810000 */
[----:B------:R-:W-:Y:S02]  /*3460*/  FSEL R27, R27, -INF , !P1 ;  /* 0xff8000001b1b7808 */ /* 0x000fe40004800000 */
[----:B------:R-:W-:-:S02]  /*3470*/  FMNMX.FTZ R3, R52, R3, !PT ;  /* 0x0000000334037209 */ /* 0x000fc40007810000 */
[----:B------:R-:W-:Y:S02]  /*3480*/  ISETP.LT.OR P2, PT, R0, 0x9, P2 ;  /* 0x000000090000780c */ /* 0x000fe40001741670 */
[----:B------:R-:W-:Y:S02]  /*3490*/  FMNMX.FTZ R3, R72, R3, !PT ;  /* 0x0000000348037209 */ /* 0x000fe40007810000 */
[----:B------:R-:W-:Y:S01]  /*34a0*/  PLOP3.LUT P1, PT, PT, PT, UP3, 0x40, 0x0 ;  /* 0x000000000000781c */ /* 0x000fe20003f2e838 */
[----:B------:R-:W-:Y:S01]  /*34b0*/  UISETP.NE.AND UP3, UPT, UR4, URZ, UPT ;  /* 0x0000003f0400728c */ /* 0x000fe2000bf65270 */
[----:B------:R-:W-:Y:S01]  /*34c0*/  FSEL R30, R30, -INF , !P2 ;  /* 0xff8000001e1e7808 */ /* 0x000fe20005000000 */
[----:B------:R-:W0:Y:S01]  /*34d0*/  SHFL.BFLY PT, R4, R3, 0x2, 0x1f ;  /* 0x0c401f0003047f89 */ /* 0x000e2200000e0000 */
[----:B------:R-:W-:Y:S02]  /*34e0*/  ISETP.GT.AND P3, PT, R2, 0x10, P3 ;  /* 0x000000100200780c */ /* 0x000fe40001f64270 */
[----:B------:R-:W-:Y:S01]  /*34f0*/  PLOP3.LUT P2, PT, PT, PT, UP4, 0x40, 0x0 ;  /* 0x000000000000781c */ /* 0x000fe20003f4e848 */
[----:B------:R-:W-:Y:S01]  /*3500*/  UISETP.NE.AND UP4, UPT, UR22, URZ, UPT ;  /* 0x0000003f1600728c */ /* 0x000fe2000bf85270 */
[----:B------:R-:W-:-:S02]  /*3510*/  ISETP.LT.OR P3, PT, R0, 0x11, P3 ;  /* 0x000000110000780c */ /* 0x000fc40001f61670 */
[----:B------:R-:W-:Y:S02]  /*3520*/  ISETP.GT.AND P1, PT, R2, 0x11, P1 ;  /* 0x000000110200780c */ /* 0x000fe40000f24270 */
[----:B------:R-:W-:Y:S02]  /*3530*/  FSEL R34, R34, -INF , !P3 ;  /* 0xff80000022227808 */ /* 0x000fe40005800000 */
[----:B------:R-:W-:Y:S02]  /*3540*/  ISETP.LT.OR P1, PT, R0, 0x12, P1 ;  /* 0x000000120000780c */ /* 0x000fe40000f21670 */
[----:B------:R-:W-:Y:S02]  /*3550*/  ISETP.GT.AND P2, PT, R2, 0x18, P2 ;  /* 0x000000180200780c */ /* 0x000fe40001744270 */
[----:B------:R-:W-:Y:S01]  /*3560*/  PLOP3.LUT P3, PT, PT, PT, UP6, 0x40, 0x0 ;  /* 0x000000000000781c */ /* 0x000fe20003f6e868 */
[----:B------:R-:W-:Y:S01]  /*3570*/  UISETP.NE.AND UP6, UPT, UR23, URZ, UPT ;  /* 0x0000003f1700728c */ /* 0x000fe2000bfc5270 */
[----:B------:R-:W-:-:S02]  /*3580*/  FSEL R35, R35, -INF , !P1 ;  /* 0xff80000023237808 */ /* 0x000fc40004800000 */
[----:B------:R-:W-:Y:S02]  /*3590*/  ISETP.LT.OR P2, PT, R0, 0x19, P2 ;  /* 0x000000190000780c */ /* 0x000fe40001741670 */
[----:B------:R-:W-:Y:S01]  /*35a0*/  PLOP3.LUT P1, PT, PT, PT, UP0, 0x40, 0x0 ;  /* 0x000000000000781c */ /* 0x000fe20003f2e808 */
[----:B------:R-:W-:Y:S01]  /*35b0*/  UISETP.NE.AND UP0, UPT, UR27, URZ, UPT ;  /* 0x0000003f1b00728c */ /* 0x000fe2000bf05270 */
[----:B------:R-:W-:Y:S02]  /*35c0*/  ISETP.GT.AND P3, PT, R2, 0x20, P3 ;  /* 0x000000200200780c */ /* 0x000fe40001f64270 */
[----:B0-----:R-:W-:Y:S02]  /*35d0*/  FMNMX.FTZ R14, R3, R4, !PT ;  /* 0x00000004030e7209 */ /* 0x001fe40007810000 */
[----:B------:R-:W-:Y:S02]  /*35e0*/  FMNMX.FTZ R3, R26, R27, !PT ;  /* 0x0000001b1a037209 */ /* 0x000fe40007810000 */
[----:B------:R-:W-:Y:S01]  /*35f0*/  FSEL R38, R38, -INF , !P2 ;  /* 0xff80000026267808 */ /* 0x000fe20005000000 */
[----:B------:R-:W0:Y:S01]  /*3600*/  SHFL.BFLY PT, R15, R14, 0x1, 0x1f ;  /* 0x0c201f000e0f7f89 */ /* 0x000e2200000e0000 */
[----:B------:R-:W-:-:S02]  /*3610*/  PLOP3.LUT P2, PT, PT, PT, UP1, 0x40, 0x0 ;  /* 0x000000000000781c */ /* 0x000fc40003f4e818 */
[----:B------:R-:W-:Y:S01]  /*3620*/  ISETP.LT.OR P3, PT, R0, 0x21, P3 ;  /* 0x000000210000780c */ /* 0x000fe20001f61670 */
[----:B------:R-:W-:Y:S01]  /*3630*/  @UP0 ULDC UR4, c[0x0][0x450] ;  /* 0x0001140000040ab9 */ /* 0x000fe20000000800 */
[C---:B------:R-:W-:Y:S02]  /*3640*/  ISETP.GT.AND P1, PT, R2.reuse, 0x21, P1 ;  /* 0x000000210200780c */ /* 0x040fe40000f24270 */
[----:B------:R-:W-:Y:S02]  /*3650*/  ISETP.GT.AND P2, PT, R2, 0x28, P2 ;  /* 0x000000280200780c */ /* 0x000fe40001744270 */
[----:B------:R-:W-:Y:S02]  /*3660*/  FSEL R42, R42, -INF , !P3 ;  /* 0xff8000002a2a7808 */ /* 0x000fe40005800000 */
[C---:B------:R-:W-:Y:S02]  /*3670*/  ISETP.LT.OR P1, PT, R0.reuse, 0x22, P1 ;  /* 0x000000220000780c */ /* 0x040fe40000f21670 */
[----:B------:R-:W-:-:S02]  /*3680*/  ISETP.LT.OR P2, PT, R0, 0x29, P2 ;  /* 0x000000290000780c */ /* 0x000fc40001741670 */
[----:B------:R-:W-:Y:S02]  /*3690*/  PLOP3.LUT P3, PT, PT, PT, UP3, 0x40, 0x0 ;  /* 0x000000000000781c */ /* 0x000fe40003f6e838 */
[----:B------:R-:W-:Y:S02]  /*36a0*/  FSEL R43, R43, -INF , !P1 ;  /* 0xff8000002b2b7808 */ /* 0x000fe40004800000 */
[----:B------:R-:W-:Y:S02]  /*36b0*/  FSEL R46, R46, -INF , !P2 ;  /* 0xff8000002e2e7808 */ /* 0x000fe40005000000 */
[----:B------:R-:W-:Y:S02]  /*36c0*/  PLOP3.LUT P1, PT, PT, PT, UP4, 0x40, 0x0 ;  /* 0x000000000000781c */ /* 0x000fe40003f2e848 */
[----:B------:R-:W-:Y:S02]  /*36d0*/  ISETP.GT.AND P3, PT, R2, 0x30, P3 ;  /* 0x000000300200780c */ /* 0x000fe40001f64270 */
[----:B0-----:R-:W-:-:S02]  /*36e0*/  FMNMX.FTZ R4, R14, R15, !PT ;  /* 0x0000000f0e047209 */ /* 0x001fc40007810000 */
[----:B------:R-:W-:Y:S02]  /*36f0*/  FMNMX.FTZ R14, R30, R3, !PT ;  /* 0x000000031e0e7209 */ /* 0x000fe40007810000 */
[C---:B------:R-:W-:Y:S01]  /*3700*/  FSETP.NEU.FTZ.AND P0, PT, R4.reuse, -INF , PT ;  /* 0xff8000000400780b */ /* 0x040fe20003f1d000 */
[----:B------:R-:W-:Y:S01]  /*3710*/  FMUL.FTZ R15, R4, UR5 ;  /* 0x00000005040f7c20 */ /* 0x000fe20008410000 */
[----:B------:R-:W-:Y:S02]  /*3720*/  ISETP.GT.AND P1, PT, R2, 0x31, P1 ;  /* 0x000000310200780c */ /* 0x000fe40000f24270 */
[C---:B------:R-:W-:Y:S02]  /*3730*/  ISETP.LT.OR P3, PT, R0.reuse, 0x31, P3 ;  /* 0x000000310000780c */ /* 0x040fe40001f61670 */
[----:B------:R-:W-:Y:S02]  /*3740*/  FSEL R15, R15, RZ, P0 ;  /* 0x000000ff0f0f7208 */ /* 0x000fe40000000000 */
[----:B------:R-:W-:Y:S01]  /*3750*/  PLOP3.LUT P0, PT, PT, PT, UP5, 0x40, 0x0 ;  /* 0x000000000000781c */ /* 0x000fe20003f0e858 */
[----:B------:R-:W-:Y:S01]  /*3760*/  UISETP.NE.AND UP5, UPT, UR6, URZ, UPT ;  /* 0x0000003f0600728c */ /* 0x000fe2000bfa5270 */
[----:B------:R-:W-:Y:S01]  /*3770*/  ISETP.LT.OR P1, PT, R0, 0x32, P1 ;  /* 0x000000320000780c */ /* 0x000fe20000f21670 */
[--C-:B------:R-:W-:Y:S01]  /*3780*/  FFMA.FTZ R21, R60, UR5, -R15.reuse ;  /* 0x000000053c157c23 */ /* 0x100fe2000801080f */
[----:B------:R-:W-:Y:S01]  /*3790*/  ISETP.GT.AND P0, PT, R2, 0x9, P0 ;  /* 0x000000090200780c */ /* 0x000fe20000704270 */
[--C-:B------:R-:W-:Y:S01]  /*37a0*/  FFMA.FTZ R23, R62, UR5, -R15.reuse ;  /* 0x000000053e177c23 */ /* 0x100fe2000801080f */
[----:B------:R-:W-:Y:S01]  /*37b0*/  FSEL R50, R50, -INF , !P3 ;  /* 0xff80000032327808 */ /* 0x000fe20005800000 */
[--C-:B------:R-:W-:Y:S01]  /*37c0*/  FFMA.FTZ R25, R64, UR5, -R15.reuse ;  /* 0x0000000540197c23 */ /* 0x100fe2000801080f */
[----:B------:R-:W-:Y:S01]  /*37d0*/  ISETP.LT.OR P0, PT, R0, 0xa, P0 ;  /* 0x0000000a0000780c */ /* 0x000fe20000701670 */
[----:B------:R-:W-:Y:S01]  /*37e0*/  MUFU.EX2 R21, R21 ;  /* 0x0000001500157308 */ /* 0x000fe20000000800 */
[----:B------:R-:W-:Y:S01]  /*37f0*/  FSEL R51, R51, -INF , !P1 ;  /* 0xff80000033337808 */ /* 0x000fe20004800000 */
[--C-:B------:R-:W-:Y:S01]  /*3800*/  FFMA.FTZ R29, R66, UR5, -R15.reuse ;  /* 0x00000005421d7c23 */ /* 0x100fe2000801080f */
[----:B------:R-:W-:Y:S01]  /*3810*/  FSEL R31, R31, -INF , !P0 ;  /* 0xff8000001f1f7808 */ /* 0x000fe20004000000 */
[--C-:B------:R-:W-:Y:S01]  /*3820*/  FFMA.FTZ R37, R70, UR5, -R15.reuse ;  /* 0x0000000546257c23 */ /* 0x100fe2000801080f */
[----:B------:R-:W-:Y:S01]  /*3830*/  PLOP3.LUT P0, PT, PT, PT, UP5, 0x40, 0x0 ;  /* 0x000000000000781c */ /* 0x000fe20003f0e858 */
[----:B------:R-:W-:Y:S01]  /*3840*/  UISETP.NE.AND UP5, UPT, UR26, URZ, UPT ;  /* 0x0000003f1a00728c */ /* 0x000fe2000bfa5270 */
[----:B------:R-:W-:Y:S01]  /*3850*/  FMNMX.FTZ R3, R31, R14, !PT ;  /* 0x0000000e1f037209 */ /* 0x000fe20007810000 */
[----:B------:R-:W-:Y:S01]  /*3860*/  MUFU.EX2 R23, R23 ;  /* 0x0000001700177308 */ /* 0x000fe20000000800 */
[----:B------:R-:W-:Y:S01]  /*3870*/  ISETP.GT.AND P0, PT, R2, 0x19, P0 ;  /* 0x000000190200780c */ /* 0x000fe20000704270 */
[----:B------:R-:W-:Y:S01]  /*3880*/  FFMA.FTZ R41, R58, UR5, -R15 ;  /* 0x000000053a297c23 */ /* 0x000fe2000801080f */
[----:B------:R-:W-:Y:S01]  /*3890*/  FMNMX.FTZ R14, R34, R3, !PT ;  /* 0x00000003220e7209 */ /* 0x000fe20007810000 */
[----:B------:R-:W-:Y:S01]  /*38a0*/  @UP0 ULDC UR6, c[0x0][0x44c] ;  /* 0x0001130000060ab9 */ /* 0x000fe20000000800 */
[----:B------:R-:W-:Y:S01]  /*38b0*/  ISETP.LT.OR P0, PT, R0, 0x1a, P0 ;  /* 0x0000001a0000780c */ /* 0x000fe20000701670 */
[----:B------:R-:W-:Y:S01]  /*38c0*/  UIMAD.WIDE.U32 UR6, UR38, UR6, URZ ;  /* 0x00000006260672a5 */ /* 0x000fe2000f8e003f */
[----:B------:R-:W-:Y:S01]  /*38d0*/  FMNMX.FTZ R3, R35, R14, !PT ;  /* 0x0000000e23037209 */ /* 0x000fe20007810000 */
[----:B------:R-:W-:Y:S01]  /*38e0*/  MUFU.EX2 R25, R25 ;  /* 0x0000001900197308 */ /* 0x000fe20000000800 */
[----:B------:R-:W-:Y:S01]  /*38f0*/  FSEL R39, R39, -INF , !P0 ;  /* 0xff80000027277808 */ /* 0x000fe20004000000 */
[----:B------:R-:W-:Y:S01]  /*3900*/  @UP0 USHF.R.U32.HI UR38, URZ, UR4, UR7 ;  /* 0x000000043f260299 */ /* 0x000fe20008011607 */
[----:B------:R-:W-:Y:S01]  /*3910*/  PLOP3.LUT P0, PT, PT, PT, UP2, 0x40, 0x0 ;  /* 0x000000000000781c */ /* 0x000fe20003f0e828 */
[----:B------:R-:W-:Y:S01]  /*3920*/  UIADD3 UR6, UR39, -0x2, URZ ;  /* 0xfffffffe27067890 */ /* 0x000fe2000fffe03f */
[----:B------:R-:W-:Y:S01]  /*3930*/  FMNMX.FTZ R14, R38, R3, !PT ;  /* 0x00000003260e7209 */ /* 0x000fe20007810000 */
[----:B------:R-:W-:Y:S01]  /*3940*/  UIADD3 UR38, UR42, UR38, URZ ;  /* 0x000000262a267290 */ /* 0x000fe2000fffe03f */
[----:B------:R-:W-:Y:S01]  /*3950*/  ISETP.GT.AND P0, PT, R2, 0x29, P0 ;  /* 0x000000290200780c */ /* 0x000fe20000704270 */
[----:B------:R-:W-:Y:S01]  /*3960*/  MUFU.EX2 R29, R29 ;  /* 0x0000001d001d7308 */ /* 0x000fe20000000800 */
[----:B------:R-:W-:-:S02]  /*3970*/  FMNMX.FTZ R3, R39, R14, !PT ;  /* 0x0000000e27037209 */ /* 0x000fc40007810000 */
[----:B------:R-:W-:Y:S01]  /*3980*/  ISETP.LT.OR P0, PT, R0, 0x2a, P0 ;  /* 0x0000002a0000780c */ /* 0x000fe20000701670 */
[----:B------:R-:W-:Y:S01]  /*3990*/  VIADD R56, R56, UR38 ;  /* 0x0000002638387c36 */ /* 0x000fe20008000000 */
[----:B------:R-:W-:Y:S02]  /*39a0*/  FMNMX.FTZ R14, R42, R3, !PT ;  /* 0x000000032a0e7209 */ /* 0x000fe40007810000 */
[----:B------:R-:W-:Y:S01]  /*39b0*/  FSEL R47, R47, -INF , !P0 ;  /* 0xff8000002f2f7808 */ /* 0x000fe20004000000 */
[----:B------:R-:W-:Y:S01]  /*39c0*/  MUFU.EX2 R37, R37 ;  /* 0x0000002500257308 */ /* 0x000fe20000000800 */
[----:B------:R-:W-:Y:S02]  /*39d0*/  PLOP3.LUT P2, PT, PT, PT, UP5, 0x40, 0x0 ;  /* 0x000000000000781c */ /* 0x000fe40003f4e858 */
[----:B------:R-:W-:Y:S02]  /*39e0*/  PLOP3.LUT P0, PT, PT, PT, UP6, 0x40, 0x0 ;  /* 0x000000000000781c */ /* 0x000fe40003f0e868 */
[----:B------:R-:W-:Y:S01]  /*39f0*/  FMNMX.FTZ R3, R43, R14, !PT ;  /* 0x0000000e2b037209 */ /* 0x000fe20007810000 */
[--C-:B------:R-:W-:Y:S01]  /*3a00*/  FFMA.FTZ R14, R24, UR5, -R15.reuse ;  /* 0x00000005180e7c23 */ /* 0x100fe2000801080f */
[----:B------:R-:W-:Y:S01]  /*3a10*/  ISETP.GT.AND P2, PT, R2, 0x38, P2 ;  /* 0x000000380200780c */ /* 0x000fe20001744270 */
[--C-:B------:R-:W-:Y:S01]  /*3a20*/  FFMA.FTZ R24, R32, UR5, -R15.reuse ;  /* 0x0000000520187c23 */ /* 0x100fe2000801080f */
[----:B------:R-:W-:Y:S01]  /*3a30*/  ISETP.GT.AND P0, PT, R2, 0x39, P0 ;  /* 0x000000390200780c */ /* 0x000fe20000704270 */
[--C-:B------:R-:W-:Y:S01]  /*3a40*/  FFMA.FTZ R32, R40, UR5, -R15.reuse ;  /* 0x0000000528207c23 */ /* 0x100fe2000801080f */
[----:B------:R-:W-:Y:S01]  /*3a50*/  FMNMX.FTZ R2, R46, R3, !PT ;  /* 0x000000032e027209 */ /* 0x000fe20007810000 */
[----:B------:R-:W0:Y:S01]  /*3a60*/  MUFU.EX2 R14, R14 ;  /* 0x0000000e000e7308 */ /* 0x000e220000000800 */
[----:B------:R-:W-:Y:S01]  /*3a70*/  ISETP.LT.OR P2, PT, R0, 0x39, P2 ;  /* 0x000000390000780c */ /* 0x000fe20001741670 */
[----:B------:R-:W-:Y:S01]  /*3a80*/  FFMA.FTZ R40, R48, UR5, -R15 ;  /* 0x0000000530287c23 */ /* 0x000fe2000801080f */
[----:B------:R-:W-:-:S02]  /*3a90*/  FMNMX.FTZ R3, R47, R2, !PT ;  /* 0x000000022f037209 */ /* 0x000fc40007810000 */
[----:B------:R-:W-:Y:S02]  /*3aa0*/  ISETP.LT.OR P0, PT, R0, 0x3a, P0 ;  /* 0x0000003a0000780c */ /* 0x000fe40000701670 */
[----:B------:R-:W-:Y:S01]  /*3ab0*/  FMNMX.FTZ R2, R50, R3, !PT ;  /* 0x0000000332027209 */ /* 0x000fe20007810000 */
[----:B------:R-:W1:Y:S01]  /*3ac0*/  MUFU.EX2 R24, R24 ;  /* 0x0000001800187308 */ /* 0x000e620000000800 */
[----:B------:R-:W-:Y:S02]  /*3ad0*/  FSEL R54, R54, -INF , !P2 ;  /* 0xff80000036367808 */ /* 0x000fe40005000000 */
[----:B------:R-:W-:Y:S01]  /*3ae0*/  FMNMX.FTZ R3, R51, R2, !PT ;  /* 0x0000000233037209 */ /* 0x000fe20007810000 */
[--C-:B------:R-:W-:Y:S01]  /*3af0*/  FFMA.FTZ R2, R28, UR5, -R15.reuse ;  /* 0x000000051c027c23 */ /* 0x100fe2000801080f */
[----:B------:R-:W-:Y:S01]  /*3b00*/  FSEL R55, R55, -INF , !P0 ;  /* 0xff80000037377808 */ /* 0x000fe20004000000 */
[--C-:B------:R-:W-:Y:S01]  /*3b10*/  FFMA.FTZ R28, R36, UR5, -R15.reuse ;  /* 0x00000005241c7c23 */ /* 0x100fe2000801080f */
[----:B------:R-:W-:Y:S01]  /*3b20*/  FMNMX.FTZ R0, R54, R3, !PT ;  /* 0x0000000336007209 */ /* 0x000fe20007810000 */
[----:B------:R-:W-:Y:S01]  /*3b30*/  MUFU.EX2 R198, R2 ;  /* 0x0000000200c67308 */ /* 0x000fe20000000800 */
[----:B------:R-:W-:Y:S01]  /*3b40*/  FFMA.FTZ R36, R44, UR5, -R15 ;  /* 0x000000052c247c23 */ /* 0x000fe2000801080f */
[----:B0-----:R-:W-:-:S02]  /*3b50*/  F2FP.BF16.F32.PACK_AB R196, R21, R14 ;  /* 0x0000000e15c4723e */ /* 0x001fc400000010ff */
[----:B------:R-:W-:-:S04]  /*3b60*/  FMNMX.FTZ R0, R55, R0, !PT ;  /* 0x0000000037007209 */ /* 0x000fc80007810000 */
[----:B------:R-:W0:Y:S01]  /*3b70*/  MUFU.EX2 R28, R28 ;  /* 0x0000001c001c7308 */ /* 0x000e220000000800 */
[----:B------:R-:W2:Y:S01]  /*3b80*/  SHFL.BFLY PT, R3, R0, 0x2, 0x1f ;  /* 0x0c401f0000037f89 */ /* 0x000ea200000e0000 */
[----:B-1----:R-:W-:-:S06]  /*3b90*/  F2FP.BF16.F32.PACK_AB R192, R25, R24 ;  /* 0x0000001819c0723e */ /* 0x002fcc00000010ff */
[----:B------:R-:W-:Y:S08]  /*3ba0*/  MUFU.EX2 R32, R32 ;  /* 0x0000002000207308 */ /* 0x000ff00000000800 */
[----:B------:R-:W1:Y:S01]  /*3bb0*/  MUFU.EX2 R36, R36 ;  /* 0x0000002400247308 */ /* 0x000e620000000800 */
[----:B0-----:R-:W-:-:S07]  /*3bc0*/  F2FP.BF16.F32.PACK_AB R194, R29, R28 ;  /* 0x0000001c1dc2723e */ /* 0x001fce00000010ff */
[----:B------:R-:W-:Y:S01]  /*3bd0*/  MUFU.EX2 R40, R40 ;  /* 0x0000002800287308 */ /* 0x000fe20000000800 */
[----:B--2---:R-:W-:Y:S01]  /*3be0*/  FMNMX.FTZ R2, R0, R3, !PT ;  /* 0x0000000300027209 */ /* 0x004fe20007810000 */
[----:B------:R-:W-:-:S04]  /*3bf0*/  FFMA.FTZ R0, R68, UR5, -R15 ;  /* 0x0000000544007c23 */ /* 0x000fc8000801080f */
[----:B------:R-:W0:Y:S02]  /*3c00*/  SHFL.BFLY PT, R3, R2, 0x1, 0x1f ;  /* 0x0c201f0002037f89 */ /* 0x000e2400000e0000 */
[----:B------:R-:W2:Y:S01]  /*3c10*/  MUFU.EX2 R33, R0 ;  /* 0x0000000000217308 */ /* 0x000ea20000000800 */
[----:B-1----:R-:W-:-:S07]  /*3c20*/  F2FP.BF16.F32.PACK_AB R190, R37, R36 ;  /* 0x0000002425be723e */ /* 0x002fce00000010ff */
[----:B------:R-:W1:Y:S01]  /*3c30*/  MUFU.EX2 R41, R41 ;  /* 0x0000002900297308 */ /* 0x000e620000000800 */
[----:B--2---:R-:W-:Y:S02]  /*3c40*/  F2FP.BF16.F32.PACK_AB R188, R33, R32 ;  /* 0x0000002021bc723e */ /* 0x004fe400000010ff */
[----:B0-----:R-:W-:Y:S01]  /*3c50*/  FMNMX.FTZ R3, R2, R3, !PT ;  /* 0x0000000302037209 */ /* 0x001fe20007810000 */
[--C-:B------:R-:W-:Y:S01]  /*3c60*/  FFMA.FTZ R2, R52, UR5, -R15.reuse ;  /* 0x0000000534027c23 */ /* 0x100fe2000801080f */
[----:B------:R-:W-:Y:S01]  /*3c70*/  FFMA.FTZ R15, R72, UR5, -R15 ;  /* 0x00000005480f7c23 */ /* 0x000fe2000801080f */
[----:B-1----:R-:W-:Y:S02]  /*3c80*/  F2FP.BF16.F32.PACK_AB R184, R41, R40 ;  /* 0x0000002829b8723e */ /* 0x002fe400000010ff */
[C---:B------:R-:W-:Y:S01]  /*3c90*/  FMUL.FTZ R0, R3.reuse, UR5 ;  /* 0x0000000503007c20 */ /* 0x040fe20008410000 */
[----:B------:R-:W-:Y:S01]  /*3ca0*/  FSETP.NEU.FTZ.AND P0, PT, R3, -INF , PT ;  /* 0xff8000000300780b */ /* 0x000fe20003f1d000 */
[----:B------:R0:W-:Y:S03]  /*3cb0*/  MUFU.EX2 R45, R15 ;  /* 0x0000000f002d7308 */ /* 0x0001e60000000800 */
[----:B------:R-:W-:-:S05]  /*3cc0*/  FSEL R0, R0, RZ, P0 ;  /* 0x000000ff00007208 */ /* 0x000fca0000000000 */
[--C-:B------:R-:W-:Y:S01]  /*3cd0*/  FFMA.FTZ R26, R26, UR5, -R0.reuse ;  /* 0x000000051a1a7c23 */ /* 0x100fe20008010800 */
[--C-:B------:R-:W-:Y:S01]  /*3ce0*/  FFMA.FTZ R27, R27, UR5, -R0.reuse ;  /* 0x000000051b1b7c23 */ /* 0x100fe20008010800 */
[--C-:B------:R-:W-:Y:S01]  /*3cf0*/  FFMA.FTZ R30, R30, UR5, -R0.reuse ;  /* 0x000000051e1e7c23 */ /* 0x100fe20008010800 */
[--C-:B------:R-:W-:Y:S01]  /*3d00*/  FFMA.FTZ R31, R31, UR5, -R0.reuse ;  /* 0x000000051f1f7c23 */ /* 0x100fe20008010800 */
[----:B0-----:R-:W-:Y:S01]  /*3d10*/  FADD.FTZ R15, R14, R21 ;  /* 0x000000150e0f7221 */ /* 0x001fe20000010000 */
[--C-:B------:R-:W-:Y:S01]  /*3d20*/  FFMA.FTZ R34, R34, UR5, -R0.reuse ;  /* 0x0000000522227c23 */ /* 0x100fe20008010800 */
[----:B------:R-:W-:Y:S01]  /*3d30*/  MUFU.EX2 R26, R26 ;  /* 0x0000001a001a7308 */ /* 0x000fe20000000800 */
[--C-:B------:R-:W-:Y:S01]  /*3d40*/  FFMA.FTZ R35, R35, UR5, -R0.reuse ;  /* 0x0000000523237c23 */ /* 0x100fe20008010800 */
[----:B------:R-:W-:Y:S01]  /*3d50*/  FADD.FTZ R44, R198, R15 ;  /* 0x0000000fc62c7221 */ /* 0x000fe20000010000 */
[--C-:B------:R-:W-:Y:S01]  /*3d60*/  FFMA.FTZ R38, R38, UR5, -R0.reuse ;  /* 0x0000000526267c23 */ /* 0x100fe20008010800 */
[--C-:B------:R-:W-:Y:S01]  /*3d70*/  FFMA.FTZ R39, R39, UR5, -R0.reuse ;  /* 0x0000000527277c23 */ /* 0x100fe20008010800 */
[----:B------:R-:W-:Y:S01]  /*3d80*/  FFMA.FTZ R42, R42, UR5, -R0 ;  /* 0x000000052a2a7c23 */ /* 0x000fe20008010800 */
[----:B------:R-:W-:Y:S01]  /*3d90*/  FADD.FTZ R15, R23, R44 ;  /* 0x0000002c170f7221 */ /* 0x000fe20000010000 */
[--C-:B------:R-:W-:Y:S01]  /*3da0*/  FFMA.FTZ R43, R43, UR5, -R0.reuse ;  /* 0x000000052b2b7c23 */ /* 0x100fe20008010800 */
[----:B------:R-:W0:Y:S01]  /*3db0*/  MUFU.EX2 R27, R27 ;  /* 0x0000001b001b7308 */ /* 0x000e220000000800 */
[--C-:B------:R-:W-:Y:S01]  /*3dc0*/  FFMA.FTZ R46, R46, UR5, -R0.reuse ;  /* 0x000000052e2e7c23 */ /* 0x100fe20008010800 */
[----:B------:R-:W-:Y:S01]  /*3dd0*/  FADD.FTZ R44, R24, R15 ;  /* 0x0000000f182c7221 */ /* 0x000fe20000010000 */
[--C-:B------:R-:W-:Y:S01]  /*3de0*/  FFMA.FTZ R47, R47, UR5, -R0.reuse ;  /* 0x000000052f2f7c23 */ /* 0x100fe20008010800 */
[--C-:B------:R-:W-:Y:S01]  /*3df0*/  FFMA.FTZ R50, R50, UR5, -R0.reuse ;  /* 0x0000000532327c23 */ /* 0x100fe20008010800 */
[----:B------:R-:W-:Y:S01]  /*3e00*/  FFMA.FTZ R51, R51, UR5, -R0 ;  /* 0x0000000533337c23 */ /* 0x000fe20008010800 */
[----:B------:R-:W-:Y:S01]  /*3e10*/  FADD.FTZ R49, R25, R44 ;  /* 0x0000002c19317221 */ /* 0x000fe20000010000 */
[--C-:B------:R-:W-:Y:S01]  /*3e20*/  FFMA.FTZ R54, R54, UR5, -R0.reuse ;  /* 0x0000000536367c23 */ /* 0x100fe20008010800 */
[----:B------:R-:W1:Y:S01]  /*3e30*/  MUFU.EX2 R30, R30 ;  /* 0x0000001e001e7308 */ /* 0x000e620000000800 */
[----:B------:R-:W-:Y:S01]  /*3e40*/  FFMA.FTZ R0, R55, UR5, -R0 ;  /* 0x0000000537007c23 */ /* 0x000fe20008010800 */
[----:B------:R-:W-:Y:S01]  /*3e50*/  FADD.FTZ R48, R28, R49 ;  /* 0x000000311c307221 */ /* 0x000fe20000010000 */
[----:B------:R-:W-:-:S03]  /*3e60*/  F2FP.BF16.F32.PACK_AB R198, R23, R198 ;  /* 0x000000c617c6723e */ /* 0x000fc600000010ff */
[----:B------:R-:W-:Y:S02]  /*3e70*/  FADD.FTZ R49, R29, R48 ;  /* 0x000000301d317221 */ /* 0x000fe40000010000 */
[----:B------:R-:W2:Y:S01]  /*3e80*/  MUFU.EX2 R31, R31 ;  /* 0x0000001f001f7308 */ /* 0x000ea20000000800 */
[----:B0-----:R-:W-:Y:S01]  /*3e90*/  FADD.FTZ R15, R26, R27 ;  /* 0x0000001b1a0f7221 */ /* 0x001fe20000010000 */
[----:B------:R-:W-:Y:S01]  /*3ea0*/  FADD.FTZ R48, R32, R49 ;  /* 0x0000003120307221 */ /* 0x000fe20000010000 */
[----:B------:R-:W-:-:S03]  /*3eb0*/  F2FP.BF16.F32.PACK_AB R197, R27, R26 ;  /* 0x0000001a1bc5723e */ /* 0x000fc600000010ff */
[----:B------:R-:W-:Y:S02]  /*3ec0*/  FADD.FTZ R49, R33, R48 ;  /* 0x0000003021317221 */ /* 0x000fe40000010000 */
        /* <DEDUP_REMOVED lines=9> */
[----:B------:R-:W-:Y:S01]  /*3f60*/  FADD.FTZ R44, R36, R49 ;  /* 0x00000031242c7221 */ /* 0x000fe20000010000 */
[----:B------:R-:W-:-:S03]  /*3f70*/  F2FP.BF16.F32.PACK_AB R193, R35, R34 ;  /* 0x0000002223c1723e */ /* 0x000fc600000010ff */
[----:B------:R-:W-:Y:S02]  /*3f80*/  FADD.FTZ R21, R37, R44 ;  /* 0x0000002c25157221 */ /* 0x000fe40000010000 */
[----:B------:R-:W1:Y:S01]  /*3f90*/  MUFU.EX2 R42, R42 ;  /* 0x0000002a002a7308 */ /* 0x000e620000000800 */
[----:B--2---:R-:W-:Y:S01]  /*3fa0*/  FADD.FTZ R14, R38, R15 ;  /* 0x0000000f260e7221 */ /* 0x004fe20000010000 */
[----:B------:R-:W-:-:S04]  /*3fb0*/  FADD.FTZ R24, R40, R21 ;  /* 0x0000001528187221 */ /* 0x000fc80000010000 */
[----:B------:R-:W-:Y:S02]  /*3fc0*/  FADD.FTZ R21, R41, R24 ;  /* 0x0000001829157221 */ /* 0x000fe40000010000 */
        /* <DEDUP_REMOVED lines=11> */
[----:B-1----:R-:W-:Y:S01]  /*4080*/  FADD.FTZ R24, R2, R21 ;  /* 0x0000001502187221 */ /* 0x002fe20000010000 */
[----:B------:R-:W-:-:S03]  /*4090*/  F2FP.BF16.F32.PACK_AB R186, R45, R2 ;  /* 0x000000022dba723e */ /* 0x000fc600000010ff */
[----:B------:R-:W-:-:S03]  /*40a0*/  FADD.FTZ R15, R45, R24 ;  /* 0x000000182d0f7221 */ /* 0x000fc60000010000 */
[----:B------:R-:W1:Y:S01]  /*40b0*/  MUFU.EX2 R51, R51 ;  /* 0x0000003300337308 */ /* 0x000e620000000800 */
[C---:B--2---:R-:W-:Y:S01]  /*40c0*/  FADD.FTZ R21, R47.reuse, R14 ;  /* 0x0000000e2f157221 */ /* 0x044fe20000010000 */
[----:B------:R-:W-:-:S06]  /*40d0*/  F2FP.BF16.F32.PACK_AB R191, R47, R46 ;  /* 0x0000002e2fbf723e */ /* 0x000fcc00000010ff */
[----:B------:R-:W2:Y:S01]  /*40e0*/  MUFU.EX2 R54, R54 ;  /* 0x0000003600367308 */ /* 0x000ea20000000800 */
[----:B0-----:R-:W-:-:S07]  /*40f0*/  FADD.FTZ R2, R50, R21 ;  /* 0x0000001532027221 */ /* 0x001fce0000010000 */
[----:B------:R-:W0:Y:S01]  /*4100*/  MUFU.EX2 R187, R0 ;  /* 0x0000000000bb7308 */ /* 0x000e220000000800 */
[C---:B-1----:R-:W-:Y:S01]  /*4110*/  FADD.FTZ R21, R51.reuse, R2 ;  /* 0x0000000233157221 */ /* 0x042fe20000010000 */
[----:B------:R-:W-:-:S03]  /*4120*/  F2FP.BF16.F32.PACK_AB R185, R51, R50 ;  /* 0x0000003233b9723e */ /* 0x000fc600000010ff */
[----:B--2---:R-:W-:-:S04]  /*4130*/  FADD.FTZ R14, R54, R21 ;  /* 0x00000015360e7221 */ /* 0x004fc80000010000 */
[C---:B0-----:R-:W-:Y:S01]  /*4140*/  FADD.FTZ R14, R187.reuse, R14 ;  /* 0x0000000ebb0e7221 */ /* 0x041fe20000010000 */
[----:B------:R-:W-:Y:S01]  /*4150*/  F2FP.BF16.F32.PACK_AB R187, R187, R54 ;  /* 0x00000036bbbb723e */ /* 0x000fe200000010ff */
[----:B------:R-:W-:Y:S06]  /*4160*/  @!P6 BRA `(.L_x_984) ;  /* 0x000000000044e947 */ /* 0x000fec0003800000 */
[----:B------:R-:W-:Y:S01]  /*4170*/  ISETP.LT.AND P0, PT, RZ, UR38, PT ;  /* 0x00000026ff007c0c */ /* 0x000fe2000bf01270 */
[----:B------:R-:W-:-:S06]  /*4180*/  UIADD3 UR4, UR38, -0x1, URZ ;  /* 0xffffffff26047890 */ /* 0x000fcc000fffe03f */
[----:B------:R-:W-:-:S06]  /*4190*/  IMAD.U32 R0, RZ, RZ, UR4 ;  /* 0x00000004ff007e24 */ /* 0x000fcc000f8e00ff */
[----:B------:R-:W-:Y:S05]  /*41a0*/  @P0 BRA `(.L_x_985) ;  /* 0x00000000001c0947 */ /* 0x000fea0003800000 */
[----:B------:R-:W-:Y:S01]  /*41b0*/  ISETP.NE.AND P0, PT, R57, 0x1, PT ;  /* 0x000000013900780c */ /* 0x000fe20003f05270 */
[----:B------:R-:W-:-:S12]  /*41c0*/  IMAD R21, RZ, RZ, -UR38 ;  /* 0x80000026ff157e24 */ /* 0x000fd8000f8e02ff */
[----:B------:R-:W0:Y:S02]  /*41d0*/  @P0 LDC.64 R24, c[0x0][0x9e8] ;  /* 0x00027a00ff180b82 */ /* 0x000e240000000a00 */
[----:B0-----:R-:W-:-:S05]  /*41e0*/  @P0 IMAD.HI.U32 R0, R21, R24, RZ ;  /* 0x0000001815000227 */ /* 0x001fca00078e00ff */
[----:B------:R-:W-:-:S04]  /*41f0*/  @P0 SHF.R.U32.HI R21, RZ, R25, R0 ;  /* 0x00000019ff150219 */ /* 0x000fc80000011600 */
[----:B------:R-:W-:Y:S01]  /*4200*/  LOP3.LUT R0, RZ, R21, RZ, 0x33, !PT ;  /* 0x00000015ff007212 */ /* 0x000fe200078e33ff */
[----:B------:R-:W-:Y:S06]  /*4210*/  BRA `(.L_x_986) ;  /* 0x0000000000107947 */ /* 0x000fec0003800000 */
.L_x_985:
[----:B------:R-:W-:-:S13]  /*4220*/  ISETP.NE.AND P0, PT, R57, 0x1, PT ;  /* 0x000000013900780c */ /* 0x000fda0003f05270 */
[----:B------:R-:W0:Y:S02]  /*4230*/  @P0 LDC.64 R24, c[0x0][0x9e8] ;  /* 0x00027a00ff180b82 */ /* 0x000e240000000a00 */
[----:B0-----:R-:W-:-:S05]  /*4240*/  @P0 IMAD.HI.U32 R2, R0, R24, RZ ;  /* 0x0000001800020227 */ /* 0x001fca00078e00ff */
[----:B------:R-:W-:-:S07]  /*4250*/  @P0 SHF.R.U32.HI R0, RZ, R25, R2 ;  /* 0x00000019ff000219 */ /* 0x000fce0000011602 */
.L_x_986:
[----:B------:R-:W-:-:S05]  /*4260*/  IMAD R57, R0, R57, R57 ;  /* 0x0000003900397224 */ /* 0x000fca00078e0239 */
[----:B------:R-:W-:-:S07]  /*4270*/  VIMNMX R56, R56, R57, PT ;  /* 0x0000003938387248 */ /* 0x000fce0003fe0100 */
.L_x_984:
[----:B------:R-:W-:Y:S01]  /*4280*/  R2UR UR4, R22 ;  /* 0x00000000160472ca */ /* 0x000fe200000e0000 */
[----:B------:R-:W-:Y:S01]  /*4290*/  UMOV UR61, URZ ;  /* 0x0000003f003d7c82 */ /* 0x000fe20008000000 */
[----:B------:R-:W-:Y:S01]  /*42a0*/  SHF.R.S32.HI R21, RZ, 0x1f, R56 ;  /* 0x0000001fff157819 */ /* 0x000fe20000011438 */
[----:B------:R-:W-:Y:S01]  /*42b0*/  IMAD.MOV.U32 R0, RZ, RZ, 0x3f800000 ;  /* 0x3f800000ff007424 */ /* 0x000fe200078e00ff */
[----:B------:R-:W-:Y:S01]  /*42c0*/  CS2R R150, SRZ ;  /* 0x0000000000967805 */ /* 0x000fe2000001ff00 */
[----:B------:R-:W-:Y:S01]  /*42d0*/  IMAD.MOV.U32 R2, RZ, RZ, 0x3f800000 ;  /* 0x3f800000ff027424 */ /* 0x000fe200078e00ff */
[----:B------:R-:W-:Y:S02]  /*42e0*/  LEA.HI R21, R21, R56, RZ, 0x6 ;  /* 0x0000003815157211 */ /* 0x000fe400078f30ff */
[----:B------:R-:W-:Y:S02]  /*42f0*/  CS2R R148, SRZ ;  /* 0x0000000000947805 */ /* 0x000fe4000001ff00 */
[----:B------:R-:W-:-:S02]  /*4300*/  CS2R R146, SRZ ;  /* 0x0000000000927805 */ /* 0x000fc4000001ff00 */
[----:B------:R-:W-:Y:S02]  /*4310*/  CS2R R144, SRZ ;  /* 0x0000000000907805 */ /* 0x000fe4000001ff00 */
[----:B------:R-:W-:Y:S02]  /*4320*/  SHF.R.S32.HI R21, RZ, 0x6, R21 ;  /* 0x00000006ff157819 */ /* 0x000fe40000011415 */
[----:B------:R-:W-:Y:S02]  /*4330*/  CS2R R142, SRZ ;  /* 0x00000000008e7805 */ /* 0x000fe4000001ff00 */
[----:B------:R-:W-:Y:S02]  /*4340*/  CS2R R140, SRZ ;  /* 0x00000000008c7805 */ /* 0x000fe4000001ff00 */
[----:B------:R-:W-:Y:S02]  /*4350*/  CS2R R138, SRZ ;  /* 0x00000000008a7805 */ /* 0x000fe4000001ff00 */
[----:B------:R-:W-:Y:S01]  /*4360*/  VIMNMX R21, R21, UR4, !PT ;  /* 0x0000000415157c48 */ /* 0x000fe2000ffe0100 */
[----:B------:R-:W-:Y:S01]  /*4370*/  UMOV UR4, URZ ;  /* 0x0000003f00047c82 */ /* 0x000fe20008000000 */
[----:B------:R-:W-:-:S02]  /*4380*/  CS2R R136, SRZ ;  /* 0x0000000000887805 */ /* 0x000fc4000001ff00 */
[----:B------:R-:W-:Y:S02]  /*4390*/  CS2R R134, SRZ ;  /* 0x0000000000867805 */ /* 0x000fe4000001ff00 */
[----:B------:R-:W-:Y:S02]  /*43a0*/  ISETP.LE.AND P0, PT, R21, UR6, PT ;  /* 0x0000000615007c0c */ /* 0x000fe4000bf03270 */
        /* <DEDUP_REMOVED lines=56> */
[----:B------:R-:W-:Y:S01]  /*4730*/  UMOV UR4, URZ ;  /* 0x0000003f00047c82 */ /* 0x000fe20008000000 */
[----:B------:R-:W-:Y:S01]  /*4740*/  IMAD.MOV.U32 R2, RZ, RZ, 0x3f800000 ;  /* 0x3f800000ff027424 */ /* 0x000fe200078e00ff */
[----:B------:R-:W-:Y:S01]  /*4750*/  UMOV UR7, URZ ;  /* 0x0000003f00077c82 */ /* 0x000fe20008000000 */
[----:B------:R-:W-:Y:S02]  /*4760*/  IMAD.U32 R201, RZ, RZ, UR4 ;  /* 0x00000004ffc97e24 */ /* 0x000fe4000f8e00ff */
[----:B------:R-:W-:Y:S02]  /*4770*/  IMAD.MOV.U32 R0, RZ, RZ, 0x3f800000 ;  /* 0x3f800000ff007424 */ /* 0x000fe400078e00ff */
[----:B------:R-:W-:-:S07]  /*4780*/  IMAD.MOV.U32 R151, RZ, RZ, RZ ;  /* 0x000000ffff977224 */ /* 0x000fce00078e00ff */
.L_x_1004:
[----:B------:R-:W-:Y:S01]  /*4790*/  R2UR UR5, R201 ;  /* 0x00000000c90572ca */ /* 0x000fe200000e0000 */
[----:B------:R-:W-:-:S04]  /*47a0*/  UIADD3 UR4, UR7, 0x1, URZ ;  /* 0x0000000107047890 */ /* 0x000fc8000fffe03f */
[----:B------:R-:W-:-:S04]  /*47b0*/  UISETP.NE.AND UP1, UPT, UR4, 0x2, UPT ;  /* 0x000000020400788c */ /* 0x000fc8000bf25270 */
[----:B------:R-:W-:Y:S02]  /*47c0*/  USEL UR61, URZ, 0x1, UP1 ;  /* 0x000000013f3d7887 */ /* 0x000fe40008800000 */
[----:B------:R-:W-:Y:S02]  /*47d0*/  USEL UR4, UR4, URZ, UP1 ;  /* 0x0000003f04047287 */ /* 0x000fe40008800000 */
[----:B------:R-:W-:Y:S01]  /*47e0*/  ULOP3.LUT UR61, UR5, UR61, URZ, 0x3c, !UPT ;  /* 0x0000003d053d7292 */ /* 0x000fe2000f8e3c3f */
[----:B------:R-:W-:Y:S11]  /*47f0*/  @!P4 BRA `(.L_x_988) ;  /* 0x000000000004c947 */ /* 0x000ff60003800000 */
[----:B------:R-:W-:Y:S01]  /*4800*/  BPT.TRAP 0x1 ;  /* 0x000000040000795c */ /* 0x000fe20000300000 */
.L_x_988:
[----:B------:R-:W-:Y:S01]  /*4810*/  R2UR UR5, R16 ;  /* 0x00000000100572ca */ /* 0x000fe200000e0000 */
[----:B------:R-:W-:-:S05]  /*4820*/  IMAD.U32 R23, RZ, RZ, UR61 ;  /* 0x0000003dff177e24 */ /* 0x000fca000f8e00ff */
[----:B------:R-:W-:-:S07]  /*4830*/  SHF.L.U32 R23, R23, 0x1f, RZ ;  /* 0x0000001f17177819 */ /* 0x000fce00000006ff */
[----:B------:R-:W-:-:S09]  /*4840*/  ULEA UR60, UR4, UR5, 0x3 ;  /* 0x00000005043c7291 */ /* 0x000fd2000f8e183f */
[----:B------:R0:W1:Y:S01]  /*4850*/  SYNCS.PHASECHK.TRANS64.TRYWAIT P0, [UR60+0x30830], R23 ;  /* 0x03083017ff0075a7 */ /* 0x000062000800017c */
[----:B------:R-:W-:Y:S05]  /*4860*/  @!P4 BRA `(.L_x_989) ;  /* 0x000000000004c947 */ /* 0x000fea0003800000 */
[----:B------:R-:W-:Y:S01]  /*4870*/  BPT.TRAP 0x1 ;  /* 0x000000040000795c */ /* 0x000fe20000300000 */
.L_x_989:
[----:B-1----:R-:W-:Y:S05]  /*4880*/  @P0 BRA `(.L_x_990) ;  /* 0x0000000000080947 */ /* 0x002fea0003800000 */
[----:B------:R-:W1:Y:S02]  /*4890*/  SYNCS.PHASECHK.TRANS64.TRYWAIT P0, [UR60+0x30830], R23 ;  /* 0x03083017ff0075a7 */ /* 0x000e64000800017c */
[----:B-1----:R-:W-:Y:S05]  /*48a0*/  @!P0 BRA `(.L_x_991) ;  /* 0x000000f400fc8947 */ /* 0x002fea0003800000 */
.L_x_990:
[----:B------:R-:W-:Y:S01]  /*48b0*/  R2UR UR5, R19 ;  /* 0x00000000130572ca */ /* 0x000fe200000e0000 */
[----:B-1----:R-:W-:Y:S01]  /*48c0*/  WARPGROUP.ARRIVE ;  /* 0x00000000000079c5 */ /* 0x002fe20000000000 */
[----:B------:R-:W-:Y:S01]  /*48d0*/  R2UR UR56, R6 ;  /* 0x00000000063872ca */ /* 0x000fe200000e0000 */
[----:B------:R-:W-:Y:S01]  /*48e0*/  UMOV UR59, 0x40000040 ;  /* 0x40000040003b7882 */ /* 0x000fe20000000000 */
[----:B------:R-:W-:Y:S01]  /*48f0*/  R2UR UR57, R7 ;  /* 0x00000000073972ca */ /* 0x000fe200000e0000 */
[----:B------:R-:W-:Y:S01]  /*4900*/  UMOV UR55, 0x40000040 ;  /* 0x4000004000377882 */ /* 0x000fe20000000000 */
[----:B0-----:R-:W-:Y:S01]  /*4910*/  MOV R23, UR53 ;  /* 0x0000003500177c02 */ /* 0x001fe20008000f00 */
[----:B------:R-:W-:Y:S01]  /*4920*/  UMOV UR11, 0x40000040 ;  /* 0x40000040000b7882 */ /* 0x000fe20000000000 */
[----:B------:R-:W-:Y:S01]  /*4930*/  MOV R200, UR52 ;  /* 0x0000003400c87c02 */ /* 0x000fe20008000f00 */
[----:B------:R-:W-:Y:S01]  /*4940*/  UMOV UR15, 0x40000040 ;  /* 0x40000040000f7882 */ /* 0x000fe20000000000 */
[----:B------:R-:W-:Y:S01]  /*4950*/  R2UR UR52, R8 ;  /* 0x00000000083472ca */ /* 0x000fe200000e0000 */
[----:B------:R-:W-:Y:S01]  /*4960*/  UMOV UR19, 0x40000040 ;  /* 0x4000004000137882 */ /* 0x000fe20000000000 */
[----:B------:R-:W-:Y:S01]  /*4970*/  R2UR UR53, R9 ;  /* 0x00000000093572ca */ /* 0x000fe200000e0000 */
[----:B------:R-:W-:Y:S01]  /*4980*/  ULEA UR5, UR4, UR5, 0xb ;  /* 0x0000000504057291 */ /* 0x000fe2000f8e583f */
[-C--:B------:R-:W-:Y:S01]  /*4990*/  FMUL.FTZ R24, R24, R0.reuse ;  /* 0x0000000018187220 */ /* 0x080fe20000410000 */
[----:B------:R-:W-:Y:S01]  /*49a0*/  UMOV UR23, 0x40000040 ;  /* 0x4000004000177882 */ /* 0x000fe20000000000 */
[----:B------:R-:W-:Y:S01]  /*49b0*/  UMOV UR27, 0x40000040 ;  /* 0x40000040001b7882 */ /* 0x000fe20000000000 */
[----:B------:R-:W-:Y:S01]  /*49c0*/  UIADD3 UR10, UR5, 0x2, URZ ;  /* 0x00000002050a7890 */ /* 0x000fe2000fffe03f */
[-C--:B------:R-:W-:Y:S01]  /*49d0*/  FMUL.FTZ R25, R25, R0.reuse ;  /* 0x0000000019197220 */ /* 0x080fe20000410000 */
[----:B------:R-:W-:Y:S01]  /*49e0*/  UIADD3 UR14, UR5, 0x200, URZ ;  /* 0x00000200050e7890 */ /* 0x000fe2000fffe03f */
[-C--:B------:R-:W-:Y:S01]  /*49f0*/  FMUL.FTZ R28, R28, R0.reuse ;  /* 0x000000001c1c7220 */ /* 0x080fe20000410000 */
[----:B------:R-:W-:Y:S01]  /*4a00*/  UMOV UR58, UR5 ;  /* 0x00000005003a7c82 */ /* 0x000fe20008000000 */
[----:B------:R-:W-:Y:S01]  /*4a10*/  UIADD3 UR18, UR5, 0x202, URZ ;  /* 0x0000020205127890 */ /* 0x000fe2000fffe03f */
[----:B------:R-:W-:Y:S01]  /*4a20*/  HGMMA.64x64x16.F32.BF16 R152, gdesc[UR56], RZ, !UPT, gsb0 ;  /* 0x00e00000389879f0 */ /* 0x000fe2000c0018ff */
[----:B------:R-:W-:Y:S01]  /*4a30*/  UMOV UR54, UR10 ;  /* 0x0000000a00367c82 */ /* 0x000fe20008000000 */
[----:B------:R-:W-:Y:S01]  /*4a40*/  R2UR UR56, R12 ;  /* 0x000000000c3872ca */ /* 0x000fe200000e0000 */
[----:B------:R-:W-:Y:S01]  /*4a50*/  UIADD3 UR10, UR5, 0x4, URZ ;  /* 0x00000004050a7890 */ /* 0x000fe2000fffe03f */
[----:B------:R-:W-:Y:S01]  /*4a60*/  R2UR UR57, R13 ;  /* 0x000000000d3972ca */ /* 0x000fe200000e0000 */
[----:B------:R-:W-:Y:S01]  /*4a70*/  UMOV UR59, 0x40000040 ;  /* 0x40000040003b7882 */ /* 0x000fe20000000000 */
[----:B------:R-:W-:Y:S01]  /*4a80*/  UIADD3 UR22, UR5, 0x204, URZ ;  /* 0x0000020405167890 */ /* 0x000fe2000fffe03f */
[-C--:B------:R-:W-:Y:S01]  /*4a90*/  FMUL.FTZ R29, R29, R0.reuse ;  /* 0x000000001d1d7220 */ /* 0x080fe20000410000 */
[----:B------:R-:W-:Y:S01]  /*4aa0*/  UIADD3 UR26, UR5, 0x206, URZ ;  /* 0x00000206051a7890 */ /* 0x000fe2000fffe03f */
[-C--:B------:R-:W-:Y:S01]  /*4ab0*/  FMUL.FTZ R32, R32, R0.reuse ;  /* 0x0000000020207220 */ /* 0x080fe20000410000 */
        /* <DEDUP_REMOVED lines=73> */
[----:B------:R-:W-:Y:S01]  /*4f50*/  HGMMA.64x64x16.F32.BF16 R152, gdesc[UR52], R152, gsb0 ;  /* 0x00e00000349879f0 */ /* 0x000fe20008001898 */
[----:B------:R-:W-:Y:S01]  /*4f60*/  R2UR UR53, R23 ;  /* 0x00000000173572ca */ /* 0x000fe200000e0000 */
[----:B------:R-:W-:Y:S01]  /*4f70*/  UIADD3 UR54, UR5, 0x604, URZ ;  /* 0x0000060405367890 */ /* 0x000fe2000fffe03f */
[----:B------:R-:W-:Y:S01]  /*4f80*/  R2UR UR52, R200 ;  /* 0x00000000c83472ca */ /* 0x000fe200000e0000 */
[----:B------:R-:W-:Y:S01]  /*4f90*/  UMOV UR55, 0x40000040 ;  /* 0x4000004000377882 */ /* 0x000fe20000000000 */
[----:B------:R-:W-:Y:S01]  /*4fa0*/  UIADD3 UR5, UR5, 0x606, URZ ;  /* 0x0000060605057890 */ /* 0x000fe2000fffe03f */
        /* <DEDUP_REMOVED lines=68> */
[----:B------:R-:W-:Y:S01]  /*53f0*/  HGMMA.64x64x16.F32.BF16 R152, gdesc[UR56], R152, gsb0 ;  /* 0x00e00000389879f0 */ /* 0x000fe20008001898 */
[----:B------:R-:W-:Y:S01]  /*5400*/  R2UR UR56, R10 ;  /* 0x000000000a3872ca */ /* 0x000fe200000e0000 */
[----:B------:R-:W-:Y:S01]  /*5410*/  UMOV UR58, UR5 ;  /* 0x00000005003a7c82 */ /* 0x000fe20008000000 */
[----:B------:R-:W-:Y:S01]  /*5420*/  R2UR UR57, R11 ;  /* 0x000000000b3972ca */ /* 0x000fe200000e0000 */
[----:B------:R-:W-:Y:S01]  /*5430*/  UMOV UR59, 0x40000040 ;  /* 0x40000040003b7882 */ /* 0x000fe20000000000 */
[----:B------:R-:W-:Y:S02]  /*5440*/  WARPGROUP.DEPBAR.LE gsb0, 0x0 ;  /* 0x00008000000079c5 */ /* 0x000fe40000010000 */
[----:B------:R-:W-:-:S06]  /*5450*/  WARPGROUP.ARRIVE ;  /* 0x00000000000079c5 */ /* 0x000fcc0000000000 */
[----:B------:R-:W-:Y:S03]  /*5460*/  HGMMA.64x64x16.F32.BF16 R152, gdesc[UR8], R152, gsb0 ;  /* 0x00e00000089879f0 */ /* 0x000fe60008001898 */
        /* <DEDUP_REMOVED lines=37> */
[----:B------:R-:W-:Y:S05]  /*56c0*/  @!P4 BRA `(.L_x_992) ;  /* 0x000000000004c947 */ /* 0x000fea0003800000 */
[----:B------:R-:W-:Y:S01]  /*56d0*/  BPT.TRAP 0x1 ;  /* 0x000000040000795c */ /* 0x000fe20000300000 */
.L_x_992:
[----:B------:R-:W-:Y:S02]  /*56e0*/  R2UR UR10, R16 ;  /* 0x00000000100a72ca */ /* 0x000fe400000e0000 */
[----:B------:R-:W-:-:S11]  /*56f0*/  R2UR UR5, R201 ;  /* 0x00000000c90572ca */ /* 0x000fd600000e0000 */
[----:B------:R-:W-:Y:S02]  /*5700*/  ULEA UR14, UR7, UR10, 0x3 ;  /* 0x0000000a070e7291 */ /* 0x000fe4000f8e183f */
[----:B------:R-:W-:-:S05]  /*5710*/  IMAD.U32 R0, RZ, RZ, UR5 ;  /* 0x00000005ff007e24 */ /* 0x000fca000f8e00ff */
[----:B------:R-:W-:-:S04]  /*5720*/  SHF.L.U32 R0, R0, 0x1f, RZ ;  /* 0x0000001f00007819 */ /* 0x000fc800000006ff */
[----:B------:R0:W1:Y:S01]  /*5730*/  SYNCS.PHASECHK.TRANS64.TRYWAIT P0, [UR14+0x30850], R0 ;  /* 0x03085000ff0075a7 */ /* 0x000062000800014e */
[----:B------:R-:W-:Y:S05]  /*5740*/  @!P4 BRA `(.L_x_993) ;  /* 0x000000000004c947 */ /* 0x000fea0003800000 */
[----:B------:R-:W-:Y:S01]  /*5750*/  BPT.TRAP 0x1 ;  /* 0x000000040000795c */ /* 0x000fe20000300000 */
.L_x_993:
[----:B-1----:R-:W-:Y:S05]  /*5760*/  @P0 BRA `(.L_x_994) ;  /* 0x0000000000080947 */ /* 0x002fea0003800000 */
[----:B------:R-:W1:Y:S02]  /*5770*/  SYNCS.PHASECHK.TRANS64.TRYWAIT P0, [UR14+0x30850], R0 ;  /* 0x03085000ff0075a7 */ /* 0x000e64000800014e */
[----:B-1----:R-:W-:Y:S05]  /*5780*/  @!P0 BRA `(.L_x_995) ;  /* 0x000000e8005c8947 */ /* 0x002fea0003800000 */
.L_x_994:
[----:B------:R-:W-:Y:S01]  /*5790*/  R2UR UR5, R16 ;  /* 0x00000000100572ca */ /* 0x000fe200000e0000 */
[----:B------:R-:W-:Y:S01]  /*57a0*/  WARPGROUP.ARRIVE ;  /* 0x00000000000079c5 */ /* 0x000fe20000000000 */
[----:B------:R-:W-:Y:S01]  /*57b0*/  UMOV UR11, 0x40000040 ;  /* 0x40000040000b7882 */ /* 0x000fe20000000000 */
[----:B------:R-:W-:Y:S01]  /*57c0*/  PLOP3.LUT P0, PT, PT, PT, UP0, 0x80, 0x0 ;  /* 0x000000000000781c */ /* 0x000fe20003f0f008 */
[----:B------:R-:W-:Y:S01]  /*57d0*/  IMAD.MOV.U32 R2, RZ, RZ, R18 ;  /* 0x000000ffff027224 */ /* 0x000fe200078e0012 */
[----:B------:R-:W-:Y:S01]  /*57e0*/  PLOP3.LUT P1, PT, PT, PT, UP0, 0x80, 0x0 ;  /* 0x000000000000781c */ /* 0x000fe20003f2f008 */
[----:B------:R-:W-:Y:S01]  /*57f0*/  ULDC UR18, c[0x0][0x2f0] ;  /* 0x0000bc0000127ab9 */ /* 0x000fe20000000800 */
[----:B------:R-:W-:Y:S01]  /*5800*/  R2UR UR22, R17 ;  /* 0x00000000111672ca */ /* 0x000fe200000e0000 */
[----:B------:R-:W-:Y:S01]  /*5810*/  ULDC UR19, c[0x0][0x288] ;  /* 0x0000a20000137ab9 */ /* 0x000fe20000000800 */
[----:B------:R-:W-:-:S04]  /*5820*/  R2UR UR15, R20 ;  /* 0x00000000140f72ca */ /* 0x000fc800000e0000 */
[----:B------:R-:W-:-:S04]  /*5830*/  UIADD3 UR5, UR5, 0x400, URZ ;  /* 0x0000040005057890 */ /* 0x000fc8000fffe03f */
[----:B------:R-:W-:-:S04]  /*5840*/  USHF.R.U32.HI UR5, URZ, 0x4, UR5 ;  /* 0x000000043f057899 */ /* 0x000fc80008011605 */
[----:B------:R-:W-:-:S04]  /*5850*/  ULOP3.LUT UR5, UR5, 0x3fff, URZ, 0xc0, !UPT ;  /* 0x00003fff05057892 */ /* 0x000fc8000f8ec03f */
[----:B------:R-:W-:-:S04]  /*5860*/  ULOP3.LUT UR5, UR5, 0x2000000, URZ, 0xfc, !UPT ;  /* 0x0200000005057892 */ /* 0x000fc8000f8efc3f */
[----:B------:R-:W-:Y:S02]  /*5870*/  ULEA UR5, UR7, UR5, 0xb ;  /* 0x0000000507057291 */ /* 0x000fe4000f8e583f */
[----:B------:R-:W-:-:S05]  /*5880*/  USHF.L.U32 UR7, UR6, 0x6, URZ ;  /* 0x0000000606077899 */ /* 0x000fca000800063f */
[----:B------:R-:W-:Y:S02]  /*5890*/  UMOV UR10, UR5 ;  /* 0x00000005000a7c82 */ /* 0x000fe40008000000 */
        /* <DEDUP_REMOVED lines=14> */
[----:B------:R-:W-:Y:S02]  /*5980*/  UMOV UR11, 0x40000040 ;  /* 0x40000040000b7882 */ /* 0x000fe40000000000 */
[----:B------:R-:W-:Y:S02]  /*5990*/  @UP0 ULDC UR5, c[0x0][0x44c] ;  /* 0x0001130000050ab9 */ /* 0x000fe40000000800 */
[----:B01----:R-:W-:Y:S01]  /*59a0*/  @P0 IMAD.HI.U32 R0, R18, UR5, RZ ;  /* 0x0000000512000c27 */ /* 0x003fe2000f8e00ff */
[----:B------:R-:W-:-:S04]  /*59b0*/  @UP0 ULDC UR5, c[0x0][0x450] ;  /* 0x0001140000050ab9 */ /* 0x000fc80000000800 */
[----:B------:R-:W-:Y:S01]  /*59c0*/  @P1 SHF.R.U32.HI R2, RZ, UR5, R0 ;  /* 0x00000005ff021c19 */ /* 0x000fe20008011600 */
[----:B------:R-:W-:Y:S01]  /*59d0*/  UIADD3 UR5, -UR7, 0x1, URZ ;  /* 0x0000000107057890 */ /* 0x000fe2000fffe13f */
[----:B------:R-:W-:-:S04]  /*59e0*/  IMAD.U32 R0, RZ, RZ, UR60 ;  /* 0x0000003cff007e24 */ /* 0x000fc8000f8e00ff */
[----:B------:R-:W-:-:S05]  /*59f0*/  @!P5 VIADD R0, R0, 0x30840 ;  /* 0x000308400000d836 */ /* 0x000fca0000000000 */
[----:B------:R-:W-:Y:S01]  /*5a00*/  @!P5 PRMT R0, RZ, 0x654, R0 ;  /* 0x00000654ff00d816 */ /* 0x000fe20000000000 */
[----:B------:R-:W-:Y:S02]  /*5a10*/  WARPGROUP.DEPBAR.LE gsb0, 0x0 ;  /* 0x00008000000079c5 */ /* 0x000fe40000010000 */
[----:B------:R-:W-:-:S06]  /*5a20*/  WARPGROUP.ARRIVE ;  /* 0x00000000000079c5 */ /* 0x000fcc0000000000 */
[----:B------:R-:W-:Y:S01]  /*5a30*/  HGMMA.64x256x16.F32.BF16 R24, R184, gdesc[UR8].tnspB, R24, gsb0 ;  /* 0x43e00008b8187df0 */ /* 0x000fe20008001818 */
[----:B------:R-:W-:Y:S01]  /*5a40*/  UMOV UR10, UR18 ;  /* 0x00000012000a7c82 */ /* 0x000fe20008000000 */
[----:B------:R-:W-:Y:S01]  /*5a50*/  UMOV UR11, UR19 ;  /* 0x00000013000b7c82 */ /* 0x000fe20008000000 */
[----:B------:R-:W-:Y:S01]  /*5a60*/  IMAD.U32 R188, RZ, RZ, UR10 ;  /* 0x0000000affbc7e24 */ /* 0x000fe2000f8e00ff */
[----:B------:R-:W-:Y:S01]  /*5a70*/  ULDC UR18, c[0x0][0x9e0] ;  /* 0x0002780000127ab9 */ /* 0x000fe20000000800 */
[----:B------:R-:W-:Y:S02]  /*5a80*/  WARPGROUP.DEPBAR.LE gsb0, 0x0 ;  /* 0x00008000000079c5 */ /* 0x000fe40000010000 */
[----:B------:R-:W0:Y:S01]  /*5a90*/  SHFL.IDX PT, R184, R2, RZ, 0x1c1f ;  /* 0x001c1fff02b87589 */ /* 0x000e2200000e0000 */
[----:B------:R-:W-:Y:S01]  /*5aa0*/  IMAD.U32 R186, RZ, RZ, UR5 ;  /* 0x00000005ffba7e24 */ /* 0x000fe2000f8e00ff */
[----:B------:R0:W-:Y:S03]  /*5ab0*/  @!P5 SYNCS.ARRIVE.TRANS64.RED.A1T0 RZ, [R0+URZ], RZ ;  /* 0x000000ff00ffd9a7 */ /* 0x0001e6000810043f */
[----:B------:R-:W-:-:S04]  /*5ac0*/  IMAD R23, R5, -0x2, R186 ;  /* 0xfffffffe05177824 */ /* 0x000fc800078e02ba */
[----:B------:R-:W-:-:S04]  /*5ad0*/  IMAD R23, R188, UR22, R23 ;  /* 0x00000016bc177c24 */ /* 0x000fc8000f8e0217 */
[----:B------:R-:W-:-:S04]  /*5ae0*/  VIADD R23, R23, -UR11 ;  /* 0x8000000b17177c36 */ /* 0x000fc80008000000 */
[C---:B------:R-:W-:Y:S01]  /*5af0*/  VIADD R186, R23.reuse, UR18 ;  /* 0x0000001217ba7c36 */ /* 0x040fe20008000000 */
[----:B------:R-:W-:-:S03]  /*5b00*/  IADD3 R187, R23, UR15, RZ ;  /* 0x0000000f17bb7c10 */ /* 0x000fc6000fffe0ff */
[--C-:B0-----:R-:W-:Y:S02]  /*5b10*/  IMAD.IADD R0, R186, 0x1, R184.reuse ;  /* 0x00000001ba007824 */ /* 0x101fe400078e02b8 */
[----:B------:R-:W-:Y:S01]  /*5b20*/  IMAD.IADD R23, R187, 0x1, R184 ;  /* 0x00000001bb177824 */ /* 0x000fe200078e02b8 */
        /* <DEDUP_REMOVED lines=8> */
[----:B------:R-:W-:Y:S01]  /*5bb0*/  ULDC UR5, c[0x0][0x9e4] ;  /* 0x0002790000057ab9 */ /* 0x000fe20000000800 */
[----:B------:R-:W-:Y:S01]  /*5bc0*/  LOP3.LUT R185, RZ, R185, RZ, 0x33, !PT ;  /* 0x000000b9ffb97212 */ /* 0x000fe200078e33ff */
[----:B------:R-:W-:-:S05]  /*5bd0*/  IMAD.U32 R189, RZ, RZ, UR5 ;  /* 0x00000005ffbd7e24 */ /* 0x000fca000f8e00ff */
[----:B------:R-:W-:-:S13]  /*5be0*/  ISETP.NE.AND P0, PT, R189, 0x1, PT ;  /* 0x00000001bd00780c */ /* 0x000fda0003f05270 */
[----:B------:R-:W0:Y:S02]  /*5bf0*/  @P0 LDC.64 R190, c[0x0][0x9e8] ;  /* 0x00027a00ffbe0b82 */ /* 0x000e240000000a00 */
[----:B0-----:R-:W-:-:S05]  /*5c00*/  @P0 IMAD.HI.U32 R184, R185, R190, RZ ;  /* 0x000000beb9b80227 */ /* 0x001fca00078e00ff */
[----:B------:R-:W-:-:S04]  /*5c10*/  @P0 SHF.R.U32.HI R185, RZ, R191, R184 ;  /* 0x000000bfffb90219 */ /* 0x000fc800000116b8 */
[----:B------:R-:W-:Y:S01]  /*5c20*/  LOP3.LUT R185, RZ, R185, RZ, 0x33, !PT ;  /* 0x000000b9ffb97212 */ /* 0x000fe200078e33ff */
[----:B------:R-:W-:Y:S06]  /*5c30*/  BRA `(.L_x_999) ;  /* 0x0000000000187947 */ /* 0x000fec0003800000 */
.L_x_998:
[----:B------:R-:W-:Y:S02]  /*5c40*/  ULDC UR5, c[0x0][0x9e4] ;  /* 0x0002790000057ab9 */ /* 0x000fe40000000800 */
[----:B------:R-:W-:-:S05]  /*5c50*/  IMAD.U32 R189, RZ, RZ, UR5 ;  /* 0x00000005ffbd7e24 */ /* 0x000fca000f8e00ff */
[----:B------:R-:W-:-:S13]  /*5c60*/  ISETP.NE.AND P0, PT, R189, 0x1, PT ;  /* 0x00000001bd00780c */ /* 0x000fda0003f05270 */
[----:B------:R-:W0:Y:S02]  /*5c70*/  @P0 LDC.64 R190, c[0x0][0x9e8] ;  /* 0x00027a00ffbe0b82 */ /* 0x000e240000000a00 */
[----:B0-----:R-:W-:-:S05]  /*5c80*/  @P0 IMAD.HI.U32 R184, R185, R190, RZ ;  /* 0x000000beb9b80227 */ /* 0x001fca00078e00ff */
[----:B------:R-:W-:-:S07]  /*5c90*/  @P0 SHF.R.U32.HI R185, RZ, R191, R184 ;  /* 0x000000bfffb90219 */ /* 0x000fce00000116b8 */
.L_x_999:
[----:B------:R-:W-:Y:S05]  /*5ca0*/  BSYNC B0 ;  /* 0x0000000000007941 */ /* 0x000fea0003800000 */
.L_x_997:
[----:B------:R-:W-:-:S04]  /*5cb0*/  IMAD R184, R185, R189, -UR7 ;  /* 0x80000007b9b87e24 */ /* 0x000fc8000f8e02bd */
[----:B------:R-:W-:-:S05]  /*5cc0*/  IMAD R184, R5, -0x2, R184 ;  /* 0xfffffffe05b87824 */ /* 0x000fca00078e02b8 */
[----:B------:R-:W-:Y:S02]  /*5cd0*/  VIADDMNMX R0, R184, R189, R0, PT ;  /* 0x000000bdb8007246 */ /* 0x000fe40003800100 */
[----:B------:R-:W-:-:S07]  /*5ce0*/  VIMNMX R23, R23, R184, !PT ;  /* 0x000000b817177248 */ /* 0x000fce0007fe0100 */
.L_x_996:
[----:B------:R-:W-:-:S06]  /*5cf0*/  UISETP.GT.AND UP1, UPT, UR6, -0x1, UPT ;  /* 0xffffffff0600788c */ /* 0x000fcc000bf24270 */
[----:B------:R-:W-:-:S04]  /*5d00*/  PLOP3.LUT P0, PT, PT, PT, UP1, 0x80, 0x0 ;  /* 0x000000000000781c */ /* 0x000fc80003f0f018 */
[C---:B------:R-:W-:Y:S02]  /*5d10*/  ISETP.GT.AND P1, PT, R23.reuse, RZ, P0 ;  /* 0x000000ff1700720c */ /* 0x040fe40000724270 */
[C---:B------:R-:W-:Y:S02]  /*5d20*/  ISETP.GT.AND P3, PT, R23.reuse, 0x1, P0 ;  /* 0x000000011700780c */ /* 0x040fe40000764270 */
[----:B------:R-:W-:Y:S02]  /*5d30*/  ISETP.LT.OR P2, PT, R0, 0x1, P1 ;  /* 0x000000010000780c */ /* 0x000fe40000f41670 */
[C---:B------:R-:W-:Y:S02]  /*5d40*/  ISETP.GT.AND P1, PT, R23.reuse, 0x8, P0 ;  /* 0x000000081700780c */ /* 0x040fe40000724270 */
[----:B------:R-:W-:Y:S02]  /*5d50*/  FSEL R185, R152, -INF , !P2 ;  /* 0xff80000098b97808 */ /* 0x000fe40005000000 */
[----:B------:R-:W-:Y:S01]  /*5d60*/  ISETP.GT.AND P2, PT, R23, 0x9, P0 ;  /* 0x000000091700780c */ /* 0x000fe20000744270 */
[----:B------:R-:W0:Y:S01]  /*5d70*/  SHFL.IDX PT, R152, R2, 0x1, 0x1c1f ;  /* 0x003c1f0002987f89 */ /* 0x000e2200000e0000 */
[----:B------:R-:W-:-:S02]  /*5d80*/  ISETP.LT.OR P3, PT, R0, 0x2, P3 ;  /* 0x000000020000780c */ /* 0x000fc40001f61670 */
[C---:B------:R-:W-:Y:S02]  /*5d90*/  ISETP.LT.OR P1, PT, R0.reuse, 0x9, P1 ;  /* 0x000000090000780c */ /* 0x040fe40000f21670 */
[----:B------:R-:W-:Y:S02]  /*5da0*/  ISETP.LT.OR P2, PT, R0, 0xa, P2 ;  /* 0x0000000a0000780c */ /* 0x000fe40001741670 */
[----:B------:R-:W-:Y:S02]  /*5db0*/  FSEL R153, R153, -INF , !P3 ;  /* 0xff80000099997808 */ /* 0x000fe40005800000 */
[----:B------:R-:W-:Y:S02]  /*5dc0*/  FSEL R156, R156, -INF , !P1 ;  /* 0xff8000009c9c7808 */ /* 0x000fe40004800000 */
[----:B------:R-:W-:Y:S02]  /*5dd0*/  FSEL R157, R157, -INF , !P2 ;  /* 0xff8000009d9d7808 */ /* 0x000fe40005000000 */
[----:B------:R-:W-:-:S02]  /*5de0*/  ISETP.GT.AND P3, PT, R23, 0x10, P0 ;  /* 0x000000101700780c */ /* 0x000fc40000764270 */
[C---:B------:R-:W-:Y:S02]  /*5df0*/  ISETP.GT.AND P1, PT, R23.reuse, 0x11, P0 ;  /* 0x000000111700780c */ /* 0x040fe40000724270 */
[----:B------:R-:W-:Y:S02]  /*5e00*/  ISETP.GT.AND P2, PT, R23, 0x18, P0 ;  /* 0x000000181700780c */ /* 0x000fe40000744270 */
[C---:B------:R-:W-:Y:S02]  /*5e10*/  ISETP.LT.OR P3, PT, R0.reuse, 0x11, P3 ;  /* 0x000000110000780c */ /* 0x040fe40001f61670 */
[C---:B------:R-:W-:Y:S02]  /*5e20*/  ISETP.LT.OR P1, PT, R0.reuse, 0x12, P1 ;  /* 0x000000120000780c */ /* 0x040fe40000f21670 */
[----:B------:R-:W-:Y:S01]  /*5e30*/  ISETP.LT.OR P2, PT, R0, 0x19, P2 ;  /* 0x000000190000780c */ /* 0x000fe20001741670 */
[----:B0-----:R-:W-:Y:S01]  /*5e40*/  IMAD.IADD R2, R187, 0x1, R152 ;  /* 0x00000001bb027824 */ /* 0x001fe200078e0298 */
[----:B------:R-:W-:-:S02]  /*5e50*/  FSEL R160, R160, -INF , !P3 ;  /* 0xff800000a0a07808 */ /* 0x000fc40005800000 */
[----:B------:R-:W-:Y:S02]  /*5e60*/  FSEL R161, R161, -INF , !P1 ;  /* 0xff800000a1a17808 */ /* 0x000fe40004800000 */
[----:B------:R-:W-:Y:S02]  /*5e70*/  FSEL R164, R164, -INF , !P2 ;  /* 0xff800000a4a47808 */ /* 0x000fe40005000000 */
[C---:B------:R-:W-:Y:S02]  /*5e80*/  ISETP.GT.AND P3, PT, R23.reuse, 0x19, P0 ;  /* 0x000000191700780c */ /* 0x040fe40000764270 */
[C---:B------:R-:W-:Y:S02]  /*5e90*/  ISETP.GT.AND P1, PT, R23.reuse, 0x20, P0 ;  /* 0x000000201700780c */ /* 0x040fe40000724270 */
[----:B------:R-:W-:Y:S02]  /*5ea0*/  ISETP.GT.AND P2, PT, R23, 0x21, P0 ;  /* 0x000000211700780c */ /* 0x000fe40000744270 */
        /* <DEDUP_REMOVED lines=11> */
[----:B------:R-:W-:Y:S02]  /*5f60*/  ISETP.LT.OR P2, PT, R0, 0x31, P2 ;  /* 0x000000310000780c */ /* 0x000fe40001741670 */
        /* <DEDUP_REMOVED lines=8> */
[----:B------:R-:W-:Y:S01]  /*5ff0*/  ISETP.LT.OR P2, PT, R0, 0x3a, P2 ;  /* 0x0000003a0000780c */ /* 0x000fe20001741670 */
[----:B------:R-:W-:Y:S01]  /*6000*/  IMAD.IADD R0, R186, 0x1, R152 ;  /* 0x00000001ba007824 */ /* 0x000fe200078e0298 */
[----:B------:R-:W-:Y:S02]  /*6010*/  FSEL R177, R177, -INF , !P3 ;  /* 0xff800000b1b17808 */ /* 0x000fe40005800000 */
[----:B------:R-:W-:Y:S02]  /*6020*/  FSEL R180, R180, -INF , !P1 ;  /* 0xff800000b4b47808 */ /* 0x000fe40004800000 */
[----:B------:R-:W-:Y:S01]  /*6030*/  FSEL R181, R181, -INF , !P2 ;  /* 0xff800000b5b57808 */ /* 0x000fe20005000000 */
        /* <DEDUP_REMOVED lines=17> */
.L_x_1002:
[----:B------:R-:W-:Y:S02]  /*6150*/  ULDC UR5, c[0x0][0x9e4] ;  /* 0x0002790000057ab9 */ /* 0x000fe40000000800 */
[----:B------:R-:W-:-:S05]  /*6160*/  IMAD.U32 R184, RZ, RZ, UR5 ;  /* 0x00000005ffb87e24 */ /* 0x000fca000f8e00ff */
[----:B------:R-:W-:-:S13]  /*6170*/  ISETP.NE.AND P1, PT, R184, 0x1, PT ;  /* 0x00000001b800780c */ /* 0x000fda0003f25270 */
[----:B------:R-:W0:Y:S02]  /*6180*/  @P1 LDC.64 R186, c[0x0][0x9e8] ;  /* 0x00027a00ffba1b82 */ /* 0x000e240000000a00 */
[----:B0-----:R-:W-:-:S05]  /*6190*/  @P1 IMAD.HI.U32 R152, R23, R186, RZ ;  /* 0x000000ba17981227 */ /* 0x001fca00078e00ff */
[----:B------:R-:W-:-:S07]  /*61a0*/  @P1 SHF.R.U32.HI R23, RZ, R187, R152 ;  /* 0x000000bbff171219 */ /* 0x000fce0000011698 */
.L_x_1003:
[----:B------:R-:W-:Y:S05]  /*61b0*/  BSYNC B0 ;  /* 0x0000000000007941 */ /* 0x000fea0003800000 */
.L_x_1001:
[----:B------:R-:W-:-:S04]  /*61c0*/  IMAD R152, R23, R184, -UR7 ;  /* 0x8000000717987e24 */ /* 0x000fc8000f8e02b8 */
[----:B------:R-:W-:-:S05]  /*61d0*/  IMAD R23, R5, -0x2, R152 ;  /* 0xfffffffe05177824 */ /* 0x000fca00078e0298 */
[----:B------:R-:W-:Y:S02]  /*61e0*/  VIADDMNMX R0, R23, R184, R0, PT ;  /* 0x000000b817007246 */ /* 0x000fe40003800100 */
[----:B------:R-:W-:-:S07]  /*61f0*/  VIMNMX R2, R2, R23, !PT ;  /* 0x0000001702027248 */ /* 0x000fce0007fe0100 */
.L_x_1000:
[----:B------:R-:W-:Y:S01]  /*6200*/  FMNMX.FTZ R152, R185, R4, !PT ;  /* 0x00000004b9987209 */ /* 0x000fe20007810000 */
[----:B------:R-:W-:Y:S01]  /*6210*/  ULDC UR5, c[0x0][0x988] ;  /* 0x0002620000057ab9 */ /* 0x000fe20000000800 */
[----:B------:R-:W-:Y:S01]  /*6220*/  ISETP.GT.AND P1, PT, R2, 0x1, P0 ;  /* 0x000000010200780c */ /* 0x000fe20000724270 */
[----:B------:R-:W-:Y:S01]  /*6230*/  UMOV UR7, UR4 ;  /* 0x0000000400077c82 */ /* 0x000fe20008000000 */
[----:B------:R-:W-:Y:S01]  /*6240*/  FMNMX.FTZ R23, R153, R152, !PT ;  /* 0x0000009899177209 */ /* 0x000fe20007810000 */
[----:B------:R-:W-:Y:S01]  /*6250*/  IMAD.U32 R201, RZ, RZ, UR61 ;  /* 0x0000003dffc97e24 */ /* 0x000fe2000f8e00ff */
[----:B------:R-:W-:Y:S02]  /*6260*/  ISETP.LT.OR P1, PT, R0, 0x2, P1 ;  /* 0x000000020000780c */ /* 0x000fe40000f21670 */
[----:B------:R-:W-:Y:S02]  /*6270*/  FMNMX.FTZ R152, R156, R23, !PT ;  /* 0x000000179c987209 */ /* 0x000fe40007810000 */
[----:B------:R-:W-:-:S02]  /*6280*/  FSEL R155, R155, -INF , !P1 ;  /* 0xff8000009b9b7808 */ /* 0x000fc40004800000 */
[----:B------:R-:W-:Y:S02]  /*6290*/  FMNMX.FTZ R23, R157, R152, !PT ;  /* 0x000000989d177209 */ /* 0x000fe40007810000 */
[----:B------:R-:W-:Y:S02]  /*62a0*/  ISETP.GT.AND P1, PT, R2, RZ, P0 ;  /* 0x000000ff0200720c */ /* 0x000fe40000724270 */
[----:B------:R-:W-:Y:S02]  /*62b0*/  FMNMX.FTZ R152, R160, R23, !PT ;  /* 0x00000017a0987209 */ /* 0x000fe40007810000 */
[----:B------:R-:W-:Y:S02]  /*62c0*/  ISETP.LT.OR P1, PT, R0, 0x1, P1 ;  /* 0x000000010000780c */ /* 0x000fe40000f21670 */
[----:B------:R-:W-:Y:S02]  /*62d0*/  FMNMX.FTZ R23, R161, R152, !PT ;  /* 0x00000098a1177209 */ /* 0x000fe40007810000 */
[----:B------:R-:W-:-:S02]  /*62e0*/  ISETP.GT.AND P2, PT, R2, 0x8, P0 ;  /* 0x000000080200780c */ /* 0x000fc40000744270 */
[----:B------:R-:W-:Y:S02]  /*62f0*/  FMNMX.FTZ R152, R164, R23, !PT ;  /* 0x00000017a4987209 */ /* 0x000fe40007810000 */
[----:B------:R-:W-:Y:S02]  /*6300*/  FSEL R154, R154, -INF , !P1 ;  /* 0xff8000009a9a7808 */ /* 0x000fe40004800000 */
        /* <DEDUP_REMOVED lines=18> */
[----:B------:R-:W-:Y:S01]  /*6430*/  ISETP.GT.AND P1, PT, R2, 0x18, P0 ;  /* 0x000000180200780c */ /* 0x000fe20000724270 */
[----:B------:R-:W0:Y:S01]  /*6440*/  SHFL.BFLY PT, R23, R152, 0x2, 0x1f ;  /* 0x0c401f0098177f89 */ /* 0x000e2200000e0000 */
[----:B------:R-:W-:Y:S02]  /*6450*/  ISETP.LT.OR P3, PT, R0, 0x12, P3 ;  /* 0x000000120000780c */ /* 0x000fe40001f61670 */
[----:B------:R-:W-:Y:S02]  /*6460*/  ISETP.GT.AND P2, PT, R2, 0x19, P0 ;  /* 0x000000190200780c */ /* 0x000fe40000744270 */
[----:B------:R-:W-:-:S02]  /*6470*/  ISETP.LT.OR P1, PT, R0, 0x19, P1 ;  /* 0x000000190000780c */ /* 0x000fc40000f21670 */
[----:B------:R-:W-:Y:S02]  /*6480*/  FSEL R163, R163, -INF , !P3 ;  /* 0xff800000a3a37808 */ /* 0x000fe40005800000 */
[----:B------:R-:W-:Y:S02]  /*6490*/  ISETP.GT.AND P3, PT, R2, 0x20, P0 ;  /* 0x000000200200780c */ /* 0x000fe40000764270 */
[----:B------:R-:W-:Y:S02]  /*64a0*/  ISETP.LT.OR P2, PT, R0, 0x1a, P2 ;  /* 0x0000001a0000780c */ /* 0x000fe40001741670 */
[----:B------:R-:W-:Y:S02]  /*64b0*/  FSEL R166, R166, -INF , !P1 ;  /* 0xff800000a6a67808 */ /* 0x000fe40004800000 */
[----:B------:R-:W-:Y:S02]  /*64c0*/  ISETP.LT.OR P3, PT, R0, 0x21, P3 ;  /* 0x000000210000780c */ /* 0x000fe40001f61670 */
[----:B------:R-:W-:-:S02]  /*64d0*/  ISETP.GT.AND P1, PT, R2, 0x21, P0 ;  /* 0x000000210200780c */ /* 0x000fc40000724270 */
[----:B------:R-:W-:Y:S02]  /*64e0*/  FSEL R167, R167, -INF , !P2 ;  /* 0xff800000a7a77808 */ /* 0x000fe40005000000 */
[----:B------:R-:W-:Y:S02]  /*64f0*/  FSEL R170, R170, -INF , !P3 ;  /* 0xff800000aaaa7808 */ /* 0x000fe40005800000 */
[----:B------:R-:W-:Y:S02]  /*6500*/  ISETP.GT.AND P2, PT, R2, 0x28, P0 ;  /* 0x000000280200780c */ /* 0x000fe40000744270 */
[----:B0-----:R-:W-:Y:S02]  /*6510*/  FMNMX.FTZ R184, R152, R23, !PT ;  /* 0x0000001798b87209 */ /* 0x001fe40007810000 */
[----:B------:R-:W-:Y:S02]  /*6520*/  FMNMX.FTZ R152, R154, R3, !PT ;  /* 0x000000039a987209 */ /* 0x000fe40007810000 */
[----:B------:R-:W-:Y:S01]  /*6530*/  ISETP.LT.OR P1, PT, R0, 0x22, P1 ;  /* 0x000000220000780c */ /* 0x000fe20000f21670 */
[----:B------:R-:W0:Y:S01]  /*6540*/  SHFL.BFLY PT, R23, R184, 0x1, 0x1f ;  /* 0x0c201f00b8177f89 */ /* 0x000e2200000e0000 */
[----:B------:R-:W-:-:S02]  /*6550*/  FMNMX.FTZ R187, R155, R152, !PT ;  /* 0x000000989bbb7209 */ /* 0x000fc40007810000 */
[----:B------:R-:W-:Y:S02]  /*6560*/  ISETP.LT.OR P2, PT, R0, 0x29, P2 ;  /* 0x000000290000780c */ /* 0x000fe40001741670 */
[----:B------:R-:W-:Y:S02]  /*6570*/  FMNMX.FTZ R152, R158, R187, !PT ;  /* 0x000000bb9e987209 */ /* 0x000fe40007810000 */
[----:B------:R-:W-:Y:S02]  /*6580*/  FSEL R171, R171, -INF , !P1 ;  /* 0xff800000abab7808 */ /* 0x000fe40004800000 */
[----:B------:R-:W-:Y:S02]  /*6590*/  FMNMX.FTZ R187, R159, R152, !PT ;  /* 0x000000989fbb7209 */ /* 0x000fe40007810000 */
[----:B------:R-:W-:Y:S02]  /*65a0*/  ISETP.GT.AND P1, PT, R2, 0x29, P0 ;  /* 0x000000290200780c */ /* 0x000fe40000724270 */
[----:B------:R-:W-:-:S02]  /*65b0*/  FMNMX.FTZ R152, R162, R187, !PT ;  /* 0x000000bba2987209 */ /* 0x000fc40007810000 */
[----:B------:R-:W-:Y:S02]  /*65c0*/  FSEL R174, R174, -INF , !P2 ;  /* 0xff800000aeae7808 */ /* 0x000fe40005000000 */
[----:B------:R-:W-:Y:S02]  /*65d0*/  FMNMX.FTZ R187, R163, R152, !PT ;  /* 0x00000098a3bb7209 */ /* 0x000fe40007810000 */
[----:B------:R-:W-:Y:S02]  /*65e0*/  ISETP.GT.AND P2, PT, R2, 0x30, P0 ;  /* 0x000000300200780c */ /* 0x000fe40000744270 */
[----:B------:R-:W-:Y:S02]  /*65f0*/  FMNMX.FTZ R152, R166, R187, !PT ;  /* 0x000000bba6987209 */ /* 0x000fe40007810000 */
[----:B------:R-:W-:Y:S02]  /*6600*/  ISETP.LT.OR P1, PT, R0, 0x2a, P1 ;  /* 0x0000002a0000780c */ /* 0x000fe40000f21670 */
[----:B0-----:R-:W-:-:S02]  /*6610*/  FMNMX.FTZ R23, R184, R23, !PT ;  /* 0x00000017b8177209 */ /* 0x001fc40007810000 */
[----:B------:R-:W-:Y:S02]  /*6620*/  FMNMX.FTZ R187, R167, R152, !PT ;  /* 0x00000098a7bb7209 */ /* 0x000fe40007810000 */
[C---:B------:R-:W-:Y:S01]  /*6630*/  FSETP.NEU.FTZ.AND P3, PT, R23.reuse, -INF , PT ;  /* 0xff8000001700780b */ /* 0x040fe20003f7d000 */
[----:B------:R-:W-:Y:S01]  /*6640*/  FMUL.FTZ R184, R23, UR5 ;  /* 0x0000000517b87c20 */ /* 0x000fe20008410000 */
[----:B------:R-:W-:Y:S02]  /*6650*/  FMNMX.FTZ R152, R170, R187, !PT ;  /* 0x000000bbaa987209 */ /* 0x000fe40007810000 */
[----:B------:R-:W-:Y:S02]  /*6660*/  ISETP.LT.OR P2, PT, R0, 0x31, P2 ;  /* 0x000000310000780c */ /* 0x000fe40001741670 */
[----:B------:R-:W-:Y:S02]  /*6670*/  FSEL R200, R184, RZ, P3 ;  /* 0x000000ffb8c87208 */ /* 0x000fe40001800000 */
[----:B------:R-:W-:-:S02]  /*6680*/  FSEL R175, R175, -INF , !P1 ;  /* 0xff800000afaf7808 */ /* 0x000fc40004800000 */
[----:B------:R-:W-:Y:S01]  /*6690*/  ISETP.GT.AND P1, PT, R2, 0x31, P0 ;  /* 0x000000310200780c */ /* 0x000fe20000724270 */
[--C-:B------:R-:W-:Y:S01]  /*66a0*/  FFMA.FTZ R196, R153, UR5, -R200.reuse ;  /* 0x0000000599c47c23 */ /* 0x100fe200080108c8 */
[----:B------:R-:W-:Y:S01]  /*66b0*/  FMNMX.FTZ R153, R171, R152, !PT ;  /* 0x00000098ab997209 */ /* 0x000fe20007810000 */
[--C-:B------:R-:W-:Y:S01]  /*66c0*/  FFMA.FTZ R194, R164, UR5, -R200.reuse ;  /* 0x00000005a4c27c23 */ /* 0x100fe200080108c8 */
[----:B------:R-:W-:Y:S01]  /*66d0*/  FSEL R178, R178, -INF , !P2 ;  /* 0xff800000b2b27808 */ /* 0x000fe20005000000 */
[--C-:B------:R-:W-:Y:S01]  /*66e0*/  FFMA.FTZ R185, R185, UR5, -R200.reuse ;  /* 0x00000005b9b97c23 */ /* 0x100fe200080108c8 */
[----:B------:R-:W-:Y:S01]  /*66f0*/  FMNMX.FTZ R152, R174, R153, !PT ;  /* 0x00000099ae987209 */ /* 0x000fe20007810000 */
[--C-:B------:R-:W-:Y:S01]  /*6700*/  FFMA.FTZ R198, R156, UR5, -R200.reuse ;  /* 0x000000059cc67c23 */ /* 0x100fe200080108c8 */
[----:B------:R-:W-:Y:S01]  /*6710*/  ISETP.GT.AND P2, PT, R2, 0x38, P0 ;  /* 0x000000380200780c */ /* 0x000fe20000744270 */
[----:B------:R-:W-:Y:S01]  /*6720*/  MUFU.EX2 R196, R196 ;  /* 0x000000c400c47308 */ /* 0x000fe20000000800 */
[----:B------:R-:W-:Y:S01]  /*6730*/  ISETP.LT.OR P1, PT, R0, 0x32, P1 ;  /* 0x000000320000780c */ /* 0x000fe20000f21670 */
[--C-:B------:R-:W-:Y:S01]  /*6740*/  FFMA.FTZ R192, R160, UR5, -R200.reuse ;  /* 0x00000005a0c07c23 */ /* 0x100fe200080108c8 */
[----:B------:R-:W-:Y:S01]  /*6750*/  FMNMX.FTZ R153, R175, R152, !PT ;  /* 0x00000098af997209 */ /* 0x000fe20007810000 */
[--C-:B------:R-:W-:Y:S01]  /*6760*/  FFMA.FTZ R188, R168, UR5, -R200.reuse ;  /* 0x00000005a8bc7c23 */ /* 0x100fe200080108c8 */
[----:B------:R-:W-:Y:S01]  /*6770*/  ISETP.GT.AND P0, PT, R2, 0x39, P0 ;  /* 0x000000390200780c */ /* 0x000fe20000704270 */
[--C-:B------:R-:W-:Y:S01]  /*6780*/  FFMA.FTZ R190, R172, UR5, -R200.reuse ;  /* 0x00000005acbe7c23 */ /* 0x100fe200080108c8 */
[----:B------:R-:W-:Y:S01]  /*6790*/  ISETP.LT.OR P2, PT, R0, 0x39, P2 ;  /* 0x000000390000780c */ /* 0x000fe20001741670 */
[----:B------:R-:W-:Y:S01]  /*67a0*/  MUFU.EX2 R185, R185 ;  /* 0x000000b900b97308 */ /* 0x000fe20000000800 */
[----:B------:R-:W-:Y:S01]  /*67b0*/  FSEL R179, R179, -INF , !P1 ;  /* 0xff800000b3b37808 */ /* 0x000fe20004800000 */
[--C-:B------:R-:W-:Y:S01]  /*67c0*/  FFMA.FTZ R184, R176, UR5, -R200.reuse ;  /* 0x00000005b0b87c23 */ /* 0x100fe200080108c8 */
[----:B------:R-:W-:Y:S01]  /*67d0*/  FMNMX.FTZ R2, R178, R153, !PT ;  /* 0x00000099b2027209 */ /* 0x000fe20007810000 */
[--C-:B------:R-:W-:Y:S01]  /*67e0*/  FFMA.FTZ R153, R157, UR5, -R200.reuse ;  /* 0x000000059d997c23 */ /* 0x100fe200080108c8 */
[----:B------:R-:W-:Y:S01]  /*67f0*/  ISETP.LT.OR P0, PT, R0, 0x3a, P0 ;  /* 0x0000003a0000780c */ /* 0x000fe20000701670 */
[--C-:B------:R-:W-:Y:S01]  /*6800*/  FFMA.FTZ R186, R180, UR5, -R200.reuse ;  /* 0x00000005b4ba7c23 */ /* 0x100fe200080108c8 */
[----:B------:R-:W-:Y:S01]  /*6810*/  FSEL R182, R182, -INF , !P2 ;  /* 0xff800000b6b67808 */ /* 0x000fe20005000000 */
[----:B------:R-:W-:Y:S01]  /*6820*/  MUFU.EX2 R198, R198 ;  /* 0x000000c600c67308 */ /* 0x000fe20000000800 */
[----:B------:R-:W-:Y:S01]  /*6830*/  FMNMX.FTZ R157, R179, R2, !PT ;  /* 0x00000002b39d7209 */ /* 0x000fe20007810000 */
[----:B------:R-:W-:Y:S01]  /*6840*/  FFMA.FTZ R181, R181, UR5, -R200 ;  /* 0x00000005b5b57c23 */ /* 0x000fe200080108c8 */
[----:B------:R-:W-:-:S02]  /*6850*/  FSEL R183, R183, -INF , !P0 ;  /* 0xff800000b7b77808 */ /* 0x000fc40004000000 */
[----:B------:R-:W-:Y:S01]  /*6860*/  FMNMX.FTZ R0, R182, R157, !PT ;  /* 0x0000009db6007209 */ /* 0x000fe20007810000 */
[--C-:B------:R-:W-:Y:S01]  /*6870*/  FFMA.FTZ R157, R161, UR5, -R200.reuse ;  /* 0x00000005a19d7c23 */ /* 0x100fe200080108c8 */
[--C-:B------:R-:W-:Y:S01]  /*6880*/  FFMA.FTZ R161, R165, UR5, -R200.reuse ;  /* 0x00000005a5a17c23 */ /* 0x100fe200080108c8 */
[--C-:B------:R-:W-:Y:S01]  /*6890*/  FFMA.FTZ R165, R169, UR5, -R200.reuse ;  /* 0x00000005a9a57c23 */ /* 0x100fe200080108c8 */
[----:B------:R-:W-:Y:S01]  /*68a0*/  FMNMX.FTZ R0, R183, R0, !PT ;  /* 0x00000000b7007209 */ /* 0x000fe20007810000 */
[--C-:B------:R-:W-:Y:S01]  /*68b0*/  FFMA.FTZ R169, R173, UR5, -R200.reuse ;  /* 0x00000005ada97c23 */ /* 0x100fe200080108c8 */
[----:B------:R-:W-:Y:S01]  /*68c0*/  FFMA.FTZ R173, R177, UR5, -R200 ;  /* 0x00000005b1ad7c23 */ /* 0x000fe200080108c8 */
[----:B------:R-:W-:Y:S01]  /*68d0*/  FSEL R177, R23, RZ, P3 ;  /* 0x000000ff17b17208 */ /* 0x000fe20001800000 */
[----:B------:R-:W-:Y:S01]  /*68e0*/  MUFU.EX2 R153, R153 ;  /* 0x0000009900997308 */ /* 0x000fe20000000800 */
[----:B------:R-:W0:Y:S07]  /*68f0*/  SHFL.BFLY PT, R187, R0, 0x2, 0x1f ;  /* 0x0c401f0000bb7f89 */ /* 0x000e2e00000e0000 */
[----:B------:R-:W-:Y:S08]  /*6900*/  MUFU.EX2 R192, R192 ;  /* 0x000000c000c07308 */ /* 0x000ff00000000800 */
[----:B------:R-:W-:Y:S08]  /*6910*/  MUFU.EX2 R157, R157 ;  /* 0x0000009d009d7308 */ /* 0x000ff00000000800 */
[----:B------:R-:W-:Y:S01]  /*6920*/  MUFU.EX2 R194, R194 ;  /* 0x000000c200c27308 */ /* 0x000fe20000000800 */
[----:B0-----:R-:W-:Y:S01]  /*6930*/  FMNMX.FTZ R187, R0, R187, !PT ;  /* 0x000000bb00bb7209 */ /* 0x001fe20007810000 */
[----:B------:R-:W-:-:S04]  /*6940*/  FADD.FTZ R0, -R177, R4 ;  /* 0x00000004b1007221 */ /* 0x000fc80000010100 */
[----:B------:R-:W0:Y:S01]  /*6950*/  SHFL.BFLY PT, R152, R187, 0x1, 0x1f ;  /* 0x0c201f00bb987f89 */ /* 0x000e2200000e0000 */
[----:B------:R-:W-:Y:S01]  /*6960*/  FMUL.FTZ R0, R0, UR5 ;  /* 0x0000000500007c20 */ /* 0x000fe20008410000 */
[----:B------:R-:W-:Y:S08]  /*6970*/  MUFU.EX2 R161, R161 ;  /* 0x000000a100a17308 */ /* 0x000ff00000000800 */
[----:B------:R-:W1:Y:S08]  /*6980*/  MUFU.EX2 R0, R0 ;  /* 0x0000000000007308 */ /* 0x000e700000000800 */
[----:B------:R-:W-:Y:S01]  /*6990*/  MUFU.EX2 R188, R188 ;  /* 0x000000bc00bc7308 */ /* 0x000fe20000000800 */
[----:B0-----:R-:W-:-:S07]  /*69a0*/  FMNMX.FTZ R152, R187, R152, !PT ;  /* 0x00000098bb987209 */ /* 0x001fce0007810000 */
[----:B------:R-:W-:Y:S01]  /*69b0*/  MUFU.EX2 R165, R165 ;  /* 0x000000a500a57308 */ /* 0x000fe20000000800 */
[----:B-1----:R-:W-:Y:S01]  /*69c0*/  FFMA.FTZ R15, R0, R15, R185 ;  /* 0x0000000f000f7223 */ /* 0x002fe200000100b9 */
[C---:B------:R-:W-:Y:S01]  /*69d0*/  FSETP.NEU.FTZ.AND P0, PT, R152.reuse, -INF , PT ;  /* 0xff8000009800780b */ /* 0x040fe20003f1d000 */
[----:B------:R-:W-:Y:S02]  /*69e0*/  FMUL.FTZ R164, R152, UR5 ;  /* 0x0000000598a47c20 */ /* 0x000fe40008410000 */
[----:B------:R-:W-:Y:S01]  /*69f0*/  FADD.FTZ R15, R196, R15 ;  /* 0x0000000fc40f7221 */ /* 0x000fe20000010000 */
[----:B------:R-:W-:Y:S02]  /*6a00*/  FSEL R2, R152, RZ, P0 ;  /* 0x000000ff98027208 */ /* 0x000fe40000000000 */
[----:B------:R-:W-:Y:S01]  /*6a10*/  FSEL R164, R164, RZ, P0 ;  /* 0x000000ffa4a47208 */ /* 0x000fe20000000000 */
[----:B------:R-:W-:Y:S01]  /*6a20*/  MUFU.EX2 R190, R190 ;  /* 0x000000be00be7308 */ /* 0x000fe20000000800 */
[----:B------:R-:W-:Y:S01]  /*6a30*/  ISETP.LT.AND P0, PT, R21, UR6, PT ;  /* 0x0000000615007c0c */ /* 0x000fe2000bf01270 */
[----:B------:R-:W-:Y:S01]  /*6a40*/  FADD.FTZ R2, -R2, R3 ;  /* 0x0000000302027221 */ /* 0x000fe20000010100 */
[----:B------:R-:W-:Y:S01]  /*6a50*/  UIADD3 UR6, UR6, -0x1, URZ ;  /* 0xffffffff06067890 */ /* 0x000fe2000fffe03f */
[--C-:B------:R-:W-:Y:S01]  /*6a60*/  FFMA.FTZ R197, R154, UR5, -R164.reuse ;  /* 0x000000059ac57c23 */ /* 0x100fe200080108a4 */
[--C-:B------:R-:W-:Y:S01]  /*6a70*/  FFMA.FTZ R4, R155, UR5, -R164.reuse ;  /* 0x000000059b047c23 */ /* 0x100fe200080108a4 */
[----:B------:R-:W-:Y:S01]  /*6a80*/  FMUL.FTZ R2, R2, UR5 ;  /* 0x0000000502027c20 */ /* 0x000fe20008410000 */
[--C-:B------:R-:W-:Y:S01]  /*6a90*/  FFMA.FTZ R199, R158, UR5, -R164.reuse ;  /* 0x000000059ec77c23 */ /* 0x100fe200080108a4 */
[--C-:B------:R-:W-:Y:S01]  /*6aa0*/  FFMA.FTZ R154, R159, UR5, -R164.reuse ;  /* 0x000000059f9a7c23 */ /* 0x100fe200080108a4 */
[--C-:B------:R-:W-:Y:S01]  /*6ab0*/  FFMA.FTZ R193, R162, UR5, -R164.reuse ;  /* 0x00000005a2c17c23 */ /* 0x100fe200080108a4 */
[----:B------:R-:W-:Y:S01]  /*6ac0*/  MUFU.EX2 R197, R197 ;  /* 0x000000c500c57308 */ /* 0x000fe20000000800 */
[--C-:B------:R-:W-:Y:S01]  /*6ad0*/  FFMA.FTZ R156, R163, UR5, -R164.reuse ;  /* 0x00000005a39c7c23 */ /* 0x100fe200080108a4 */
[--C-:B------:R-:W-:Y:S01]  /*6ae0*/  FFMA.FTZ R195, R166, UR5, -R164.reuse ;  /* 0x00000005a6c37c23 */ /* 0x100fe200080108a4 */
[--C-:B------:R-:W-:Y:S01]  /*6af0*/  FFMA.FTZ R158, R167, UR5, -R164.reuse ;  /* 0x00000005a79e7c23 */ /* 0x100fe200080108a4 */
[----:B------:R-:W-:Y:S01]  /*6b00*/  FADD.FTZ R162, R198, R15 ;  /* 0x0000000fc6a27221 */ /* 0x000fe20000010000 */
[--C-:B------:R-:W-:Y:S01]  /*6b10*/  FFMA.FTZ R189, R170, UR5, -R164.reuse ;  /* 0x00000005aabd7c23 */ /* 0x100fe200080108a4 */
[--C-:B------:R-:W-:Y:S01]  /*6b20*/  FFMA.FTZ R160, R171, UR5, -R164.reuse ;  /* 0x00000005aba07c23 */ /* 0x100fe200080108a4 */
[----:B------:R-:W-:Y:S01]  /*6b30*/  FFMA.FTZ R174, R174, UR5, -R164 ;  /* 0x00000005aeae7c23 */ /* 0x000fe200080108a4 */
[----:B------:R-:W0:Y:S01]  /*6b40*/  MUFU.EX2 R2, R2 ;  /* 0x0000000200027308 */ /* 0x000e220000000800 */
[----:B------:R-:W-:Y:S01]  /*6b50*/  FADD.FTZ R15, R153, R162 ;  /* 0x000000a2990f7221 */ /* 0x000fe20000010000 */
[--C-:B------:R-:W-:Y:S01]  /*6b60*/  FFMA.FTZ R175, R175, UR5, -R164.reuse ;  /* 0x00000005afaf7c23 */ /* 0x100fe200080108a4 */
[--C-:B------:R-:W-:Y:S01]  /*6b70*/  FFMA.FTZ R178, R178, UR5, -R164.reuse ;  /* 0x00000005b2b27c23 */ /* 0x100fe200080108a4 */
[--C-:B------:R-:W-:Y:S01]  /*6b80*/  FFMA.FTZ R179, R179, UR5, -R164.reuse ;  /* 0x00000005b3b37c23 */ /* 0x100fe200080108a4 */
[----:B------:R-:W-:Y:S01]  /*6b90*/  FADD.FTZ R162, R192, R15 ;  /* 0x0000000fc0a27221 */ /* 0x000fe20000010000 */
[--C-:B------:R-:W-:Y:S01]  /*6ba0*/  FFMA.FTZ R182, R182, UR5, -R164.reuse ;  /* 0x00000005b6b67c23 */ /* 0x100fe200080108a4 */
[----:B------:R-:W-:Y:S01]  /*6bb0*/  FFMA.FTZ R164, R183, UR5, -R164 ;  /* 0x00000005b7a47c23 */ /* 0x000fe200080108a4 */
[----:B------:R-:W1:Y:S01]  /*6bc0*/  MUFU.EX2 R4, R4 ;  /* 0x0000000400047308 */ /* 0x000e620000000800 */
[----:B------:R-:W-:Y:S01]  /*6bd0*/  FADD.FTZ R15, R157, R162 ;  /* 0x000000a29d0f7221 */ /* 0x000fe20000010000 */
[----:B------:R-:W-:Y:S01]  /*6be0*/  IMAD.U32 R155, RZ, RZ, UR14 ;  /* 0x0000000eff9b7e24 */ /* 0x000fe2000f8e00ff */
[----:B------:R-:W-:-:S02]  /*6bf0*/  F2FP.BF16.F32.PACK_AB R196, R196, R185 ;  /* 0x000000b9c4c4723e */ /* 0x000fc400000010ff */
[----:B------:R-:W-:Y:S01]  /*6c00*/  FADD.FTZ R162, R194, R15 ;  /* 0x0000000fc2a27221 */ /* 0x000fe20000010000 */
[----:B------:R-:W-:Y:S01]  /*6c10*/  @!P5 VIADD R155, R155, 0x30860 ;  /* 0x000308609b9bd836 */ /* 0x000fe20000000000 */
[----:B------:R-:W-:Y:S01]  /*6c20*/  F2FP.BF16.F32.PACK_AB R198, R153, R198 ;  /* 0x000000c699c6723e */ /* 0x000fe200000010ff */
[----:B------:R-:W2:Y:S01]  /*6c30*/  MUFU.EX2 R199, R199 ;  /* 0x000000c700c77308 */ /* 0x000ea20000000800 */
[----:B0-----:R-:W-:Y:S01]  /*6c40*/  FFMA.FTZ R3, R2, R14, R197 ;  /* 0x0000000e02037223 */ /* 0x001fe200000100c5 */
[----:B------:R-:W-:Y:S01]  /*6c50*/  FADD.FTZ R15, R161, R162 ;  /* 0x000000a2a10f7221 */ /* 0x000fe20000010000 */
[----:B------:R-:W-:Y:S02]  /*6c60*/  @!P5 PRMT R155, RZ, 0x654, R155 ;  /* 0x00000654ff9bd816 */ /* 0x000fe4000000009b */
[----:B------:R-:W-:Y:S01]  /*6c70*/  F2FP.BF16.F32.PACK_AB R192, R157, R192 ;  /* 0x000000c09dc0723e */ /* 0x000fe200000010ff */
[----:B------:R-:W-:Y:S01]  /*6c80*/  FADD.FTZ R162, R188, R15 ;  /* 0x0000000fbca27221 */ /* 0x000fe20000010000 */
[----:B------:R0:W-:Y:S01]  /*6c90*/  @!P5 SYNCS.ARRIVE.TRANS64.RED.A1T0 RZ, [R155+URZ], RZ ;  /* 0x000000ff9bffd9a7 */ /* 0x0001e2000810043f */
[----:B------:R-:W3:Y:S01]  /*6ca0*/  MUFU.EX2 R154, R154 ;  /* 0x0000009a009a7308 */ /* 0x000ee20000000800 */
[C---:B-1----:R-:W-:Y:S01]  /*6cb0*/  FADD.FTZ R14, R4.reuse, R3 ;  /* 0x00000003040e7221 */ /* 0x042fe20000010000 */
[----:B------:R-:W-:Y:S01]  /*6cc0*/  FADD.FTZ R15, R165, R162 ;  /* 0x000000a2a50f7221 */ /* 0x000fe20000010000 */
[----:B------:R-:W-:Y:S01]  /*6cd0*/  F2FP.BF16.F32.PACK_AB R197, R4, R197 ;  /* 0x000000c504c5723e */ /* 0x000fe200000010ff */
[----:B------:R-:W-:Y:S01]  /*6ce0*/  IMAD.MOV.U32 R4, RZ, RZ, R23 ;  /* 0x000000ffff047224 */ /* 0x000fe200078e0017 */
[----:B------:R-:W-:Y:S01]  /*6cf0*/  F2FP.BF16.F32.PACK_AB R194, R161, R194 ;  /* 0x000000c2a1c2723e */ /* 0x000fe200000010ff */
[----:B------:R-:W-:Y:S01]  /*6d00*/  FADD.FTZ R162, R190, R15 ;  /* 0x0000000fbea27221 */ /* 0x000fe20000010000 */
[----:B------:R-:W-:Y:S01]  /*6d10*/  F2FP.BF16.F32.PACK_AB R188, R165, R188 ;  /* 0x000000bca5bc723e */ /* 0x000fe200000010ff */
        /* <DEDUP_REMOVED lines=26> */
[C---:B---3--:R-:W-:Y:S01]  /*6ec0*/  FADD.FTZ R3, R175.reuse, R3 ;  /* 0x00000003af037221 */ /* 0x048fe20000010000 */
[----:B------:R-:W-:-:S06]  /*6ed0*/  F2FP.BF16.F32.PACK_AB R191, R175, R174 ;  /* 0x000000aeafbf723e */ /* 0x000fcc00000010ff */
[----:B------:R-:W3:Y:S01]  /*6ee0*/  MUFU.EX2 R173, R173 ;  /* 0x000000ad00ad7308 */ /* 0x000ee20000000800 */
[----:B-1----:R-:W-:-:S07]  /*6ef0*/  FADD.FTZ R14, R184, R15 ;  /* 0x0000000fb80e7221 */ /* 0x002fce0000010000 */
[----:B------:R-:W1:Y:S01]  /*6f00*/  MUFU.EX2 R179, R179 ;  /* 0x000000b300b37308 */ /* 0x000e620000000800 */
[----:B--2---:R-:W-:-:S07]  /*6f10*/  FADD.FTZ R3, R178, R3 ;  /* 0x00000003b2037221 */ /* 0x004fce0000010000 */
[----:B------:R-:W2:Y:S01]  /*6f20*/  MUFU.EX2 R186, R186 ;  /* 0x000000ba00ba7308 */ /* 0x000ea20000000800 */
[C---:B---3--:R-:W-:Y:S01]  /*6f30*/  FADD.FTZ R15, R173.reuse, R14 ;  /* 0x0000000ead0f7221 */ /* 0x048fe20000010000 */
[----:B------:R-:W-:-:S06]  /*6f40*/  F2FP.BF16.F32.PACK_AB R184, R173, R184 ;  /* 0x000000b8adb8723e */ /* 0x000fcc00000010ff */
[----:B------:R-:W3:Y:S01]  /*6f50*/  MUFU.EX2 R182, R182 ;  /* 0x000000b600b67308 */ /* 0x000ee20000000800 */
[C---:B-1----:R-:W-:Y:S01]  /*6f60*/  FADD.FTZ R3, R179.reuse, R3 ;  /* 0x00000003b3037221 */ /* 0x042fe20000010000 */
[----:B------:R-:W-:-:S06]  /*6f70*/  F2FP.BF16.F32.PACK_AB R185, R179, R178 ;  /* 0x000000b2b3b9723e */ /* 0x000fcc00000010ff */
[----:B------:R-:W1:Y:S01]  /*6f80*/  MUFU.EX2 R177, R181 ;  /* 0x000000b500b17308 */ /* 0x000e620000000800 */
[----:B--2---:R-:W-:-:S07]  /*6f90*/  FADD.FTZ R14, R186, R15 ;  /* 0x0000000fba0e7221 */ /* 0x004fce0000010000 */
[----:B------:R-:W2:Y:S01]  /*6fa0*/  MUFU.EX2 R164, R164 ;  /* 0x000000a400a47308 */ /* 0x000ea20000000800 */
[----:B---3--:R-:W-:Y:S01]  /*6fb0*/  FADD.FTZ R3, R182, R3 ;  /* 0x00000003b6037221 */ /* 0x008fe20000010000 */
[C---:B-1----:R-:W-:Y:S01]  /*6fc0*/  FADD.FTZ R15, R177.reuse, R14 ;  /* 0x0000000eb10f7221 */ /* 0x042fe20000010000 */
[----:B------:R-:W-:Y:S02]  /*6fd0*/  F2FP.BF16.F32.PACK_AB R186, R177, R186 ;  /* 0x000000bab1ba723e */ /* 0x000fe400000010ff */
[C---:B--2---:R-:W-:Y:S01]  /*6fe0*/  FADD.FTZ R14, R164.reuse, R3 ;  /* 0x00000003a40e7221 */ /* 0x044fe20000010000 */
[----:B------:R-:W-:Y:S01]  /*6ff0*/  F2FP.BF16.F32.PACK_AB R187, R164, R182 ;  /* 0x000000b6a4bb723e */ /* 0x000fe200000010ff */
[----:B------:R-:W-:Y:S01]  /*7000*/  IMAD.MOV.U32 R3, RZ, RZ, R152 ;  /* 0x000000ffff037224 */ /* 0x000fe200078e0098 */
[----:B0-----:R-:W-:Y:S06]  /*7010*/  @P0 BRA `(.L_x_1004) ;  /* 0xffffffd400dc0947 */ /* 0x001fec000383ffff */
[----:B------:R-:W-:Y:S01]  /*7020*/  IMAD.MOV.U32 R3, RZ, RZ, R152 ;  /* 0x000000ffff037224 */ /* 0x000fe200078e0098 */
[----:B------:R-:W-:-:S07]  /*7030*/  MOV R4, R23 ;  /* 0x0000001700047202 */ /* 0x000fce0000000f00 */
.L_x_987:
[----:B------:R-:W0:Y:S01]  /*7040*/  S2UR UR7, SR_CTAID.X ;  /* 0x00000000000779c3 */ /* 0x000e220000002500 */
[----:B------:R-:W-:Y:S01]  /*7050*/  ULDC UR14, c[0x0][0x448] ;  /* 0x00011200000e7ab9 */ /* 0x000fe20000000800 */
[----:B------:R-:W-:Y:S01]  /*7060*/  R2UR UR19, R17 ;  /* 0x00000000111372ca */ /* 0x000fe200000e0000 */
[----:B------:R-:W-:Y:S02]  /*7070*/  UISETP.NE.AND UP0, UPT, UR14, 0x1, UPT ;  /* 0x000000010e00788c */ /* 0x000fe4000bf05270 */
[----:B------:R-:W-:-:S09]  /*7080*/  UIADD3 UR11, -UR11, 0x1, URZ ;  /* 0x000000010b0b7890 */ /* 0x000fd2000fffe13f */
[----:B------:R-:W-:Y:S01]  /*7090*/  @UP0 ULDC UR14, c[0x0][0x44c] ;  /* 0x00011300000e0ab9 */ /* 0x000fe20000000800 */
[----:B------:R-:W-:Y:S02]  /*70a0*/  UIMAD UR11, UR19, UR10, UR11 ;  /* 0x0000000a130b72a4 */ /* 0x000fe4000f8e020b */
[----:B0-----:R-:W-:-:S03]  /*70b0*/  ULEA UR18, UR7, 0x7f, 0x7 ;  /* 0x0000007f07127891 */ /* 0x001fc6000f8e383f */
[----:B------:R-:W-:Y:S01]  /*70c0*/  ULDC UR7, c[0x0][0x9e4] ;  /* 0x0002790000077ab9 */ /* 0x000fe20000000800 */
[----:B------:R-:W-:Y:S02]  /*70d0*/  UIMAD.WIDE.U32 UR14, UR18, UR14, URZ ;  /* 0x0000000e120e72a5 */ /* 0x000fe4000f8e003f */
[----:B------:R-:W-:Y:S01]  /*70e0*/  UISETP.GE.AND UP1, UPT, UR7, 0x1, UPT ;  /* 0x000000010700788c */ /* 0x000fe2000bf26270 */
[----:B------:R-:W-:Y:S01]  /*70f0*/  UMOV UR10, UR18 ;  /* 0x00000012000a7c82 */ /* 0x000fe20008000000 */
[----:B------:R-:W-:Y:S02]  /*7100*/  @UP0 ULDC UR18, c[0x0][0x450] ;  /* 0x0001140000120ab9 */ /* 0x000fe40000000800 */
[----:B------:R-:W-:Y:S02]  /*7110*/  @UP0 USHF.R.U32.HI UR10, URZ, UR18, UR15 ;  /* 0x000000123f0a0299 */ /* 0x000fe4000801160f */
[----:B------:R-:W-:Y:S01]  /*7120*/  PLOP3.LUT P6, PT, PT, PT, UP1, 0x80, 0x0 ;  /* 0x000000000000781c */ /* 0x000fe20003fcf018 */
[----:B------:R-:W-:Y:S01]  /*7130*/  ULDC UR18, c[0x0][0x9dc] ;  /* 0x0002770000127ab9 */ /* 0x000fe20000000800 */
[----:B------:R-:W-:-:S04]  /*7140*/  UIADD3 UR10, UR11, UR10, URZ ;  /* 0x0000000a0b0a7290 */ /* 0x000fc8000fffe03f */
[----:B------:R-:W-:-:S07]  /*7150*/  UIADD3 UR18, UR10, -UR18, URZ ;  /* 0x800000120a127290 */ /* 0x000fce000fffe03f */
[----:B------:R-:W-:Y:S05]  /*7160*/  @!P6 BRA `(.L_x_1005) ;  /* 0x000000000048e947 */ /* 0x000fea0003800000 */
[----:B------:R-:W-:Y:S02]  /*7170*/  UMOV UR19, UR10 ;  /* 0x0000000a00137c82 */ /* 0x000fe40008000000 */
        /* <DEDUP_REMOVED lines=10> */
.L_x_1006:
[----:B------:R-:W-:-:S11]  /*7220*/  UISETP.NE.AND UP1, UPT, UR7, 0x1, UPT ;  /* 0x000000010700788c */ /* 0x000fd6000bf25270 */
[----:B------:R-:W-:Y:S02]  /*7230*/  @UP1 ULDC.64 UR10, c[0x0][0x9e8] ;  /* 0x00027a00000a1ab9 */ /* 0x000fe40000000a00 */
[----:B------:R-:W-:-:S04]  /*7240*/  UIMAD.WIDE.U32 UR14, UR19, UR10, URZ ;  /* 0x0000000a130e72a5 */ /* 0x000fc8000f8e003f */
[----:B------:R-:W-:-:S12]  /*7250*/  @UP1 USHF.R.U32.HI UR19, URZ, UR11, UR15 ;  /* 0x0000000b3f131299 */ /* 0x000fd8000801160f */
.L_x_1007:
[----:B------:R-:W-:-:S04]  /*7260*/  UIMAD UR7, UR19, UR7, URZ ;  /* 0x00000007130772a4 */ /* 0x000fc8000f8e023f */
[----:B------:R-:W-:-:S04]  /*7270*/  UISETP.LT.AND UP1, UPT, UR18, UR7, UPT ;  /* 0x000000071200728c */ /* 0x000fc8000bf21270 */
[----:B------:R-:W-:-:S12]  /*7280*/  USEL UR18, UR18, UR7, !UP1 ;  /* 0x0000000712127287 */ /* 0x000fd8000c800000 */
.L_x_1005:
[----:B------:R-:W-:Y:S01]  /*7290*/  UIADD3 UR18, UR18, 0x3f, URZ ;  /* 0x0000003f12127890 */ /* 0x000fe2000fffe03f */
[----:B------:R-:W-:-:S03]  /*72a0*/  R2UR UR10, R22 ;  /* 0x00000000160a72ca */ /* 0x000fc600000e0000 */
[----:B------:R-:W-:-:S04]  /*72b0*/  USHF.R.S32.HI UR7, URZ, 0x1f, UR18 ;  /* 0x0000001f3f077899 */ /* 0x000fc80008011412 */
[----:B------:R-:W-:-:S04]  /*72c0*/  ULEA.HI UR7, UR7, UR18, URZ, 0x6 ;  /* 0x0000001207077291 */ /* 0x000fc8000f8f303f */
[----:B------:R-:W-:-:S04]  /*72d0*/  USHF.R.S32.HI UR7, URZ, 0x6, UR7 ;  /* 0x000000063f077899 */ /* 0x000fc80008011407 */
[----:B------:R-:W-:-:S04]  /*72e0*/  UISETP.LT.AND UP1, UPT, UR10, UR7, UPT ;  /* 0x000000070a00728c */ /* 0x000fc8000bf21270 */
[----:B------:R-:W-:-:S04]  /*72f0*/  USEL UR10, UR10, UR7, !UP1 ;  /* 0x000000070a0a7287 */ /* 0x000fc8000c800000 */
[----:B------:R-:W-:Y:S02]  /*7300*/  UISETP.GE.AND UP1, UPT, UR6, UR10, UPT ;  /* 0x0000000a0600728c */ /* 0x000fe4000bf26270 */
[----:B------:R-:W-:-:S04]  /*7310*/  IMAD.U32 R200, RZ, RZ, UR10 ;  /* 0x0000000affc87e24 */ /* 0x000fc8000f8e00ff */
[----:B------:R-:W-:-:S13]  /*7320*/  PLOP3.LUT P0, PT, PT, PT, UP1, 0x80, 0x0 ;  /* 0x000000000000781c */ /* 0x000fda0003f0f018 */
[----:B------:R-:W-:Y:S05]  /*7330*/  @!P0 BRA `(.L_x_1008) ;  /* 0x0000001c00388947 */ /* 0x000fea0003800000 */
[----:B------:R-:W-:Y:S01]  /*7340*/  IMAD.MOV.U32 R21, RZ, RZ, R3 ;  /* 0x000000ffff157224 */ /* 0x000fe200078e0003 */
[----:B------:R-:W-:Y:S01]  /*7350*/  UMOV UR60, UR61 ;  /* 0x0000003d003c7c82 */ /* 0x000fe20008000000 */
[----:B------:R-:W-:Y:S02]  /*7360*/  IMAD.MOV.U32 R23, RZ, RZ, R4 ;  /* 0x000000ffff177224 */ /* 0x000fe400078e0004 */
[----:B------:R-:W-:Y:S01]  /*7370*/  IMAD.U32 R201, RZ, RZ, UR6 ;  /* 0x00000006ffc97e24 */ /* 0x000fe2000f8e00ff */
[----:B------:R-:W-:-:S06]  /*7380*/  UMOV UR6, UR4 ;  /* 0x0000000400067c82 */ /* 0x000fcc0008000000 */
.L_x_1017:
[----:B------:R-:W-:-:S04]  /*7390*/  UIADD3 UR4, UR6, 0x1, URZ ;  /* 0x0000000106047890 */ /* 0x000fc8000fffe03f */
[----:B------:R-:W-:-:S04]  /*73a0*/  UISETP.NE.AND UP1, UPT, UR4, 0x2, UPT ;  /* 0x000000020400788c */ /* 0x000fc8000bf25270 */
[----:B------:R-:W-:Y:S02]  /*73b0*/  USEL UR61, URZ, 0x1, UP1 ;  /* 0x000000013f3d7887 */ /* 0x000fe40008800000 */
[----:B------:R-:W-:Y:S02]  /*73c0*/  USEL UR4, UR4, URZ, UP1 ;  /* 0x0000003f04047287 */ /* 0x000fe40008800000 */
[----:B------:R-:W-:Y:S01]  /*73d0*/  ULOP3.LUT UR61, UR60, UR61, URZ, 0x3c, !UPT ;  /* 0x0000003d3c3d7292 */ /* 0x000fe2000f8e3c3f */
[----:B------:R-:W-:Y:S11]  /*73e0*/  @!P4 BRA `(.L_x_1009) ;  /* 0x000000000004c947 */ /* 0x000ff60003800000 */
[----:B------:R-:W-:Y:S01]  /*73f0*/  BPT.TRAP 0x1 ;  /* 0x000000040000795c */ /* 0x000fe20000300000 */
.L_x_1009:
[----:B------:R-:W-:Y:S01]  /*7400*/  R2UR UR5, R16 ;  /* 0x00000000100572ca */ /* 0x000fe200000e0000 */
[----:B------:R-:W-:-:S05]  /*7410*/  IMAD.U32 R3, RZ, RZ, UR61 ;  /* 0x0000003dff037e24 */ /* 0x000fca000f8e00ff */
[----:B------:R-:W-:-:S07]  /*7420*/  SHF.L.U32 R3, R3, 0x1f, RZ ;  /* 0x0000001f03037819 */ /* 0x000fce00000006ff */
[----:B------:R-:W-:-:S09]  /*7430*/  ULEA UR7, UR4, UR5, 0x3 ;  /* 0x0000000504077291 */ /* 0x000fd2000f8e183f */
[----:B------:R0:W1:Y:S01]  /*7440*/  SYNCS.PHASECHK.TRANS64.TRYWAIT P0, [UR7+0x30830], R3 ;  /* 0x03083003ff0075a7 */ /* 0x0000620008000147 */
[----:B------:R-:W-:Y:S05]  /*7450*/  @!P4 BRA `(.L_x_1010) ;  /* 0x000000000004c947 */ /* 0x000fea0003800000 */
[----:B------:R-:W-:Y:S01]  /*7460*/  BPT.TRAP 0x1 ;  /* 0x000000040000795c */ /* 0x000fe20000300000 */
.L_x_1010:
[----:B-1----:R-:W-:Y:S05]  /*7470*/  @P0 BRA `(.L_x_1011) ;  /* 0x0000000000080947 */ /* 0x002fea0003800000 */
[----:B------:R-:W1:Y:S02]  /*7480*/  SYNCS.PHASECHK.TRANS64.TRYWAIT P0, [UR7+0x30830], R3 ;  /* 0x03083003ff0075a7 */ /* 0x000e640008000147 */
[----:B-1----:R-:W-:Y:S05]  /*7490*/  @!P0 BRA `(.L_x_1012) ;  /* 0x000000cc00308947 */ /* 0x002fea0003800000 */
.L_x_1011:
[----:B------:R-:W-:Y:S01]  /*74a0*/  R2UR UR5, R19 ;  /* 0x00000000130572ca */ /* 0x000fe200000e0000 */
[----:B------:R-:W-:Y:S01]  /*74b0*/  WARPGROUP.ARRIVE ;  /* 0x00000000000079c5 */ /* 0x000fe20000000000 */
[----:B------:R-:W-:Y:S01]  /*74c0*/  R2UR UR56, R6 ;  /* 0x00000000063872ca */ /* 0x000fe200000e0000 */
[----:B------:R-:W-:Y:S01]  /*74d0*/  UMOV UR59, 0x40000040 ;  /* 0x40000040003b7882 */ /* 0x000fe20000000000 */
[----:B------:R-:W-:Y:S01]  /*74e0*/  R2UR UR57, R7 ;  /* 0x00000000073972ca */ /* 0x000fe200000e0000 */
[----:B------:R-:W-:Y:S01]  /*74f0*/  UMOV UR11, 0x40000040 ;  /* 0x40000040000b7882 */ /* 0x000fe20000000000 */
[----:B------:R-:W-:Y:S01]  /*7500*/  UMOV UR15, 0x40000040 ;  /* 0x40000040000f7882 */ /* 0x000fe20000000000 */
[----:B------:R-:W-:Y:S01]  /*7510*/  UMOV UR19, 0x40000040 ;  /* 0x4000004000137882 */ /* 0x000fe20000000000 */
[----:B------:R-:W-:Y:S01]  /*7520*/  UMOV UR23, 0x40000040 ;  /* 0x4000004000177882 */ /* 0x000fe20000000000 */
[----:B------:R-:W-:Y:S01]  /*7530*/  UMOV UR27, 0x40000040 ;  /* 0x40000040001b7882 */ /* 0x000fe20000000000 */
[----:B------:R-:W-:Y:S01]  /*7540*/  UMOV UR31, 0x40000040 ;  /* 0x40000040001f7882 */ /* 0x000fe20000000000 */
[----:B------:R-:W-:Y:S01]  /*7550*/  UMOV UR35, 0x40000040 ;  /* 0x4000004000237882 */ /* 0x000fe20000000000 */
[----:B------:R-:W-:Y:S01]  /*7560*/  UMOV UR39, 0x40000040 ;  /* 0x4000004000277882 */ /* 0x000fe20000000000 */
        /* <DEDUP_REMOVED lines=88> */
[----:B------:R-:W-:Y:S01]  /*7af0*/  FMUL.FTZ R149, R149, R0 ;  /* 0x0000000095957220 */ /* 0x000fe20000410000 */
        /* <DEDUP_REMOVED lines=73> */
[----:B------:R-:W-:Y:S01]  /*7f90*/  UIADD3 UR58, UR5, 0x606, URZ ;  /* 0x00000606053a7890 */ /* 0x000fe2000fffe03f */
        /* <DEDUP_REMOVED lines=44> */
.L_x_1013:
[----:B------:R-:W-:Y:S01]  /*8260*/  R2UR UR5, R16 ;  /* 0x00000000100572ca */ /* 0x000fe200000e0000 */
[----:B------:R-:W-:-:S05]  /*8270*/  IMAD.U32 R0, RZ, RZ, UR60 ;  /* 0x0000003cff007e24 */ /* 0x000fca000f8e00ff */
[----:B------:R-:W-:-:S07]  /*8280*/  SHF.L.U32 R0, R0, 0x1f, RZ ;  /* 0x0000001f00007819 */ /* 0x000fce00000006ff */
[----:B------:R-:W-:-:S09]  /*8290*/  ULEA UR14, UR6, UR5, 0x3 ;  /* 0x00000005060e7291 */ /* 0x000fd2000f8e183f */
[----:B------:R2:W3:Y:S01]  /*82a0*/  SYNCS.PHASECHK.TRANS64.TRYWAIT P0, [UR14+0x30850], R0 ;  /* 0x03085000ff0075a7 */ /* 0x0004e2000800014e */
[----:B------:R-:W-:Y:S05]  /*82b0*/  @!P4 BRA `(.L_x_1014) ;  /* 0x000000000004c947 */ /* 0x000fea0003800000 */
[----:B------:R-:W-:Y:S01]  /*82c0*/  BPT.TRAP 0x1 ;  /* 0x000000040000795c */ /* 0x000fe20000300000 */
.L_x_1014:
[----:B---3--:R-:W-:Y:S05]  /*82d0*/  @P0 BRA `(.L_x_1015) ;  /* 0x0000000000080947 */ /* 0x008fea0003800000 */
[----:B------:R-:W3:Y:S02]  /*82e0*/  SYNCS.PHASECHK.TRANS64.TRYWAIT P0, [UR14+0x30850], R0 ;  /* 0x03085000ff0075a7 */ /* 0x000ee4000800014e */
[----:B---3--:R-:W-:Y:S05]  /*82f0*/  @!P0 BRA `(.L_x_1016) ;  /* 0x000000bc00b08947 */ /* 0x008fea0003800000 */
.L_x_1015:
[----:B------:R-:W-:Y:S01]  /*8300*/  R2UR UR5, R16 ;  /* 0x00000000100572ca */ /* 0x000fe200000e0000 */
[----:B------:R-:W-:Y:S01]  /*8310*/  WARPGROUP.ARRIVE ;  /* 0x00000000000079c5 */ /* 0x000fe20000000000 */
[----:B------:R-:W-:Y:S01]  /*8320*/  UMOV UR11, 0x40000040 ;  /* 0x40000040000b7882 */ /* 0x000fe20000000000 */
[----:B0-2---:R-:W-:Y:S01]  /*8330*/  FMNMX.FTZ R0, R152, R23, !PT ;  /* 0x0000001798007209 */ /* 0x005fe20007810000 */
[----:B------:R-:W-:Y:S01]  /*8340*/  ULDC UR15, c[0x0][0x988] ;  /* 0x00026200000f7ab9 */ /* 0x000fe20000000800 */
[----:B------:R-:W-:Y:S01]  /*8350*/  R2UR UR18, R200 ;  /* 0x00000000c81272ca */ /* 0x000fe200000e0000 */
[----:B------:R-:W-:Y:S01]  /*8360*/  UMOV UR60, UR61 ;  /* 0x0000003d003c7c82 */ /* 0x000fe20008000000 */
[----:B-1----:R-:W-:-:S04]  /*8370*/  FMNMX.FTZ R3, R153, R0, !PT ;  /* 0x0000000099037209 */ /* 0x002fc80007810000 */
[----:B------:R-:W-:Y:S02]  /*8380*/  FMNMX.FTZ R0, R156, R3, !PT ;  /* 0x000000039c007209 */ /* 0x000fe40007810000 */
[----:B------:R-:W-:Y:S02]  /*8390*/  UIADD3 UR5, UR5, 0x400, URZ ;  /* 0x0000040005057890 */ /* 0x000fe4000fffe03f */
[----:B------:R-:W-:Y:S02]  /*83a0*/  FMNMX.FTZ R3, R157, R0, !PT ;  /* 0x000000009d037209 */ /* 0x000fe40007810000 */
[----:B------:R-:W-:Y:S02]  /*83b0*/  USHF.R.U32.HI UR5, URZ, 0x4, UR5 ;  /* 0x000000043f057899 */ /* 0x000fe40008011605 */
[----:B------:R-:W-:Y:S02]  /*83c0*/  FMNMX.FTZ R0, R160, R3, !PT ;  /* 0x00000003a0007209 */ /* 0x000fe40007810000 */
[----:B------:R-:W-:-:S02]  /*83d0*/  ULOP3.LUT UR5, UR5, 0x3fff, URZ, 0xc0, !UPT ;  /* 0x00003fff05057892 */ /* 0x000fc4000f8ec03f */
[----:B------:R-:W-:Y:S02]  /*83e0*/  FMNMX.FTZ R3, R161, R0, !PT ;  /* 0x00000000a1037209 */ /* 0x000fe40007810000 */
[----:B------:R-:W-:Y:S02]  /*83f0*/  ULOP3.LUT UR5, UR5, 0x2000000, URZ, 0xfc, !UPT ;  /* 0x0200000005057892 */ /* 0x000fe4000f8efc3f */
[----:B------:R-:W-:Y:S02]  /*8400*/  FMNMX.FTZ R0, R164, R3, !PT ;  /* 0x00000003a4007209 */ /* 0x000fe40007810000 */
[----:B------:R-:W-:Y:S02]  /*8410*/  ULEA UR6, UR6, UR5, 0xb ;  /* 0x0000000506067291 */ /* 0x000fe4000f8e583f */
[----:B------:R-:W-:Y:S01]  /*8420*/  FMNMX.FTZ R3, R165, R0, !PT ;  /* 0x00000000a5037209 */ /* 0x000fe20007810000 */
[----:B------:R-:W-:Y:S01]  /*8430*/  UMOV UR5, UR15 ;  /* 0x0000000f00057c82 */ /* 0x000fe20008000000 */
[----:B------:R-:W-:-:S02]  /*8440*/  R2UR UR15, R201 ;  /* 0x00000000c90f72ca */ /* 0x000fc400000e0000 */
[----:B------:R-:W-:Y:S01]  /*8450*/  FMNMX.FTZ R0, R168, R3, !PT ;  /* 0x00000003a8007209 */ /* 0x000fe20007810000 */
[----:B------:R-:W-:Y:S02]  /*8460*/  UMOV UR10, UR6 ;  /* 0x00000006000a7c82 */ /* 0x000fe40008000000 */
[----:B------:R-:W-:Y:S01]  /*8470*/  HGMMA.64x256x16.F32.BF16 R24, R196, gdesc[UR8].tnspB, R24, gsb0 ;  /* 0x43e00008c4187df0 */ /* 0x000fe20008001818 */
[----:B------:R-:W-:Y:S01]  /*8480*/  UIADD3 UR10, UR6, 0x80, URZ ;  /* 0x00000080060a7890 */ /* 0x000fe2000fffe03f */
[----:B------:R-:W-:Y:S01]  /*8490*/  FMNMX.FTZ R3, R169, R0, !PT ;  /* 0x00000000a9037209 */ /* 0x000fe20007810000 */
[----:B------:R-:W-:-:S03]  /*84a0*/  UMOV UR11, 0x40000040 ;  /* 0x40000040000b7882 */ /* 0x000fc60000000000 */
[----:B------:R-:W-:Y:S02]  /*84b0*/  FMNMX.FTZ R0, R172, R3, !PT ;  /* 0x00000003ac007209 */ /* 0x000fe40007810000 */
[----:B------:R-:W-:Y:S02]  /*84c0*/  UISETP.GT.AND UP1, UPT, UR15, UR18, UPT ;  /* 0x000000120f00728c */ /* 0x000fe4000bf24270 */
[----:B------:R-:W-:-:S04]  /*84d0*/  FMNMX.FTZ R3, R173, R0, !PT ;  /* 0x00000000ad037209 */ /* 0x000fc80007810000 */
[----:B------:R-:W-:Y:S02]  /*84e0*/  FMNMX.FTZ R0, R176, R3, !PT ;  /* 0x00000003b0007209 */ /* 0x000fe40007810000 */
[----:B------:R-:W-:Y:S02]  /*84f0*/  PLOP3.LUT P0, PT, PT, PT, UP1, 0x80, 0x0 ;  /* 0x000000000000781c */ /* 0x000fe40003f0f018 */
[----:B------:R-:W-:-:S04]  /*8500*/  FMNMX.FTZ R3, R177, R0, !PT ;  /* 0x00000000b1037209 */ /* 0x000fc80007810000 */
[----:B------:R-:W-:-:S04]  /*8510*/  FMNMX.FTZ R0, R180, R3, !PT ;  /* 0x00000003b4007209 */ /* 0x000fc80007810000 */
[----:B------:R-:W-:Y:S02]  /*8520*/  FMNMX.FTZ R2, R181, R0, !PT ;  /* 0x00000000b5027209 */ /* 0x000fe40007810000 */
[----:B------:R-:W-:-:S03]  /*8530*/  FMNMX.FTZ R0, R154, R21, !PT ;  /* 0x000000159a007209 */ /* 0x000fc60007810000 */
[----:B------:R-:W0:Y:S01]  /*8540*/  SHFL.BFLY PT, R3, R2, 0x2, 0x1f ;  /* 0x0c401f0002037f89 */ /* 0x000e2200000e0000 */
        /* <DEDUP_REMOVED lines=11> */
[----:B------:R-:W-:Y:S01]  /*8600*/  UMOV UR6, UR4 ;  /* 0x0000000400067c82 */ /* 0x000fe20008000000 */
[----:B------:R-:W-:Y:S02]  /*8610*/  WARPGROUP.DEPBAR.LE gsb0, 0x0 ;  /* 0x00008000000079c5 */ /* 0x000fe40000010000 */
[----:B------:R-:W-:Y:S01]  /*8620*/  WARPGROUP.ARRIVE ;  /* 0x00000000000079c5 */ /* 0x000fe20000000000 */
[----:B0-----:R-:W-:Y:S02]  /*8630*/  FMNMX.FTZ R188, R2, R3, !PT ;  /* 0x0000000302bc7209 */ /* 0x001fe40007810000 */
[----:B------:R-:W-:-:S15]  /*8640*/  FMNMX.FTZ R3, R155, R0, !PT ;  /* 0x000000009b037209 */ /* 0x000fde0007810000 */
[----:B------:R-:W-:-:S03]  /*8650*/  NOP ;  /* 0x0000000000007918 */ /* 0x000fc60000000000 */
[----:B------:R-:W-:Y:S01]  /*8660*/  HGMMA.64x256x16.F32.BF16 R24, R184, gdesc[UR8].tnspB, R24, gsb0 ;  /* 0x43e00008b8187df0 */ /* 0x000fe20008001818 */
[----:B------:R-:W-:Y:S01]  /*8670*/  FMNMX.FTZ R0, R158, R3, !PT ;  /* 0x000000039e007209 */ /* 0x000fe20007810000 */
[----:B------:R-:W0:Y:S03]  /*8680*/  SHFL.BFLY PT, R189, R188, 0x1, 0x1f ;  /* 0x0c201f00bcbd7f89 */ /* 0x000e2600000e0000 */
        /* <DEDUP_REMOVED lines=8> */
[----:B------:R-:W-:Y:S01]  /*8710*/  FMUL.FTZ R189, R4, UR5 ;  /* 0x0000000504bd7c20 */ /* 0x000fe20008410000 */
[----:B------:R-:W-:Y:S01]  /*8720*/  FMNMX.FTZ R2, R174, R3, !PT ;  /* 0x00000003ae027209 */ /* 0x000fe20007810000 */
[----:B------:R-:W-:Y:S02]  /*8730*/  FADD.FTZ R23, -R4, R23 ;  /* 0x0000001704177221 */ /* 0x000fe40000010100 */
[--C-:B------:R-:W-:Y:S01]  /*8740*/  FFMA.FTZ R198, R156, UR5, -R189.reuse ;  /* 0x000000059cc67c23 */ /* 0x100fe200080108bd */
[----:B------:R-:W-:Y:S01]  /*8750*/  FMNMX.FTZ R3, R175, R2, !PT ;  /* 0x00000002af037209 */ /* 0x000fe20007810000 */
[----:B------:R-:W-:Y:S01]  /*8760*/  FMUL.FTZ R188, R23, UR5 ;  /* 0x0000000517bc7c20 */ /* 0x000fe20008410000 */
[--C-:B------:R-:W-:Y:S01]  /*8770*/  FFMA.FTZ R23, R152, UR5, -R189.reuse ;  /* 0x0000000598177c23 */ /* 0x100fe200080108bd */
[--C-:B------:R-:W-:Y:S01]  /*8780*/  FFMA.FTZ R196, R153, UR5, -R189.reuse ;  /* 0x0000000599c47c23 */ /* 0x100fe200080108bd */
[----:B------:R-:W-:Y:S01]  /*8790*/  FMNMX.FTZ R2, R178, R3, !PT ;  /* 0x00000003b2027209 */ /* 0x000fe20007810000 */
[----:B------:R0:W-:Y:S01]  /*87a0*/  MUFU.EX2 R0, R188 ;  /* 0x000000bc00007308 */ /* 0x0001e20000000800 */
[--C-:B------:R-:W-:Y:S01]  /*87b0*/  FFMA.FTZ R153, R157, UR5, -R189.reuse ;  /* 0x000000059d997c23 */ /* 0x100fe200080108bd */
[----:B------:R-:W-:Y:S01]  /*87c0*/  FFMA.FTZ R192, R160, UR5, -R189 ;  /* 0x00000005a0c07c23 */ /* 0x000fe200080108bd */
[----:B------:R-:W-:Y:S01]  /*87d0*/  FMNMX.FTZ R3, R179, R2, !PT ;  /* 0x00000002b3037209 */ /* 0x000fe20007810000 */
[----:B------:R-:W-:-:S02]  /*87e0*/  IMAD.U32 R152, RZ, RZ, UR7 ;  /* 0x00000007ff987e24 */ /* 0x000fc4000f8e00ff */
[--C-:B------:R-:W-:Y:S01]  /*87f0*/  FFMA.FTZ R157, R161, UR5, -R189.reuse ;  /* 0x00000005a19d7c23 */ /* 0x100fe200080108bd */
[--C-:B------:R-:W-:Y:S01]  /*8800*/  FFMA.FTZ R194, R164, UR5, -R189.reuse ;  /* 0x00000005a4c27c23 */ /* 0x100fe200080108bd */
[----:B------:R-:W-:Y:S01]  /*8810*/  FMNMX.FTZ R2, R182, R3, !PT ;  /* 0x00000003b6027209 */ /* 0x000fe20007810000 */
[----:B------:R-:W1:Y:S01]  /*8820*/  MUFU.EX2 R23, R23 ;  /* 0x0000001700177308 */ /* 0x000e620000000800 */
[----:B------:R-:W-:Y:S02]  /*8830*/  @!P5 VIADD R152, R152, 0x30840 ;  /* 0x000308409898d836 */ /* 0x000fe40000000000 */
[--C-:B------:R-:W-:Y:S01]  /*8840*/  FFMA.FTZ R161, R165, UR5, -R189.reuse ;  /* 0x00000005a5a17c23 */ /* 0x100fe200080108bd */
[----:B------:R-:W-:Y:S01]  /*8850*/  FMNMX.FTZ R2, R183, R2, !PT ;  /* 0x00000002b7027209 */ /* 0x000fe20007810000 */
[--C-:B0-----:R-:W-:Y:S01]  /*8860*/  FFMA.FTZ R188, R168, UR5, -R189.reuse ;  /* 0x00000005a8bc7c23 */ /* 0x101fe200080108bd */
[--C-:B------:R-:W-:Y:S01]  /*8870*/  FFMA.FTZ R165, R169, UR5, -R189.reuse ;  /* 0x00000005a9a57c23 */ /* 0x100fe200080108bd */
[----:B------:R-:W-:Y:S01]  /*8880*/  @!P5 PRMT R152, RZ, 0x654, R152 ;  /* 0x00000654ff98d816 */ /* 0x000fe20000000098 */
[--C-:B------:R-:W-:Y:S01]  /*8890*/  FFMA.FTZ R169, R173, UR5, -R189.reuse ;  /* 0x00000005ada97c23 */ /* 0x100fe200080108bd */
[----:B------:R-:W0:Y:S01]  /*88a0*/  SHFL.BFLY PT, R3, R2, 0x2, 0x1f ;  /* 0x0c401f0002037f89 */ /* 0x000e2200000e0000 */
[----:B------:R-:W2:Y:S01]  /*88b0*/  MUFU.EX2 R196, R196 ;  /* 0x000000c400c47308 */ /* 0x000ea20000000800 */
[--C-:B------:R-:W-:Y:S01]  /*88c0*/  FFMA.FTZ R190, R172, UR5, -R189.reuse ;  /* 0x00000005acbe7c23 */ /* 0x100fe200080108bd */
[--C-:B------:R-:W-:Y:S01]  /*88d0*/  FFMA.FTZ R173, R177, UR5, -R189.reuse ;  /* 0x00000005b1ad7c23 */ /* 0x100fe200080108bd */
[----:B------:R-:W-:Y:S01]  /*88e0*/  FFMA.FTZ R181, R181, UR5, -R189 ;  /* 0x00000005b5b57c23 */ /* 0x000fe200080108bd */
[----:B------:R-:W-:-:S04]  /*88f0*/  UIADD3 UR7, UR15, -0x1, URZ ;  /* 0xffffffff0f077890 */ /* 0x000fc8000fffe03f */
[----:B------:R-:W-:Y:S01]  /*8900*/  MUFU.EX2 R198, R198 ;  /* 0x000000c600c67308 */ /* 0x000fe20000000800 */
[----:B-1----:R-:W-:Y:S01]  /*8910*/  FFMA.FTZ R15, R0, R15, R23 ;  /* 0x0000000f000f7223 */ /* 0x002fe20000010017 */
[----:B------:R-:W-:-:S06]  /*8920*/  IMAD.U32 R201, RZ, RZ, UR7 ;  /* 0x00000007ffc97e24 */ /* 0x000fcc000f8e00ff */
[----:B------:R-:W-:Y:S01]  /*8930*/  MUFU.EX2 R153, R153 ;  /* 0x0000009900997308 */ /* 0x000fe20000000800 */
[C---:B--2---:R-:W-:Y:S01]  /*8940*/  FADD.FTZ R15, R196.reuse, R15 ;  /* 0x0000000fc40f7221 */ /* 0x044fe20000010000 */
[----:B------:R-:W-:Y:S01]  /*8950*/  F2FP.BF16.F32.PACK_AB R196, R196, R23 ;  /* 0x00000017c4c4723e */ /* 0x000fe200000010ff */
[----:B------:R-:W-:Y:S01]  /*8960*/  IMAD.MOV.U32 R23, RZ, RZ, R4 ;  /* 0x000000ffff177224 */ /* 0x000fe200078e0004 */
[----:B0-----:R-:W-:-:S04]  /*8970*/  FMNMX.FTZ R3, R2, R3, !PT ;  /* 0x0000000302037209 */ /* 0x001fc80007810000 */
[----:B------:R-:W-:Y:S01]  /*8980*/  MUFU.EX2 R192, R192 ;  /* 0x000000c000c07308 */ /* 0x000fe20000000800 */
[----:B------:R-:W0:Y:S07]  /*8990*/  SHFL.BFLY PT, R2, R3, 0x1, 0x1f ;  /* 0x0c201f0003027f89 */ /* 0x000e2e00000e0000 */
[----:B------:R-:W-:Y:S08]  /*89a0*/  MUFU.EX2 R157, R157 ;  /* 0x0000009d009d7308 */ /* 0x000ff00000000800 */
[----:B------:R-:W-:Y:S08]  /*89b0*/  MUFU.EX2 R194, R194 ;  /* 0x000000c200c27308 */ /* 0x000ff00000000800 */
[----:B------:R-:W-:Y:S01]  /*89c0*/  MUFU.EX2 R161, R161 ;  /* 0x000000a100a17308 */ /* 0x000fe20000000800 */
[----:B0-----:R-:W-:-:S07]  /*89d0*/  FMNMX.FTZ R3, R3, R2, !PT ;  /* 0x0000000203037209 */ /* 0x001fce0007810000 */
[----:B------:R-:W-:Y:S01]  /*89e0*/  MUFU.EX2 R188, R188 ;  /* 0x000000bc00bc7308 */ /* 0x000fe20000000800 */
[C---:B------:R-:W-:Y:S01]  /*89f0*/  FADD.FTZ R2, -R3.reuse, R21 ;  /* 0x0000001503027221 */ /* 0x040fe20000010100 */
[----:B------:R-:W-:-:S03]  /*8a00*/  FMUL.FTZ R156, R3, UR5 ;  /* 0x00000005039c7c20 */ /* 0x000fc60008410000 */
[----:B------:R-:W-:Y:S01]  /*8a10*/  FMUL.FTZ R2, R2, UR5 ;  /* 0x0000000502027c20 */ /* 0x000fe20008410000 */
[--C-:B------:R-:W-:Y:S01]  /*8a20*/  FFMA.FTZ R154, R154, UR5, -R156.reuse ;  /* 0x000000059a9a7c23 */ /* 0x100fe2000801089c */
[--C-:B------:R-:W-:Y:S01]  /*8a30*/  FFMA.FTZ R155, R155, UR5, -R156.reuse ;  /* 0x000000059b9b7c23 */ /* 0x100fe2000801089c */
[--C-:B------:R-:W-:Y:S01]  /*8a40*/  FFMA.FTZ R158, R158, UR5, -R156.reuse ;  /* 0x000000059e9e7c23 */ /* 0x100fe2000801089c */
[--C-:B------:R-:W-:Y:S01]  /*8a50*/  FFMA.FTZ R159, R159, UR5, -R156.reuse ;  /* 0x000000059f9f7c23 */ /* 0x100fe2000801089c */
[----:B------:R0:W-:Y:S01]  /*8a60*/  MUFU.EX2 R197, R154 ;  /* 0x0000009a00c57308 */ /* 0x0001e20000000800 */
        /* <DEDUP_REMOVED lines=12> */
[----:B------:R-:W-:Y:S01]  /*8b30*/  FFMA.FTZ R156, R183, UR5, -R156 ;  /* 0x00000005b79c7c23 */ /* 0x000fe2000801089c */
[----:B0-----:R-:W-:-:S02]  /*8b40*/  IMAD.U32 R154, RZ, RZ, UR14 ;  /* 0x0000000eff9a7e24 */ /* 0x001fc4000f8e00ff */
[----:B------:R-:W0:Y:S02]  /*8b50*/  MUFU.EX2 R155, R155 ;  /* 0x0000009b009b7308 */ /* 0x000e240000000800 */
[----:B------:R-:W-:-:S05]  /*8b60*/  @!P5 VIADD R154, R154, 0x30860 ;  /* 0x000308609a9ad836 */ /* 0x000fca0000000000 */
[----:B------:R-:W-:Y:S01]  /*8b70*/  @!P5 PRMT R154, RZ, 0x654, R154 ;  /* 0x00000654ff9ad816 */ /* 0x000fe2000000009a */
[----:B------:R-:W2:Y:S01]  /*8b80*/  MUFU.EX2 R199, R158 ;  /* 0x0000009e00c77308 */ /* 0x000ea20000000800 */
[----:B-1----:R-:W-:-:S07]  /*8b90*/  FFMA.FTZ R14, R2, R14, R197 ;  /* 0x0000000e020e7223 */ /* 0x002fce00000100c5 */
[----:B------:R-:W1:Y:S01]  /*8ba0*/  MUFU.EX2 R159, R159 ;  /* 0x0000009f009f7308 */ /* 0x000e620000000800 */
[C---:B0-----:R-:W-:Y:S01]  /*8bb0*/  FADD.FTZ R14, R155.reuse, R14 ;  /* 0x0000000e9b0e7221 */ /* 0x041fe20000010000 */
[----:B------:R-:W-:-:S06]  /*8bc0*/  F2FP.BF16.F32.PACK_AB R197, R155, R197 ;  /* 0x000000c59bc5723e */ /* 0x000fcc00000010ff */
[----:B------:R-:W0:Y:S01]  /*8bd0*/  MUFU.EX2 R193, R162 ;  /* 0x000000a200c17308 */ /* 0x000e220000000800 */
[----:B--2---:R-:W-:-:S07]  /*8be0*/  FADD.FTZ R14, R199, R14 ;  /* 0x0000000ec70e7221 */ /* 0x004fce0000010000 */
[----:B------:R-:W2:Y:S01]  /*8bf0*/  MUFU.EX2 R163, R163 ;  /* 0x000000a300a37308 */ /* 0x000ea20000000800 */
[C---:B-1----:R-:W-:Y:S01]  /*8c00*/  FADD.FTZ R14, R159.reuse, R14 ;  /* 0x0000000e9f0e7221 */ /* 0x042fe20000010000 */
[----:B------:R-:W-:-:S06]  /*8c10*/  F2FP.BF16.F32.PACK_AB R199, R159, R199 ;  /* 0x000000c79fc7723e */ /* 0x000fcc00000010ff */
[----:B------:R-:W1:Y:S01]  /*8c20*/  MUFU.EX2 R195, R166 ;  /* 0x000000a600c37308 */ /* 0x000e620000000800 */
[----:B0-----:R-:W-:-:S07]  /*8c30*/  FADD.FTZ R14, R193, R14 ;  /* 0x0000000ec10e7221 */ /* 0x001fce0000010000 */
[----:B------:R-:W0:Y:S01]  /*8c40*/  MUFU.EX2 R167, R167 ;  /* 0x000000a700a77308 */ /* 0x000e220000000800 */
[C---:B--2---:R-:W-:Y:S01]  /*8c50*/  FADD.FTZ R14, R163.reuse, R14 ;  /* 0x0000000ea30e7221 */ /* 0x044fe20000010000 */
[----:B------:R-:W-:-:S06]  /*8c60*/  F2FP.BF16.F32.PACK_AB R193, R163, R193 ;  /* 0x000000c1a3c1723e */ /* 0x000fcc00000010ff */
[----:B------:R-:W-:Y:S01]  /*8c70*/  MUFU.EX2 R165, R165 ;  /* 0x000000a500a57308 */ /* 0x000fe20000000800 */
[----:B-1----:R-:W-:-:S07]  /*8c80*/  FADD.FTZ R14, R195, R14 ;  /* 0x0000000ec30e7221 */ /* 0x002fce0000010000 */
[----:B------:R-:W-:Y:S01]  /*8c90*/  MUFU.EX2 R171, R171 ;  /* 0x000000ab00ab7308 */ /* 0x000fe20000000800 */
[C---:B0-----:R-:W-:Y:S01]  /*8ca0*/  FADD.FTZ R14, R167.reuse, R14 ;  /* 0x0000000ea70e7221 */ /* 0x041fe20000010000 */
[----:B------:R-:W-:-:S06]  /*8cb0*/  F2FP.BF16.F32.PACK_AB R195, R167, R195 ;  /* 0x000000c3a7c3723e */ /* 0x000fcc00000010ff */
        /* <DEDUP_REMOVED lines=9> */
[----:B------:R0:W-:Y:S01]  /*8d50*/  @!P5 SYNCS.ARRIVE.TRANS64.RED.A1T0 RZ, [R152+URZ], RZ ;  /* 0x000000ff98ffd9a7 */ /* 0x0001e2000810043f */
[--C-:B------:R-:W-:Y:S01]  /*8d60*/  FFMA.FTZ R184, R176, UR5, -R189.reuse ;  /* 0x00000005b0b87c23 */ /* 0x100fe200080108bd */
[----:B------:R-:W-:-:S03]  /*8d70*/  FFMA.FTZ R186, R180, UR5, -R189 ;  /* 0x00000005b4ba7c23 */ /* 0x000fc600080108bd */
[----:B------:R-:W1:Y:S01]  /*8d80*/  MUFU.EX2 R189, R170 ;  /* 0x000000aa00bd7308 */ /* 0x000e620000000800 */
[----:B0-----:R-:W-:Y:S01]  /*8d90*/  FADD.FTZ R152, R198, R15 ;  /* 0x0000000fc6987221 */ /* 0x001fe20000010000 */
[----:B------:R0:W-:Y:S01]  /*8da0*/  @!P5 SYNCS.ARRIVE.TRANS64.RED.A1T0 RZ, [R154+URZ], RZ ;  /* 0x000000ff9affd9a7 */ /* 0x0001e2000810043f */
[C---:B------:R-:W-:Y:S02]  /*8db0*/  F2FP.BF16.F32.PACK_AB R198, R153.reuse, R198 ;  /* 0x000000c699c6723e */ /* 0x040fe400000010ff */
[----:B------:R-:W-:-:S03]  /*8dc0*/  FADD.FTZ R15, R153, R152 ;  /* 0x00000098990f7221 */ /* 0x000fc60000010000 */
[----:B------:R-:W-:Y:S01]  /*8dd0*/  MUFU.EX2 R184, R184 ;  /* 0x000000b800b87308 */ /* 0x000fe20000000800 */
[----:B------:R-:W-:Y:S01]  /*8de0*/  FADD.FTZ R152, R192, R15 ;  /* 0x0000000fc0987221 */ /* 0x000fe20000010000 */
[----:B------:R-:W-:-:S03]  /*8df0*/  F2FP.BF16.F32.PACK_AB R192, R157, R192 ;  /* 0x000000c09dc0723e */ /* 0x000fc600000010ff */
[----:B------:R-:W-:-:S03]  /*8e00*/  FADD.FTZ R15, R157, R152 ;  /* 0x000000989d0f7221 */ /* 0x000fc60000010000 */
[----:B------:R-:W2:Y:S01]  /*8e10*/  MUFU.EX2 R185, R178 ;  /* 0x000000b200b97308 */ /* 0x000ea20000000800 */
[----:B-1----:R-:W-:Y:S01]  /*8e20*/  FADD.FTZ R14, R189, R14 ;  /* 0x0000000ebd0e7221 */ /* 0x002fe20000010000 */
[----:B------:R-:W-:Y:S01]  /*8e30*/  F2FP.BF16.F32.PACK_AB R189, R171, R189 ;  /* 0x000000bdabbd723e */ /* 0x000fe200000010ff */
[----:B------:R-:W-:Y:S01]  /*8e40*/  FADD.FTZ R152, R194, R15 ;  /* 0x0000000fc2987221 */ /* 0x000fe20000010000 */
[----:B------:R-:W-:Y:S01]  /*8e50*/  F2FP.BF16.F32.PACK_AB R194, R161, R194 ;  /* 0x000000c2a1c2723e */ /* 0x000fe200000010ff */
[----:B------:R-:W-:Y:S02]  /*8e60*/  FADD.FTZ R14, R171, R14 ;  /* 0x0000000eab0e7221 */ /* 0x000fe40000010000 */
[----:B------:R-:W-:Y:S01]  /*8e70*/  FADD.FTZ R15, R161, R152 ;  /* 0x00000098a10f7221 */ /* 0x000fe20000010000 */
[----:B------:R-:W-:Y:S01]  /*8e80*/  MUFU.EX2 R186, R186 ;  /* 0x000000ba00ba7308 */ /* 0x000fe20000000800 */
[----:B------:R-:W-:Y:S01]  /*8e90*/  FADD.FTZ R14, R191, R14 ;  /* 0x0000000ebf0e7221 */ /* 0x000fe20000010000 */
[----:B------:R-:W-:Y:S01]  /*8ea0*/  F2FP.BF16.F32.PACK_AB R191, R175, R191 ;  /* 0x000000bfafbf723e */ /* 0x000fe200000010ff */
[----:B------:R-:W-:Y:S01]  /*8eb0*/  FADD.FTZ R152, R188, R15 ;  /* 0x0000000fbc987221 */ /* 0x000fe20000010000 */
[----:B------:R-:W-:Y:S01]  /*8ec0*/  F2FP.BF16.F32.PACK_AB R188, R165, R188 ;  /* 0x000000bca5bc723e */ /* 0x000fe200000010ff */
[----:B------:R-:W-:-:S02]  /*8ed0*/  FADD.FTZ R14, R175, R14 ;  /* 0x0000000eaf0e7221 */ /* 0x000fc40000010000 */
[----:B------:R-:W-:Y:S01]  /*8ee0*/  FADD.FTZ R15, R165, R152 ;  /* 0x00000098a50f7221 */ /* 0x000fe20000010000 */
[----:B------:R-:W1:Y:S01]  /*8ef0*/  MUFU.EX2 R187, R182 ;  /* 0x000000b600bb7308 */ /* 0x000e620000000800 */
[----:B--2---:R-:W-:Y:S01]  /*8f00*/  FADD.FTZ R14, R185, R14 ;  /* 0x0000000eb90e7221 */ /* 0x004fe20000010000 */
[----:B------:R-:W-:Y:S01]  /*8f10*/  F2FP.BF16.F32.PACK_AB R185, R179, R185 ;  /* 0x000000b9b3b9723e */ /* 0x000fe200000010ff */
[----:B------:R-:W-:Y:S01]  /*8f20*/  FADD.FTZ R152, R190, R15 ;  /* 0x0000000fbe987221 */ /* 0x000fe20000010000 */
[----:B------:R-:W-:Y:S01]  /*8f30*/  F2FP.BF16.F32.PACK_AB R190, R169, R190 ;  /* 0x000000bea9be723e */ /* 0x000fe200000010ff */
[----:B------:R-:W-:Y:S02]  /*8f40*/  FADD.FTZ R14, R179, R14 ;  /* 0x0000000eb30e7221 */ /* 0x000fe40000010000 */
[----:B------:R-:W-:-:S04]  /*8f50*/  FADD.FTZ R15, R169, R152 ;  /* 0x00000098a90f7221 */ /* 0x000fc80000010000 */
[----:B------:R-:W-:Y:S01]  /*8f60*/  FADD.FTZ R152, R184, R15 ;  /* 0x0000000fb8987221 */ /* 0x000fe20000010000 */
[----:B------:R-:W-:-:S03]  /*8f70*/  F2FP.BF16.F32.PACK_AB R184, R173, R184 ;  /* 0x000000b8adb8723e */ /* 0x000fc600000010ff */
[----:B------:R-:W-:Y:S01]  /*8f80*/  FADD.FTZ R15, R173, R152 ;  /* 0x00000098ad0f7221 */ /* 0x000fe20000010000 */
[----:B-1----:R-:W-:Y:S01]  /*8f90*/  FADD.FTZ R14, R187, R14 ;  /* 0x0000000ebb0e7221 */ /* 0x002fe20000010000 */
[----:B------:R-:W-:Y:S02]  /*8fa0*/  F2FP.BF16.F32.PACK_AB R187, R156, R187 ;  /* 0x000000bb9cbb723e */ /* 0x000fe400000010ff */
[----:B------:R-:W-:Y:S01]  /*8fb0*/  FADD.FTZ R152, R186, R15 ;  /* 0x0000000fba987221 */ /* 0x000fe20000010000 */
[C---:B------:R-:W-:Y:S01]  /*8fc0*/  F2FP.BF16.F32.PACK_AB R186, R21.reuse, R186 ;  /* 0x000000ba15ba723e */ /* 0x040fe200000010ff */
[----:B------:R-:W-:Y:S02]  /*8fd0*/  FADD.FTZ R14, R156, R14 ;  /* 0x0000000e9c0e7221 */ /* 0x000fe40000010000 */
[----:B------:R-:W-:Y:S01]  /*8fe0*/  FADD.FTZ R15, R21, R152 ;  /* 0x00000098150f7221 */ /* 0x000fe20000010000 */
[----:B------:R-:W-:Y:S01]  /*8ff0*/  IMAD.MOV.U32 R21, RZ, RZ, R3 ;  /* 0x000000ffff157224 */ /* 0x000fe200078e0003 */
[----:B0-----:R-:W-:Y:S06]  /*9000*/  @P0 BRA `(.L_x_1017) ;  /* 0xffffffe000e00947 */ /* 0x001fec000383ffff */
[----:B------:R-:W-:-:S05]  /*9010*/  UMOV UR6, UR7 ;  /* 0x0000000700067c82 */ /* 0x000fca0008000000 */
.L_x_1008:
[----:B------:R-:W-:-:S13]  /*9020*/  R2UR UR7, R22 ;  /* 0x00000000160772ca */ /* 0x000fda00000e0000 */
[----:B------:R-:W-:-:S06]  /*9030*/  UISETP.GE.AND UP1, UPT, UR6, UR7, UPT ;  /* 0x000000070600728c */ /* 0x000fcc000bf26270 */
[----:B------:R-:W-:-:S13]  /*9040*/  PLOP3.LUT P0, PT, PT, PT, UP1, 0x80, 0x0 ;  /* 0x000000000000781c */ /* 0x000fda0003f0f018 */
[----:B------:R-:W-:Y:S05]  /*9050*/  @!P0 BRA `(.L_x_1018) ;  /* 0x0000002800148947 */ /* 0x000fea0003800000 */
[----:B------:R-:W-:Y:S01]  /*9060*/  IMAD.MOV.U32 R23, RZ, RZ, R3 ;  /* 0x000000ffff177224 */ /* 0x000fe200078e0003 */
[----:B------:R-:W-:Y:S01]  /*9070*/  UMOV UR7, UR4 ;  /* 0x0000000400077c82 */ /* 0x000fe20008000000 */
[----:B------:R-:W-:Y:S02]  /*9080*/  IMAD.MOV.U32 R21, RZ, RZ, R4 ;  /* 0x000000ffff157224 */ /* 0x000fe400078e0004 */
[----:B------:R-:W-:-:S07]  /*9090*/  IMAD.U32 R200, RZ, RZ, UR61 ;  /* 0x0000003dffc87e24 */ /* 0x000fce000f8e00ff */
.L_x_1035:
        /* <DEDUP_REMOVED lines=8> */
.L_x_1019:
[----:B------:R-:W-:Y:S01]  /*9120*/  R2UR UR5, R16 ;  /* 0x00000000100572ca */ /* 0x000fe200000e0000 */
[----:B------:R-:W-:-:S05]  /*9130*/  IMAD.U32 R3, RZ, RZ, UR61 ;  /* 0x0000003dff037e24 */ /* 0x000fca000f8e00ff */
[----:B------:R-:W-:-:S07]  /*9140*/  SHF.L.U32 R3, R3, 0x1f, RZ ;  /* 0x0000001f03037819 */ /* 0x000fce00000006ff */
[----:B------:R-:W-:-:S09]  /*9150*/  ULEA UR60, UR4, UR5, 0x3 ;  /* 0x00000005043c7291 */ /* 0x000fd2000f8e183f */
[----:B------:R0:W1:Y:S01]  /*9160*/  SYNCS.PHASECHK.TRANS64.TRYWAIT P0, [UR60+0x30830], R3 ;  /* 0x03083003ff0075a7 */ /* 0x000062000800017c */
[----:B------:R-:W-:Y:S05]  /*9170*/  @!P4 BRA `(.L_x_1020) ;  /* 0x000000000004c947 */ /* 0x000fea0003800000 */
[----:B------:R-:W-:Y:S01]  /*9180*/  BPT.TRAP 0x1 ;  /* 0x000000040000795c */ /* 0x000fe20000300000 */
.L_x_1020:
[----:B-1----:R-:W-:Y:S05]  /*9190*/  @P0 BRA `(.L_x_1021) ;  /* 0x0000000000080947 */ /* 0x002fea0003800000 */
[----:B------:R-:W1:Y:S02]  /*91a0*/  SYNCS.PHASECHK.TRANS64.TRYWAIT P0, [UR60+0x30830], R3 ;  /* 0x03083003ff0075a7 */ /* 0x000e64000800017c */
[----:B-1----:R-:W-:Y:S05]  /*91b0*/  @!P0 BRA `(.L_x_1022) ;  /* 0x000000b000188947 */ /* 0x002fea0003800000 */
.L_x_1021:
        /* <DEDUP_REMOVED lines=220> */
.L_x_1023:
[----:B------:R-:W-:Y:S02]  /*9f80*/  R2UR UR10, R16 ;  /* 0x00000000100a72ca */ /* 0x000fe400000e0000 */
[----:B------:R-:W-:-:S11]  /*9f90*/  R2UR UR5, R200 ;  /* 0x00000000c80572ca */ /* 0x000fd600000e0000 */
[----:B------:R-:W-:Y:S02]  /*9fa0*/  ULEA UR14, UR7, UR10, 0x3 ;  /* 0x0000000a070e7291 */ /* 0x000fe4000f8e183f */
[----:B------:R-:W-:-:S05]  /*9fb0*/  IMAD.U32 R0, RZ, RZ, UR5 ;  /* 0x00000005ff007e24 */ /* 0x000fca000f8e00ff */
[----:B------:R-:W-:-:S04]  /*9fc0*/  SHF.L.U32 R0, R0, 0x1f, RZ ;  /* 0x0000001f00007819 */ /* 0x000fc800000006ff */
[----:B------:R2:W3:Y:S01]  /*9fd0*/  SYNCS.PHASECHK.TRANS64.TRYWAIT P0, [UR14+0x30850], R0 ;  /* 0x03085000ff0075a7 */ /* 0x0004e2000800014e */
[----:B------:R-:W-:Y:S05]  /*9fe0*/  @!P4 BRA `(.L_x_1024) ;  /* 0x000000000004c947 */ /* 0x000fea0003800000 */
[----:B------:R-:W-:Y:S01]  /*9ff0*/  BPT.TRAP 0x1 ;  /* 0x000000040000795c */ /* 0x000fe20000300000 */
.L_x_1024:
[----:B---3--:R-:W-:Y:S05]  /*a000*/  @P0 BRA `(.L_x_1025) ;  /* 0x0000000000080947 */ /* 0x008fea0003800000 */
[----:B------:R-:W3:Y:S02]  /*a010*/  SYNCS.PHASECHK.TRANS64.TRYWAIT P0, [UR14+0x30850], R0 ;  /* 0x03085000ff0075a7 */ /* 0x000ee4000800014e */
[----:B---3--:R-:W-:Y:S05]  /*a020*/  @!P0 BRA `(.L_x_1026) ;  /* 0x000000a000948947 */ /* 0x008fea0003800000 */
.L_x_1025:
[----:B------:R-:W-:Y:S01]  /*a030*/  R2UR UR5, R16 ;  /* 0x00000000100572ca */ /* 0x000fe200000e0000 */
[----:B------:R-:W-:Y:S01]  /*a040*/  WARPGROUP.ARRIVE ;  /* 0x00000000000079c5 */ /* 0x000fe20000000000 */
[----:B------:R-:W-:Y:S01]  /*a050*/  UMOV UR11, 0x40000040 ;  /* 0x40000040000b7882 */ /* 0x000fe20000000000 */
[----:B------:R-:W-:Y:S01]  /*a060*/  PLOP3.LUT P0, PT, PT, PT, UP0, 0x80, 0x0 ;  /* 0x000000000000781c */ /* 0x000fe20003f0f008 */
[----:B------:R-:W-:Y:S01]  /*a070*/  ULDC UR18, c[0x0][0x2f0] ;  /* 0x0000bc0000127ab9 */ /* 0x000fe20000000800 */
[----:B------:R-:W-:Y:S01]  /*a080*/  MOV R2, R18 ;  /* 0x0000001200027202 */ /* 0x000fe20000000f00 */
[----:B------:R-:W-:Y:S01]  /*a090*/  ULDC UR19, c[0x0][0x288] ;  /* 0x0000a20000137ab9 */ /* 0x000fe20000000800 */
[----:B------:R-:W-:Y:S02]  /*a0a0*/  R2UR UR22, R17 ;  /* 0x00000000111672ca */ /* 0x000fe400000e0000 */
        /* <DEDUP_REMOVED lines=24> */
[----:B0-2---:R-:W-:Y:S01]  /*a230*/  @P0 IMAD.HI.U32 R0, R18, UR5, RZ ;  /* 0x0000000512000c27 */ /* 0x005fe2000f8e00ff */
[----:B------:R-:W-:-:S04]  /*a240*/  @UP0 ULDC UR5, c[0x0][0x450] ;  /* 0x0001140000050ab9 */ /* 0x000fc80000000800 */
[----:B------:R-:W-:Y:S01]  /*a250*/  @P0 SHF.R.U32.HI R2, RZ, UR5, R0 ;  /* 0x00000005ff020c19 */ /* 0x000fe20008011600 */
[----:B------:R-:W-:Y:S01]  /*a260*/  UIADD3 UR5, -UR7, 0x1, URZ ;  /* 0x0000000107057890 */ /* 0x000fe2000fffe13f */
[----:B------:R-:W-:-:S04]  /*a270*/  IMAD.U32 R0, RZ, RZ, UR60 ;  /* 0x0000003cff007e24 */ /* 0x000fc8000f8e00ff */
[----:B------:R-:W-:Y:S02]  /*a280*/  @!P5 VIADD R0, R0, 0x30840 ;  /* 0x000308400000d836 */ /* 0x000fe40000000000 */
[----:B-1----:R-:W-:-:S03]  /*a290*/  IMAD.U32 R4, RZ, RZ, UR5 ;  /* 0x00000005ff047e24 */ /* 0x002fc6000f8e00ff */
[----:B------:R-:W-:Y:S01]  /*a2a0*/  @!P5 PRMT R0, RZ, 0x654, R0 ;  /* 0x00000654ff00d816 */ /* 0x000fe20000000000 */
[----:B------:R-:W-:Y:S01]  /*a2b0*/  IMAD R3, R5, -0x2, R4 ;  /* 0xfffffffe05037824 */ /* 0x000fe200078e0204 */
[----:B------:R-:W-:Y:S02]  /*a2c0*/  WARPGROUP.DEPBAR.LE gsb0, 0x0 ;  /* 0x00008000000079c5 */ /* 0x000fe40000010000 */
[----:B------:R-:W-:Y:S01]  /*a2d0*/  WARPGROUP.ARRIVE ;  /* 0x00000000000079c5 */ /* 0x000fe20000000000 */
[----:B------:R-:W-:Y:S01]  /*a2e0*/  IMAD.U32 R190, RZ, RZ, UR18 ;  /* 0x00000012ffbe7e24 */ /* 0x000fe2000f8e00ff */
[----:B------:R-:W-:-:S03]  /*a2f0*/  ULDC UR18, c[0x0][0x9e0] ;  /* 0x0002780000127ab9 */ /* 0x000fc60000000800 */
[----:B------:R-:W-:Y:S01]  /*a300*/  IMAD R3, R190, UR22, R3 ;  /* 0x00000016be037c24 */ /* 0x000fe2000f8e0203 */
[----:B------:R-:W-:Y:S03]  /*a310*/  HGMMA.64x256x16.F32.BF16 R24, R184, gdesc[UR8].tnspB, R24, gsb0 ;  /* 0x43e00008b8187df0 */ /* 0x000fe60008001818 */
[----:B------:R-:W-:Y:S01]  /*a320*/  VIADD R3, R3, -UR19 ;  /* 0x8000001303037c36 */ /* 0x000fe20008000000 */
[----:B------:R-:W-:Y:S02]  /*a330*/  WARPGROUP.DEPBAR.LE gsb0, 0x0 ;  /* 0x00008000000079c5 */ /* 0x000fe40000010000 */
[----:B------:R-:W0:Y:S01]  /*a340*/  SHFL.IDX PT, R185, R2, RZ, 0x1c1f ;  /* 0x001c1fff02b97589 */ /* 0x000e2200000e0000 */
[C---:B------:R-:W-:Y:S01]  /*a350*/  VIADD R184, R3.reuse, UR18 ;  /* 0x0000001203b87c36 */ /* 0x040fe20008000000 */
[----:B------:R0:W-:Y:S01]  /*a360*/  @!P5 SYNCS.ARRIVE.TRANS64.RED.A1T0 RZ, [R0+URZ], RZ ;  /* 0x000000ff00ffd9a7 */ /* 0x0001e2000810043f */
[----:B------:R-:W-:-:S02]  /*a370*/  VIADD R186, R3, UR15 ;  /* 0x0000000f03ba7c36 */ /* 0x000fc40008000000 */
[--C-:B0-----:R-:W-:Y:S02]  /*a380*/  IMAD.IADD R0, R184, 0x1, R185.reuse ;  /* 0x00000001b8007824 */ /* 0x101fe400078e02b9 */
[----:B------:R-:W-:Y:S01]  /*a390*/  IMAD.IADD R3, R186, 0x1, R185 ;  /* 0x00000001ba037824 */ /* 0x000fe200078e02b9 */
[----:B------:R-:W-:Y:S06]  /*a3a0*/  @!P6 BRA `(.L_x_1027) ;  /* 0x00000000006ce947 */ /* 0x000fec0003800000 */
[----:B------:R-:W-:Y:S01]  /*a3b0*/  R2UR UR10, R17 ;  /* 0x00000000110a72ca */ /* 0x000fe200000e0000 */
[----:B------:R-:W-:Y:S01]  /*a3c0*/  ULDC UR5, c[0x0][0x288] ;  /* 0x0000a20000057ab9 */ /* 0x000fe20000000800 */
        /* <DEDUP_REMOVED lines=14> */
.L_x_1029:
[----:B------:R-:W-:Y:S02]  /*a4b0*/  ULDC UR5, c[0x0][0x9e4] ;  /* 0x0002790000057ab9 */ /* 0x000fe40000000800 */
[----:B------:R-:W-:-:S05]  /*a4c0*/  IMAD.U32 R187, RZ, RZ, UR5 ;  /* 0x00000005ffbb7e24 */ /* 0x000fca000f8e00ff */
[----:B------:R-:W-:-:S13]  /*a4d0*/  ISETP.NE.AND P0, PT, R187, 0x1, PT ;  /* 0x00000001bb00780c */ /* 0x000fda0003f05270 */
[----:B------:R-:W0:Y:S02]  /*a4e0*/  @P0 LDC.64 R188, c[0x0][0x9e8] ;  /* 0x00027a00ffbc0b82 */ /* 0x000e240000000a00 */
[----:B0-----:R-:W-:-:S05]  /*a4f0*/  @P0 IMAD.HI.U32 R4, R185, R188, RZ ;  /* 0x000000bcb9040227 */ /* 0x001fca00078e00ff */
[----:B------:R-:W-:-:S07]  /*a500*/  @P0 SHF.R.U32.HI R185, RZ, R189, R4 ;  /* 0x000000bdffb90219 */ /* 0x000fce0000011604 */
.L_x_1030:
[----:B------:R-:W-:Y:S05]  /*a510*/  BSYNC B0 ;  /* 0x0000000000007941 */ /* 0x000fea0003800000 */
.L_x_1028:
[----:B------:R-:W-:-:S04]  /*a520*/  IMAD R4, R185, R187, -UR7 ;  /* 0x80000007b9047e24 */ /* 0x000fc8000f8e02bb */
[----:B------:R-:W-:-:S05]  /*a530*/  IMAD R4, R5, -0x2, R4 ;  /* 0xfffffffe05047824 */ /* 0x000fca00078e0204 */
[----:B------:R-:W-:Y:S02]  /*a540*/  VIADDMNMX R0, R4, R187, R0, PT ;  /* 0x000000bb04007246 */ /* 0x000fe40003800100 */
[----:B------:R-:W-:-:S07]  /*a550*/  VIMNMX R3, R3, R4, !PT ;  /* 0x0000000403037248 */ /* 0x000fce0007fe0100 */
.L_x_1027:
[----:B------:R-:W-:Y:S01]  /*a560*/  UISETP.GT.AND UP1, UPT, UR6, -0x1, UPT ;  /* 0xffffffff0600788c */ /* 0x000fe2000bf24270 */
[----:B------:R-:W0:Y:S05]  /*a570*/  SHFL.IDX PT, R185, R2, 0x1, 0x1c1f ;  /* 0x003c1f0002b97f89 */ /* 0x000e2a00000e0000 */
[----:B------:R-:W-:-:S04]  /*a580*/  PLOP3.LUT P0, PT, PT, PT, UP1, 0x80, 0x0 ;  /* 0x000000000000781c */ /* 0x000fc80003f0f018 */
[C---:B------:R-:W-:Y:S02]  /*a590*/  ISETP.GT.AND P1, PT, R3.reuse, RZ, P0 ;  /* 0x000000ff0300720c */ /* 0x040fe40000724270 */
[C---:B------:R-:W-:Y:S02]  /*a5a0*/  ISETP.GT.AND P3, PT, R3.reuse, 0x1, P0 ;  /* 0x000000010300780c */ /* 0x040fe40000764270 */
[----:B------:R-:W-:Y:S02]  /*a5b0*/  ISETP.LT.OR P2, PT, R0, 0x1, P1 ;  /* 0x000000010000780c */ /* 0x000fe40000f41670 */
[C---:B------:R-:W-:Y:S02]  /*a5c0*/  ISETP.GT.AND P1, PT, R3.reuse, 0x8, P0 ;  /* 0x000000080300780c */ /* 0x040fe40000724270 */
[----:B------:R-:W-:Y:S02]  /*a5d0*/  FSEL R152, R152, -INF , !P2 ;  /* 0xff80000098987808 */ /* 0x000fe40005000000 */
[----:B------:R-:W-:-:S02]  /*a5e0*/  ISETP.GT.AND P2, PT, R3, 0x9, P0 ;  /* 0x000000090300780c */ /* 0x000fc40000744270 */
[C---:B------:R-:W-:Y:S02]  /*a5f0*/  ISETP.LT.OR P3, PT, R0.reuse, 0x2, P3 ;  /* 0x000000020000780c */ /* 0x040fe40001f61670 */
[----:B------:R-:W-:Y:S01]  /*a600*/  ISETP.LT.OR P1, PT, R0, 0x9, P1 ;  /* 0x000000090000780c */ /* 0x000fe20000f21670 */
[----:B0-----:R-:W-:Y:S01]  /*a610*/  IMAD.IADD R2, R186, 0x1, R185 ;  /* 0x00000001ba027824 */ /* 0x001fe200078e02b9 */
[----:B------:R-:W-:Y:S02]  /*a620*/  ISETP.LT.OR P2, PT, R0, 0xa, P2 ;  /* 0x0000000a0000780c */ /* 0x000fe40001741670 */
[----:B------:R-:W-:Y:S02]  /*a630*/  FSEL R153, R153, -INF , !P3 ;  /* 0xff80000099997808 */ /* 0x000fe40005800000 */
[----:B------:R-:W-:Y:S02]  /*a640*/  FSEL R156, R156, -INF , !P1 ;  /* 0xff8000009c9c7808 */ /* 0x000fe40004800000 */
[----:B------:R-:W-:-:S02]  /*a650*/  FSEL R157, R157, -INF , !P2 ;  /* 0xff8000009d9d7808 */ /* 0x000fc40005000000 */
[C---:B------:R-:W-:Y:S02]  /*a660*/  ISETP.GT.AND P3, PT, R3.reuse, 0x10, P0 ;  /* 0x000000100300780c */ /* 0x040fe40000764270 */
[C---:B------:R-:W-:Y:S02]  /*a670*/  ISETP.GT.AND P1, PT, R3.reuse, 0x11, P0 ;  /* 0x000000110300780c */ /* 0x040fe40000724270 */
[----:B------:R-:W-:Y:S02]  /*a680*/  ISETP.GT.AND P2, PT, R3, 0x18, P0 ;  /* 0x000000180300780c */ /* 0x000fe40000744270 */
[C---:B------:R-:W-:Y:S02]  /*a690*/  ISETP.LT.OR P3, PT, R0.reuse, 0x11, P3 ;  /* 0x000000110000780c */ /* 0x040fe40001f61670 */
[C---:B------:R-:W-:Y:S02]  /*a6a0*/  ISETP.LT.OR P1, PT, R0.reuse, 0x12, P1 ;  /* 0x000000120000780c */ /* 0x040fe40000f21670 */
[----:B------:R-:W-:-:S02]  /*a6b0*/  ISETP.LT.OR P2, PT, R0, 0x19, P2 ;  /* 0x000000190000780c */ /* 0x000fc40001741670 */
[----:B------:R-:W-:Y:S02]  /*a6c0*/  FSEL R160, R160, -INF , !P3 ;  /* 0xff800000a0a07808 */ /* 0x000fe40005800000 */
[----:B------:R-:W-:Y:S02]  /*a6d0*/  FSEL R161, R161, -INF , !P1 ;  /* 0xff800000a1a17808 */ /* 0x000fe40004800000 */
[----:B------:R-:W-:Y:S02]  /*a6e0*/  FSEL R164, R164, -INF , !P2 ;  /* 0xff800000a4a47808 */ /* 0x000fe40005000000 */
[C---:B------:R-:W-:Y:S02]  /*a6f0*/  ISETP.GT.AND P3, PT, R3.reuse, 0x19, P0 ;  /* 0x000000190300780c */ /* 0x040fe40000764270 */
[C---:B------:R-:W-:Y:S02]  /*a700*/  ISETP.GT.AND P1, PT, R3.reuse, 0x20, P0 ;  /* 0x000000200300780c */ /* 0x040fe40000724270 */
[----:B------:R-:W-:-:S02]  /*a710*/  ISETP.GT.AND P2, PT, R3, 0x21, P0 ;  /* 0x000000210300780c */ /* 0x000fc40000744270 */
[C---:B------:R-:W-:Y:S02]  /*a720*/  ISETP.LT.OR P3, PT, R0.reuse, 0x1a, P3 ;  /* 0x0000001a0000780c */ /* 0x040fe40001f61670 */
[C---:B------:R-:W-:Y:S02]  /*a730*/  ISETP.LT.OR P1, PT, R0.reuse, 0x21, P1 ;  /* 0x000000210000780c */ /* 0x040fe40000f21670 */
        /* <DEDUP_REMOVED lines=40> */
.L_x_1033:
[----:B------:R-:W-:Y:S02]  /*a9c0*/  ULDC UR5, c[0x0][0x9e4] ;  /* 0x0002790000057ab9 */ /* 0x000fe40000000800 */
[----:B------:R-:W-:-:S05]  /*a9d0*/  IMAD.U32 R184, RZ, RZ, UR5 ;  /* 0x00000005ffb87e24 */ /* 0x000fca000f8e00ff */
[----:B------:R-:W-:-:S13]  /*a9e0*/  ISETP.NE.AND P1, PT, R184, 0x1, PT ;  /* 0x00000001b800780c */ /* 0x000fda0003f25270 */
[----:B------:R-:W0:Y:S02]  /*a9f0*/  @P1 LDC.64 R186, c[0x0][0x9e8] ;  /* 0x00027a00ffba1b82 */ /* 0x000e240000000a00 */
[----:B0-----:R-:W-:-:S05]  /*aa00*/  @P1 IMAD.HI.U32 R4, R3, R186, RZ ;  /* 0x000000ba03041227 */ /* 0x001fca00078e00ff */
[----:B------:R-:W-:-:S07]  /*aa10*/  @P1 SHF.R.U32.HI R3, RZ, R187, R4 ;  /* 0x000000bbff031219 */ /* 0x000fce0000011604 */
.L_x_1034:
[----:B------:R-:W-:Y:S05]  /*aa20*/  BSYNC B0 ;  /* 0x0000000000007941 */ /* 0x000fea0003800000 */
.L_x_1032:
[----:B------:R-:W-:-:S04]  /*aa30*/  IMAD R4, R3, R184, -UR7 ;  /* 0x8000000703047e24 */ /* 0x000fc8000f8e02b8 */
[----:B------:R-:W-:-:S05]  /*aa40*/  IMAD R3, R5, -0x2, R4 ;  /* 0xfffffffe05037824 */ /* 0x000fca00078e0204 */
[----:B------:R-:W-:Y:S02]  /*aa50*/  VIADDMNMX R0, R3, R184, R0, PT ;  /* 0x000000b803007246 */ /* 0x000fe40003800100 */
[----:B------:R-:W-:-:S07]  /*aa60*/  VIMNMX R2, R2, R3, !PT ;  /* 0x0000000302027248 */ /* 0x000fce0007fe0100 */
.L_x_1031:
[----:B------:R-:W-:Y:S01]  /*aa70*/  FMNMX.FTZ R4, R152, R21, !PT ;  /* 0x0000001598047209 */ /* 0x000fe20007810000 */
[----:B------:R-:W-:Y:S01]  /*aa80*/  ULDC UR5, c[0x0][0x988] ;  /* 0x0002620000057ab9 */ /* 0x000fe20000000800 */
[----:B------:R-:W-:Y:S01]  /*aa90*/  ISETP.GT.AND P1, PT, R2, 0x1, P0 ;  /* 0x000000010200780c */ /* 0x000fe20000724270 */
[----:B------:R-:W-:Y:S01]  /*aaa0*/  IMAD.U32 R200, RZ, RZ, UR61 ;  /* 0x0000003dffc87e24 */ /* 0x000fe2000f8e00ff */
[----:B------:R-:W-:Y:S02]  /*aab0*/  FMNMX.FTZ R3, R153, R4, !PT ;  /* 0x0000000499037209 */ /* 0x000fe40007810000 */
        /* <DEDUP_REMOVED lines=10> */
[----:B------:R-:W-:Y:S02]  /*ab60*/  ISETP.GT.AND P3, PT, R2, 0x9, P0 ;  /* 0x000000090200780c */ /* 0x000fe40000764270 */
[----:B------:R-:W-:Y:S02]  /*ab70*/  FMNMX.FTZ R3, R165, R4, !PT ;  /* 0x00000004a5037209 */ /* 0x000fe40007810000 */
[----:B------:R-:W-:Y:S02]  /*ab80*/  FSEL R154, R154, -INF , !P1 ;  /* 0xff8000009a9a7808 */ /* 0x000fe40004800000 */
[----:B------:R-:W-:Y:S02]  /*ab90*/  FMNMX.FTZ R4, R168, R3, !PT ;  /* 0x00000003a8047209 */ /* 0x000fe40007810000 */
[----:B------:R-:W-:-:S02]  /*aba0*/  ISETP.LT.OR P2, PT, R0, 0x9, P2 ;  /* 0x000000090000780c */ /* 0x000fc40001741670 */
[----:B------:R-:W-:Y:S02]  /*abb0*/  FMNMX.FTZ R3, R169, R4, !PT ;  /* 0x00000004a9037209 */ /* 0x000fe40007810000 */
[----:B------:R-:W-:Y:S02]  /*abc0*/  ISETP.LT.OR P3, PT, R0, 0xa, P3 ;  /* 0x0000000a0000780c */ /* 0x000fe40001f61670 */
[----:B------:R-:W-:Y:S02]  /*abd0*/  FMNMX.FTZ R4, R172, R3, !PT ;  /* 0x00000003ac047209 */ /* 0x000fe40007810000 */
[----:B------:R-:W-:Y:S02]  /*abe0*/  FSEL R158, R158, -INF , !P2 ;  /* 0xff8000009e9e7808 */ /* 0x000fe40005000000 */
[----:B------:R-:W-:Y:S02]  /*abf0*/  FMNMX.FTZ R3, R173, R4, !PT ;  /* 0x00000004ad037209 */ /* 0x000fe40007810000 */
[----:B------:R-:W-:-:S02]  /*ac00*/  FSEL R159, R159, -INF , !P3 ;  /* 0xff8000009f9f7808 */ /* 0x000fc40005800000 */
[----:B------:R-:W-:Y:S02]  /*ac10*/  FMNMX.FTZ R4, R176, R3, !PT ;  /* 0x00000003b0047209 */ /* 0x000fe40007810000 */
[C---:B------:R-:W-:Y:S02]  /*ac20*/  ISETP.GT.AND P2, PT, R2.reuse, 0x10, P0 ;  /* 0x000000100200780c */ /* 0x040fe40000744270 */
[----:B------:R-:W-:Y:S02]  /*ac30*/  FMNMX.FTZ R3, R177, R4, !PT ;  /* 0x00000004b1037209 */ /* 0x000fe40007810000 */
[----:B------:R-:W-:Y:S02]  /*ac40*/  ISETP.GT.AND P3, PT, R2, 0x11, P0 ;  /* 0x000000110200780c */ /* 0x000fe40000764270 */
[----:B------:R-:W-:Y:S02]  /*ac50*/  FMNMX.FTZ R4, R180, R3, !PT ;  /* 0x00000003b4047209 */ /* 0x000fe40007810000 */
[----:B------:R-:W-:-:S02]  /*ac60*/  ISETP.LT.OR P2, PT, R0, 0x11, P2 ;  /* 0x000000110000780c */ /* 0x000fc40001741670 */
[----:B------:R-:W-:Y:S02]  /*ac70*/  FMNMX.FTZ R3, R181, R4, !PT ;  /* 0x00000004b5037209 */ /* 0x000fe40007810000 */
[----:B------:R-:W-:Y:S02]  /*ac80*/  ISETP.LT.OR P3, PT, R0, 0x12, P3 ;  /* 0x000000120000780c */ /* 0x000fe40001f61670 */
[----:B------:R-:W-:Y:S01]  /*ac90*/  FSEL R162, R162, -INF , !P2 ;  /* 0xff800000a2a27808 */ /* 0x000fe20005000000 */
[----:B------:R-:W0:Y:S01]  /*aca0*/  SHFL.BFLY PT, R4, R3, 0x2, 0x1f ;  /* 0x0c401f0003047f89 */ /* 0x000e2200000e0000 */
[C---:B------:R-:W-:Y:S02]  /*acb0*/  ISETP.GT.AND P1, PT, R2.reuse, 0x18, P0 ;  /* 0x000000180200780c */ /* 0x040fe40000724270 */
[----:B------:R-:W-:Y:S02]  /*acc0*/  FSEL R163, R163, -INF , !P3 ;  /* 0xff800000a3a37808 */ /* 0x000fe40005800000 */
[----:B------:R-:W-:-:S02]  /*acd0*/  ISETP.GT.AND P3, PT, R2, 0x20, P0 ;  /* 0x000000200200780c */ /* 0x000fc40000764270 */
[----:B------:R-:W-:Y:S02]  /*ace0*/  ISETP.GT.AND P2, PT, R2, 0x19, P0 ;  /* 0x000000190200780c */ /* 0x000fe40000744270 */
[C---:B------:R-:W-:Y:S02]  /*acf0*/  ISETP.LT.OR P1, PT, R0.reuse, 0x19, P1 ;  /* 0x000000190000780c */ /* 0x040fe40000f21670 */
[C---:B------:R-:W-:Y:S02]  /*ad00*/  ISETP.LT.OR P3, PT, R0.reuse, 0x21, P3 ;  /* 0x000000210000780c */ /* 0x040fe40001f61670 */
[----:B------:R-:W-:Y:S02]  /*ad10*/  ISETP.LT.OR P2, PT, R0, 0x1a, P2 ;  /* 0x0000001a0000780c */ /* 0x000fe40001741670 */
[----:B------:R-:W-:Y:S02]  /*ad20*/  FSEL R166, R166, -INF , !P1 ;  /* 0xff800000a6a67808 */ /* 0x000fe40004800000 */
[----:B------:R-:W-:-:S02]  /*ad30*/  FSEL R170, R170, -INF , !P3 ;  /* 0xff800000aaaa7808 */ /* 0x000fc40005800000 */
[C---:B------:R-:W-:Y:S02]  /*ad40*/  ISETP.GT.AND P1, PT, R2.reuse, 0x21, P0 ;  /* 0x000000210200780c */ /* 0x040fe40000724270 */
[----:B------:R-:W-:Y:S02]  /*ad50*/  FSEL R167, R167, -INF , !P2 ;  /* 0xff800000a7a77808 */ /* 0x000fe40005000000 */
[----:B------:R-:W-:Y:S02]  /*ad60*/  ISETP.GT.AND P2, PT, R2, 0x28, P0 ;  /* 0x000000280200780c */ /* 0x000fe40000744270 */
[----:B0-----:R-:W-:Y:S02]  /*ad70*/  FMNMX.FTZ R184, R3, R4, !PT ;  /* 0x0000000403b87209 */ /* 0x001fe40007810000 */
[C---:B------:R-:W-:Y:S02]  /*ad80*/  ISETP.LT.OR P1, PT, R0.reuse, 0x22, P1 ;  /* 0x000000220000780c */ /* 0x040fe40000f21670 */
[----:B------:R-:W-:Y:S01]  /*ad90*/  ISETP.LT.OR P2, PT, R0, 0x29, P2 ;  /* 0x000000290000780c */ /* 0x000fe20001741670 */
[----:B------:R-:W0:Y:S01]  /*ada0*/  SHFL.BFLY PT, R185, R184, 0x1, 0x1f ;  /* 0x0c201f00b8b97f89 */ /* 0x000e2200000e0000 */
[----:B------:R-:W-:-:S02]  /*adb0*/  FSEL R171, R171, -INF , !P1 ;  /* 0xff800000abab7808 */ /* 0x000fc40004800000 */
[----:B------:R-:W-:Y:S02]  /*adc0*/  ISETP.GT.AND P1, PT, R2, 0x29, P0 ;  /* 0x000000290200780c */ /* 0x000fe40000724270 */
[----:B------:R-:W-:Y:S02]  /*add0*/  FSEL R174, R174, -INF , !P2 ;  /* 0xff800000aeae7808 */ /* 0x000fe40005000000 */
[----:B------:R-:W-:Y:S02]  /*ade0*/  ISETP.GT.AND P2, PT, R2, 0x30, P0 ;  /* 0x000000300200780c */ /* 0x000fe40000744270 */
[C---:B------:R-:W-:Y:S02]  /*adf0*/  ISETP.LT.OR P1, PT, R0.reuse, 0x2a, P1 ;  /* 0x0000002a0000780c */ /* 0x040fe40000f21670 */
[----:B------:R-:W-:Y:S02]  /*ae00*/  ISETP.LT.OR P2, PT, R0, 0x31, P2 ;  /* 0x000000310000780c */ /* 0x000fe40001741670 */
[----:B------:R-:W-:-:S02]  /*ae10*/  FSEL R175, R175, -INF , !P1 ;  /* 0xff800000afaf7808 */ /* 0x000fc40004800000 */
[----:B------:R-:W-:Y:S02]  /*ae20*/  ISETP.GT.AND P1, PT, R2, 0x31, P0 ;  /* 0x000000310200780c */ /* 0x000fe40000724270 */
[----:B------:R-:W-:Y:S02]  /*ae30*/  FSEL R178, R178, -INF , !P2 ;  /* 0xff800000b2b27808 */ /* 0x000fe40005000000 */
[----:B------:R-:W-:Y:S02]  /*ae40*/  ISETP.GT.AND P2, PT, R2, 0x38, P0 ;  /* 0x000000380200780c */ /* 0x000fe40000744270 */
[----:B------:R-:W-:Y:S02]  /*ae50*/  ISETP.LT.OR P1, PT, R0, 0x32, P1 ;  /* 0x000000320000780c */ /* 0x000fe40000f21670 */
[----:B------:R-:W-:Y:S02]  /*ae60*/  ISETP.GT.AND P0, PT, R2, 0x39, P0 ;  /* 0x000000390200780c */ /* 0x000fe40000704270 */
[----:B0-----:R-:W-:-:S02]  /*ae70*/  FMNMX.FTZ R4, R184, R185, !PT ;  /* 0x000000b9b8047209 */ /* 0x001fc40007810000 */
[----:B------:R-:W-:Y:S02]  /*ae80*/  FMNMX.FTZ R184, R154, R23, !PT ;  /* 0x000000179ab87209 */ /* 0x000fe40007810000 */
[C---:B------:R-:W-:Y:S01]  /*ae90*/  FSETP.NEU.FTZ.AND P3, PT, R4.reuse, -INF , PT ;  /* 0xff8000000400780b */ /* 0x040fe20003f7d000 */
[----:B------:R-:W-:Y:S01]  /*aea0*/  FMUL.FTZ R185, R4, UR5 ;  /* 0x0000000504b97c20 */ /* 0x000fe20008410000 */
[----:B------:R-:W-:Y:S02]  /*aeb0*/  FMNMX.FTZ R3, R155, R184, !PT ;  /* 0x000000b89b037209 */ /* 0x000fe40007810000 */
[----:B------:R-:W-:Y:S02]  /*aec0*/  ISETP.LT.OR P2, PT, R0, 0x39, P2 ;  /* 0x000000390000780c */ /* 0x000fe40001741670 */
[----:B------:R-:W-:Y:S02]  /*aed0*/  FMNMX.FTZ R184, R158, R3, !PT ;  /* 0x000000039eb87209 */ /* 0x000fe40007810000 */
[----:B------:R-:W-:-:S02]  /*aee0*/  FSEL R187, R185, RZ, P3 ;  /* 0x000000ffb9bb7208 */ /* 0x000fc40001800000 */
[----:B------:R-:W-:Y:S02]  /*aef0*/  FMNMX.FTZ R3, R159, R184, !PT ;  /* 0x000000b89f037209 */ /* 0x000fe40007810000 */
[----:B------:R-:W-:Y:S01]  /*af00*/  FSEL R179, R179, -INF , !P1 ;  /* 0xff800000b3b37808 */ /* 0x000fe20004800000 */
[--C-:B------:R-:W-:Y:S01]  /*af10*/  FFMA.FTZ R185, R152, UR5, -R187.reuse ;  /* 0x0000000598b97c23 */ /* 0x100fe200080108bb */
[----:B------:R-:W-:Y:S01]  /*af20*/  FMNMX.FTZ R184, R162, R3, !PT ;  /* 0x00000003a2b87209 */ /* 0x000fe20007810000 */
[--C-:B------:R-:W-:Y:S01]  /*af30*/  FFMA.FTZ R194, R164, UR5, -R187.reuse ;  /* 0x00000005a4c27c23 */ /* 0x100fe200080108bb */
[----:B------:R-:W-:Y:S01]  /*af40*/  ISETP.LT.OR P0, PT, R0, 0x3a, P0 ;  /* 0x0000003a0000780c */ /* 0x000fe20000701670 */
[--C-:B------:R-:W-:Y:S01]  /*af50*/  FFMA.FTZ R196, R153, UR5, -R187.reuse ;  /* 0x0000000599c47c23 */ /* 0x100fe200080108bb */
[----:B------:R-:W-:Y:S01]  /*af60*/  FMNMX.FTZ R3, R163, R184, !PT ;  /* 0x000000b8a3037209 */ /* 0x000fe20007810000 */
[----:B------:R-:W-:Y:S01]  /*af70*/  MUFU.EX2 R185, R185 ;  /* 0x000000b900b97308 */ /* 0x000fe20000000800 */
[----:B------:R-:W-:Y:S01]  /*af80*/  FSEL R182, R182, -INF , !P2 ;  /* 0xff800000b6b67808 */ /* 0x000fe20005000000 */
[--C-:B------:R-:W-:Y:S01]  /*af90*/  FFMA.FTZ R198, R156, UR5, -R187.reuse ;  /* 0x000000059cc67c23 */ /* 0x100fe200080108bb */
[----:B------:R-:W-:Y:S01]  /*afa0*/  FMNMX.FTZ R184, R166, R3, !PT ;  /* 0x00000003a6b87209 */ /* 0x000fe20007810000 */
[--C-:B------:R-:W-:Y:S01]  /*afb0*/  FFMA.FTZ R153, R157, UR5, -R187.reuse ;  /* 0x000000059d997c23 */ /* 0x100fe200080108bb */
[----:B------:R-:W-:Y:S01]  /*afc0*/  FSEL R183, R183, -INF , !P0 ;  /* 0xff800000b7b77808 */ /* 0x000fe20004000000 */
        /* <DEDUP_REMOVED lines=15> */
[----:B------:R-:W-:Y:S01]  /*b0c0*/  R2UR UR7, R22 ;  /* 0x00000000160772ca */ /* 0x000fe200000e0000 */
[--C-:B------:R-:W-:Y:S01]  /*b0d0*/  FFMA.FTZ R186, R180, UR5, -R187.reuse ;  /* 0x00000005b4ba7c23 */ /* 0x100fe200080108bb */
[----:B------:R-:W-:Y:S01]  /*b0e0*/  FMNMX.FTZ R3, R175, R152, !PT ;  /* 0x00000098af037209 */ /* 0x000fe20007810000 */
[----:B------:R-:W-:Y:S01]  /*b0f0*/  MUFU.EX2 R153, R153 ;  /* 0x0000009900997308 */ /* 0x000fe20000000800 */
[----:B------:R-:W-:-:S02]  /*b100*/  FFMA.FTZ R181, R181, UR5, -R187 ;  /* 0x00000005b5b57c23 */ /* 0x000fc400080108bb */
[----:B------:R-:W-:-:S04]  /*b110*/  FMNMX.FTZ R2, R178, R3, !PT ;  /* 0x00000003b2027209 */ /* 0x000fc80007810000 */
[----:B------:R-:W-:Y:S01]  /*b120*/  FMNMX.FTZ R3, R179, R2, !PT ;  /* 0x00000002b3037209 */ /* 0x000fe20007810000 */
[----:B------:R-:W-:Y:S01]  /*b130*/  MUFU.EX2 R192, R192 ;  /* 0x000000c000c07308 */ /* 0x000fe20000000800 */
[----:B------:R-:W-:Y:S01]  /*b140*/  FSEL R2, R4, RZ, P3 ;  /* 0x000000ff04027208 */ /* 0x000fe20001800000 */
[----:B------:R-:W-:Y:S01]  /*b150*/  UISETP.GT.AND UP1, UPT, UR6, UR7, UPT ;  /* 0x000000070600728c */ /* 0x000fe2000bf24270 */
[----:B------:R-:W-:Y:S01]  /*b160*/  FMNMX.FTZ R0, R182, R3, !PT ;  /* 0x00000003b6007209 */ /* 0x000fe20007810000 */
[----:B------:R-:W-:Y:S02]  /*b170*/  UIADD3 UR6, UR6, -0x1, URZ ;  /* 0xffffffff06067890 */ /* 0x000fe4000fffe03f */
[----:B------:R-:W-:Y:S01]  /*b180*/  FADD.FTZ R2, -R2, R21 ;  /* 0x0000001502027221 */ /* 0x000fe20000010100 */
[----:B------:R-:W-:Y:S01]  /*b190*/  FMNMX.FTZ R0, R183, R0, !PT ;  /* 0x00000000b7007209 */ /* 0x000fe20007810000 */
[----:B------:R-:W-:Y:S01]  /*b1a0*/  MUFU.EX2 R157, R157 ;  /* 0x0000009d009d7308 */ /* 0x000fe20000000800 */
[----:B------:R-:W-:Y:S01]  /*b1b0*/  UMOV UR7, UR4 ;  /* 0x0000000400077c82 */ /* 0x000fe20008000000 */
[----:B------:R-:W-:-:S02]  /*b1c0*/  FMUL.FTZ R2, R2, UR5 ;  /* 0x0000000502027c20 */ /* 0x000fc40008410000 */
[----:B------:R-:W0:Y:S04]  /*b1d0*/  SHFL.BFLY PT, R3, R0, 0x2, 0x1f ;  /* 0x0c401f0000037f89 */ /* 0x000e2800000e0000 */
[----:B------:R-:W-:Y:S08]  /*b1e0*/  MUFU.EX2 R194, R194 ;  /* 0x000000c200c27308 */ /* 0x000ff00000000800 */
[----:B------:R-:W-:Y:S08]  /*b1f0*/  MUFU.EX2 R161, R161 ;  /* 0x000000a100a17308 */ /* 0x000ff00000000800 */
[----:B------:R-:W-:Y:S01]  /*b200*/  MUFU.EX2 R188, R188 ;  /* 0x000000bc00bc7308 */ /* 0x000fe20000000800 */
[----:B0-----:R-:W-:-:S07]  /*b210*/  FMNMX.FTZ R3, R0, R3, !PT ;  /* 0x0000000300037209 */ /* 0x001fce0007810000 */
[----:B------:R-:W-:Y:S01]  /*b220*/  MUFU.EX2 R165, R165 ;  /* 0x000000a500a57308 */ /* 0x000fe20000000800 */
[----:B------:R-:W0:Y:S07]  /*b230*/  SHFL.BFLY PT, R0, R3, 0x1, 0x1f ;  /* 0x0c201f0003007f89 */ /* 0x000e2e00000e0000 */
[----:B------:R-:W-:Y:S08]  /*b240*/  MUFU.EX2 R190, R190 ;  /* 0x000000be00be7308 */ /* 0x000ff00000000800 */
[----:B------:R-:W-:Y:S08]  /*b250*/  MUFU.EX2 R169, R169 ;  /* 0x000000a900a97308 */ /* 0x000ff00000000800 */
[----:B------:R-:W-:Y:S01]  /*b260*/  MUFU.EX2 R184, R184 ;  /* 0x000000b800b87308 */ /* 0x000fe20000000800 */
[----:B0-----:R-:W-:-:S04]  /*b270*/  FMNMX.FTZ R3, R3, R0, !PT ;  /* 0x0000000003037209 */ /* 0x001fc80007810000 */
[C---:B------:R-:W-:Y:S01]  /*b280*/  FSETP.NEU.FTZ.AND P0, PT, R3.reuse, -INF , PT ;  /* 0xff8000000300780b */ /* 0x040fe20003f1d000 */
[----:B------:R-:W-:Y:S02]  /*b290*/  FMUL.FTZ R0, R3, UR5 ;  /* 0x0000000503007c20 */ /* 0x000fe40008410000 */
[----:B------:R-:W-:Y:S03]  /*b2a0*/  MUFU.EX2 R173, R173 ;  /* 0x000000ad00ad7308 */ /* 0x000fe60000000800 */
[----:B------:R-:W-:-:S05]  /*b2b0*/  FSEL R164, R0, RZ, P0 ;  /* 0x000000ff00a47208 */ /* 0x000fca0000000000 */
[----:B------:R0:W1:Y:S01]  /*b2c0*/  MUFU.EX2 R0, R2 ;  /* 0x0000000200007308 */ /* 0x0000620000000800 */
[--C-:B------:R-:W-:Y:S01]  /*b2d0*/  FFMA.FTZ R197, R154, UR5, -R164.reuse ;  /* 0x000000059ac57c23 */ /* 0x100fe200080108a4 */
[--C-:B------:R-:W-:Y:S01]  /*b2e0*/  FFMA.FTZ R152, R155, UR5, -R164.reuse ;  /* 0x000000059b987c23 */ /* 0x100fe200080108a4 */
[--C-:B------:R-:W-:Y:S01]  /*b2f0*/  FFMA.FTZ R199, R158, UR5, -R164.reuse ;  /* 0x000000059ec77c23 */ /* 0x100fe200080108a4 */
[--C-:B------:R-:W-:Y:S01]  /*b300*/  FFMA.FTZ R154, R159, UR5, -R164.reuse ;  /* 0x000000059f9a7c23 */ /* 0x100fe200080108a4 */
[--C-:B------:R-:W-:Y:S01]  /*b310*/  FFMA.FTZ R193, R162, UR5, -R164.reuse ;  /* 0x00000005a2c17c23 */ /* 0x100fe200080108a4 */
[--C-:B------:R-:W-:Y:S01]  /*b320*/  FFMA.FTZ R156, R163, UR5, -R164.reuse ;  /* 0x00000005a39c7c23 */ /* 0x100fe200080108a4 */
[--C-:B------:R-:W-:Y:S01]  /*b330*/  FFMA.FTZ R195, R166, UR5, -R164.reuse ;  /* 0x00000005a6c37c23 */ /* 0x100fe200080108a4 */
[----:B------:R-:W-:Y:S01]  /*b340*/  MUFU.EX2 R197, R197 ;  /* 0x000000c500c57308 */ /* 0x000fe20000000800 */
[----:B0-----:R-:W-:Y:S01]  /*b350*/  FSEL R2, R3, RZ, P0 ;  /* 0x000000ff03027208 */ /* 0x001fe20000000000 */
[--C-:B------:R-:W-:Y:S01]  /*b360*/  FFMA.FTZ R158, R167, UR5, -R164.reuse ;  /* 0x00000005a79e7c23 */ /* 0x100fe200080108a4 */
[--C-:B------:R-:W-:Y:S01]  /*b370*/  FFMA.FTZ R189, R170, UR5, -R164.reuse ;  /* 0x00000005aabd7c23 */ /* 0x100fe200080108a4 */
[----:B------:R-:W-:Y:S01]  /*b380*/  FFMA.FTZ R160, R171, UR5, -R164 ;  /* 0x00000005aba07c23 */ /* 0x000fe200080108a4 */
[----:B------:R-:W-:-:S02]  /*b390*/  IMAD.U32 R155, RZ, RZ, UR14 ;  /* 0x0000000eff9b7e24 */ /* 0x000fc4000f8e00ff */
[----:B------:R-:W-:Y:S01]  /*b3a0*/  FADD.FTZ R2, -R2, R23 ;  /* 0x0000001702027221 */ /* 0x000fe20000010100 */
[--C-:B------:R-:W-:Y:S01]  /*b3b0*/  FFMA.FTZ R174, R174, UR5, -R164.reuse ;  /* 0x00000005aeae7c23 */ /* 0x100fe200080108a4 */
[----:B------:R-:W-:Y:S01]  /*b3c0*/  MUFU.EX2 R152, R152 ;  /* 0x0000009800987308 */ /* 0x000fe20000000800 */
[----:B-1----:R-:W-:Y:S01]  /*b3d0*/  FFMA.FTZ R15, R0, R15, R185 ;  /* 0x0000000f000f7223 */ /* 0x002fe200000100b9 */
[----:B------:R-:W-:Y:S01]  /*b3e0*/  FMUL.FTZ R2, R2, UR5 ;  /* 0x0000000502027c20 */ /* 0x000fe20008410000 */
[----:B------:R-:W-:Y:S01]  /*b3f0*/  @!P5 IADD3 R155, R155, 0x30860, RZ ;  /* 0x000308609b9bd810 */ /* 0x000fe20007ffe0ff */
[--C-:B------:R-:W-:Y:S01]  /*b400*/  FFMA.FTZ R175, R175, UR5, -R164.reuse ;  /* 0x00000005afaf7c23 */ /* 0x100fe200080108a4 */
[----:B------:R-:W-:Y:S01]  /*b410*/  FADD.FTZ R15, R196, R15 ;  /* 0x0000000fc40f7221 */ /* 0x000fe20000010000 */
[--C-:B------:R-:W-:Y:S01]  /*b420*/  FFMA.FTZ R178, R178, UR5, -R164.reuse ;  /* 0x00000005b2b27c23 */ /* 0x100fe200080108a4 */
[----:B------:R-:W-:Y:S01]  /*b430*/  @!P5 PRMT R155, RZ, 0x654, R155 ;  /* 0x00000654ff9bd816 */ /* 0x000fe2000000009b */
[----:B------:R-:W0:Y:S01]  /*b440*/  MUFU.EX2 R2, R2 ;  /* 0x0000000200027308 */ /* 0x000e220000000800 */
[----:B------:R-:W-:Y:S01]  /*b450*/  FADD.FTZ R162, R198, R15 ;  /* 0x0000000fc6a27221 */ /* 0x000fe20000010000 */
[--C-:B------:R-:W-:Y:S01]  /*b460*/  FFMA.FTZ R179, R179, UR5, -R164.reuse ;  /* 0x00000005b3b37c23 */ /* 0x100fe200080108a4 */
[----:B------:R1:W-:Y:S01]  /*b470*/  @!P5 SYNCS.ARRIVE.TRANS64.RED.A1T0 RZ, [R155+URZ], RZ ;  /* 0x000000ff9bffd9a7 */ /* 0x0003e2000810043f */
[----:B------:R-:W-:Y:S01]  /*b480*/  FFMA.FTZ R182, R182, UR5, -R164 ;  /* 0x00000005b6b67c23 */ /* 0x000fe200080108a4 */
[----:B------:R-:W-:Y:S01]  /*b490*/  FADD.FTZ R23, R153, R162 ;  /* 0x000000a299177221 */ /* 0x000fe20000010000 */
[----:B------:R-:W-:Y:S01]  /*b4a0*/  FFMA.FTZ R164, R183, UR5, -R164 ;  /* 0x00000005b7a47c23 */ /* 0x000fe200080108a4 */
[----:B------:R-:W-:Y:S01]  /*b4b0*/  PLOP3.LUT P0, PT, PT, PT, UP1, 0x80, 0x0 ;  /* 0x000000000000781c */ /* 0x000fe20003f0f018 */
[----:B------:R-:W2:Y:S01]  /*b4c0*/  MUFU.EX2 R199, R199 ;  /* 0x000000c700c77308 */ /* 0x000ea20000000800 */
[----:B------:R-:W-:Y:S01]  /*b4d0*/  FADD.FTZ R162, R192, R23 ;  /* 0x00000017c0a27221 */ /* 0x000fe20000010000 */
[----:B------:R-:W-:-:S02]  /*b4e0*/  F2FP.BF16.F32.PACK_AB R196, R196, R185 ;  /* 0x000000b9c4c4723e */ /* 0x000fc400000010ff */
[----:B------:R-:W-:Y:S01]  /*b4f0*/  F2FP.BF16.F32.PACK_AB R198, R153, R198 ;  /* 0x000000c699c6723e */ /* 0x000fe200000010ff */
[C---:B------:R-:W-:Y:S01]  /*b500*/  FADD.FTZ R23, R157.reuse, R162 ;  /* 0x000000a29d177221 */ /* 0x040fe20000010000 */
[----:B------:R-:W-:Y:S02]  /*b510*/  F2FP.BF16.F32.PACK_AB R192, R157, R192 ;  /* 0x000000c09dc0723e */ /* 0x000fe400000010ff */
[----:B------:R-:W3:Y:S01]  /*b520*/  MUFU.EX2 R154, R154 ;  /* 0x0000009a009a7308 */ /* 0x000ee20000000800 */
[----:B0-----:R-:W-:Y:S01]  /*b530*/  FFMA.FTZ R15, R2, R14, R197 ;  /* 0x0000000e020f7223 */ /* 0x001fe200000100c5 */
[----:B------:R-:W-:Y:S01]  /*b540*/  FADD.FTZ R162, R194, R23 ;  /* 0x00000017c2a27221 */ /* 0x000fe20000010000 */
[C---:B------:R-:W-:Y:S02]  /*b550*/  F2FP.BF16.F32.PACK_AB R194, R161.reuse, R194 ;  /* 0x000000c2a1c2723e */ /* 0x040fe400000010ff */
[C---:B------:R-:W-:Y:S01]  /*b560*/  FADD.FTZ R14, R152.reuse, R15 ;  /* 0x0000000f980e7221 */ /* 0x040fe20000010000 */
[----:B------:R-:W-:Y:S01]  /*b570*/  FADD.FTZ R23, R161, R162 ;  /* 0x000000a2a1177221 */ /* 0x000fe20000010000 */
[----:B------:R-:W-:Y:S01]  /*b580*/  F2FP.BF16.F32.PACK_AB R197, R152, R197 ;  /* 0x000000c598c5723e */ /* 0x000fe200000010ff */
[----:B------:R-:W0:Y:S01]  /*b590*/  MUFU.EX2 R193, R193 ;  /* 0x000000c100c17308 */ /* 0x000e220000000800 */
[----:B--2---:R-:W-:Y:S01]  /*b5a0*/  FADD.FTZ R15, R199, R14 ;  /* 0x0000000ec70f7221 */ /* 0x004fe20000010000 */
[----:B------:R-:W-:Y:S01]  /*b5b0*/  FADD.FTZ R162, R188, R23 ;  /* 0x00000017bca27221 */ /* 0x000fe20000010000 */
[----:B------:R-:W-:-:S03]  /*b5c0*/  F2FP.BF16.F32.PACK_AB R188, R165, R188 ;  /* 0x000000bca5bc723e */ /* 0x000fc600000010ff */
[----:B------:R-:W-:Y:S02]  /*b5d0*/  FADD.FTZ R23, R165, R162 ;  /* 0x000000a2a5177221 */ /* 0x000fe40000010000 */
[----:B------:R-:W2:Y:S01]  /*b5e0*/  MUFU.EX2 R156, R156 ;  /* 0x0000009c009c7308 */ /* 0x000ea20000000800 */
[----:B---3--:R-:W-:Y:S01]  /*b5f0*/  FADD.FTZ R14, R154, R15 ;  /* 0x0000000f9a0e7221 */ /* 0x008fe20000010000 */
[----:B------:R-:W-:Y:S01]  /*b600*/  FADD.FTZ R162, R190, R23 ;  /* 0x00000017bea27221 */ /* 0x000fe20000010000 */
[C---:B------:R-:W-:Y:S02]  /*b610*/  F2FP.BF16.F32.PACK_AB R190, R169.reuse, R190 ;  /* 0x000000bea9be723e */ /* 0x040fe400000010ff */
[----:B------:R-:W-:Y:S01]  /*b620*/  F2FP.BF16.F32.PACK_AB R199, R154, R199 ;  /* 0x000000c79ac7723e */ /* 0x000fe200000010ff */
[----:B------:R-:W-:Y:S02]  /*b630*/  FADD.FTZ R23, R169, R162 ;  /* 0x000000a2a9177221 */ /* 0x000fe40000010000 */
[----:B------:R-:W3:Y:S01]  /*b640*/  MUFU.EX2 R195, R195 ;  /* 0x000000c300c37308 */ /* 0x000ee20000000800 */
[----:B0-----:R-:W-:-:S07]  /*b650*/  FADD.FTZ R15, R193, R14 ;  /* 0x0000000ec10f7221 */ /* 0x001fce0000010000 */
[----:B------:R-:W0:Y:S01]  /*b660*/  MUFU.EX2 R158, R158 ;  /* 0x0000009e009e7308 */ /* 0x000e220000000800 */
[C---:B--2---:R-:W-:Y:S01]  /*b670*/  FADD.FTZ R14, R156.reuse, R15 ;  /* 0x0000000f9c0e7221 */ /* 0x044fe20000010000 */
[----:B------:R-:W-:-:S06]  /*b680*/  F2FP.BF16.F32.PACK_AB R193, R156, R193 ;  /* 0x000000c19cc1723e */ /* 0x000fcc00000010ff */
[----:B------:R-:W2:Y:S01]  /*b690*/  MUFU.EX2 R189, R189 ;  /* 0x000000bd00bd7308 */ /* 0x000ea20000000800 */
[----:B---3--:R-:W-:-:S07]  /*b6a0*/  FADD.FTZ R15, R195, R14 ;  /* 0x0000000ec30f7221 */ /* 0x008fce0000010000 */
[----:B------:R-:W3:Y:S01]  /*b6b0*/  MUFU.EX2 R160, R160 ;  /* 0x000000a000a07308 */ /* 0x000ee20000000800 */
[C---:B0-----:R-:W-:Y:S01]  /*b6c0*/  FADD.FTZ R14, R158.reuse, R15 ;  /* 0x0000000f9e0e7221 */ /* 0x041fe20000010000 */
[----:B------:R-:W-:-:S06]  /*b6d0*/  F2FP.BF16.F32.PACK_AB R195, R158, R195 ;  /* 0x000000c39ec3723e */ /* 0x000fcc00000010ff */
[----:B------:R-:W0:Y:S01]  /*b6e0*/  MUFU.EX2 R174, R174 ;  /* 0x000000ae00ae7308 */ /* 0x000e220000000800 */
[----:B--2---:R-:W-:Y:S01]  /*b6f0*/  FADD.FTZ R15, R189, R14 ;  /* 0x0000000ebd0f7221 */ /* 0x004fe20000010000 */
[----:B------:R-:W-:Y:S01]  /*b700*/  FADD.FTZ R14, R184, R23 ;  /* 0x00000017b80e7221 */ /* 0x000fe20000010000 */
[----:B------:R-:W-:-:S03]  /*b710*/  F2FP.BF16.F32.PACK_AB R184, R173, R184 ;  /* 0x000000b8adb8723e */ /* 0x000fc600000010ff */
[----:B------:R-:W-:Y:S02]  /*b720*/  FADD.FTZ R23, R173, R14 ;  /* 0x0000000ead177221 */ /* 0x000fe40000010000 */
[----:B------:R-:W2:Y:S01]  /*b730*/  MUFU.EX2 R175, R175 ;  /* 0x000000af00af7308 */ /* 0x000ea20000000800 */
[C---:B---3--:R-:W-:Y:S01]  /*b740*/  FADD.FTZ R15, R160.reuse, R15 ;  /* 0x0000000fa00f7221 */ /* 0x048fe20000010000 */
[----:B------:R-:W-:-:S06]  /*b750*/  F2FP.BF16.F32.PACK_AB R189, R160, R189 ;  /* 0x000000bda0bd723e */ /* 0x000fcc00000010ff */
[----:B-1----:R-:W1:Y:S01]  /*b760*/  MUFU.EX2 R155, R178 ;  /* 0x000000b2009b7308 */ /* 0x002e620000000800 */
[----:B0-----:R-:W-:-:S07]  /*b770*/  FADD.FTZ R15, R174, R15 ;  /* 0x0000000fae0f7221 */ /* 0x001fce0000010000 */
[----:B------:R-:W0:Y:S01]  /*b780*/  MUFU.EX2 R179, R179 ;  /* 0x000000b300b37308 */ /* 0x000e220000000800 */
[C---:B--2---:R-:W-:Y:S01]  /*b790*/  FADD.FTZ R14, R175.reuse, R15 ;  /* 0x0000000faf0e7221 */ /* 0x044fe20000010000 */
[----:B------:R-:W-:-:S06]  /*b7a0*/  F2FP.BF16.F32.PACK_AB R191, R175, R174 ;  /* 0x000000aeafbf723e */ /* 0x000fcc00000010ff */
[----:B------:R-:W2:Y:S01]  /*b7b0*/  MUFU.EX2 R186, R186 ;  /* 0x000000ba00ba7308 */ /* 0x000ea20000000800 */
[----:B-1----:R-:W-:-:S07]  /*b7c0*/  FADD.FTZ R14, R155, R14 ;  /* 0x0000000e9b0e7221 */ /* 0x002fce0000010000 */
[----:B------:R-:W1:Y:S01]  /*b7d0*/  MUFU.EX2 R187, R182 ;  /* 0x000000b600bb7308 */ /* 0x000e620000000800 */
[C---:B0-----:R-:W-:Y:S01]  /*b7e0*/  FADD.FTZ R14, R179.reuse, R14 ;  /* 0x0000000eb30e7221 */ /* 0x041fe20000010000 */
[----:B------:R-:W-:-:S06]  /*b7f0*/  F2FP.BF16.F32.PACK_AB R185, R179, R155 ;  /* 0x0000009bb3b9723e */ /* 0x000fcc00000010ff */
[----:B------:R-:W0:Y:S01]  /*b800*/  MUFU.EX2 R21, R181 ;  /* 0x000000b500157308 */ /* 0x000e220000000800 */
[----:B--2---:R-:W-:Y:S01]  /*b810*/  FADD.FTZ R162, R186, R23 ;  /* 0x00000017baa27221 */ /* 0x004fe20000010000 */
[----:B------:R-:W-:-:S06]  /*b820*/  IMAD.MOV.U32 R23, RZ, RZ, R3 ;  /* 0x000000ffff177224 */ /* 0x000fcc00078e0003 */
[----:B------:R-:W2:Y:S01]  /*b830*/  MUFU.EX2 R164, R164 ;  /* 0x000000a400a47308 */ /* 0x000ea20000000800 */
[----:B-1----:R-:W-:Y:S01]  /*b840*/  FADD.FTZ R14, R187, R14 ;  /* 0x0000000ebb0e7221 */ /* 0x002fe20000010000 */
[C---:B0-----:R-:W-:Y:S01]  /*b850*/  FADD.FTZ R15, R21.reuse, R162 ;  /* 0x000000a2150f7221 */ /* 0x041fe20000010000 */
[----:B------:R-:W-:Y:S01]  /*b860*/  F2FP.BF16.F32.PACK_AB R186, R21, R186 ;  /* 0x000000ba15ba723e */ /* 0x000fe200000010ff */
[----:B------:R-:W-:Y:S02]  /*b870*/  IMAD.MOV.U32 R21, RZ, RZ, R4 ;  /* 0x000000ffff157224 */ /* 0x000fe400078e0004 */
[C---:B--2---:R-:W-:Y:S01]  /*b880*/  FADD.FTZ R14, R164.reuse, R14 ;  /* 0x0000000ea40e7221 */ /* 0x044fe20000010000 */
[----:B------:R-:W-:Y:S01]  /*b890*/  F2FP.BF16.F32.PACK_AB R187, R164, R187 ;  /* 0x000000bba4bb723e */ /* 0x000fe200000010ff */
[----:B------:R-:W-:Y:S06]  /*b8a0*/  @P0 BRA `(.L_x_1035) ;  /* 0xffffffd400fc0947 */ /* 0x000fec000383ffff */
.L_x_1018:
        /* <DEDUP_REMOVED lines=131> */
.L_x_1036:
[----:B------:R-:W-:Y:S01]  /*c0e0*/  R2UR UR6, R16 ;  /* 0x00000000100672ca */ /* 0x000fe200000e0000 */
[----:B------:R-:W-:-:S05]  /*c0f0*/  IMAD.U32 R0, RZ, RZ, UR61 ;  /* 0x0000003dff007e24 */ /* 0x000fca000f8e00ff */
[----:B------:R-:W-:-:S07]  /*c100*/  SHF.L.U32 R0, R0, 0x1f, RZ ;  /* 0x0000001f00007819 */ /* 0x000fce00000006ff */
[----:B------:R-:W-:-:S09]  /*c110*/  ULEA UR7, UR4, UR6, 0x3 ;  /* 0x0000000604077291 */ /* 0x000fd2000f8e183f */
[----:B------:R0:W1:Y:S01]  /*c120*/  SYNCS.PHASECHK.TRANS64.TRYWAIT P0, [UR7+0x30850], R0 ;  /* 0x03085000ff0075a7 */ /* 0x0000620008000147 */
[----:B------:R-:W-:Y:S05]  /*c130*/  @!P4 BRA `(.L_x_1037) ;  /* 0x000000000004c947 */ /* 0x000fea0003800000 */
[----:B------:R-:W-:Y:S01]  /*c140*/  BPT.TRAP 0x1 ;  /* 0x000000040000795c */ /* 0x000fe20000300000 */
.L_x_1037:
[----:B-1----:R-:W-:Y:S05]  /*c150*/  @P0 BRA `(.L_x_1038) ;  /* 0x0000000000080947 */ /* 0x002fea0003800000 */
[----:B------:R-:W1:Y:S02]  /*c160*/  SYNCS.PHASECHK.TRANS64.TRYWAIT P0, [UR7+0x30850], R0 ;  /* 0x03085000ff0075a7 */ /* 0x000e640008000147 */
[----:B-1----:R-:W-:Y:S05]  /*c170*/  @!P0 BRA `(.L_x_1039) ;  /* 0x0000008000588947 */ /* 0x002fea0003800000 */
.L_x_1038:
[----:B------:R-:W-:Y:S01]  /*c180*/  R2UR UR6, R16 ;  /* 0x00000000100672ca */ /* 0x000fe200000e0000 */
[----:B------:R-:W-:Y:S01]  /*c190*/  WARPGROUP.ARRIVE ;  /* 0x00000000000079c5 */ /* 0x000fe20000000000 */
[----:B------:R-:W-:Y:S01]  /*c1a0*/  UMOV UR11, 0x40000040 ;  /* 0x40000040000b7882 */ /* 0x000fe20000000000 */
[----:B01----:R-:W0:Y:S01]  /*c1b0*/  SHFL.BFLY PT, R0, R15, 0x2, 0x1f ;  /* 0x0c401f000f007f89 */ /* 0x003e2200000e0000 */
[----:B------:R-:W-:Y:S02]  /*c1c0*/  IMAD.U32 R11, RZ, RZ, UR7 ;  /* 0x00000007ff0b7e24 */ /* 0x000fe4000f8e00ff */
[----:B------:R-:W-:Y:S01]  /*c1d0*/  IMAD.MOV.U32 R6, RZ, RZ, RZ ;  /* 0x000000ffff067224 */ /* 0x000fe200078e00ff */
[----:B------:R-:W1:Y:S01]  /*c1e0*/  SHFL.BFLY PT, R5, R14, 0x2, 0x1f ;  /* 0x0c401f000e057f89 */ /* 0x000e6200000e0000 */
[----:B------:R-:W-:Y:S02]  /*c1f0*/  @!P5 VIADD R11, R11, 0x30860 ;  /* 0x000308600b0bd836 */ /* 0x000fe40000000000 */
[----:B------:R-:W-:-:S03]  /*c200*/  IMAD.U32 R13, RZ, RZ, UR5 ;  /* 0x00000005ff0d7e24 */ /* 0x000fc6000f8e00ff */
[----:B------:R-:W-:Y:S01]  /*c210*/  UIADD3 UR6, UR6, 0x400, URZ ;  /* 0x0000040006067890 */ /* 0x000fe2000fffe03f */
[----:B------:R-:W-:-:S03]  /*c220*/  @!P5 PRMT R11, RZ, 0x654, R11 ;  /* 0x00000654ff0bd816 */ /* 0x000fc6000000000b */
[----:B------:R-:W-:-:S04]  /*c230*/  USHF.R.U32.HI UR6, URZ, 0x4, UR6 ;  /* 0x000000043f067899 */ /* 0x000fc80008011606 */
[----:B------:R-:W-:-:S04]  /*c240*/  ULOP3.LUT UR6, UR6, 0x3fff, URZ, 0xc0, !UPT ;  /* 0x00003fff06067892 */ /* 0x000fc8000f8ec03f */
[----:B------:R-:W-:Y:S01]  /*c250*/  ULOP3.LUT UR6, UR6, 0x2000000, URZ, 0xfc, !UPT ;  /* 0x0200000006067892 */ /* 0x000fe2000f8efc3f */
[----:B0-----:R-:W-:-:S03]  /*c260*/  FADD.FTZ R0, R0, R15 ;  /* 0x0000000f00007221 */ /* 0x001fc60000010000 */
[----:B------:R-:W-:Y:S01]  /*c270*/  ULEA UR4, UR4, UR6, 0xb ;  /* 0x0000000604047291 */ /* 0x000fe2000f8e583f */
[----:B-1----:R-:W-:-:S03]  /*c280*/  FADD.FTZ R2, R5, R14 ;  /* 0x0000000e05027221 */ /* 0x002fc60000010000 */
[----:B------:R-:W-:Y:S01]  /*c290*/  UIADD3 UR6, UR4, 0x80, URZ ;  /* 0x0000008004067890 */ /* 0x000fe2000fffe03f */
[----:B------:R-:W0:Y:S02]  /*c2a0*/  SHFL.BFLY PT, R5, R0, 0x1, 0x1f ;  /* 0x0c201f0000057f89 */ /* 0x000e2400000e0000 */
[----:B------:R-:W-:Y:S02]  /*c2b0*/  UMOV UR10, UR4 ;  /* 0x00000004000a7c82 */ /* 0x000fe40008000000 */
[----:B------:R-:W-:Y:S01]  /*c2c0*/  HGMMA.64x256x16.F32.BF16 R24, R196, gdesc[UR8].tnspB, R24, gsb0 ;  /* 0x43e00008c4187df0 */ /* 0x000fe20008001818 */
[----:B------:R-:W-:Y:S01]  /*c2d0*/  UMOV UR11, 0x40000040 ;  /* 0x40000040000b7882 */ /* 0x000fe20000000000 */
[----:B------:R-:W-:Y:S01]  /*c2e0*/  UMOV UR10, UR6 ;  /* 0x00000006000a7c82 */ /* 0x000fe20008000000 */
[----:B------:R-:W-:Y:S01]  /*c2f0*/  UIADD3 UR6, UR4, 0x100, URZ ;  /* 0x0000010004067890 */ /* 0x000fe2000fffe03f */
[----:B------:R-:W1:Y:S01]  /*c300*/  SHFL.BFLY PT, R7, R2, 0x1, 0x1f ;  /* 0x0c201f0002077f89 */ /* 0x000e6200000e0000 */
[----:B------:R-:W-:Y:S01]  /*c310*/  UIADD3 UR4, UR4, 0x180, URZ ;  /* 0x0000018004047890 */ /* 0x000fe2000fffe03f */
[----:B0-----:R-:W-:Y:S01]  /*c320*/  FADD.FTZ R10, R0, R5 ;  /* 0x00000005000a7221 */ /* 0x001fe20000010000 */
[----:B------:R-:W-:-:S02]  /*c330*/  IMAD.MOV.U32 R5, RZ, RZ, RZ ;  /* 0x000000ffff057224 */ /* 0x000fc400078e00ff */
[----:B------:R-:W-:Y:S02]  /*c340*/  IMAD.MOV.U32 R0, RZ, RZ, -0x800000 ;  /* 0xff800000ff007424 */ /* 0x000fe400078e00ff */
[----:B------:R-:W-:Y:S01]  /*c350*/  FSETP.NE.FTZ.AND P0, PT, R10, RZ, PT ;  /* 0x000000ff0a00720b */ /* 0x000fe20003f15000 */
[----:B-1----:R-:W-:Y:S01]  /*c360*/  FADD.FTZ R12, R2, R7 ;  /* 0x00000007020c7221 */ /* 0x002fe20000010000 */
[----:B------:R-:W-:Y:S02]  /*c370*/  IMAD.U32 R7, RZ, RZ, UR5 ;  /* 0x00000005ff077e24 */ /* 0x000fe4000f8e00ff */
[----:B------:R-:W-:Y:S02]  /*c380*/  IMAD.MOV.U32 R2, RZ, RZ, -0x800000 ;  /* 0xff800000ff027424 */ /* 0x000fe400078e00ff */
[----:B------:R-:W-:-:S07]  /*c390*/  FSETP.NE.FTZ.AND P1, PT, R12, RZ, PT ;  /* 0x000000ff0c00720b */ /* 0x000fce0003f35000 */
[----:B------:R-:W0:Y:S01]  /*c3a0*/  @P0 MUFU.LG2 R8, R10 ;  /* 0x0000000a00080308 */ /* 0x000e220000000c00 */
[----:B------:R-:W-:-:S07]  /*c3b0*/  @P0 FMUL.FTZ R7, R7, 0.69314718246459960938 ;  /* 0x3f31721807070820 */ /* 0x000fce0000410000 */
[----:B------:R-:W1:Y:S01]  /*c3c0*/  @P1 MUFU.LG2 R9, R12 ;  /* 0x0000000c00091308 */ /* 0x000e620000000c00 */
[----:B------:R-:W-:-:S07]  /*c3d0*/  @P1 FMUL.FTZ R13, R13, 0.69314718246459960938 ;  /* 0x3f3172180d0d1820 */ /* 0x000fce0000410000 */
        /* <DEDUP_REMOVED lines=9> */
[----:B------:R-:W-:Y:S01]  /*c470*/  HGMMA.64x256x16.F32.BF16 R24, R192, gdesc[UR8].tnspB, R24, gsb0 ;  /* 0x43e00008c0187df0 */ /* 0x000fe20008001818 */
[----:B------:R-:W-:Y:S01]  /*c480*/  UMOV UR10, UR6 ;  /* 0x00000006000a7c82 */ /* 0x000fe20008000000 */
[----:B------:R-:W-:Y:S01]  /*c490*/  UMOV UR11, 0x40000040 ;  /* 0x40000040000b7882 */ /* 0x000fe20000000000 */
[----:B------:R-:W-:Y:S02]  /*c4a0*/  WARPGROUP.DEPBAR.LE gsb0, 0x0 ;  /* 0x00008000000079c5 */ /* 0x000fe40000010000 */
[----:B------:R-:W-:-:S15]  /*c4b0*/  WARPGROUP.ARRIVE ;  /* 0x00000000000079c5 */ /* 0x000fde0000000000 */
[----:B------:R-:W-:-:S08]  /*c4c0*/  NOP ;  /* 0x0000000000007918 */ /* 0x000fd00000000000 */
        /* <DEDUP_REMOVED lines=137> */
.L_x_969:
[----:B------:R-:W-:Y:S05]  /*cd60*/  @P0 BRA `(.L_x_1040) ;  /* 0x0000002000640947 */ /* 0x000fea0003800000 */
[----:B------:R-:W2:Y:S01]  /*cd70*/  LDL R3, [R1] ;  /* 0x0000000001037983 */ /* 0x000ea20000100800 */
[----:B------:R-:W0:Y:S01]  /*cd80*/  S2UR UR12, SR_CTAID.Z ;  /* 0x00000000000c79c3 */ /* 0x000e220000002700 */
[----:B------:R-:W-:Y:S01]  /*cd90*/  ULDC.64 UR8, c[0x0][0xbd0] ;  /* 0x0002f40000087ab9 */ /* 0x000fe20000000a00 */
[----:B------:R-:W-:Y:S01]  /*cda0*/  ULDC.64 UR14, c[0x0][0x208] ;  /* 0x00008200000e7ab9 */ /* 0x000fe20000000a00 */
[----:B------:R-:W1:Y:S01]  /*cdb0*/  S2R R22, SR_CTAID.X ;  /* 0x0000000000167919 */ /* 0x000e620000002500 */
[----:B------:R-:W-:Y:S04]  /*cdc0*/  BSSY B0, `(.L_x_1041) ;  /* 0x000014d000007945 */ /* 0x000fe80003800000 */
[----:B------:R-:W3:Y:S08]  /*cdd0*/  LDC.64 R18, c[0x0][0xbd8] ;  /* 0x0002f600ff127b82 */ /* 0x000ef00000000a00 */
[----:B------:R-:W4:Y:S08]  /*cde0*/  S2UR UR11, SR_CTAID.Y ;  /* 0x00000000000b79c3 */ /* 0x000f300000002600 */
[----:B------:R-:W4:Y:S01]  /*cdf0*/  LDC R23, c[0x0][0xc50] ;  /* 0x00031400ff177b82 */ /* 0x000f220000000800 */
[----:B0-----:R-:W-:-:S07]  /*ce00*/  USHF.R.S32.HI UR10, URZ, 0x1f, UR12 ;  /* 0x0000001f3f0a7899 */ /* 0x001fce000801140c */
[----:B------:R-:W0:Y:S08]  /*ce10*/  LDC.64 R20, c[0x0][0xb40] ;  /* 0x0002d000ff147b82 */ /* 0x000e300000000a00 */
[----:B------:R-:W-:Y:S01]  /*ce20*/  BAR.SYNC.DEFER_BLOCKING 0x1, 0x100 ;  /* 0x0044000000007b1d */ /* 0x000fe20000010000 */
[----:B--2---:R-:W-:-:S05]  /*ce30*/  R2UR UR13, R3 ;  /* 0x00000000030d72ca */ /* 0x004fca00000e0000 */
[----:B------:R-:W2:Y:S08]  /*ce40*/  S2R R3, SR_TID.X ;  /* 0x0000000000037919 */ /* 0x000eb00000002100 */
[----:B------:R-:W-:Y:S02]  /*ce50*/  USHF.R.S32.HI UR7, URZ, 0x1f, UR13 ;  /* 0x0000001f3f077899 */ /* 0x000fe4000801140d */
[----:B------:R-:W-:-:S02]  /*ce60*/  UIMAD.WIDE.U32 UR4, UR13, UR8, URZ ;  /* 0x000000080d0472a5 */ /* 0x000fc4000f8e003f */
[----:B------:R-:W-:-:S04]  /*ce70*/  UIMAD UR6, UR7, UR8, URZ ;  /* 0x00000008070672a4 */ /* 0x000fc8000f8e023f */
[----:B------:R-:W-:-:S03]  /*ce80*/  UIMAD UR6, UR13, UR9, UR6 ;  /* 0x000000090d0672a4 */ /* 0x000fc6000f8e0206 */
[----:B------:R-:W-:Y:S01]  /*ce90*/  ULDC.64 UR8, c[0x0][0xb38] ;  /* 0x0002ce0000087ab9 */ /* 0x000fe20000000a00 */
[----:B------:R-:W-:Y:S02]  /*cea0*/  UIADD3 UR6, UR5, UR6, URZ ;  /* 0x0000000605067290 */ /* 0x000fe4000fffe03f */
[----:B------:R-:W-:Y:S01]  /*ceb0*/  UIMAD UR7, UR7, UR8, URZ ;  /* 0x00000008070772a4 */ /* 0x000fe2000f8e023f */
[----:B--2---:R-:W-:-:S05]  /*cec0*/  VIADD R5, R3, 0xffffff80 ;  /* 0xffffff8003057836 */ /* 0x004fca0000000000 */
[----:B------:R-:W-:-:S04]  /*ced0*/  SHF.R.S32.HI R4, RZ, 0x1f, R5 ;  /* 0x0000001fff047819 */ /* 0x000fc80000011405 */
[CC--:B------:R-:W-:Y:S02]  /*cee0*/  LEA.HI R6, R4.reuse, R5.reuse, RZ, 0x7 ;  /* 0x0000000504067211 */ /* 0x0c0fe400078f38ff */
[----:B------:R-:W-:Y:S02]  /*cef0*/  LEA.HI R11, R4, R5, RZ, 0x2 ;  /* 0x00000005040b7211 */ /* 0x000fe400078f10ff */
[----:B------:R-:W-:Y:S02]  /*cf00*/  LOP3.LUT R8, R6, 0xffffff80, RZ, 0xc0, !PT ;  /* 0xffffff8006087812 */ /* 0x000fe400078ec0ff */
[----:B------:R-:W-:-:S03]  /*cf10*/  SHF.R.S32.HI R7, RZ, 0x7, R6 ;  /* 0x00000007ff077819 */ /* 0x000fc60000011406 */
[----:B------:R-:W-:Y:S01]  /*cf20*/  IMAD.IADD R3, R5, 0x1, -R8 ;  /* 0x0000000105037824 */ /* 0x000fe200078e0a08 */
[----:B------:R-:W-:Y:S01]  /*cf30*/  LEA.HI R4, R6, R7, RZ, 0x1 ;  /* 0x0000000706047211 */ /* 0x000fe200078f08ff */
[----:B------:R-:W2:Y:S01]  /*cf40*/  LDC R8, c[0x0][0xbe8] ;  /* 0x0002fa00ff087b82 */ /* 0x000ea20000000800 */
[----:B------:R-:W-:Y:S02]  /*cf50*/  LOP3.LUT R6, R11, 0xfffffffc, RZ, 0xc0, !PT ;  /* 0xfffffffc0b067812 */ /* 0x000fe400078ec0ff */
[----:B------:R-:W-:Y:S02]  /*cf60*/  SHF.R.S32.HI R12, RZ, 0x1f, R3 ;  /* 0x0000001fff0c7819 */ /* 0x000fe40000011403 */
[----:B------:R-:W-:Y:S01]  /*cf70*/  LOP3.LUT R4, R4, 0x3fffffe, RZ, 0xc0, !PT ;  /* 0x03fffffe04047812 */ /* 0x000fe200078ec0ff */
[----:B------:R-:W-:Y:S01]  /*cf80*/  IMAD.IADD R5, R5, 0x1, -R6 ;  /* 0x0000000105057824 */ /* 0x000fe200078e0a06 */
[CC--:B------:R-:W-:Y:S02]  /*cf90*/  LEA.HI R10, R12.reuse, R3.reuse, RZ, 0x2 ;  /* 0x000000030c0a7211 */ /* 0x0c0fe400078f10ff */
[----:B------:R-:W-:Y:S01]  /*cfa0*/  LEA.HI R12, R12, R3, RZ, 0x5 ;  /* 0x000000030c0c7211 */ /* 0x000fe200078f28ff */
[----:B------:R-:W-:Y:S01]  /*cfb0*/  IMAD.IADD R6, R7, 0x1, -R4 ;  /* 0x0000000107067824 */ /* 0x000fe200078e0a04 */
[----:B------:R-:W-:-:S02]  /*cfc0*/  SHF.R.S32.HI R9, RZ, 0x2, R10 ;  /* 0x00000002ff097819 */ /* 0x000fc4000001140a */
[----:B------:R-:W-:Y:S02]  /*cfd0*/  SHF.R.S32.HI R14, RZ, 0x1f, R10 ;  /* 0x0000001fff0e7819 */ /* 0x000fe4000001140a */
[----:B------:R-:W-:Y:S02]  /*cfe0*/  LEA.HI R7, R5, R5, RZ, 0x1 ;  /* 0x0000000505077211 */ /* 0x000fe400078f08ff */
[----:B------:R-:W-:Y:S02]  /*cff0*/  LEA.HI R14, R14, R9, RZ, 0x3 ;  /* 0x000000090e0e7211 */ /* 0x000fe400078f18ff */
[----:B------:R-:W-:Y:S02]  /*d000*/  LOP3.LUT R10, R10, 0x7ffffffc, RZ, 0xc0, !PT ;  /* 0x7ffffffc0a0a7812 */ /* 0x000fe400078ec0ff */
[----:B------:R-:W-:Y:S02]  /*d010*/  LOP3.LUT R14, R14, 0xfffffff8, RZ, 0xc0, !PT ;  /* 0xfffffff80e0e7812 */ /* 0x000fe400078ec0ff */
[----:B--2---:R-:W-:-:S03]  /*d020*/  ISETP.NE.AND P0, PT, R8, 0x1, PT ;  /* 0x000000010800780c */ /* 0x004fc60003f05270 */
[----:B------:R-:W-:Y:S01]  /*d030*/  IMAD.IADD R4, R9, 0x1, -R14 ;  /* 0x0000000109047824 */ /* 0x000fe200078e0a0e */
[----:B------:R-:W-:Y:S02]  /*d040*/  LOP3.LUT R14, R7, 0x1ffffffe, RZ, 0xc0, !PT ;  /* 0x1ffffffe070e7812 */ /* 0x000fe400078ec0ff */
[----:B------:R-:W-:Y:S01]  /*d050*/  SHF.R.S32.HI R7, RZ, 0x5, R12 ;  /* 0x00000005ff077819 */ /* 0x000fe2000001140c */
[----:B---3--:R-:W-:Y:S02]  /*d060*/  IMAD R12, R18, UR10, RZ ;  /* 0x0000000a120c7c24 */ /* 0x008fe4000f8e02ff */
[----:B------:R-:W-:Y:S01]  /*d070*/  IMAD.IADD R16, R5, 0x1, -R14 ;  /* 0x0000000105107824 */ /* 0x000fe200078e0a0e */
[----:B------:R-:W-:Y:S01]  /*d080*/  LEA R7, R7, R4, 0x4 ;  /* 0x0000000407077211 */ /* 0x000fe200078e20ff */
[----:B------:R-:W-:Y:S02]  /*d090*/  IMAD.U32 R5, RZ, RZ, UR5 ;  /* 0x00000005ff057e24 */ /* 0x000fe4000f8e00ff */
[----:B------:R-:W-:Y:S01]  /*d0a0*/  IMAD.U32 R4, RZ, RZ, UR4 ;  /* 0x00000004ff047e24 */ /* 0x000fe2000f8e00ff */
[----:B------:R-:W2:Y:S01]  /*d0b0*/  @P0 LDC R14, c[0x0][0xbec] ;  /* 0x0002fb00ff0e0b82 */ /* 0x000ea20000000800 */
[----:B------:R-:W-:Y:S01]  /*d0c0*/  IMAD R9, R6, 0x40, R7 ;  /* 0x0000004006097824 */ /* 0x000fe200078e0207 */
[----:B------:R-:W-:Y:S01]  /*d0d0*/  UIMAD.WIDE.U32 UR4, UR13, UR8, URZ ;  /* 0x000000080d0472a5 */ /* 0x000fe2000f8e003f */
[----:B------:R-:W-:Y:S01]  /*d0e0*/  IMAD.U32 R5, RZ, RZ, UR6 ;  /* 0x00000006ff057e24 */ /* 0x000fe2000f8e00ff */
[----:B------:R-:W-:Y:S01]  /*d0f0*/  UIMAD UR6, UR13, UR9, UR7 ;  /* 0x000000090d0672a4 */ /* 0x000fe2000f8e0207 */
[----:B------:R-:W-:-:S02]  /*d100*/  IMAD R6, R16, 0x8, R9 ;  /* 0x0000000810067824 */ /* 0x000fc400078e0209 */
[----:B------:R-:W-:Y:S01]  /*d110*/  IMAD R16, RZ, RZ, -UR13 ;  /* 0x8000000dff107e24 */ /* 0x000fe2000f8e02ff */
[----:B------:R-:W3:Y:S01]  /*d120*/  @P0 LDC R152, c[0x0][0xbec] ;  /* 0x0002fb00ff980b82 */ /* 0x000ee20000000800 */
[----:B------:R-:W-:Y:S01]  /*d130*/  UIADD3 UR6, UR5, UR6, URZ ;  /* 0x0000000605067290 */ /* 0x000fe2000fffe03f */
[----:B-1----:R-:W-:Y:S01]  /*d140*/  IMAD R11, R22, 0x80, R6 ;  /* 0x00000080160b7824 */ /* 0x002fe200078e0206 */
[----:B------:R-:W-:Y:S01]  /*d150*/  ULDC.64 UR8, c[0x0][0xb28] ;  /* 0x0002ca0000087ab9 */ /* 0x000fe20000000a00 */
[----:B----4-:R-:W-:Y:S02]  /*d160*/  IMAD R23, R23, R16, UR11 ;  /* 0x0000000b17177e24 */ /* 0x010fe4000f8e0210 */
[----:B------:R-:W-:Y:S02]  /*d170*/  IMAD R15, R19, UR12, R12 ;  /* 0x0000000c130f7c24 */ /* 0x000fe4000f8e020c */
[----:B------:R-:W1:Y:S01]  /*d180*/  @P0 LDC R17, c[0x0][0xbf0] ;  /* 0x0002fc00ff110b82 */ /* 0x000e620000000800 */
[----:B------:R-:W-:Y:S01]  /*d190*/  IMAD.WIDE.U32 R4, R18, UR12, R4 ;  /* 0x0000000c12047c25 */ /* 0x000fe2000f8e0004 */
[----:B------:R-:W-:-:S03]  /*d1a0*/  SHF.R.S32.HI R16, RZ, 0x1f, R23 ;  /* 0x0000001fff107819 */ /* 0x000fc60000011417 */
[----:B------:R-:W-:Y:S02]  /*d1b0*/  IMAD.U32 R7, RZ, RZ, UR5 ;  /* 0x00000005ff077e24 */ /* 0x000fe4000f8e00ff */
[----:B------:R-:W-:Y:S01]  /*d1c0*/  IMAD.U32 R6, RZ, RZ, UR4 ;  /* 0x00000004ff067e24 */ /* 0x000fe2000f8e00ff */
[----:B------:R-:W4:Y:S01]  /*d1d0*/  @P0 LDC R153, c[0x0][0xbf0] ;  /* 0x0002fc00ff990b82 */ /* 0x000f220000000800 */
[----:B--2---:R-:W-:Y:S01]  /*d1e0*/  @P0 IMAD.HI.U32 R12, R11, R14, RZ ;  /* 0x0000000e0b0c0227 */ /* 0x004fe200078e00ff */
[----:B------:R-:W-:-:S03]  /*d1f0*/  ULDC.64 UR4, c[0x0][0xbe0] ;  /* 0x0002f80000047ab9 */ /* 0x000fc60000000a00 */
[----:B------:R-:W-:Y:S01]  /*d200*/  IMAD.U32 R7, RZ, RZ, UR6 ;  /* 0x00000006ff077e24 */ /* 0x000fe2000f8e00ff */
[----:B------:R-:W-:Y:S01]  /*d210*/  ULDC.64 UR6, c[0x0][0xb48] ;  /* 0x0002d20000067ab9 */ /* 0x000fe20000000a00 */
[----:B------:R-:W-:Y:S02]  /*d220*/  IMAD.IADD R5, R5, 0x1, R15 ;  /* 0x0000000105057824 */ /* 0x000fe400078e020f */
[----:B0-----:R-:W-:Y:S02]  /*d230*/  IMAD R14, R20, UR10, RZ ;  /* 0x0000000a140e7c24 */ /* 0x001fe4000f8e02ff */
[----:B---3--:R-:W-:-:S04]  /*d240*/  @P0 IMAD.HI.U32 R152, R11, R152, RZ ;  /* 0x000000980b980227 */ /* 0x008fc800078e00ff */
[----:B------:R-:W-:Y:S01]  /*d250*/  IMAD.MOV.U32 R13, RZ, RZ, R11 ;  /* 0x000000ffff0d7224 */ /* 0x000fe200078e000b */
[----:B-1----:R-:W-:Y:S01]  /*d260*/  @P0 SHF.R.U32.HI R13, RZ, R17, R12 ;  /* 0x00000011ff0d0219 */ /* 0x002fe2000001160c */
[----:B------:R-:W-:Y:S02]  /*d270*/  IMAD R17, R21, UR12, R14 ;  /* 0x0000000c15117c24 */ /* 0x000fe4000f8e020e */
[----:B------:R-:W-:-:S04]  /*d280*/  IMAD.WIDE.U32 R6, R20, UR12, R6 ;  /* 0x0000000c14067c25 */ /* 0x000fc8000f8e0006 */
[----:B------:R-:W-:Y:S01]  /*d290*/  IMAD.MOV.U32 R15, RZ, RZ, R11 ;  /* 0x000000ffff0f7224 */ /* 0x000fe200078e000b */
[----:B----4-:R-:W-:Y:S01]  /*d2a0*/  @P0 SHF.R.U32.HI R15, RZ, R153, R152 ;  /* 0x00000099ff0f0219 */ /* 0x010fe20000011698 */
[----:B------:R-:W-:Y:S02]  /*d2b0*/  IMAD R12, R16, UR4, RZ ;  /* 0x00000004100c7c24 */ /* 0x000fe4000f8e02ff */
[----:B------:R-:W-:-:S04]  /*d2c0*/  IMAD.WIDE.U32 R4, R23, UR4, R4 ;  /* 0x0000000417047c25 */ /* 0x000fc8000f8e0004 */
[----:B------:R-:W-:Y:S01]  /*d2d0*/  IMAD.IADD R7, R7, 0x1, R17 ;  /* 0x0000000107077824 */ /* 0x000fe200078e0211 */
[----:B------:R-:W-:Y:S01]  /*d2e0*/  SHF.R.S32.HI R17, RZ, 0x1f, R13 ;  /* 0x0000001fff117819 */ /* 0x000fe2000001140d */
[----:B------:R-:W-:Y:S01]  /*d2f0*/  IMAD R14, R23, UR5, R12 ;  /* 0x00000005170e7c24 */ /* 0x000fe2000f8e020c */
[----:B------:R-:W-:Y:S01]  /*d300*/  IADD3 R4, P0, R13, R4, RZ ;  /* 0x000000040d047210 */ /* 0x000fe20007f1e0ff */
[----:B------:R-:W-:Y:S01]  /*d310*/  IMAD R16, R16, UR6, RZ ;  /* 0x0000000610107c24 */ /* 0x000fe2000f8e02ff */
[----:B------:R-:W-:Y:S01]  /*d320*/  SHF.R.S32.HI R12, RZ, 0x1f, R15 ;  /* 0x0000001fff0c7819 */ /* 0x000fe2000001140f */
[----:B------:R-:W-:Y:S01]  /*d330*/  IMAD.MOV R13, RZ, RZ, -R13 ;  /* 0x000000ffff0d7224 */ /* 0x000fe200078e0a0d */
[----:B------:R-:W-:Y:S01]  /*d340*/  ULDC.64 UR4, c[0x0][0xb30] ;  /* 0x0002cc0000047ab9 */ /* 0x000fe20000000a00 */
[----:B------:R-:W-:Y:S01]  /*d350*/  IMAD R19, R23, UR7, R16 ;  /* 0x0000000717137c24 */ /* 0x000fe2000f8e0210 */
[----:B------:R-:W-:Y:S01]  /*d360*/  IADD3.X R5, R17, R5, R14, P0, !PT ;  /* 0x0000000511057210 */ /* 0x000fe200007fe40e */
[----:B------:R-:W-:-:S02]  /*d370*/  IMAD.MOV R16, RZ, RZ, -R15 ;  /* 0x000000ffff107224 */ /* 0x000fc400078e0a0f */
[----:B------:R-:W-:Y:S02]  /*d380*/  IMAD R12, R12, UR4, RZ ;  /* 0x000000040c0c7c24 */ /* 0x000fe4000f8e02ff */
[----:B------:R-:W-:Y:S02]  /*d390*/  IMAD R13, R8, R13, R11 ;  /* 0x0000000d080d7224 */ /* 0x000fe400078e020b */
        /* <DEDUP_REMOVED lines=35> */
[-C--:B------:R-:W-:Y:S01]  /*d5d0*/  ISETP.GE.OR P1, PT, R11, R8.reuse, P0 ;  /* 0x000000080b00720c */ /* 0x080fe20000726670 */
[----:B------:R-:W-:Y:S01]  /*d5e0*/  IMAD.IADD R3, R3, 0x1, -R10 ;  /* 0x0000000103037824 */ /* 0x000fe200078e0a0a */
[----:B------:R-:W1:Y:S01]  /*d5f0*/  SHFL.IDX PT, R15, R17, 0x1, 0x1c1f ;  /* 0x003c1f00110f7f89 */ /* 0x000e6200000e0000 */
[-C--:B------:R-:W-:Y:S01]  /*d600*/  ISETP.GE.OR P0, PT, R9, R8.reuse, P0 ;  /* 0x000000080900720c */ /* 0x080fe20000706670 */
[----:B------:R-:W-:Y:S01]  /*d610*/  UPRMT UR4, URZ, 0x654, UR4 ;  /* 0x000006543f047896 */ /* 0x000fe20008000004 */
[----:B------:R-:W-:Y:S01]  /*d620*/  ISETP.GE.AND P2, PT, R11, R8, PT ;  /* 0x000000080b00720c */ /* 0x000fe20003f46270 */
[----:B------:R2:W3:Y:S01]  /*d630*/  SHFL.IDX PT, R4, R6, RZ, 0x1c1f ;  /* 0x001c1fff06047589 */ /* 0x0004e200000e0000 */
[----:B------:R-:W-:-:S03]  /*d640*/  IMAD.SHL.U32 R3, R3, 0x2, RZ ;  /* 0x0000000203037824 */ /* 0x000fc600078e00ff */
[----:B------:R2:W4:Y:S03]  /*d650*/  SHFL.IDX PT, R5, R7, RZ, 0x1c1f ;  /* 0x001c1fff07057589 */ /* 0x00052600000e0000 */
[----:B------:R-:W-:Y:S01]  /*d660*/  SYNCS.ARRIVE.TRANS64.RED.A1T0 RZ, [UR4], RZ ;  /* 0x000000ffffff79a7 */ /* 0x000fe20008100404 */
[----:B0-----:R2:W-:Y:S04]  /*d670*/  @!P1 ST.E desc[UR14][R12.64], R0 ;  /* 0x000000000c009985 */ /* 0x0015e8000c10190e */
[----:B-1----:R2:W-:Y:S01]  /*d680*/  @!P0 ST.E desc[UR14][R14.64], R2 ;  /* 0x000000020e008985 */ /* 0x0025e2000c10190e */
[----:B------:R-:W-:Y:S05]  /*d690*/  @P2 BRA `(.L_x_1042) ;  /* 0x0000000800fc2947 */ /* 0x000fea0003800000 */
[C---:B--2---:R-:W-:Y:S01]  /*d6a0*/  VIADD R0, R3.reuse, 0x8 ;  /* 0x0000000803007836 */ /* 0x044fe20000000000 */
[----:B------:R-:W-:Y:S01]  /*d6b0*/  ULDC UR4, c[0x0][0xac8] ;  /* 0x0002b20000047ab9 */ /* 0x000fe20000000800 */
[C---:B------:R-:W-:Y:S01]  /*d6c0*/  VIADD R2, R3.reuse, 0x10 ;  /* 0x0000001003027836 */ /* 0x040fe20000000000 */
[C---:B------:R-:W-:Y:S01]  /*d6d0*/  ISETP.GE.AND P2, PT, R3.reuse, UR4, PT ;  /* 0x0000000403007c0c */ /* 0x040fe2000bf46270 */
[C---:B------:R-:W-:Y:S01]  /*d6e0*/  VIADD R10, R3.reuse, 0x18 ;  /* 0x00000018030a7836 */ /* 0x040fe20000000000 */
[----:B------:R-:W-:Y:S01]  /*d6f0*/  ISETP.GE.AND P3, PT, R0, UR4, PT ;  /* 0x0000000400007c0c */ /* 0x000fe2000bf66270 */
[C---:B------:R-:W-:Y:S01]  /*d700*/  VIADD R18, R3.reuse, 0x20 ;  /* 0x0000002003127836 */ /* 0x040fe20000000000 */
[----:B------:R-:W-:Y:S01]  /*d710*/  ISETP.GE.AND P4, PT, R2, UR4, PT ;  /* 0x0000000402007c0c */ /* 0x000fe2000bf86270 */
[C---:B------:R-:W-:Y:S01]  /*d720*/  VIADD R19, R3.reuse, 0x28 ;  /* 0x0000002803137836 */ /* 0x040fe20000000000 */
[----:B------:R-:W-:Y:S01]  /*d730*/  ISETP.GE.AND P5, PT, R10, UR4, PT ;  /* 0x000000040a007c0c */ /* 0x000fe2000bfa6270 */
[----:B------:R-:W-:Y:S01]  /*d740*/  ULDC.64 UR6, c[0x0][0x208] ;  /* 0x0000820000067ab9 */ /* 0x000fe20000000a00 */
[----:B------:R-:W-:Y:S01]  /*d750*/  ISETP.GE.AND P0, PT, R18, UR4, PT ;  /* 0x0000000412007c0c */ /* 0x000fe2000bf06270 */
[----:B------:R-:W-:Y:S01]  /*d760*/  VIADD R20, R3, 0x40 ;  /* 0x0000004003147836 */ /* 0x000fe20000000000 */
[----:B------:R-:W-:Y:S01]  /*d770*/  ISETP.GE.AND P1, PT, R19, UR4, PT ;  /* 0x0000000413007c0c */ /* 0x000fe2000bf26270 */
[----:B------:R-:W-:-:S02]  /*d780*/  VIADD R21, R3, 0x48 ;  /* 0x0000004803157836 */ /* 0x000fc40000000000 */
[C---:B------:R-:W-:Y:S02]  /*d790*/  VIADD R22, R3.reuse, 0x50 ;  /* 0x0000005003167836 */ /* 0x040fe40000000000 */
[----:B------:R-:W-:Y:S02]  /*d7a0*/  @!P3 LEA.HI R0, R0, R0, RZ, 0x1 ;  /* 0x000000000000b211 */ /* 0x000fe400078f08ff */
[----:B------:R-:W-:Y:S02]  /*d7b0*/  @!P4 LEA.HI R2, R2, R2, RZ, 0x1 ;  /* 0x000000020202c211 */ /* 0x000fe400078f08ff */
[----:B------:R-:W-:Y:S02]  /*d7c0*/  @!P5 LEA.HI R10, R10, R10, RZ, 0x1 ;  /* 0x0000000a0a0ad211 */ /* 0x000fe400078f08ff */
[----:B------:R-:W-:Y:S01]  /*d7d0*/  @!P3 LOP3.LUT R13, R0, 0xfffffffe, RZ, 0xc0, !PT ;  /* 0xfffffffe000db812 */ /* 0x000fe200078ec0ff */
[C---:B------:R-:W-:Y:S01]  /*d7e0*/  VIADD R0, R3.reuse, 0x30 ;  /* 0x0000003003007836 */ /* 0x040fe20000000000 */
[----:B------:R-:W-:Y:S01]  /*d7f0*/  @!P4 LOP3.LUT R15, R2, 0xfffffffe, RZ, 0xc0, !PT ;  /* 0xfffffffe020fc812 */ /* 0x000fe200078ec0ff */
[C---:B------:R-:W-:Y:S01]  /*d800*/  VIADD R2, R3.reuse, 0x38 ;  /* 0x0000003803027836 */ /* 0x040fe20000000000 */
[----:B------:R-:W-:Y:S01]  /*d810*/  @!P5 LOP3.LUT R17, R10, 0xfffffffe, RZ, 0xc0, !PT ;  /* 0xfffffffe0a11d812 */ /* 0x000fe200078ec0ff */
[----:B---34-:R-:W-:Y:S01]  /*d820*/  @!P2 IMAD.WIDE R10, R3, 0x4, R4 ;  /* 0x00000004030aa825 */ /* 0x018fe200078e0204 */
[----:B------:R-:W-:-:S02]  /*d830*/  ISETP.GE.AND P6, PT, R22, UR4, PT ;  /* 0x0000000416007c0c */ /* 0x000fc4000bfc6270 */
[----:B------:R-:W-:Y:S01]  /*d840*/  @!P0 LEA.HI R18, R18, R18, RZ, 0x1 ;  /* 0x0000001212128211 */ /* 0x000fe200078f08ff */
[--C-:B------:R-:W-:Y:S01]  /*d850*/  @!P3 IMAD.WIDE R12, R13, 0x4, R4.reuse ;  /* 0x000000040d0cb825 */ /* 0x100fe200078e0204 */
[----:B------:R0:W-:Y:S01]  /*d860*/  @!P2 ST.E.64 desc[UR6][R10.64], R24 ;  /* 0x000000180a00a985 */ /* 0x0001e2000c101b06 */
[----:B------:R-:W-:Y:S02]  /*d870*/  ISETP.GE.AND P2, PT, R0, UR4, PT ;  /* 0x0000000400007c0c */ /* 0x000fe4000bf46270 */
[--C-:B------:R-:W-:Y:S01]  /*d880*/  @!P4 IMAD.WIDE R14, R15, 0x4, R4.reuse ;  /* 0x000000040f0ec825 */ /* 0x100fe200078e0204 */
[----:B------:R1:W-:Y:S01]  /*d890*/  @!P3 ST.E.64 desc[UR6][R12.64], R28 ;  /* 0x0000001c0c00b985 */ /* 0x0003e2000c101b06 */
[----:B------:R-:W-:Y:S02]  /*d8a0*/  ISETP.GE.AND P3, PT, R2, UR4, PT ;  /* 0x0000000402007c0c */ /* 0x000fe4000bf66270 */
[----:B------:R-:W-:Y:S01]  /*d8b0*/  @!P5 IMAD.WIDE R16, R17, 0x4, R4 ;  /* 0x000000041110d825 */ /* 0x000fe200078e0204 */
[----:B------:R2:W-:Y:S01]  /*d8c0*/  @!P4 ST.E.64 desc[UR6][R14.64], R32 ;  /* 0x000000200e00c985 */ /* 0x0005e2000c101b06 */
[----:B------:R-:W-:-:S02]  /*d8d0*/  ISETP.GE.AND P4, PT, R20, UR4, PT ;  /* 0x0000000414007c0c */ /* 0x000fc4000bf86270 */
[----:B------:R-:W-:Y:S01]  /*d8e0*/  @!P1 LEA.HI R19, R19, R19, RZ, 0x1 ;  /* 0x0000001313139211 */ /* 0x000fe200078f08ff */
[----:B------:R3:W-:Y:S01]  /*d8f0*/  @!P5 ST.E.64 desc[UR6][R16.64], R36 ;  /* 0x000000241000d985 */ /* 0x0007e2000c101b06 */
[----:B------:R-:W-:Y:S01]  /*d900*/  ISETP.GE.AND P5, PT, R21, UR4, PT ;  /* 0x0000000415007c0c */ /* 0x000fe2000bfa6270 */
[C---:B0-----:R-:W-:Y:S01]  /*d910*/  VIADD R24, R3.reuse, 0x58 ;  /* 0x0000005803187836 */ /* 0x041fe20000000000 */
[----:B------:R-:W-:Y:S01]  /*d920*/  @!P0 LOP3.LUT R11, R18, 0xfffffffe, RZ, 0xc0, !PT ;  /* 0xfffffffe120b8812 */ /* 0x000fe200078ec0ff */
[----:B------:R-:W-:Y:S01]  /*d930*/  VIADD R25, R3, 0x60 ;  /* 0x0000006003197836 */ /* 0x000fe20000000000 */
[----:B------:R-:W-:Y:S02]  /*d940*/  @!P2 LEA.HI R0, R0, R0, RZ, 0x1 ;  /* 0x000000000000a211 */ /* 0x000fe400078f08ff */
[----:B-1----:R-:W-:Y:S01]  /*d950*/  @!P1 LOP3.LUT R13, R19, 0xfffffffe, RZ, 0xc0, !PT ;  /* 0xfffffffe130d9812 */ /* 0x002fe200078ec0ff */
[----:B------:R-:W-:Y:S01]  /*d960*/  @!P0 IMAD.WIDE R10, R11, 0x4, R4 ;  /* 0x000000040b0a8825 */ /* 0x000fe200078e0204 */
[----:B------:R-:W-:-:S02]  /*d970*/  @!P3 LEA.HI R2, R2, R2, RZ, 0x1 ;  /* 0x000000020202b211 */ /* 0x000fc400078f08ff */
[----:B------:R-:W-:Y:S01]  /*d980*/  @!P4 LEA.HI R20, R20, R20, RZ, 0x1 ;  /* 0x000000141414c211 */ /* 0x000fe200078f08ff */
[----:B------:R-:W-:Y:S01]  /*d990*/  @!P1 IMAD.WIDE R12, R13, 0x4, R4 ;  /* 0x000000040d0c9825 */ /* 0x000fe200078e0204 */
[----:B------:R-:W-:Y:S01]  /*d9a0*/  @!P6 LEA.HI R22, R22, R22, RZ, 0x1 ;  /* 0x000000161616e211 */ /* 0x000fe200078f08ff */
[----:B------:R0:W-:Y:S01]  /*d9b0*/  @!P0 ST.E.64 desc[UR6][R10.64], R40 ;  /* 0x000000280a008985 */ /* 0x0001e2000c101b06 */
[----:B------:R-:W-:Y:S02]  /*d9c0*/  @!P5 LEA.HI R21, R21, R21, RZ, 0x1 ;  /* 0x000000151515d211 */ /* 0x000fe400078f08ff */
[----:B--2---:R-:W-:Y:S01]  /*d9d0*/  @!P2 LOP3.LUT R15, R0, 0xfffffffe, RZ, 0xc0, !PT ;  /* 0xfffffffe000fa812 */ /* 0x004fe200078ec0ff */
[----:B------:R1:W-:Y:S01]  /*d9e0*/  @!P1 ST.E.64 desc[UR6][R12.64], R44 ;  /* 0x0000002c0c009985 */ /* 0x0003e2000c101b06 */
[----:B---3--:R-:W-:Y:S01]  /*d9f0*/  @!P3 LOP3.LUT R17, R2, 0xfffffffe, RZ, 0xc0, !PT ;  /* 0xfffffffe0211b812 */ /* 0x008fe200078ec0ff */
[C---:B------:R-:W-:Y:S01]  /*da00*/  VIADD R0, R3.reuse, 0x68 ;  /* 0x0000006803007836 */ /* 0x040fe20000000000 */
[----:B------:R-:W-:Y:S01]  /*da10*/  @!P4 LOP3.LUT R19, R20, 0xfffffffe, RZ, 0xc0, !PT ;  /* 0xfffffffe1413c812 */ /* 0x000fe200078ec0ff */
[----:B------:R-:W-:Y:S01]  /*da20*/  VIADD R20, R3, 0x78 ;  /* 0x0000007803147836 */ /* 0x000fe20000000000 */
[----:B------:R-:W-:-:S02]  /*da30*/  @!P5 LOP3.LUT R21, R21, 0xfffffffe, RZ, 0xc0, !PT ;  /* 0xfffffffe1515d812 */ /* 0x000fc400078ec0ff */
[----:B------:R-:W-:Y:S01]  /*da40*/  @!P6 LOP3.LUT R23, R22, 0xfffffffe, RZ, 0xc0, !PT ;  /* 0xfffffffe1617e812 */ /* 0x000fe200078ec0ff */
        /* <DEDUP_REMOVED lines=23> */
[----:B------:R-:W-:Y:S01]  /*dbc0*/  VIADD R24, R3, 0x90 ;  /* 0x0000009003187836 */ /* 0x000fe20000000000 */
[----:B-1----:R-:W-:Y:S01]  /*dbd0*/  @!P0 LOP3.LUT R13, R25, 0xfffffffe, RZ, 0xc0, !PT ;  /* 0xfffffffe190d8812 */ /* 0x002fe200078ec0ff */
[----:B------:R-:W-:Y:S01]  /*dbe0*/  VIADD R25, R3, 0x98 ;  /* 0x0000009803197836 */ /* 0x000fe20000000000 */
[----:B------:R-:W-:Y:S01]  /*dbf0*/  @!P2 LEA.HI R0, R0, R0, RZ, 0x1 ;  /* 0x000000000000a211 */ /* 0x000fe200078f08ff */
[----:B------:R-:W-:Y:S01]  /*dc00*/  @!P1 IMAD.WIDE R10, R11, 0x4, R4 ;  /* 0x000000040b0a9825 */ /* 0x000fe200078e0204 */
[----:B------:R-:W-:-:S02]  /*dc10*/  @!P5 LEA.HI R20, R20, R20, RZ, 0x1 ;  /* 0x000000141414d211 */ /* 0x000fc400078f08ff */
[----:B------:R-:W-:Y:S01]  /*dc20*/  @!P6 LEA.HI R2, R2, R2, RZ, 0x1 ;  /* 0x000000020202e211 */ /* 0x000fe200078f08ff */
[--C-:B------:R-:W-:Y:S01]  /*dc30*/  @!P0 IMAD.WIDE R12, R13, 0x4, R4.reuse ;  /* 0x000000040d0c8825 */ /* 0x100fe200078e0204 */
[----:B------:R-:W-:Y:S01]  /*dc40*/  @!P3 LEA.HI R22, R22, R22, RZ, 0x1 ;  /* 0x000000161616b211 */ /* 0x000fe200078f08ff */
[----:B------:R0:W-:Y:S01]  /*dc50*/  @!P1 ST.E.64 desc[UR6][R10.64], R68 ;  /* 0x000000440a009985 */ /* 0x0001e2000c101b06 */
[----:B------:R-:W-:Y:S02]  /*dc60*/  @!P4 LEA.HI R21, R21, R21, RZ, 0x1 ;  /* 0x000000151515c211 */ /* 0x000fe400078f08ff */
[----:B--2---:R-:W-:Y:S01]  /*dc70*/  @!P2 LOP3.LUT R15, R0, 0xfffffffe, RZ, 0xc0, !PT ;  /* 0xfffffffe000fa812 */ /* 0x004fe200078ec0ff */
[----:B------:R1:W-:Y:S01]  /*dc80*/  @!P0 ST.E.64 desc[UR6][R12.64], R72 ;  /* 0x000000480c008985 */ /* 0x0003e2000c101b06 */
[----:B---3--:R-:W-:Y:S01]  /*dc90*/  @!P6 LOP3.LUT R17, R2, 0xfffffffe, RZ, 0xc0, !PT ;  /* 0xfffffffe0211e812 */ /* 0x008fe200078ec0ff */
[C---:B------:R-:W-:Y:S01]  /*dca0*/  VIADD R0, R3.reuse, 0xa0 ;  /* 0x000000a003007836 */ /* 0x040fe20000000000 */
[----:B----4-:R-:W-:Y:S01]  /*dcb0*/  @!P5 LOP3.LUT R19, R20, 0xfffffffe, RZ, 0xc0, !PT ;  /* 0xfffffffe1413d812 */ /* 0x010fe200078ec0ff */
[----:B------:R-:W-:Y:S01]  /*dcc0*/  VIADD R2, R3, 0xa8 ;  /* 0x000000a803027836 */ /* 0x000fe20000000000 */
[----:B------:R-:W-:Y:S01]  /*dcd0*/  @!P4 LOP3.LUT R21, R21, 0xfffffffe, RZ, 0xc0, !PT ;  /* 0xfffffffe1515c812 */ /* 0x000fe200078ec0ff */
[C---:B------:R-:W-:Y:S01]  /*dce0*/  VIADD R20, R3.reuse, 0xb0 ;  /* 0x000000b003147836 */ /* 0x040fe20000000000 */
        /* <DEDUP_REMOVED lines=13> */
[----:B------:R-:W-:-:S02]  /*ddc0*/  @!P0 LEA.HI R24, R24, R24, RZ, 0x1 ;  /* 0x0000001818188211 */ /* 0x000fc400078f08ff */
        /* <DEDUP_REMOVED lines=8> */
[----:B0-----:R-:W-:Y:S02]  /*de50*/  @!P0 LOP3.LUT R11, R24, 0xfffffffe, RZ, 0xc0, !PT ;  /* 0xfffffffe180b8812 */ /* 0x001fe400078ec0ff */
[----:B------:R-:W-:Y:S02]  /*de60*/  @!P2 LEA.HI R0, R0, R0, RZ, 0x1 ;  /* 0x000000000000a211 */ /* 0x000fe400078f08ff */
[----:B-1----:R-:W-:Y:S01]  /*de70*/  @!P1 LOP3.LUT R13, R25, 0xfffffffe, RZ, 0xc0, !PT ;  /* 0xfffffffe190d9812 */ /* 0x002fe200078ec0ff */
[--C-:B------:R-:W-:Y:S01]  /*de80*/  @!P0 IMAD.WIDE R10, R11, 0x4, R4.reuse ;  /* 0x000000040b0a8825 */ /* 0x100fe200078e0204 */
[----:B------:R-:W-:Y:S02]  /*de90*/  @!P4 LEA.HI R20, R20, R20, RZ, 0x1 ;  /* 0x000000141414c211 */ /* 0x000fe400078f08ff */
[----:B------:R-:W-:Y:S01]  /*dea0*/  @!P3 LEA.HI R2, R2, R2, RZ, 0x1 ;  /* 0x000000020202b211 */ /* 0x000fe200078f08ff */
[--C-:B------:R-:W-:Y:S01]  /*deb0*/  @!P1 IMAD.WIDE R12, R13, 0x4, R4.reuse ;  /* 0x000000040d0c9825 */ /* 0x100fe200078e0204 */
[----:B--2---:R-:W-:Y:S01]  /*dec0*/  @!P2 LOP3.LUT R15, R0, 0xfffffffe, RZ, 0xc0, !PT ;  /* 0xfffffffe000fa812 */ /* 0x004fe200078ec0ff */
[----:B------:R0:W-:Y:S01]  /*ded0*/  @!P0 ST.E.64 desc[UR6][R10.64], R96 ;  /* 0x000000600a008985 */ /* 0x0001e2000c101b06 */
[----:B------:R-:W-:Y:S01]  /*dee0*/  @!P5 LEA.HI R21, R21, R21, RZ, 0x1 ;  /* 0x000000151515d211 */ /* 0x000fe200078f08ff */
[----:B------:R-:W-:Y:S01]  /*def0*/  VIADD R0, R3, 0xc8 ;  /* 0x000000c803007836 */ /* 0x000fe20000000000 */
[----:B---3--:R-:W-:Y:S01]  /*df00*/  @!P3 LOP3.LUT R17, R2, 0xfffffffe, RZ, 0xc0, !PT ;  /* 0xfffffffe0211b812 */ /* 0x008fe200078ec0ff */
[--C-:B------:R-:W-:Y:S01]  /*df10*/  @!P2 IMAD.WIDE R14, R15, 0x4, R4.reuse ;  /* 0x000000040f0ea825 */ /* 0x100fe200078e0204 */
[----:B------:R-:W-:Y:S01]  /*df20*/  @!P6 LEA.HI R22, R22, R22, RZ, 0x1 ;  /* 0x000000161616e211 */ /* 0x000fe200078f08ff */
[----:B------:R1:W-:Y:S01]  /*df30*/  @!P1 ST.E.64 desc[UR6][R12.64], R100 ;  /* 0x000000640c009985 */ /* 0x0003e2000c101b06 */
[----:B----4-:R-:W-:Y:S01]  /*df40*/  @!P4 LOP3.LUT R19, R20, 0xfffffffe, RZ, 0xc0, !PT ;  /* 0xfffffffe1413c812 */ /* 0x010fe200078ec0ff */
[----:B------:R-:W-:Y:S01]  /*df50*/  VIADD R2, R3, 0xd0 ;  /* 0x000000d003027836 */ /* 0x000fe20000000000 */
[----:B------:R-:W-:Y:S01]  /*df60*/  @!P5 LOP3.LUT R21, R21, 0xfffffffe, RZ, 0xc0, !PT ;  /* 0xfffffffe1515d812 */ /* 0x000fe200078ec0ff */
[----:B------:R2:W-:Y:S01]  /*df70*/  @!P2 ST.E.64 desc[UR6][R14.64], R104 ;  /* 0x000000680e00a985 */ /* 0x0005e2000c101b06 */
[----:B------:R-:W-:Y:S01]  /*df80*/  @!P6 LOP3.LUT R23, R22, 0xfffffffe, RZ, 0xc0, !PT ;  /* 0xfffffffe1617e812 */ /* 0x000fe200078ec0ff */
[----:B------:R-:W-:Y:S01]  /*df90*/  VIADD R20, R3, 0xd8 ;  /* 0x000000d803147836 */ /* 0x000fe20000000000 */
[----:B------:R-:W-:Y:S01]  /*dfa0*/  ISETP.GE.AND P0, PT, R0, UR4, PT ;  /* 0x0000000400007c0c */ /* 0x000fe2000bf06270 */
[----:B0-----:R-:W-:Y:S01]  /*dfb0*/  @!P3 IMAD.WIDE R10, R17, 0x4, R4 ;  /* 0x00000004110ab825 */ /* 0x001fe200078e0204 */
[----:B------:R-:W-:-:S02]  /*dfc0*/  ISETP.GE.AND P1, PT, R2, UR4, PT ;  /* 0x0000000402007c0c */ /* 0x000fc4000bf26270 */
[----:B------:R-:W-:Y:S01]  /*dfd0*/  ISETP.GE.AND P2, PT, R20, UR4, PT ;  /* 0x0000000414007c0c */ /* 0x000fe2000bf46270 */
[--C-:B------:R-:W-:Y:S01]  /*dfe0*/  @!P5 IMAD.WIDE R16, R21, 0x4, R4.reuse ;  /* 0x000000041510d825 */ /* 0x100fe200078e0204 */
[----:B------:R0:W-:Y:S03]  /*dff0*/  @!P3 ST.E.64 desc[UR6][R10.64], R108 ;  /* 0x0000006c0a00b985 */ /* 0x0001e6000c101b06 */
[----:B-1----:R-:W-:-:S04]  /*e000*/  @!P4 IMAD.WIDE R12, R19, 0x4, R4 ;  /* 0x00000004130cc825 */ /* 0x002fc800078e0204 */
[----:B------:R-:W-:Y:S01]  /*e010*/  @!P6 IMAD.WIDE R18, R23, 0x4, R4 ;  /* 0x000000041712e825 */ /* 0x000fe200078e0204 */
[----:B------:R1:W-:Y:S01]  /*e020*/  @!P4 ST.E.64 desc[UR6][R12.64], R112 ;  /* 0x000000700c00c985 */ /* 0x0003e2000c101b06 */
[----:B------:R-:W-:Y:S02]  /*e030*/  @!P0 LEA.HI R0, R0, R0, RZ, 0x1 ;  /* 0x0000000000008211 */ /* 0x000fe400078f08ff */
[C---:B------:R-:W-:Y:S01]  /*e040*/  VIADD R21, R3.reuse, 0xe0 ;  /* 0x000000e003157836 */ /* 0x040fe20000000000 */
[----:B------:R3:W-:Y:S01]  /*e050*/  @!P5 ST.E.64 desc[UR6][R16.64], R116 ;  /* 0x000000741000d985 */ /* 0x0007e2000c101b06 */
[C---:B--2---:R-:W-:Y:S01]  /*e060*/  VIADD R14, R3.reuse, 0xe8 ;  /* 0x000000e8030e7836 */ /* 0x044fe20000000000 */
[----:B------:R-:W-:Y:S01]  /*e070*/  @!P1 LEA.HI R2, R2, R2, RZ, 0x1 ;  /* 0x0000000202029211 */ /* 0x000fe200078f08ff */
[C---:B0-----:R-:W-:Y:S01]  /*e080*/  VIADD R11, R3.reuse, 0xf8 ;  /* 0x000000f8030b7836 */ /* 0x041fe20000000000 */
[----:B------:R0:W-:Y:S01]  /*e090*/  @!P6 ST.E.64 desc[UR6][R18.64], R120 ;  /* 0x000000781200e985 */ /* 0x0001e2000c101b06 */
[----:B------:R-:W-:Y:S01]  /*e0a0*/  VIADD R15, R3, 0xf0 ;  /* 0x000000f0030f7836 */ /* 0x000fe20000000000 */
[----:B------:R-:W-:-:S02]  /*e0b0*/  ISETP.GE.AND P3, PT, R21, UR4, PT ;  /* 0x0000000415007c0c */ /* 0x000fc4000bf66270 */
[----:B------:R-:W-:Y:S02]  /*e0c0*/  ISETP.GE.AND P6, PT, R11, UR4, PT ;  /* 0x000000040b007c0c */ /* 0x000fe4000bfc6270 */
[----:B------:R-:W-:Y:S02]  /*e0d0*/  ISETP.GE.AND P4, PT, R14, UR4, PT ;  /* 0x000000040e007c0c */ /* 0x000fe4000bf86270 */
[----:B------:R-:W-:Y:S02]  /*e0e0*/  ISETP.GE.AND P5, PT, R15, UR4, PT ;  /* 0x000000040f007c0c */ /* 0x000fe4000bfa6270 */
[----:B------:R-:W-:Y:S02]  /*e0f0*/  @!P2 LEA.HI R20, R20, R20, RZ, 0x1 ;  /* 0x000000141414a211 */ /* 0x000fe400078f08ff */
[----:B-1----:R-:W-:-:S03]  /*e100*/  @!P1 LOP3.LUT R13, R2, 0xfffffffe, RZ, 0xc0, !PT ;  /* 0xfffffffe020d9812 */ /* 0x002fc600078ec0ff */
[----:B------:R-:W-:Y:S02]  /*e110*/  @!P3 LEA.HI R21, R21, R21, RZ, 0x1 ;  /* 0x000000151515b211 */ /* 0x000fe400078f08ff */
[----:B------:R-:W-:Y:S02]  /*e120*/  @!P6 LEA.HI R12, R11, R11, RZ, 0x1 ;  /* 0x0000000b0b0ce211 */ /* 0x000fe400078f08ff */
[----:B------:R-:W-:Y:S02]  /*e130*/  @!P4 LEA.HI R14, R14, R14, RZ, 0x1 ;  /* 0x0000000e0e0ec211 */ /* 0x000fe400078f08ff */
[----:B------:R-:W-:Y:S02]  /*e140*/  @!P5 LEA.HI R10, R15, R15, RZ, 0x1 ;  /* 0x0000000f0f0ad211 */ /* 0x000fe400078f08ff */
[----:B------:R-:W-:Y:S02]  /*e150*/  @!P0 LOP3.LUT R11, R0, 0xfffffffe, RZ, 0xc0, !PT ;  /* 0xfffffffe000b8812 */ /* 0x000fe400078ec0ff */
[----:B------:R-:W-:-:S02]  /*e160*/  @!P2 LOP3.LUT R15, R20, 0xfffffffe, RZ, 0xc0, !PT ;  /* 0xfffffffe140fa812 */ /* 0x000fc400078ec0ff */
[----:B---3--:R-:W-:Y:S02]  /*e170*/  @!P3 LOP3.LUT R17, R21, 0xfffffffe, RZ, 0xc0, !PT ;  /* 0xfffffffe1511b812 */ /* 0x008fe400078ec0ff */
[----:B0-----:R-:W-:Y:S01]  /*e180*/  @!P4 LOP3.LUT R19, R14, 0xfffffffe, RZ, 0xc0, !PT ;  /* 0xfffffffe0e13c812 */ /* 0x001fe200078ec0ff */
[--C-:B------:R-:W-:Y:S01]  /*e190*/  @!P2 IMAD.WIDE R14, R15, 0x4, R4.reuse ;  /* 0x000000040f0ea825 */ /* 0x100fe200078e0204 */
[----:B------:R-:W-:Y:S02]  /*e1a0*/  @!P5 LOP3.LUT R21, R10, 0xfffffffe, RZ, 0xc0, !PT ;  /* 0xfffffffe0a15d812 */ /* 0x000fe400078ec0ff */
        /* <DEDUP_REMOVED lines=14> */
.L_x_1042:
[----:B------:R-:W-:Y:S05]  /*e290*/  BSYNC B0 ;  /* 0x0000000000007941 */ /* 0x000fea0003800000 */
.L_x_1041:
[----:B------:R-:W-:Y:S01]  /*e2a0*/  ISETP.GE.AND P0, PT, R9, R8, PT ;  /* 0x000000080900720c */ /* 0x000fe20003f06270 */
[----:B0---4-:R0:W1:Y:S04]  /*e2b0*/  SHFL.IDX PT, R5, R7, 0x1, 0x1c1f ;  /* 0x003c1f0007057f89 */ /* 0x01106800000e0000 */
[----:B---3--:R0:W3:Y:S08]  /*e2c0*/  SHFL.IDX PT, R4, R6, 0x1, 0x1c1f ;  /* 0x003c1f0006047f89 */ /* 0x0080f000000e0000 */
[----:B0-----:R-:W-:Y:S05]  /*e2d0*/  @P0 BRA `(.L_x_961) ;  /* 0x0000005c00300947 */ /* 0x001fea0003800000 */
[C---:B--2---:R-:W-:Y:S01]  /*e2e0*/  VIADD R0, R3.reuse, 0x8 ;  /* 0x0000000803007836 */ /* 0x044fe20000000000 */
[C---:B------:R-:W-:Y:S01]  /*e2f0*/  IADD3 R2, R3.reuse, 0x10, RZ ;  /* 0x0000001003027810 */ /* 0x040fe20007ffe0ff */
[----:B------:R-:W-:Y:S01]  /*e300*/  ULDC UR4, c[0x0][0xac8] ;  /* 0x0002b20000047ab9 */ /* 0x000fe20000000800 */
[C---:B------:R-:W-:Y:S01]  /*e310*/  VIADD R12, R3.reuse, 0x18 ;  /* 0x00000018030c7836 */ /* 0x040fe20000000000 */
[C---:B------:R-:W-:Y:S01]  /*e320*/  ISETP.GE.AND P0, PT, R3.reuse, UR4, PT ;  /* 0x0000000403007c0c */ /* 0x040fe2000bf06270 */
[C---:B------:R-:W-:Y:S01]  /*e330*/  VIADD R13, R3.reuse, 0x20 ;  /* 0x00000020030d7836 */ /* 0x040fe20000000000 */
[----:B------:R-:W-:Y:S01]  /*e340*/  ISETP.GE.AND P1, PT, R0, UR4, PT ;  /* 0x0000000400007c0c */ /* 0x000fe2000bf26270 */
[----:B------:R-:W-:Y:S01]  /*e350*/  ULDC.64 UR6, c[0x0][0x208] ;  /* 0x0000820000067ab9 */ /* 0x000fe20000000a00 */
[----:B------:R-:W-:Y:S01]  /*e360*/  ISETP.GE.AND P2, PT, R2, UR4, PT ;  /* 0x0000000402007c0c */ /* 0x000fe2000bf46270 */
[C---:B------:R-:W-:Y:S01]  /*e370*/  VIADD R14, R3.reuse, 0x38 ;  /* 0x00000038030e7836 */ /* 0x040fe20000000000 */
[----:B------:R-:W-:Y:S01]  /*e380*/  ISETP.GE.AND P5, PT, R12, UR4, PT ;  /* 0x000000040c007c0c */ /* 0x000fe2000bfa6270 */
[----:B------:R-:W-:Y:S01]  /*e390*/  VIADD R15, R3, 0x40 ;  /* 0x00000040030f7836 */ /* 0x000fe20000000000 */
[----:B------:R-:W-:Y:S01]  /*e3a0*/  ISETP.GE.AND P6, PT, R13, UR4, PT ;  /* 0x000000040d007c0c */ /* 0x000fe2000bfc6270 */
[----:B------:R-:W-:-:S02]  /*e3b0*/  VIADD R16, R3, 0x48 ;  /* 0x0000004803107836 */ /* 0x000fc40000000000 */
[----:B------:R-:W-:Y:S01]  /*e3c0*/  VIADD R18, R3, 0x50 ;  /* 0x0000005003127836 */ /* 0x000fe20000000000 */
[----:B------:R-:W-:Y:S01]  /*e3d0*/  ISETP.GE.AND P3, PT, R15, UR4, PT ;  /* 0x000000040f007c0c */ /* 0x000fe2000bf66270 */
[C-C-:B-1-3--:R-:W-:Y:S01]  /*e3e0*/  @!P0 IMAD.WIDE R6, R3.reuse, 0x4, R4.reuse ;  /* 0x0000000403068825 */ /* 0x14afe200078e0204 */
[----:B------:R-:W-:Y:S02]  /*e3f0*/  ISETP.GE.AND P4, PT, R16, UR4, PT ;  /* 0x0000000410007c0c */ /* 0x000fe4000bf86270 */
[----:B------:R-:W-:Y:S01]  /*e400*/  @!P1 LEA.HI R0, R0, R0, RZ, 0x1 ;  /* 0x0000000000009211 */ /* 0x000fe200078f08ff */
[C---:B------:R-:W-:Y:S01]  /*e410*/  VIADD R20, R3.reuse, 0x58 ;  /* 0x0000005803147836 */ /* 0x040fe20000000000 */
[----:B------:R-:W-:Y:S01]  /*e420*/  @!P2 LEA.HI R2, R2, R2, RZ, 0x1 ;  /* 0x000000020202a211 */ /* 0x000fe200078f08ff */
[----:B------:R0:W-:Y:S01]  /*e430*/  @!P0 ST.E.64 desc[UR6][R6.64], R26 ;  /* 0x0000001a06008985 */ /* 0x0001e2000c101b06 */
[----:B------:R-:W-:Y:S01]  /*e440*/  @!P1 LOP3.LUT R9, R0, 0xfffffffe, RZ, 0xc0, !PT ;  /* 0xfffffffe00099812 */ /* 0x000fe200078ec0ff */
[C---:B------:R-:W-:Y:S01]  /*e450*/  VIADD R0, R3.reuse, 0x28 ;  /* 0x0000002803007836 */ /* 0x040fe20000000000 */
[----:B------:R-:W-:Y:S01]  /*e460*/  @!P2 LOP3.LUT R11, R2, 0xfffffffe, RZ, 0xc0, !PT ;  /* 0xfffffffe020ba812 */ /* 0x000fe200078ec0ff */
[----:B------:R-:W-:Y:S01]  /*e470*/  VIADD R2, R3, 0x30 ;  /* 0x0000003003027836 */ /* 0x000fe20000000000 */
[----:B------:R-:W-:Y:S01]  /*e480*/  @!P5 LEA.HI R12, R12, R12, RZ, 0x1 ;  /* 0x0000000c0c0cd211 */ /* 0x000fe200078f08ff */
[----:B------:R-:W-:Y:S01]  /*e490*/  @!P1 IMAD.WIDE R8, R9, 0x4, R4 ;  /* 0x0000000409089825 */ /* 0x000fe200078e0204 */
[----:B------:R-:W-:-:S02]  /*e4a0*/  ISETP.GE.AND P0, PT, R0, UR4, PT ;  /* 0x0000000400007c0c */ /* 0x000fc4000bf06270 */
[----:B------:R-:W-:Y:S01]  /*e4b0*/  @!P6 LEA.HI R13, R13, R13, RZ, 0x1 ;  /* 0x0000000d0d0de211 */ /* 0x000fe200078f08ff */
[--C-:B------:R-:W-:Y:S01]  /*e4c0*/  @!P2 IMAD.WIDE R10, R11, 0x4, R4.reuse ;  /* 0x000000040b0aa825 */ /* 0x100fe200078e0204 */
[----:B------:R1:W-:Y:S01]  /*e4d0*/  @!P1 ST.E.64 desc[UR6][R8.64], R30 ;  /* 0x0000001e08009985 */ /* 0x0003e2000c101b06 */
[----:B------:R-:W-:Y:S02]  /*e4e0*/  ISETP.GE.AND P1, PT, R2, UR4, PT ;  /* 0x0000000402007c0c */ /* 0x000fe4000bf26270 */
[----:B0-----:R-:W-:Y:S01]  /*e4f0*/  @!P5 LOP3.LUT R7, R12, 0xfffffffe, RZ, 0xc0, !PT ;  /* 0xfffffffe0c07d812 */ /* 0x001fe200078ec0ff */
[----:B------:R0:W-:Y:S01]  /*e500*/  @!P2 ST.E.64 desc[UR6][R10.64], R34 ;  /* 0x000000220a00a985 */ /* 0x0001e2000c101b06 */
[----:B------:R-:W-:Y:S02]  /*e510*/  ISETP.GE.AND P2, PT, R14, UR4, PT ;  /* 0x000000040e007c0c */ /* 0x000fe4000bf46270 */
[----:B------:R-:W-:Y:S01]  /*e520*/  @!P4 LEA.HI R16, R16, R16, RZ, 0x1 ;  /* 0x000000101010c211 */ /* 0x000fe200078f08ff */
[----:B------:R-:W-:Y:S01]  /*e530*/  @!P5 IMAD.WIDE R6, R7, 0x4, R4 ;  /* 0x000000040706d825 */ /* 0x000fe200078e0204 */
[----:B------:R-:W-:-:S02]  /*e540*/  @!P0 LEA.HI R0, R0, R0, RZ, 0x1 ;  /* 0x0000000000008211 */ /* 0x000fc400078f08ff */
[----:B------:R-:W-:Y:S01]  /*e550*/  @!P4 LOP3.LUT R19, R16, 0xfffffffe, RZ, 0xc0, !PT ;  /* 0xfffffffe1013c812 */ /* 0x000fe200078ec0ff */
[----:B------:R-:W-:Y:S01]  /*e560*/  VIADD R16, R3, 0x70 ;  /* 0x0000007003107836 */ /* 0x000fe20000000000 */
[----:B------:R2:W-:Y:S01]  /*e570*/  @!P5 ST.E.64 desc[UR6][R6.64], R38 ;  /* 0x000000260600d985 */ /* 0x0005e2000c101b06 */
[----:B-1----:R-:W-:Y:S02]  /*e580*/  @!P6 LOP3.LUT R9, R13, 0xfffffffe, RZ, 0xc0, !PT ;  /* 0xfffffffe0d09e812 */ /* 0x002fe400078ec0ff */
[----:B------:R-:W-:Y:S02]  /*e590*/  @!P1 LEA.HI R2, R2, R2, RZ, 0x1 ;  /* 0x0000000202029211 */ /* 0x000fe400078f08ff */
[----:B------:R-:W-:Y:S01]  /*e5a0*/  @!P2 LEA.HI R14, R14, R14, RZ, 0x1 ;  /* 0x0000000e0e0ea211 */ /* 0x000fe200078f08ff */
[--C-:B------:R-:W-:Y:S01]  /*e5b0*/  @!P6 IMAD.WIDE R8, R9, 0x4, R4.reuse ;  /* 0x000000040908e825 */ /* 0x100fe200078e0204 */
[----:B0-----:R-:W-:Y:S02]  /*e5c0*/  @!P3 LEA.HI R10, R15, R15, RZ, 0x1 ;  /* 0x0000000f0f0ab211 */ /* 0x001fe400078f08ff */
[----:B------:R-:W-:Y:S01]  /*e5d0*/  @!P0 LOP3.LUT R11, R0, 0xfffffffe, RZ, 0xc0, !PT ;  /* 0xfffffffe000b8812 */ /* 0x000fe200078ec0ff */
[----:B------:R-:W-:Y:S01]  /*e5e0*/  VIADD R0, R3, 0x60 ;  /* 0x0000006003007836 */ /* 0x000fe20000000000 */
[----:B------:R-:W-:Y:S01]  /*e5f0*/  @!P1 LOP3.LUT R13, R2, 0xfffffffe, RZ, 0xc0, !PT ;  /* 0xfffffffe020d9812 */ /* 0x000fe200078ec0ff */
[----:B------:R0:W-:Y:S01]  /*e600*/  @!P6 ST.E.64 desc[UR6][R8.64], R42 ;  /* 0x0000002a0800e985 */ /* 0x0001e2000c101b06 */
[----:B------:R-:W-:Y:S01]  /*e610*/  @!P2 LOP3.LUT R15, R14, 0xfffffffe, RZ, 0xc0, !PT ;  /* 0xfffffffe0e0fa812 */ /* 0x000fe200078ec0ff */
[----:B--2---:R-:W-:Y:S01]  /*e620*/  @!P0 IMAD.WIDE R6, R11, 0x4, R4 ;  /* 0x000000040b068825 */ /* 0x004fe200078e0204 */
[----:B------:R-:W-:-:S02]  /*e630*/  @!P3 LOP3.LUT R17, R10, 0xfffffffe, RZ, 0xc0, !PT ;  /* 0xfffffffe0a11b812 */ /* 0x000fc400078ec0ff */
[----:B------:R-:W-:Y:S01]  /*e640*/  ISETP.GE.AND P5, PT, R18, UR4, PT ;  /* 0x0000000412007c0c */ /* 0x000fe2000bfa6270 */
[--C-:B------:R-:W-:Y:S01]  /*e650*/  @!P2 IMAD.WIDE R10, R15, 0x4, R4.reuse ;  /* 0x000000040f0aa825 */ /* 0x100fe200078e0204 */
[----:B------:R-:W-:Y:S01]  /*e660*/  ISETP.GE.AND P6, PT, R20, UR4, PT ;  /* 0x0000000414007c0c */ /* 0x000fe2000bfc6270 */
[----:B------:R1:W-:Y:S02]  /*e670*/  @!P0 ST.E.64 desc[UR6][R6.64], R46 ;  /* 0x0000002e06008985 */ /* 0x0003e4000c101b06 */
[----:B------:R-:W-:-:S04]  /*e680*/  @!P4 IMAD.WIDE R14, R19, 0x4, R4 ;  /* 0x00000004130ec825 */ /* 0x000fc800078e0204 */
[----:B0-----:R-:W-:-:S04]  /*e690*/  @!P1 IMAD.WIDE R8, R13, 0x4, R4 ;  /* 0x000000040d089825 */ /* 0x001fc800078e0204 */
[----:B------:R-:W-:Y:S01]  /*e6a0*/  @!P3 IMAD.WIDE R12, R17, 0x4, R4 ;  /* 0x00000004110cb825 */ /* 0x000fe200078e0204 */
[----:B------:R0:W-:Y:S01]  /*e6b0*/  @!P1 ST.E.64 desc[UR6][R8.64], R50 ;  /* 0x0000003208009985 */ /* 0x0001e2000c101b06 */
[----:B------:R-:W-:Y:S02]  /*e6c0*/  @!P5 LEA.HI R18, R18, R18, RZ, 0x1 ;  /* 0x000000121212d211 */ /* 0x000fe400078f08ff */
[C---:B------:R-:W-:Y:S01]  /*e6d0*/  VIADD R2, R3.reuse, 0x68 ;  /* 0x0000006803027836 */ /* 0x040fe20000000000 */
[----:B------:R2:W-:Y:S01]  /*e6e0*/  @!P2 ST.E.64 desc[UR6][R10.64], R54 ;  /* 0x000000360a00a985 */ /* 0x0005e2000c101b06 */
[C---:B------:R-:W-:Y:S01]  /*e6f0*/  VIADD R17, R3.reuse, 0x78 ;  /* 0x0000007803117836 */ /* 0x040fe20000000000 */
[----:B------:R-:W-:Y:S01]  /*e700*/  ISETP.GE.AND P2, PT, R16, UR4, PT ;  /* 0x0000000410007c0c */ /* 0x000fe2000bf46270 */
[----:B------:R-:W-:Y:S01]  /*e710*/  VIADD R19, R3, 0x80 ;  /* 0x0000008003137836 */ /* 0x000fe20000000000 */
[----:B------:R3:W-:Y:S01]  /*e720*/  @!P3 ST.E.64 desc[UR6][R12.64], R58 ;  /* 0x0000003a0c00b985 */ /* 0x0007e2000c101b06 */
[----:B------:R-:W-:-:S02]  /*e730*/  ISETP.GE.AND P3, PT, R2, UR4, PT ;  /* 0x0000000402007c0c */ /* 0x000fc4000bf66270 */
[----:B------:R-:W-:Y:S01]  /*e740*/  ISETP.GE.AND P1, PT, R17, UR4, PT ;  /* 0x0000000411007c0c */ /* 0x000fe2000bf26270 */
[----:B------:R4:W-:Y:S01]  /*e750*/  @!P4 ST.E.64 desc[UR6][R14.64], R62 ;  /* 0x0000003e0e00c985 */ /* 0x0009e2000c101b06 */
[----:B------:R-:W-:Y:S02]  /*e760*/  ISETP.GE.AND P4, PT, R0, UR4, PT ;  /* 0x0000000400007c0c */ /* 0x000fe4000bf86270 */
[----:B------:R-:W-:Y:S02]  /*e770*/  ISETP.GE.AND P0, PT, R19, UR4, PT ;  /* 0x0000000413007c0c */ /* 0x000fe4000bf06270 */
[----:B------:R-:W-:Y:S02]  /*e780*/  @!P6 LEA.HI R20, R20, R20, RZ, 0x1 ;  /* 0x000000141414e211 */ /* 0x000fe400078f08ff */
[----:B-1----:R-:W-:Y:S01]  /*e790*/  @!P5 LOP3.LUT R7, R18, 0xfffffffe, RZ, 0xc0, !PT ;  /* 0xfffffffe1207d812 */ /* 0x002fe200078ec0ff */
[C---:B------:R-:W-:Y:S01]  /*e7a0*/  VIADD R18, R3.reuse, 0x88 ;  /* 0x0000008803127836 */ /* 0x040fe20000000000 */
[----:B0-----:R-:W-:Y:S01]  /*e7b0*/  @!P6 LOP3.LUT R9, R20, 0xfffffffe, RZ, 0xc0, !PT ;  /* 0xfffffffe1409e812 */ /* 0x001fe200078ec0ff */
[----:B------:R-:W-:Y:S01]  /*e7c0*/  VIADD R20, R3, 0x90 ;  /* 0x0000009003147836 */ /* 0x000fe20000000000 */
[----:B------:R-:W-:Y:S01]  /*e7d0*/  @!P3 LEA.HI R2, R2, R2, RZ, 0x1 ;  /* 0x000000020202b211 */ /* 0x000fe200078f08ff */
        /* <DEDUP_REMOVED lines=13> */
[----:B------:R-:W-:-:S02]  /*e8b0*/  @!P1 LOP3.LUT R17, R17, 0xfffffffe, RZ, 0xc0, !PT ;  /* 0xfffffffe11119812 */ /* 0x000fc400078ec0ff */
[----:B------:R-:W-:Y:S02]  /*e8c0*/  @!P0 LOP3.LUT R19, R19, 0xfffffffe, RZ, 0xc0, !PT ;  /* 0xfffffffe13138812 */ /* 0x000fe400078ec0ff */
        /* <DEDUP_REMOVED lines=15> */
[----:B------:R-:W-:Y:S02]  /*e9c0*/  @!P5 LEA.HI R20, R20, R20, RZ, 0x1 ;  /* 0x000000141414d211 */ /* 0x000fe400078f08ff */
[C---:B------:R-:W-:Y:S01]  /*e9d0*/  VIADD R17, R3.reuse, 0xb0 ;  /* 0x000000b003117836 */ /* 0x040fe20000000000 */
[----:B------:R-:W-:Y:S01]  /*e9e0*/  @!P0 ST.E.64 desc[UR6][R14.64], R90 ;  /* 0x0000005a0e008985 */ /* 0x000fe2000c101b06 */
[----:B------:R-:W-:Y:S01]  /*e9f0*/  ISETP.GE.AND P0, PT, R0, UR4, PT ;  /* 0x0000000400007c0c */ /* 0x000fe2000bf06270 */
[C---:B------:R-:W-:Y:S01]  /*ea00*/  VIADD R19, R3.reuse, 0xb8 ;  /* 0x000000b803137836 */ /* 0x040fe20000000000 */
[----:B0-----:R-:W-:Y:S01]  /*ea10*/  @!P6 LOP3.LUT R7, R18, 0xfffffffe, RZ, 0xc0, !PT ;  /* 0xfffffffe1207e812 */ /* 0x001fe200078ec0ff */
[----:B------:R-:W-:Y:S01]  /*ea20*/  VIADD R18, R3, 0xc0 ;  /* 0x000000c003127836 */ /* 0x000fe20000000000 */
[----:B------:R-:W-:-:S02]  /*ea30*/  ISETP.GE.AND P2, PT, R17, UR4, PT ;  /* 0x0000000411007c0c */ /* 0x000fc4000bf46270 */
[----:B------:R-:W-:Y:S01]  /*ea40*/  ISETP.GE.AND P1, PT, R19, UR4, PT ;  /* 0x0000000413007c0c */ /* 0x000fe2000bf26270 */
[--C-:B------:R-:W-:Y:S01]  /*ea50*/  @!P6 IMAD.WIDE R6, R7, 0x4, R4.reuse ;  /* 0x000000040706e825 */ /* 0x100fe200078e0204 */
[----:B-1----:R-:W-:Y:S02]  /*ea60*/  @!P5 LOP3.LUT R9, R20, 0xfffffffe, RZ, 0xc0, !PT ;  /* 0xfffffffe1409d812 */ /* 0x002fe400078ec0ff */
[----:B------:R-:W-:Y:S01]  /*ea70*/  @!P4 LEA.HI R2, R2, R2, RZ, 0x1 ;  /* 0x000000020202c211 */ /* 0x000fe200078f08ff */
[----:B------:R-:W-:Y:S01]  /*ea80*/  VIADD R20, R3, 0xc8 ;  /* 0x000000c803147836 */ /* 0x000fe20000000000 */
[----:B------:R0:W-:Y:S01]  /*ea90*/  @!P6 ST.E.64 desc[UR6][R6.64], R94 ;  /* 0x0000005e0600e985 */ /* 0x0001e2000c101b06 */
[----:B------:R-:W-:Y:S01]  /*eaa0*/  @!P0 LEA.HI R0, R0, R0, RZ, 0x1 ;  /* 0x0000000000008211 */ /* 0x000fe200078f08ff */
[----:B------:R-:W-:Y:S01]  /*eab0*/  @!P5 IMAD.WIDE R8, R9, 0x4, R4 ;  /* 0x000000040908d825 */ /* 0x000fe200078e0204 */
[----:B------:R-:W-:Y:S02]  /*eac0*/  @!P3 LEA.HI R16, R16, R16, RZ, 0x1 ;  /* 0x000000101010b211 */ /* 0x000fe400078f08ff */
[----:B--2---:R-:W-:Y:S01]  /*ead0*/  @!P0 LOP3.LUT R11, R0, 0xfffffffe, RZ, 0xc0, !PT ;  /* 0xfffffffe000b8812 */ /* 0x004fe200078ec0ff */
[----:B------:R-:W-:Y:S01]  /*eae0*/  VIADD R0, R3, 0xd0 ;  /* 0x000000d003007836 */ /* 0x000fe20000000000 */
[----:B------:R1:W-:Y:S01]  /*eaf0*/  @!P5 ST.E.64 desc[UR6][R8.64], R98 ;  /* 0x000000620800d985 */ /* 0x0003e2000c101b06 */
[----:B------:R-:W-:-:S02]  /*eb00*/  ISETP.GE.AND P5, PT, R18, UR4, PT ;  /* 0x0000000412007c0c */ /* 0x000fc4000bfa6270 */
[----:B------:R-:W-:Y:S02]  /*eb10*/  @!P2 LEA.HI R17, R17, R17, RZ, 0x1 ;  /* 0x000000111111a211 */ /* 0x000fe400078f08ff */
[----:B------:R-:W-:Y:S01]  /*eb20*/  @!P1 LEA.HI R19, R19, R19, RZ, 0x1 ;  /* 0x0000001313139211 */ /* 0x000fe200078f08ff */
[--C-:B0-----:R-:W-:Y:S01]  /*eb30*/  @!P0 IMAD.WIDE R6, R11, 0x4, R4.reuse ;  /* 0x000000040b068825 */ /* 0x101fe200078e0204 */
[----:B------:R-:W-:Y:S02]  /*eb40*/  @!P4 LOP3.LUT R13, R2, 0xfffffffe, RZ, 0xc0, !PT ;  /* 0xfffffffe020dc812 */ /* 0x000fe400078ec0ff */
[----:B------:R-:W-:Y:S01]  /*eb50*/  @!P3 LOP3.LUT R15, R16, 0xfffffffe, RZ, 0xc0, !PT ;  /* 0xfffffffe100fb812 */ /* 0x000fe200078ec0ff */
[----:B------:R-:W-:Y:S01]  /*eb60*/  VIADD R2, R3, 0xd8 ;  /* 0x000000d803027836 */ /* 0x000fe20000000000 */
[----:B------:R-:W-:Y:S01]  /*eb70*/  @!P2 LOP3.LUT R17, R17, 0xfffffffe, RZ, 0xc0, !PT ;  /* 0xfffffffe1111a812 */ /* 0x000fe200078ec0ff */
[----:B------:R0:W-:Y:S01]  /*eb80*/  @!P0 ST.E.64 desc[UR6][R6.64], R102 ;  /* 0x0000006606008985 */ /* 0x0001e2000c101b06 */
[----:B------:R-:W-:Y:S01]  /*eb90*/  ISETP.GE.AND P6, PT, R20, UR4, PT ;  /* 0x0000000414007c0c */ /* 0x000fe2000bfc6270 */
[----:B-1----:R-:W-:Y:S01]  /*eba0*/  @!P4 IMAD.WIDE R8, R13, 0x4, R4 ;  /* 0x000000040d08c825 */ /* 0x002fe200078e0204 */
[----:B------:R-:W-:-:S02]  /*ebb0*/  @!P1 LOP3.LUT R19, R19, 0xfffffffe, RZ, 0xc0, !PT ;  /* 0xfffffffe13139812 */ /* 0x000fc400078ec0ff */
[----:B------:R-:W-:Y:S01]  /*ebc0*/  ISETP.GE.AND P0, PT, R0, UR4, PT ;  /* 0x0000000400007c0c */ /* 0x000fe2000bf06270 */
[--C-:B------:R-:W-:Y:S01]  /*ebd0*/  @!P3 IMAD.WIDE R10, R15, 0x4, R4.reuse ;  /* 0x000000040f0ab825 */ /* 0x100fe200078e0204 */
[----:B------:R1:W-:Y:S01]  /*ebe0*/  @!P4 ST.E.64 desc[UR6][R8.64], R106 ;  /* 0x0000006a0800c985 */ /* 0x0003e2000c101b06 */
[----:B------:R-:W-:Y:S02]  /*ebf0*/  @!P5 LEA.HI R18, R18, R18, RZ, 0x1 ;  /* 0x000000121212d211 */ /* 0x000fe400078f08ff */
[--C-:B------:R-:W-:Y:S01]  /*ec00*/  @!P2 IMAD.WIDE R12, R17, 0x4, R4.reuse ;  /* 0x00000004110ca825 */ /* 0x100fe200078e0204 */
[----:B------:R2:W-:Y:S03]  /*ec10*/  @!P3 ST.E.64 desc[UR6][R10.64], R110 ;  /* 0x0000006e0a00b985 */ /* 0x0005e6000c101b06 */
[----:B------:R-:W-:Y:S01]  /*ec20*/  @!P1 IMAD.WIDE R14, R19, 0x4, R4 ;  /* 0x00000004130e9825 */ /* 0x000fe200078e0204 */
[----:B------:R-:W-:Y:S01]  /*ec30*/  @!P2 ST.E.64 desc[UR6][R12.64], R114 ;  /* 0x000000720c00a985 */ /* 0x000fe2000c101b06 */
[----:B0-----:R-:W-:-:S02]  /*ec40*/  @!P5 LOP3.LUT R7, R18, 0xfffffffe, RZ, 0xc0, !PT ;  /* 0xfffffffe1207d812 */ /* 0x001fc400078ec0ff */
[C---:B------:R-:W-:Y:S01]  /*ec50*/  VIADD R16, R3.reuse, 0xe0 ;  /* 0x000000e003107836 */ /* 0x040fe20000000000 */
[----:B------:R-:W-:Y:S01]  /*ec60*/  @!P1 ST.E.64 desc[UR6][R14.64], R118 ;  /* 0x000000760e009985 */ /* 0x000fe2000c101b06 */
[C---:B------:R-:W-:Y:S01]  /*ec70*/  VIADD R17, R3.reuse, 0xe8 ;  /* 0x000000e803117836 */ /* 0x040fe20000000000 */
[----:B------:R-:W-:Y:S01]  /*ec80*/  ISETP.GE.AND P1, PT, R2, UR4, PT ;  /* 0x0000000402007c0c */ /* 0x000fe2000bf26270 */
[----:B------:R-:W-:Y:S01]  /*ec90*/  VIADD R19, R3, 0xf0 ;  /* 0x000000f003137836 */ /* 0x000fe20000000000 */
[----:B------:R-:W-:Y:S01]  /*eca0*/  ISETP.GE.AND P2, PT, R16, UR4, PT ;  /* 0x0000000410007c0c */ /* 0x000fe2000bf46270 */
[----:B------:R-:W-:Y:S01]  /*ecb0*/  @!P5 IMAD.WIDE R6, R7, 0x4, R4 ;  /* 0x000000040706d825 */ /* 0x000fe200078e0204 */
[----:B------:R-:W-:Y:S02]  /*ecc0*/  @!P6 LEA.HI R20, R20, R20, RZ, 0x1 ;  /* 0x000000141414e211 */ /* 0x000fe400078f08ff */
[----:B------:R-:W-:Y:S01]  /*ecd0*/  ISETP.GE.AND P3, PT, R17, UR4, PT ;  /* 0x0000000411007c0c */ /* 0x000fe2000bf66270 */
[----:B------:R-:W-:Y:S01]  /*ece0*/  VIADD R3, R3, 0xf8 ;  /* 0x000000f803037836 */ /* 0x000fe20000000000 */
[----:B------:R-:W-:Y:S01]  /*ecf0*/  ISETP.GE.AND P4, PT, R19, UR4, PT ;  /* 0x0000000413007c0c */ /* 0x000fe2000bf86270 */
[----:B------:R0:W-:Y:S01]  /*ed00*/  @!P5 ST.E.64 desc[UR6][R6.64], R122 ;  /* 0x0000007a0600d985 */ /* 0x0001e2000c101b06 */
[----:B------:R-:W-:-:S02]  /*ed10*/  @!P0 LEA.HI R0, R0, R0, RZ, 0x1 ;  /* 0x0000000000008211 */ /* 0x000fc400078f08ff */
[----:B-1----:R-:W-:Y:S02]  /*ed20*/  @!P6 LOP3.LUT R9, R20, 0xfffffffe, RZ, 0xc0, !PT ;  /* 0xfffffffe1409e812 */ /* 0x002fe400078ec0ff */
[----:B--2---:R-:W-:Y:S02]  /*ed30*/  @!P0 LOP3.LUT R11, R0, 0xfffffffe, RZ, 0xc0, !PT ;  /* 0xfffffffe000b8812 */ /* 0x004fe400078ec0ff */
[----:B------:R-:W-:Y:S01]  /*ed40*/  @!P1 LEA.HI R2, R2, R2, RZ, 0x1 ;  /* 0x0000000202029211 */ /* 0x000fe200078f08ff */
[--C-:B------:R-:W-:Y:S01]  /*ed50*/  @!P6 IMAD.WIDE R8, R9, 0x4, R4.reuse ;  /* 0x000000040908e825 */ /* 0x100fe200078e0204 */
[----:B------:R-:W-:Y:S02]  /*ed60*/  @!P2 LEA.HI R16, R16, R16, RZ, 0x1 ;  /* 0x000000101010a211 */ /* 0x000fe400078f08ff */
[----:B------:R-:W-:Y:S02]  /*ed70*/  @!P3 LEA.HI R17, R17, R17, RZ, 0x1 ;  /* 0x000000111111b211 */ /* 0x000fe400078f08ff */
[----:B------:R1:W-:Y:S01]  /*ed80*/  @!P6 ST.E.64 desc[UR6][R8.64], R126 ;  /* 0x0000007e0800e985 */ /* 0x0003e2000c101b06 */
[----:B0-----:R-:W-:Y:S01]  /*ed90*/  @!P0 IMAD.WIDE R6, R11, 0x4, R4 ;  /* 0x000000040b068825 */ /* 0x001fe200078e0204 */
[----:B------:R-:W-:-:S02]  /*eda0*/  @!P4 LEA.HI R19, R19, R19, RZ, 0x1 ;  /* 0x000000131313c211 */ /* 0x000fc400078f08ff */
[----:B------:R-:W-:Y:S02]  /*edb0*/  @!P1 LOP3.LUT R13, R2, 0xfffffffe, RZ, 0xc0, !PT ;  /* 0xfffffffe020d9812 */ /* 0x000fe400078ec0ff */
[----:B------:R0:W-:Y:S01]  /*edc0*/  @!P0 ST.E.64 desc[UR6][R6.64], R130 ;  /* 0x0000008206008985 */ /* 0x0001e2000c101b06 */
[----:B------:R-:W-:Y:S02]  /*edd0*/  @!P2 LOP3.LUT R15, R16, 0xfffffffe, RZ, 0xc0, !PT ;  /* 0xfffffffe100fa812 */ /* 0x000fe400078ec0ff */
[----:B------:R-:W-:Y:S02]  /*ede0*/  ISETP.GE.AND P0, PT, R3, UR4, PT ;  /* 0x0000000403007c0c */ /* 0x000fe4000bf06270 */
[----:B------:R-:W-:Y:S01]  /*edf0*/  @!P3 LOP3.LUT R17, R17, 0xfffffffe, RZ, 0xc0, !PT ;  /* 0xfffffffe1111b812 */ /* 0x000fe200078ec0ff */
[----:B------:R-:W-:Y:S01]  /*ee00*/  @!P2 IMAD.WIDE R10, R15, 0x4, R4 ;  /* 0x000000040f0aa825 */ /* 0x000fe200078e0204 */
[----:B------:R-:W-:-:S03]  /*ee10*/  @!P4 LOP3.LUT R19, R19, 0xfffffffe, RZ, 0xc0, !PT ;  /* 0xfffffffe1313c812 */ /* 0x000fc600078ec0ff */
[----:B-1----:R-:W-:-:S04]  /*ee20*/  @!P1 IMAD.WIDE R8, R13, 0x4, R4 ;  /* 0x000000040d089825 */ /* 0x002fc800078e0204 */
[--C-:B------:R-:W-:Y:S01]  /*ee30*/  @!P3 IMAD.WIDE R12, R17, 0x4, R4.reuse ;  /* 0x00000004110cb825 */ /* 0x100fe200078e0204 */
[----:B------:R0:W-:Y:S03]  /*ee40*/  @!P1 ST.E.64 desc[UR6][R8.64], R134 ;  /* 0x0000008608009985 */ /* 0x0001e6000c101b06 */
[----:B------:R-:W-:Y:S01]  /*ee50*/  @!P4 IMAD.WIDE R14, R19, 0x4, R4 ;  /* 0x00000004130ec825 */ /* 0x000fe200078e0204 */
[----:B------:R0:W-:Y:S04]  /*ee60*/  @!P2 ST.E.64 desc[UR6][R10.64], R138 ;  /* 0x0000008a0a00a985 */ /* 0x0001e8000c101b06 */
        /* <DEDUP_REMOVED lines=9> */
.L_x_1040:
        /* <DEDUP_REMOVED lines=8> */
[----:B-1----:R-:W-:Y:S02]  /*ef80*/  IMAD R3, R6, UR4, RZ ;  /* 0x0000000406037c24 */ /* 0x002fe4000f8e02ff */
[----:B------:R-:W-:-:S05]  /*ef90*/  VIADD R0, R0, 0xffffff80 ;  /* 0xffffff8000007836 */ /* 0x000fca0000000000 */
[----:B------:R-:W-:-:S13]  /*efa0*/  ISETP.GE.AND P0, PT, R0, R3, PT ;  /* 0x000000030000720c */ /* 0x000fda0003f06270 */
[----:B------:R-:W-:Y:S05]  /*efb0*/  @P0 BRA `(.L_x_961) ;  /* 0x0000004c00f80947 */ /* 0x000fea0003800000 */
[----:B------:R-:W2:Y:S01]  /*efc0*/  LDL R4, [R1] ;  /* 0x0000000001047983 */ /* 0x000ea20000100800 */
[----:B------:R-:W-:Y:S01]  /*efd0*/  ISETP.NE.AND P0, PT, R6, 0x1, PT ;  /* 0x000000010600780c */ /* 0x000fe20003f05270 */
[----:B------:R-:W-:Y:S01]  /*efe0*/  S2UR UR7, SR_CTAID.Z ;  /* 0x00000000000779c3 */ /* 0x000fe20000002700 */
[----:B------:R-:W-:Y:S01]  /*eff0*/  ULDC.64 UR8, c[0x0][0xbd0] ;  /* 0x0002f40000087ab9 */ /* 0x000fe20000000a00 */
[----:B------:R-:W-:Y:S01]  /*f000*/  IMAD.MOV.U32 R5, RZ, RZ, R0 ;  /* 0x000000ffff057224 */ /* 0x000fe200078e0000 */
[----:B------:R-:W-:-:S05]  /*f010*/  ULDC.64 UR12, c[0x0][0x208] ;  /* 0x00008200000c7ab9 */ /* 0x000fca0000000a00 */
[----:B------:R-:W0:Y:S08]  /*f020*/  LDC.64 R10, c[0x0][0xbd8] ;  /* 0x0002f600ff0a7b82 */ /* 0x000e300000000a00 */
[----:B------:R-:W1:Y:S08]  /*f030*/  @P0 LDC R7, c[0x0][0xbec] ;  /* 0x0002fb00ff070b82 */ /* 0x000e700000000800 */
[----:B------:R-:W3:Y:S08]  /*f040*/  @P0 LDC R9, c[0x0][0xbf0] ;  /* 0x0002fc00ff090b82 */ /* 0x000ef00000000800 */
[----:B------:R-:W4:Y:S08]  /*f050*/  S2UR UR10, SR_CTAID.Y ;  /* 0x00000000000a79c3 */ /* 0x000f300000002600 */
[----:B------:R-:W4:Y:S01]  /*f060*/  LDC R8, c[0x0][0xc50] ;  /* 0x00031400ff087b82 */ /* 0x000f220000000800 */
[----:B--2---:R-:W-:Y:S01]  /*f070*/  R2UR UR11, R4 ;  /* 0x00000000040b72ca */ /* 0x004fe200000e0000 */
[----:B-1----:R-:W-:-:S05]  /*f080*/  @P0 IMAD.HI.U32 R4, R0, R7, RZ ;  /* 0x0000000700040227 */ /* 0x002fca00078e00ff */
[----:B---3--:R-:W-:-:S07]  /*f090*/  @P0 SHF.R.U32.HI R5, RZ, R9, R4 ;  /* 0x00000009ff050219 */ /* 0x008fce0000011604 */
[----:B------:R-:W-:Y:S02]  /*f0a0*/  USHF.R.S32.HI UR6, URZ, 0x1f, UR11 ;  /* 0x0000001f3f067899 */ /* 0x000fe4000801140b */
[----:B------:R-:W-:Y:S01]  /*f0b0*/  IMAD R7, RZ, RZ, -UR11 ;  /* 0x8000000bff077e24 */ /* 0x000fe2000f8e02ff */
[----:B------:R-:W-:Y:S02]  /*f0c0*/  UIMAD.WIDE.U32 UR4, UR11, UR8, URZ ;  /* 0x000000080b0472a5 */ /* 0x000fe4000f8e003f */
[----:B------:R-:W-:Y:S01]  /*f0d0*/  UIMAD UR6, UR6, UR8, URZ ;  /* 0x00000008060672a4 */ /* 0x000fe2000f8e023f */
[----:B----4-:R-:W-:Y:S01]  /*f0e0*/  IMAD R9, R8, R7, UR10 ;  /* 0x0000000a08097e24 */ /* 0x010fe2000f8e0207 */
[----:B------:R-:W-:Y:S01]  /*f0f0*/  USHF.R.S32.HI UR8, URZ, 0x1f, UR7 ;  /* 0x0000001f3f087899 */ /* 0x000fe20008011407 */
[----:B------:R-:W-:Y:S01]  /*f100*/  IADD3 R7, -R5, RZ, RZ ;  /* 0x000000ff05077210 */ /* 0x000fe20007ffe1ff */
[----:B------:R-:W-:Y:S01]  /*f110*/  UIMAD UR6, UR11, UR9, UR6 ;  /* 0x000000090b0672a4 */ /* 0x000fe2000f8e0206 */
[----:B------:R-:W-:Y:S01]  /*f120*/  IMAD.U32 R3, RZ, RZ, UR5 ;  /* 0x00000005ff037e24 */ /* 0x000fe2000f8e00ff */
[----:B------:R-:W-:Y:S01]  /*f130*/  SHF.R.S32.HI R4, RZ, 0x1f, R9 ;  /* 0x0000001fff047819 */ /* 0x000fe20000011409 */
[----:B------:R-:W-:Y:S01]  /*f140*/  IMAD.U32 R2, RZ, RZ, UR4 ;  /* 0x00000004ff027e24 */ /* 0x000fe2000f8e00ff */
[----:B------:R-:W-:Y:S01]  /*f150*/  UIADD3 UR6, UR5, UR6, URZ ;  /* 0x0000000605067290 */ /* 0x000fe2000fffe03f */
[----:B0-----:R-:W-:-:S02]  /*f160*/  IMAD R12, R10, UR8, RZ ;  /* 0x000000080a0c7c24 */ /* 0x001fc4000f8e02ff */
[----:B------:R-:W-:Y:S01]  /*f170*/  ULDC.64 UR4, c[0x0][0xbe0] ;  /* 0x0002f80000047ab9 */ /* 0x000fe20000000a00 */
[----:B------:R-:W-:Y:S02]  /*f180*/  IMAD R7, R6, R7, R0 ;  /* 0x0000000706077224 */ /* 0x000fe400078e0200 */
[----:B------:R-:W-:Y:S02]  /*f190*/  IMAD.U32 R3, RZ, RZ, UR6 ;  /* 0x00000006ff037e24 */ /* 0x000fe4000f8e00ff */
[----:B------:R-:W-:Y:S01]  /*f1a0*/  IMAD R11, R11, UR7, R12 ;  /* 0x000000070b0b7c24 */ /* 0x000fe2000f8e020c */
[----:B------:R-:W-:Y:S01]  /*f1b0*/  SHF.R.S32.HI R0, RZ, 0x1f, R7 ;  /* 0x0000001fff007819 */ /* 0x000fe20000011407 */
[----:B------:R-:W-:-:S04]  /*f1c0*/  IMAD.WIDE.U32 R2, R10, UR7, R2 ;  /* 0x000000070a027c25 */ /* 0x000fc8000f8e0002 */
[----:B------:R-:W-:Y:S02]  /*f1d0*/  IMAD.IADD R3, R11, 0x1, R3 ;  /* 0x000000010b037824 */ /* 0x000fe400078e0203 */
[----:B------:R-:W-:Y:S02]  /*f1e0*/  IMAD R4, R4, UR4, RZ ;  /* 0x0000000404047c24 */ /* 0x000fe4000f8e02ff */
[----:B------:R-:W-:-:S04]  /*f1f0*/  IMAD.WIDE.U32 R2, R9, UR4, R2 ;  /* 0x0000000409027c25 */ /* 0x000fc8000f8e0002 */
[----:B------:R-:W-:Y:S01]  /*f200*/  IMAD R4, R9, UR5, R4 ;  /* 0x0000000509047c24 */ /* 0x000fe2000f8e0204 */
[----:B------:R-:W-:Y:S01]  /*f210*/  SHF.R.S32.HI R9, RZ, 0x1f, R5 ;  /* 0x0000001fff097819 */ /* 0x000fe20000011405 */
[----:B------:R-:W-:Y:S01]  /*f220*/  ULDC.64 UR4, c[0x0][0xbc8] ;  /* 0x0002f20000047ab9 */ /* 0x000fe20000000a00 */
[----:B------:R-:W-:Y:S01]  /*f230*/  IADD3 R2, P0, R5, R2, RZ ;  /* 0x0000000205027210 */ /* 0x000fe20007f1e0ff */
[----:B------:R-:W-:-:S03]  /*f240*/  IMAD R0, R0, UR4, RZ ;  /* 0x0000000400007c24 */ /* 0x000fc6000f8e02ff */
[----:B------:R-:W-:Y:S01]  /*f250*/  IADD3.X R3, R9, R3, R4, P0, !PT ;  /* 0x0000000309037210 */ /* 0x000fe200007fe404 */
[C---:B------:R-:W-:Y:S02]  /*f260*/  IMAD R5, R7.reuse, UR5, R0 ;  /* 0x0000000507057c24 */ /* 0x040fe4000f8e0200 */
[----:B------:R-:W-:Y:S01]  /*f270*/  IMAD.WIDE.U32 R2, R7, UR4, R2 ;  /* 0x0000000407027c25 */ /* 0x000fe2000f8e0002 */
[----:B------:R-:W-:-:S03]  /*f280*/  ULDC.64 UR4, c[0x0][0xba8] ;  /* 0x0002ea0000047ab9 */ /* 0x000fc60000000a00 */
[----:B------:R-:W-:Y:S01]  /*f290*/  IMAD.IADD R3, R3, 0x1, R5 ;  /* 0x0000000103037824 */ /* 0x000fe200078e0205 */
[----:B------:R-:W-:-:S04]  /*f2a0*/  LEA R4, P0, R2, UR4, 0x2 ;  /* 0x0000000402047c11 */ /* 0x000fc8000f8010ff */
[----:B------:R-:W-:Y:S01]  /*f2b0*/  LEA.HI.X R5, R2, UR5, R3, 0x2, P0 ;  /* 0x0000000502057c11 */ /* 0x000fe200080f1403 */
[----:B------:R-:W-:-:S05]  /*f2c0*/  IMAD.MOV.U32 R3, RZ, RZ, -0x800000 ;  /* 0xff800000ff037424 */ /* 0x000fca00078e00ff */
[----:B------:R4:W-:Y:S01]  /*f2d0*/  STG.E desc[UR12][R4.64], R3 ;  /* 0x0000000304007986 */ /* 0x0009e2000c10190c */
[----:B------:R-:W-:Y:S05]  /*f2e0*/  BRA `(.L_x_961) ;  /* 0x0000004c002c7947 */ /* 0x000fea0003800000 */
.L_x_959:
        /* <DEDUP_REMOVED lines=18> */
.L_x_1043:
[----:B------:R-:W-:Y:S01]  /*f410*/  ULDC UR7, c[0x0][0xc50] ;  /* 0x0003140000077ab9 */ /* 0x000fe20000000800 */
[----:B------:R-:W-:Y:S01]  /*f420*/  UMOV UR36, UR6 ;  /* 0x0000000600247c82 */ /* 0x000fe20008000000 */
[----:B------:R-:W-:-:S11]  /*f430*/  UISETP.NE.AND UP0, UPT, UR7, 0x1, UPT ;  /* 0x000000010700788c */ /* 0x000fd6000bf05270 */
[----:B------:R-:W-:Y:S01]  /*f440*/  @UP0 ULDC UR4, c[0x0][0xc54] ;  /* 0x0003150000040ab9 */ /* 0x000fe20000000800 */
[----:B------:R-:W-:Y:S01]  /*f450*/  @UP0 ULDC UR8, c[0x0][0xc58] ;  /* 0x0003160000080ab9 */ /* 0x000fe20000000800 */
[----:B------:R-:W-:-:S04]  /*f460*/  UIMAD.WIDE.U32 UR4, UR6, UR4, URZ ;  /* 0x00000004060472a5 */ /* 0x000fc8000f8e003f */
[----:B------:R-:W-:-:S12]  /*f470*/  @UP0 USHF.R.U32.HI UR36, URZ, UR8, UR5 ;  /* 0x000000083f240299 */ /* 0x000fd80008011605 */
.L_x_1044:
[----:B------:R-:W-:Y:S01]  /*f480*/  ISETP.GE.AND P0, PT, R18, RZ, PT ;  /* 0x000000ff1200720c */ /* 0x000fe20003f06270 */
[----:B------:R-:W-:Y:S01]  /*f490*/  UIADD3 UR44, -UR36, URZ, URZ ;  /* 0x0000003f242c7290 */ /* 0x000fe2000fffe13f */
[----:B------:R-:W-:Y:S02]  /*f4a0*/  IMAD.MOV.U32 R9, RZ, RZ, 0x1 ;  /* 0x00000001ff097424 */ /* 0x000fe400078e00ff */
[----:B------:R-:W-:Y:S01]  /*f4b0*/  IMAD.MOV.U32 R0, RZ, RZ, RZ ;  /* 0x000000ffff007224 */ /* 0x000fe200078e00ff */
[----:B------:R-:W-:Y:S01]  /*f4c0*/  UIMAD UR44, UR7, UR44, UR6 ;  /* 0x0000002c072c72a4 */ /* 0x000fe2000f8e0206 */
[----:B------:R-:W-:-:S07]  /*f4d0*/  IMAD.MOV.U32 R3, RZ, RZ, 0x1 ;  /* 0x00000001ff037424 */ /* 0x000fce00078e00ff */
[----:B------:R-:W-:Y:S05]  /*f4e0*/  @!P0 BRA `(.L_x_1045) ;  /* 0x0000004400e48947 */ /* 0x000fea0003800000 */
[----:B------:R-:W0:Y:S01]  /*f4f0*/  S2UR UR45, SR_CTAID.X ;  /* 0x00000000002d79c3 */ /* 0x000e220000002500 */
[----:B------:R-:W-:Y:S01]  /*f500*/  ULDC.64 UR4, c[0x0][0x418] ;  /* 0x0001060000047ab9 */ /* 0x000fe20000000a00 */
[----:B------:R-:W-:Y:S01]  /*f510*/  ULDC UR6, c[0x0][0x448] ;  /* 0x0001120000067ab9 */ /* 0x000fe20000000800 */
[----:B------:R-:W-:Y:S02]  /*f520*/  UISETP.NE.U32.AND UP0, UPT, UR4, URZ, UPT ;  /* 0x0000003f0400728c */ /* 0x000fe4000bf05070 */
[----:B------:R-:W-:Y:S02]  /*f530*/  UISETP.NE.AND UP1, UPT, UR6, 0x1, UPT ;  /* 0x000000010600788c */ /* 0x000fe4000bf25270 */
[----:B------:R-:W-:Y:S01]  /*f540*/  UISETP.NE.AND.EX UP0, UPT, UR5, URZ, UPT, UP0 ;  /* 0x0000003f0500728c */ /* 0x000fe2000bf05300 */
[----:B------:R-:W-:Y:S02]  /*f550*/  ULDC UR6, c[0x0][0x424] ;  /* 0x0001090000067ab9 */ /* 0x000fe40000000800 */
[----:B------:R-:W-:Y:S01]  /*f560*/  ULDC.64 UR4, c[0x0][0x9e0] ;  /* 0x0002780000047ab9 */ /* 0x000fe20000000a00 */
[----:B------:R-:W-:-:S02]  /*f570*/  USEL UR9, UR6, 0x1, UP0 ;  /* 0x0000000106097887 */ /* 0x000fc40008000000 */
[----:B------:R-:W-:Y:S01]  /*f580*/  UISETP.GE.AND UP0, UPT, UR5, 0x1, UPT ;  /* 0x000000010500788c */ /* 0x000fe2000bf06270 */
[----:B------:R-:W-:Y:S02]  /*f590*/  ULDC UR10, c[0x0][0x288] ;  /* 0x0000a200000a7ab9 */ /* 0x000fe40000000800 */
[----:B------:R-:W-:Y:S01]  /*f5a0*/  @UP1 ULDC UR7, c[0x0][0x44c] ;  /* 0x0001130000071ab9 */ /* 0x000fe20000000800 */
[----:B------:R-:W-:Y:S01]  /*f5b0*/  ULDC UR12, c[0x0][0x2f0] ;  /* 0x0000bc00000c7ab9 */ /* 0x000fe20000000800 */
[----:B------:R-:W-:Y:S01]  /*f5c0*/  UIADD3 UR11, -UR10, 0x1, URZ ;  /* 0x000000010a0b7890 */ /* 0x000fe2000fffe13f */
[----:B------:R-:W-:Y:S01]  /*f5d0*/  PLOP3.LUT P1, PT, PT, PT, UP0, 0x80, 0x0 ;  /* 0x000000000000781c */ /* 0x000fe20003f2f008 */
[----:B------:R-:W-:Y:S01]  /*f5e0*/  UIMAD UR13, UR9, UR12, 0x3f ;  /* 0x0000003f090d74a4 */ /* 0x000fe2000f8e020c */
[----:B------:R-:W-:Y:S01]  /*f5f0*/  @UP1 ULDC UR14, c[0x0][0x450] ;  /* 0x00011400000e1ab9 */ /* 0x000fe20000000800 */
[----:B------:R-:W-:Y:S02]  /*f600*/  UIMAD UR11, UR9, UR12, UR11 ;  /* 0x0000000c090b72a4 */ /* 0x000fe4000f8e020b */
[----:B0-----:R-:W-:-:S04]  /*f610*/  USHF.L.U32 UR45, UR45, 0x7, URZ ;  /* 0x000000072d2d7899 */ /* 0x001fc8000800063f */
[----:B------:R-:W-:-:S04]  /*f620*/  UIADD3 UR8, UR45, 0x7f, URZ ;  /* 0x0000007f2d087890 */ /* 0x000fc8000fffe03f */
[----:B------:R-:W-:-:S04]  /*f630*/  UIMAD.WIDE.U32 UR6, UR8, UR7, URZ ;  /* 0x00000007080672a5 */ /* 0x000fc8000f8e003f */
[----:B------:R-:W-:Y:S02]  /*f640*/  @UP1 USHF.R.U32.HI UR8, URZ, UR14, UR7 ;  /* 0x0000000e3f081299 */ /* 0x000fe40008011607 */
[----:B------:R-:W-:Y:S02]  /*f650*/  USHF.R.S32.HI UR7, URZ, 0x1f, UR13 ;  /* 0x0000001f3f077899 */ /* 0x000fe4000801140d */
[----:B------:R-:W-:Y:S02]  /*f660*/  UIADD3 UR6, UR11, UR8, URZ ;  /* 0x000000080b067290 */ /* 0x000fe4000fffe03f */
[----:B------:R-:W-:Y:S02]  /*f670*/  ULEA.HI UR7, UR7, UR13, URZ, 0x6 ;  /* 0x0000000d07077291 */ /* 0x000fe4000f8f303f */
[----:B------:R-:W-:Y:S02]  /*f680*/  UIADD3 UR4, UR6, UR4, URZ ;  /* 0x0000000406047290 */ /* 0x000fe4000fffe03f */
[----:B------:R-:W-:Y:S01]  /*f690*/  USHF.R.S32.HI UR43, URZ, 0x6, UR7 ;  /* 0x000000063f2b7899 */ /* 0x000fe20008011407 */
        /* <DEDUP_REMOVED lines=11> */
.L_x_1047:
[----:B------:R-:W-:-:S11]  /*f750*/  UISETP.NE.AND UP0, UPT, UR5, 0x1, UPT ;  /* 0x000000010500788c */ /* 0x000fd6000bf05270 */
[----:B------:R-:W-:Y:S02]  /*f760*/  @UP0 ULDC.64 UR14, c[0x0][0x9e8] ;  /* 0x00027a00000e0ab9 */ /* 0x000fe40000000a00 */
[----:B------:R-:W-:-:S04]  /*f770*/  UIMAD.WIDE.U32 UR6, UR8, UR14, URZ ;  /* 0x0000000e080672a5 */ /* 0x000fc8000f8e003f */
[----:B------:R-:W-:-:S12]  /*f780*/  @UP0 USHF.R.U32.HI UR8, URZ, UR15, UR7 ;  /* 0x0000000f3f080299 */ /* 0x000fd80008011607 */
.L_x_1048:
[----:B------:R-:W-:-:S04]  /*f790*/  UIMAD UR8, UR8, UR5, UR5 ;  /* 0x00000005080872a4 */ /* 0x000fc8000f8e0205 */
[----:B------:R-:W-:-:S04]  /*f7a0*/  UISETP.LT.AND UP0, UPT, UR4, UR8, UPT ;  /* 0x000000080400728c */ /* 0x000fc8000bf01270 */
[----:B------:R-:W-:-:S12]  /*f7b0*/  USEL UR4, UR4, UR8, UP0 ;  /* 0x0000000804047287 */ /* 0x000fd80008000000 */
.L_x_1046:
[----:B------:R-:W-:Y:S01]  /*f7c0*/  UIADD3 UR4, UR4, 0x3f, URZ ;  /* 0x0000003f04047890 */ /* 0x000fe2000fffe03f */
[----:B------:R-:W-:Y:S01]  /*f7d0*/  @UP1 ULDC UR6, c[0x0][0x44c] ;  /* 0x0001130000061ab9 */ /* 0x000fe20000000800 */
[----:B------:R-:W-:Y:S02]  /*f7e0*/  @UP1 ULDC UR11, c[0x0][0x450] ;  /* 0x00011400000b1ab9 */ /* 0x000fe40000000800 */
[----:B------:R-:W-:Y:S02]  /*f7f0*/  USHF.R.S32.HI UR8, URZ, 0x1f, UR4 ;  /* 0x0000001f3f087899 */ /* 0x000fe40008011404 */
[----:B------:R-:W-:Y:S02]  /*f800*/  UIMAD.WIDE.U32 UR6, UR45, UR6, URZ ;  /* 0x000000062d0672a5 */ /* 0x000fe4000f8e003f */
[----:B------:R-:W-:Y:S02]  /*f810*/  ULEA.HI UR8, UR8, UR4, URZ, 0x6 ;  /* 0x0000000408087291 */ /* 0x000fe4000f8f303f */
[----:B------:R-:W-:Y:S01]  /*f820*/  UIMAD UR9, UR9, UR12, -UR10 ;  /* 0x0000000c090972a4 */ /* 0x000fe2000f8e0a0a */
[----:B------:R-:W-:Y:S01]  /*f830*/  UMOV UR4, UR45 ;  /* 0x0000002d00047c82 */ /* 0x000fe20008000000 */
[----:B------:R-:W-:-:S02]  /*f840*/  USHF.R.S32.HI UR42, URZ, 0x6, UR8 ;  /* 0x000000063f2a7899 */ /* 0x000fc40008011408 */
[----:B------:R-:W-:Y:S02]  /*f850*/  @UP1 USHF.R.U32.HI UR4, URZ, UR11, UR7 ;  /* 0x0000000b3f041299 */ /* 0x000fe40008011607 */
[----:B------:R-:W-:Y:S02]  /*f860*/  UISETP.LT.AND UP0, UPT, UR43, UR42, UPT ;  /* 0x0000002a2b00728c */ /* 0x000fe4000bf01270 */
[----:B------:R-:W-:Y:S01]  /*f870*/  UIADD3 UR4, UR9, UR4, URZ ;  /* 0x0000000409047290 */ /* 0x000fe2000fffe03f */
[----:B------:R-:W-:Y:S01]  /*f880*/  ULDC UR8, c[0x0][0x9dc] ;  /* 0x0002770000087ab9 */ /* 0x000fe20000000800 */
        /* <DEDUP_REMOVED lines=13> */
.L_x_1050:
[----:B------:R-:W-:-:S11]  /*f960*/  UISETP.NE.AND UP0, UPT, UR5, 0x1, UPT ;  /* 0x000000010500788c */ /* 0x000fd6000bf05270 */
[----:B------:R-:W-:Y:S02]  /*f970*/  @UP0 ULDC.64 UR10, c[0x0][0x9e8] ;  /* 0x00027a00000a0ab9 */ /* 0x000fe40000000a00 */
[----:B------:R-:W-:-:S04]  /*f980*/  UIMAD.WIDE.U32 UR6, UR4, UR10, URZ ;  /* 0x0000000a040672a5 */ /* 0x000fc8000f8e003f */
[----:B------:R-:W-:-:S12]  /*f990*/  @UP0 USHF.R.U32.HI UR4, URZ, UR11, UR7 ;  /* 0x0000000b3f040299 */ /* 0x000fd80008011607 */
.L_x_1051:
[----:B------:R-:W-:-:S04]  /*f9a0*/  UIMAD UR4, UR4, UR5, URZ ;  /* 0x00000005040472a4 */ /* 0x000fc8000f8e023f */
[----:B------:R-:W-:-:S04]  /*f9b0*/  UISETP.LT.AND UP0, UPT, UR8, UR4, UPT ;  /* 0x000000040800728c */ /* 0x000fc8000bf01270 */
[----:B------:R-:W-:-:S12]  /*f9c0*/  USEL UR8, UR8, UR4, !UP0 ;  /* 0x0000000408087287 */ /* 0x000fd8000c000000 */
.L_x_1049:
        /* <DEDUP_REMOVED lines=20> */
[----:B------:R-:W-:-:S05]  /*fb10*/  IMAD.MOV R3, RZ, RZ, -R3 ;  /* 0x000000ffff037224 */ /* 0x000fca00078e0a03 */
[----:B------:R-:W-:-:S05]  /*fb20*/  R2UR UR9, R3 ;  /* 0x00000000030972ca */ /* 0x000fca00000e0000 */
[----:B------:R-:W0:Y:S08]  /*fb30*/  I2F.RP R0, UR11 ;  /* 0x0000000b00007d06 */ /* 0x000e300008209400 */
[----:B0-----:R-:W0:Y:S02]  /*fb40*/  MUFU.RCP R0, R0 ;  /* 0x0000000000007308 */ /* 0x001e240000001000 */
[----:B0-----:R-:W-:Y:S01]  /*fb50*/  VIADD R2, R0, 0xffffffe ;  /* 0x0ffffffe00027836 */ /* 0x001fe20000000000 */
[----:B------:R-:W-:Y:S01]  /*fb60*/  IABS R0, UR6 ;  /* 0x0000000600007c13 */ /* 0x000fe20008000000 */
[----:B------:R-:W-:-:S03]  /*fb70*/  ULOP3.LUT UR6, UR6, UR10, URZ, 0x3c, !UPT ;  /* 0x0000000a06067292 */ /* 0x000fc6000f8e3c3f */
[----:B------:R-:W-:Y:S01]  /*fb80*/  R2UR UR8, R0 ;  /* 0x00000000000872ca */ /* 0x000fe200000e0000 */
[----:B------:R-:W0:Y:S02]  /*fb90*/  F2I.FTZ.U32.TRUNC.NTZ R2, R2 ;  /* 0x0000000200027305 */ /* 0x000e24000021f000 */
[----:B0-----:R-:W-:-:S13]  /*fba0*/  R2UR UR5, R2 ;  /* 0x00000000020572ca */ /* 0x001fda00000e0000 */
[----:B------:R-:W-:-:S04]  /*fbb0*/  UIADD3 UR7, URZ, -UR5, URZ ;  /* 0x800000053f077290 */ /* 0x000fc8000fffe03f */
[----:B------:R-:W-:-:S04]  /*fbc0*/  UIMAD UR7, UR7, UR11, URZ ;  /* 0x0000000b070772a4 */ /* 0x000fc8000f8e023f */
[----:B------:R-:W-:-:S04]  /*fbd0*/  UIMAD.WIDE.U32 UR4, UR5, UR7, UR4 ;  /* 0x00000007050472a5 */ /* 0x000fc8000f8e0004 */
[----:B------:R-:W-:-:S04]  /*fbe0*/  UIMAD.WIDE.U32 UR4, UR5, UR8, URZ ;  /* 0x00000008050472a5 */ /* 0x000fc8000f8e003f */
[----:B------:R-:W-:-:S04]  /*fbf0*/  UIMAD UR4, UR5, UR9, UR8 ;  /* 0x00000009050472a4 */ /* 0x000fc8000f8e0208 */
[----:B------:R-:W-:-:S11]  /*fc00*/  UISETP.GT.U32.AND UP1, UPT, UR11, UR4, UPT ;  /* 0x000000040b00728c */ /* 0x000fd6000bf24070 */
[----:B------:R-:W-:Y:S02]  /*fc10*/  @!UP1 UIADD3 UR4, UR4, -UR11, URZ ;  /* 0x8000000b04049290 */ /* 0x000fe4000fffe03f */
[----:B------:R-:W-:Y:S02]  /*fc20*/  @!UP1 UIADD3 UR5, UR5, 0x1, URZ ;  /* 0x0000000105059890 */ /* 0x000fe4000fffe03f */
[----:B------:R-:W-:Y:S02]  /*fc30*/  UISETP.GE.U32.AND UP0, UPT, UR4, UR11, UPT ;  /* 0x0000000b0400728c */ /* 0x000fe4000bf06070 */
[----:B------:R-:W-:-:S09]  /*fc40*/  UISETP.GE.AND UP1, UPT, UR6, URZ, UPT ;  /* 0x0000003f0600728c */ /* 0x000fd2000bf26270 */
[----:B------:R-:W-:Y:S02]  /*fc50*/  @UP0 UIADD3 UR5, UR5, 0x1, URZ ;  /* 0x0000000105050890 */ /* 0x000fe4000fffe03f */
[----:B------:R-:W-:Y:S02]  /*fc60*/  UISETP.NE.AND UP0, UPT, UR10, URZ, UPT ;  /* 0x0000003f0a00728c */ /* 0x000fe4000bf05270 */
[----:B------:R-:W-:-:S09]  /*fc70*/  @!UP1 UIADD3 UR5, -UR5, URZ, URZ ;  /* 0x0000003f05059290 */ /* 0x000fd2000fffe13f */
[----:B------:R-:W-:-:S07]  /*fc80*/  @!UP0 ULOP3.LUT UR5, URZ, UR10, URZ, 0x33, !UPT ;  /* 0x0000000a3f058292 */ /* 0x000fce000f8e333f */
[----:B------:R-:W-:-:S05]  /*fc90*/  UMOV UR41, UR5 ;  /* 0x0000000500297c82 */ /* 0x000fca0008000000 */
.L_x_1052:
[----:B------:R-:W-:Y:S01]  /*fca0*/  UIMAD UR39, UR44, UR41, UR40 ;  /* 0x000000292c2772a4 */ /* 0x000fe2000f8e0228 */
[----:B------:R-:W-:Y:S02]  /*fcb0*/  IMAD.U32 R0, RZ, RZ, UR12 ;  /* 0x0000000cff007e24 */ /* 0x000fe4000f8e00ff */
[----:B------:R-:W-:-:S03]  /*fcc0*/  IMAD.MOV.U32 R9, RZ, RZ, 0x1 ;  /* 0x00000001ff097424 */ /* 0x000fc600078e00ff */
[----:B------:R-:W-:-:S05]  /*fcd0*/  IMAD.U32 R3, RZ, RZ, UR39 ;  /* 0x00000027ff037e24 */ /* 0x000fca000f8e00ff */
[----:B------:R-:W-:Y:S01]  /*fce0*/  VIADDMNMX R17, R3, UR41, R0, PT ;  /* 0x0000002903117c46 */ /* 0x000fe2000b800100 */
[----:B------:R-:W-:Y:S02]  /*fcf0*/  IMAD.MOV.U32 R0, RZ, RZ, RZ ;  /* 0x000000ffff007224 */ /* 0x000fe400078e00ff */
[----:B------:R-:W-:Y:S01]  /*fd00*/  IMAD.MOV.U32 R3, RZ, RZ, 0x1 ;  /* 0x00000001ff037424 */ /* 0x000fe200078e00ff */
[----:B------:R-:W-:Y:S01]  /*fd10*/  ISETP.GT.AND P0, PT, R17, UR39, PT ;  /* 0x0000002711007c0c */ /* 0x000fe2000bf04270 */
[----:B------:R0:W-:-:S12]  /*fd20*/  STL [R1+0x8], R17 ;  /* 0x0000081101007387 */ /* 0x0001d80000100800 */
[----:B0-----:R-:W-:Y:S05]  /*fd30*/  @!P0 BRA `(.L_x_1045) ;  /* 0x0000003c00d08947 */ /* 0x001fea0003800000 */
        /* <DEDUP_REMOVED lines=23> */
.L_x_1053:
        /* <DEDUP_REMOVED lines=20> */
.L_x_1055:
        /* <DEDUP_REMOVED lines=15> */
.L_x_1054:
        /* <DEDUP_REMOVED lines=8> */
[----:B------:R-:W-:Y:S01]  /*10160*/  VIADD R17, R17, 0xffffffff ;  /* 0xffffffff11117836 */ /* 0x000fe20000000000 */
        /* <DEDUP_REMOVED lines=12> */
.L_x_1147:
        /* <DEDUP_REMOVED lines=8> */
.L_x_1150:
[----:B------:R-:W-:Y:S05]  /*102b0*/  @!P6 BRA `(.L_x_1057) ;  /* 0x000000040020e947 */ /* 0x000fea0003800000 */
[----:B------:R-:W-:Y:S01]  /*102c0*/  IMAD.MOV.U32 R16, RZ, RZ, R18 ;  /* 0x000000ffff107224 */ /* 0x000fe200078e0012 */
[----:B------:R-:W-:Y:S06]  /*102d0*/  @!P1 BRA `(.L_x_1059) ;  /* 0x00000000004c9947 */ /* 0x000fec0003800000 */
[----:B------:R-:W1:Y:S01]  /*102e0*/  LDC R6, c[0x0][0x43c] ;  /* 0x00010f00ff067b82 */ /* 0x000e620000000800 */
[----:B0-----:R-:W-:Y:S01]  /*102f0*/  IMAD.MOV.U32 R0, RZ, RZ, R17 ;  /* 0x000000ffff007224 */ /* 0x001fe200078e0011 */
[----:B------:R-:W-:Y:S01]  /*10300*/  ULDC.64 UR4, c[0x0][0x428] ;  /* 0x00010a0000047ab9 */ /* 0x000fe20000000a00 */
[----:B------:R-:W-:Y:S01]  /*10310*/  ULDC.64 UR6, c[0x0][0x208] ;  /* 0x0000820000067ab9 */ /* 0x000fe20000000a00 */
[----:B------:R-:W-:-:S04]  /*10320*/  IMAD R7, R19, UR4, RZ ;  /* 0x0000000413077c24 */ /* 0x000fc8000f8e02ff */
[----:B------:R-:W-:Y:S01]  /*10330*/  IMAD R7, R18, UR5, R7 ;  /* 0x0000000512077c24 */ /* 0x000fe2000f8e0207 */
[----:B-1----:R-:W-:-:S13]  /*10340*/  ISETP.NE.AND P0, PT, R6, 0x1, PT ;  /* 0x000000010600780c */ /* 0x002fda0003f05270 */
[----:B------:R-:W0:Y:S02]  /*10350*/  @P0 LDC.64 R4, c[0x0][0x440] ;  /* 0x00011000ff040b82 */ /* 0x000e240000000a00 */
[----:B0-----:R-:W-:-:S05]  /*10360*/  @P0 IMAD.HI.U32 R4, R17, R4, RZ ;  /* 0x0000000411040227 */ /* 0x001fca00078e00ff */
[----:B------:R-:W-:-:S04]  /*10370*/  @P0 SHF.R.U32.HI R0, RZ, R5, R4 ;  /* 0x00000005ff000219 */ /* 0x000fc80000011604 */
[--C-:B------:R-:W-:Y:S01]  /*10380*/  SHF.R.S32.HI R5, RZ, 0x1f, R0.reuse ;  /* 0x0000001fff057819 */ /* 0x100fe20000011400 */
[----:B------:R-:W-:-:S04]  /*10390*/  IMAD.MOV.U32 R4, RZ, RZ, R0 ;  /* 0x000000ffff047224 */ /* 0x000fc800078e0000 */
[----:B------:R-:W-:-:S04]  /*103a0*/  IMAD.WIDE.U32 R4, R18, UR4, R4 ;  /* 0x0000000412047c25 */ /* 0x000fc8000f8e0004 */
[----:B------:R-:W-:Y:S01]  /*103b0*/  IMAD.IADD R5, R5, 0x1, R7 ;  /* 0x0000000105057824 */ /* 0x000fe200078e0207 */
[----:B------:R-:W-:-:S04]  /*103c0*/  LEA R2, P0, R4, R2, 0x2 ;  /* 0x0000000204027211 */ /* 0x000fc800078010ff */
[----:B------:R-:W-:-:S05]  /*103d0*/  LEA.HI.X R3, R4, R3, R5, 0x2, P0 ;  /* 0x0000000304037211 */ /* 0x000fca00000f1405 */
[----:B------:R1:W5:Y:S01]  /*103e0*/  LDG.E R16, desc[UR6][R2.64] ;  /* 0x0000000602107981 */ /* 0x000362000c1e1900 */
[----:B------:R-:W-:-:S04]  /*103f0*/  IMAD.MOV R0, RZ, RZ, -R0 ;  /* 0x000000ffff007224 */ /* 0x000fc800078e0a00 */
[----:B------:R-:W-:-:S07]  /*10400*/  IMAD R17, R6, R0, R17 ;  /* 0x0000000006117224 */ /* 0x000fce00078e0211 */
.L_x_1059:
[----:B0-----:R-:W-:Y:S01]  /*10410*/  IMAD.MOV.U32 R0, RZ, RZ, 0x1 ;  /* 0x00000001ff007424 */ /* 0x001fe200078e00ff */
[----:B------:R-:W1:Y:S04]  /*10420*/  S2R R8, SR_TID.X ;  /* 0x0000000000087919 */ /* 0x000e680000002100 */
[----:B------:R-:W-:-:S04]  /*10430*/  SHF.L.U32 R0, R0, 0x1f, RZ ;  /* 0x0000001f00007819 */ /* 0x000fc800000006ff */
[----:B------:R-:W0:Y:S01]  /*10440*/  SYNCS.PHASECHK.TRANS64.TRYWAIT P0, [UR38+0x30840], R0 ;  /* 0x03084000ff0075a7 */ /* 0x000e220008000166 */
[----:B-1----:R-:W-:-:S04]  /*10450*/  LOP3.LUT R2, R8, 0x7f, RZ, 0xc0, !PT ;  /* 0x0000007f08027812 */ /* 0x002fc800078ec0ff */
[----:B------:R-:W-:Y:S01]  /*10460*/  ISETP.NE.AND P1, PT, R2, RZ, PT ;  /* 0x000000ff0200720c */ /* 0x000fe20003f25270 */
[----:B0-----:R-:W-:-:S12]  /*10470*/  @!P0 BRA `(.L_x_1060) ;  /* 0x0000003c00f08947 */ /* 0x001fd80003800000 */
.L_x_1151:
[----:B------:R-:W-:Y:S05]  /*10480*/  @P1 BRA `(.L_x_1061) ;  /* 0x0000000000181947 */ /* 0x000fea0003800000 */
[----:B------:R-:W1:Y:S01]  /*10490*/  S2R R2, SR_TID.X ;  /* 0x0000000000027919 */ /* 0x000e620000002100 */
[----:B0-----:R-:W-:-:S04]  /*104a0*/  IMAD.MOV.U32 R0, RZ, RZ, 0x8000 ;  /* 0x00008000ff007424 */ /* 0x001fc800078e00ff */
[----:B------:R2:W-:Y:S01]  /*104b0*/  SYNCS.ARRIVE.TRANS64 RZ, [UR38+0x30830], R0 ;  /* 0x03083000ffff79a7 */ /* 0x0005e20008000026 */
[----:B-1----:R-:W-:-:S13]  /*104c0*/  LOP3.LUT P0, RZ, R2, 0x1f, RZ, 0xc0, !PT ;  /* 0x0000001f02ff7812 */ /* 0x002fda000780c0ff */
[----:B--2---:R-:W-:Y:S05]  /*104d0*/  @!P0 BRA `(.L_x_1061) ;  /* 0x0000000000048947 */ /* 0x004fea0003800000 */
[----:B------:R-:W-:Y:S01]  /*104e0*/  BPT.TRAP 0x1 ;  /* 0x000000040000795c */ /* 0x000fe20000300000 */
.L_x_1061:
        /* <DEDUP_REMOVED lines=10> */
[----:B------:R-:W-:Y:S01]  /*10590*/  USHF.L.U32 UR11, UR11, 0x6, URZ ;  /* 0x000000060b0b7899 */ /* 0x000fe2000800063f */
        /* <DEDUP_REMOVED lines=26> */
.L_x_1057:
        /* <DEDUP_REMOVED lines=22> */
.L_x_1062:
[----:B------:R-:W1:Y:S01]  /*108a0*/  LDC R6, c[0x0][0x448] ;  /* 0x00011200ff067b82 */ /* 0x000e620000000800 */
[----:B------:R-:W2:Y:S01]  /*108b0*/  S2R R11, SR_TID.X ;  /* 0x00000000000b7919 */ /* 0x000ea20000002100 */
[----:B------:R-:W-:Y:S01]  /*108c0*/  USHF.R.S32.HI UR4, URZ, 0x1f, UR36 ;  /* 0x0000001f3f047899 */ /* 0x000fe20008011424 */
[----:B------:R-:W-:Y:S01]  /*108d0*/  ULDC.64 UR8, c[0x0][0x2d8] ;  /* 0x0000b60000087ab9 */ /* 0x000fe20000000a00 */
[----:B------:R-:W3:Y:S02]  /*108e0*/  S2R R10, SR_CTAID.Z ;  /* 0x00000000000a7919 */ /* 0x000ee40000002700 */
[----:B------:R-:W-:Y:S02]  /*108f0*/  UIMAD UR6, UR4, UR8, URZ ;  /* 0x00000008040672a4 */ /* 0x000fe4000f8e023f */
[----:B------:R-:W-:Y:S02]  /*10900*/  UIMAD.WIDE.U32 UR4, UR36, UR8, URZ ;  /* 0x00000008240472a5 */ /* 0x000fe4000f8e003f */
[----:B------:R-:W-:-:S04]  /*10910*/  UIMAD UR6, UR36, UR9, UR6 ;  /* 0x00000009240672a4 */ /* 0x000fc8000f8e0206 */
[----:B------:R-:W-:Y:S01]  /*10920*/  UIADD3 UR5, UR5, UR6, URZ ;  /* 0x0000000605057290 */ /* 0x000fe2000fffe03f */
[----:B-1----:R-:W-:Y:S02]  /*10930*/  ISETP.NE.AND P0, PT, R6, 0x1, PT ;  /* 0x000000010600780c */ /* 0x002fe40003f05270 */
[C---:B--2---:R-:W-:Y:S01]  /*10940*/  LOP3.LUT R9, R11.reuse, 0x7f, RZ, 0xc0, !PT ;  /* 0x0000007f0b097812 */ /* 0x044fe200078ec0ff */
[----:B------:R-:W-:-:S10]  /*10950*/  IMAD.SHL.U32 R3, R11, 0x10, RZ ;  /* 0x000000100b037824 */ /* 0x000fd400078e00ff */
[----:B------:R-:W1:Y:S01]  /*10960*/  @P0 LDC R5, c[0x0][0x44c] ;  /* 0x00011300ff050b82 */ /* 0x000e620000000800 */
[----:B0-----:R-:W-:Y:S01]  /*10970*/  SHF.R.U32.HI R0, RZ, 0x3, R9 ;  /* 0x00000003ff007819 */ /* 0x001fe20000011609 */
[----:B------:R-:W-:-:S03]  /*10980*/  IMAD.SHL.U32 R9, R9, 0x8, RZ ;  /* 0x0000000809097824 */ /* 0x000fc600078e00ff */
[----:B------:R-:W-:-:S03]  /*10990*/  LOP3.LUT R3, R0, 0x70, R3, 0xf8, !PT ;  /* 0x0000007000037812 */ /* 0x000fc600078ef803 */
[----:B------:R-:W0:Y:S02]  /*109a0*/  @P0 LDC R7, c[0x0][0x450] ;  /* 0x00011400ff070b82 */ /* 0x000e240000000800 */
[----:B------:R-:W-:-:S06]  /*109b0*/  VIADD R4, R3, UR45 ;  /* 0x0000002d03047c36 */ /* 0x000fcc0008000000 */
[----:B------:R-:W2:Y:S01]  /*109c0*/  LDC.64 R2, c[0x0][0x2e0] ;  /* 0x0000b800ff027b82 */ /* 0x000ea20000000a00 */
[----:B-1----:R-:W-:-:S04]  /*109d0*/  @P0 IMAD.HI.U32 R8, R4, R5, RZ ;  /* 0x0000000504080227 */ /* 0x002fc800078e00ff */
[----:B------:R-:W-:Y:S01]  /*109e0*/  IMAD.MOV.U32 R5, RZ, RZ, R4 ;  /* 0x000000ffff057224 */ /* 0x000fe200078e0004 */
[----:B0-----:R-:W-:Y:S02]  /*109f0*/  @P0 SHF.R.U32.HI R5, RZ, R7, R8 ;  /* 0x00000007ff050219 */ /* 0x001fe40000011608 */
[----:B---3--:R-:W-:-:S05]  /*10a00*/  SHF.R.S32.HI R7, RZ, 0x1f, R10 ;  /* 0x0000001fff077819 */ /* 0x008fca000001140a */
[----:B--2---:R-:W-:-:S04]  /*10a10*/  IMAD R8, R7, R2, RZ ;  /* 0x0000000207087224 */ /* 0x004fc800078e02ff */
[C---:B------:R-:W-:Y:S01]  /*10a20*/  IMAD R7, R10.reuse, R3, R8 ;  /* 0x000000030a077224 */ /* 0x040fe200078e0208 */
[----:B------:R-:W-:Y:S01]  /*10a30*/  SHF.R.S32.HI R8, RZ, 0x1f, R5 ;  /* 0x0000001fff087819 */ /* 0x000fe20000011405 */
[----:B------:R-:W-:Y:S01]  /*10a40*/  IMAD.WIDE.U32 R2, R10, R2, UR4 ;  /* 0x000000040a027e25 */ /* 0x000fe2000f8e0002 */
[----:B------:R-:W-:-:S03]  /*10a50*/  ULDC.64 UR4, c[0x0][0x2d0] ;  /* 0x0000b40000047ab9 */ /* 0x000fc60000000a00 */
[----:B------:R-:W-:Y:S02]  /*10a60*/  IMAD.IADD R3, R3, 0x1, R7 ;  /* 0x0000000103037824 */ /* 0x000fe400078e0207 */
[----:B------:R-:W-:Y:S02]  /*10a70*/  IMAD.MOV R7, RZ, RZ, -R5 ;  /* 0x000000ffff077224 */ /* 0x000fe400078e0a05 */
[----:B------:R-:W-:Y:S02]  /*10a80*/  IMAD R8, R8, UR4, RZ ;  /* 0x0000000408087c24 */ /* 0x000fe4000f8e02ff */
[----:B------:R-:W-:Y:S02]  /*10a90*/  IMAD R4, R6, R7, R4 ;  /* 0x0000000706047224 */ /* 0x000fe400078e0204 */
[C---:B------:R-:W-:Y:S02]  /*10aa0*/  IMAD R7, R5.reuse, UR5, R8 ;  /* 0x0000000505077c24 */ /* 0x040fe4000f8e0208 */
[----:B------:R-:W-:Y:S01]  /*10ab0*/  IMAD.WIDE.U32 R2, R5, UR4, R2 ;  /* 0x0000000405027c25 */ /* 0x000fe2000f8e0002 */
[----:B------:R-:W-:Y:S01]  /*10ac0*/  SHF.R.S32.HI R5, RZ, 0x1f, R4 ;  /* 0x0000001fff057819 */ /* 0x000fe20000011404 */
[----:B------:R-:W-:-:S02]  /*10ad0*/  ULDC.64 UR4, c[0x0][0x2c8] ;  /* 0x0000b20000047ab9 */ /* 0x000fc40000000a00 */
[----:B------:R-:W-:Y:S02]  /*10ae0*/  IMAD.IADD R3, R3, 0x1, R7 ;  /* 0x0000000103037824 */ /* 0x000fe400078e0207 */
[----:B------:R-:W-:Y:S02]  /*10af0*/  IMAD R5, R5, UR4, RZ ;  /* 0x0000000405057c24 */ /* 0x000fe4000f8e02ff */
[----:B------:R-:W-:-:S04]  /*10b00*/  IMAD.WIDE.U32 R2, R4, UR4, R2 ;  /* 0x0000000404027c25 */ /* 0x000fc8000f8e0002 */
[----:B------:R-:W-:Y:S01]  /*10b10*/  IMAD R5, R4, UR5, R5 ;  /* 0x0000000504057c24 */ /* 0x000fe2000f8e0205 */
[----:B------:R-:W-:Y:S02]  /*10b20*/  ULDC.64 UR4, c[0x0][0x280] ;  /* 0x0000a00000047ab9 */ /* 0x000fe40000000a00 */
[----:B------:R-:W-:Y:S01]  /*10b30*/  LEA R8, P0, R2, UR4, 0x1 ;  /* 0x0000000402087c11 */ /* 0x000fe2000f8008ff */
[----:B------:R-:W-:Y:S01]  /*10b40*/  IMAD.IADD R7, R3, 0x1, R5 ;  /* 0x0000000103077824 */ /* 0x000fe200078e0205 */
[----:B------:R-:W-:-:S04]  /*10b50*/  ULDC UR4, c[0x0][0x2b8] ;  /* 0x0000ae0000047ab9 */ /* 0x000fc80000000800 */
[----:B------:R-:W-:Y:S01]  /*10b60*/  LEA.HI.X R7, R2, UR5, R7, 0x1, P0 ;  /* 0x0000000502077c11 */ /* 0x000fe200080f0c07 */
[----:B------:R-:W-:-:S05]  /*10b70*/  IMAD.SHL.U32 R2, R11, 0x8, RZ ;  /* 0x000000080b027824 */ /* 0x000fca00078e00ff */
[C---:B------:R-:W-:Y:S02]  /*10b80*/  LOP3.LUT R3, R2.reuse, 0x1c0, RZ, 0xc0, !PT ;  /* 0x000001c002037812 */ /* 0x040fe400078ec0ff */
[----:B------:R-:W-:Y:S02]  /*10b90*/  LOP3.LUT R10, R2, 0x38, RZ, 0xc0, !PT ;  /* 0x00000038020a7812 */ /* 0x000fe400078ec0ff */
[----:B------:R-:W-:Y:S02]  /*10ba0*/  LOP3.LUT R3, R3, 0x38, R2, 0xf8, !PT ;  /* 0x0000003803037812 */ /* 0x000fe400078ef802 */
[C---:B------:R-:W-:Y:S02]  /*10bb0*/  LOP3.LUT R2, R10.reuse, 0x40, RZ, 0xfc, !PT ;  /* 0x000000400a027812 */ /* 0x040fe400078efcff */
[----:B------:R-:W-:Y:S02]  /*10bc0*/  ISETP.GE.AND P4, PT, R10, UR4, PT ;  /* 0x000000040a007c0c */ /* 0x000fe4000bf86270 */
[----:B------:R-:W-:-:S02]  /*10bd0*/  ISETP.GE.AND P2, PT, R2, UR4, PT ;  /* 0x0000000402007c0c */ /* 0x000fc4000bf46270 */
[----:B------:R-:W-:-:S04]  /*10be0*/  LOP3.LUT R2, R10, 0x80, RZ, 0xfc, !PT ;  /* 0x000000800a027812 */ /* 0x000fc800078efcff */
[----:B------:R-:W-:Y:S02]  /*10bf0*/  ISETP.GE.AND P1, PT, R2, UR4, PT ;  /* 0x0000000402007c0c */ /* 0x000fe4000bf26270 */
[----:B------:R-:W-:-:S04]  /*10c00*/  LOP3.LUT R2, R10, 0xc0, RZ, 0xfc, !PT ;  /* 0x000000c00a027812 */ /* 0x000fc800078efcff */
[----:B------:R-:W-:Y:S01]  /*10c10*/  ISETP.GE.AND P0, PT, R2, UR4, PT ;  /* 0x0000000402007c0c */ /* 0x000fe2000bf06270 */
[----:B------:R-:W-:Y:S01]  /*10c20*/  UMOV UR4, 0xffffffff ;  /* 0xffffffff00047882 */ /* 0x000fe20000000000 */
[----:B------:R-:W-:-:S04]  /*10c30*/  LOP3.LUT R2, R3, 0x38, R11, 0x78, !PT ;  /* 0x0000003803027812 */ /* 0x000fc800078e780b */
[----:B------:R-:W-:Y:S01]  /*10c40*/  LOP3.LUT R9, R2, 0x200, R9, 0xf8, !PT ;  /* 0x0000020002097812 */ /* 0x000fe200078ef809 */
[----:B------:R-:W-:Y:S06]  /*10c50*/  BRA.DIV UR4, `(.L_x_1063) ;  /* 0x0000003a04107947 */ /* 0x000fec000b800000 */
[----:B------:R-:W0:Y:S01]  /*10c60*/  SHFL.IDX PT, R2, R7, RZ, 0x181f ;  /* 0x00181fff07027589 */ /* 0x000e2200000e0000 */
[----:B------:R-:W-:Y:S01]  /*10c70*/  ULDC UR4, c[0x0][0x288] ;  /* 0x0000a20000047ab9 */ /* 0x000fe20000000800 */
[----:B------:R-:W-:Y:S01]  /*10c80*/  VIADD R0, R0, UR45 ;  /* 0x0000002d00007c36 */ /* 0x000fe20008000000 */
[----:B------:R-:W-:Y:S01]  /*10c90*/  ULDC.64 UR6, c[0x0][0x208] ;  /* 0x0000820000067ab9 */ /* 0x000fe20000000a00 */
[----:B------:R-:W1:Y:S01]  /*10ca0*/  SHFL.IDX PT, R14, R8, RZ, 0x181f ;  /* 0x00181fff080e7589 */ /* 0x000e6200000e0000 */
[----:B------:R-:W-:Y:S02]  /*10cb0*/  IMAD R6, R6, UR4, RZ ;  /* 0x0000000406067c24 */ /* 0x000fe4000f8e02ff */
[C---:B------:R-:W-:Y:S01]  /*10cc0*/  VIADD R11, R0.reuse, 0x10 ;  /* 0x00000010000b7836 */ /* 0x040fe20000000000 */
[----:B------:R-:W-:Y:S02]  /*10cd0*/  SHFL.IDX PT, R5, R7, 0x1, 0x181f ;  /* 0x00381f0007057f89 */ /* 0x000fe400000e0000 */
[----:B------:R-:W-:-:S02]  /*10ce0*/  ISETP.GE.AND P3, PT, R0, R6, PT ;  /* 0x000000060000720c */ /* 0x000fc40003f66270 */
[----:B------:R-:W2:Y:S11]  /*10cf0*/  SHFL.IDX PT, R4, R8, 0x1, 0x181f ;  /* 0x00381f0008047f89 */ /* 0x000eb600000e0000 */
[----:B------:R-:W-:Y:S01]  /*10d00*/  @!P3 LEA R21, R9, UR38, 0x1 ;  /* 0x000000260915bc11 */ /* 0x000fe2000f8e08ff */
[----:B0-----:R-:W-:-:S02]  /*10d10*/  IMAD.MOV.U32 R3, RZ, RZ, R2 ;  /* 0x000000ffff037224 */ /* 0x001fc400078e0002 */
[----:B-1----:R-:W-:Y:S02]  /*10d20*/  IMAD.MOV.U32 R2, RZ, RZ, R14 ;  /* 0x000000ffff027224 */ /* 0x002fe400078e000e */
[----:B------:R-:W-:Y:S02]  /*10d30*/  SHFL.IDX PT, R14, R8, 0x7, 0x181f ;  /* 0x00f81f00080e7f89 */ /* 0x000fe400000e0000 */
[----:B------:R-:W-:-:S05]  /*10d40*/  @!P3 IMAD.WIDE.U32 R2, R10, 0x2, R2 ;  /* 0x000000020a02b825 */ /* 0x000fca00078e0002 */
[----:B------:R-:W-:Y:S04]  /*10d50*/  @!P3 LDGSTS.E.BYPASS.LTC128B.128 [R21+0x10400], desc[UR6][R2.64], !P4 ;  /* 0x104000000215bfae */ /* 0x000fe8000e101d46 */
[----:B------:R-:W-:Y:S04]  /*10d60*/  @!P3 LDGSTS.E.BYPASS.LTC128B.128 [R21+0x14400], desc[UR6][R2.64+0x80], !P2 ;  /* 0x144000800215bfae */ /* 0x000fe8000d101d46 */
[----:B------:R-:W-:Y:S04]  /*10d70*/  @!P3 LDGSTS.E.BYPASS.LTC128B.128 [R21+0x18400], desc[UR6][R2.64+0x100], !P1 ;  /* 0x184001000215bfae */ /* 0x000fe8000c901d46 */
[----:B------:R0:W-:Y:S01]  /*10d80*/  @!P3 LDGSTS.E.BYPASS.LTC128B.128 [R21+0x1c400], desc[UR6][R2.64+0x180], !P0 ;  /* 0x1c4001800215bfae */ /* 0x0001e2000c101d46 */
[----:B------:R-:W-:-:S02]  /*10d90*/  ISETP.GE.AND P3, PT, R11, R6, PT ;  /* 0x000000060b00720c */ /* 0x000fc40003f66270 */
[----:B------:R-:W-:Y:S01]  /*10da0*/  IADD3 R11, R0, 0x20, RZ ;  /* 0x00000020000b7810 */ /* 0x000fe20007ffe0ff */
[----:B0-----:R-:W-:Y:S10]  /*10db0*/  SHFL.IDX PT, R3, R7, 0x2, 0x181f ;  /* 0x00581f0007037f89 */ /* 0x001ff400000e0000 */
[----:B--2---:R-:W-:Y:S01]  /*10dc0*/  @!P3 IMAD.WIDE.U32 R4, R10, 0x2, R4 ;  /* 0x000000020a04b825 */ /* 0x004fe200078e0004 */
[----:B------:R-:W-:Y:S01]  /*10dd0*/  @!P3 LEA R20, R9, UR38, 0x1 ;  /* 0x000000260914bc11 */ /* 0x000fe2000f8e08ff */
[----:B------:R-:W0:Y:S04]  /*10de0*/  SHFL.IDX PT, R2, R8, 0x2, 0x181f ;  /* 0x00581f0008027f89 */ /* 0x000e2800000e0000 */
[----:B------:R-:W-:Y:S04]  /*10df0*/  @!P3 LDGSTS.E.BYPASS.LTC128B.128 [R20+0x10c00], desc[UR6][R4.64], !P4 ;  /* 0x10c000000414bfae */ /* 0x000fe8000e101d46 */
[----:B------:R-:W-:Y:S04]  /*10e00*/  @!P3 LDGSTS.E.BYPASS.LTC128B.128 [R20+0x14c00], desc[UR6][R4.64+0x80], !P2 ;  /* 0x14c000800414bfae */ /* 0x000fe8000d101d46 */
[----:B------:R-:W-:Y:S04]  /*10e10*/  @!P3 LDGSTS.E.BYPASS.LTC128B.128 [R20+0x18c00], desc[UR6][R4.64+0x100], !P1 ;  /* 0x18c001000414bfae */ /* 0x000fe8000c901d46 */
[----:B------:R1:W-:Y:S01]  /*10e20*/  @!P3 LDGSTS.E.BYPASS.LTC128B.128 [R20+0x1cc00], desc[UR6][R4.64+0x180], !P0 ;  /* 0x1cc001800414bfae */ /* 0x0003e2000c101d46 */
[----:B------:R-:W-:Y:S01]  /*10e30*/  ISETP.GE.AND P3, PT, R11, R6, PT ;  /* 0x000000060b00720c */ /* 0x000fe20003f66270 */
[----:B------:R-:W-:-:S02]  /*10e40*/  VIADD R11, R0, 0x30 ;  /* 0x00000030000b7836 */ /* 0x000fc40000000000 */
[----:B-1----:R-:W-:Y:S10]  /*10e50*/  SHFL.IDX PT, R5, R7, 0x3, 0x181f ;  /* 0x00781f0007057f89 */ /* 0x002ff400000e0000 */
[----:B0-----:R-:W-:Y:S01]  /*10e60*/  @!P3 IMAD.WIDE.U32 R2, R10, 0x2, R2 ;  /* 0x000000020a02b825 */ /* 0x001fe200078e0002 */
        /* <DEDUP_REMOVED lines=32> */
[----:B------:R1:W-:Y:S04]  /*11070*/  @!P3 LDGSTS.E.BYPASS.LTC128B.128 [R20+0x12c00], desc[UR6][R4.64], !P4 ;  /* 0x12c000000414bfae */ /* 0x0003e8000e101d46 */
[----:B------:R1:W-:Y:S04]  /*11080*/  @!P3 LDGSTS.E.BYPASS.LTC128B.128 [R20+0x16c00], desc[UR6][R4.64+0x80], !P2 ;  /* 0x16c000800414bfae */ /* 0x0003e8000d101d46 */
[----:B------:R1:W-:Y:S04]  /*11090*/  @!P3 LDGSTS.E.BYPASS.LTC128B.128 [R20+0x1ac00], desc[UR6][R4.64+0x100], !P1 ;  /* 0x1ac001000414bfae */ /* 0x0003e8000c901d46 */
[----:B------:R1:W-:Y:S01]  /*110a0*/  @!P3 LDGSTS.E.BYPASS.LTC128B.128 [R20+0x1ec00], desc[UR6][R4.64+0x180], !P0 ;  /* 0x1ec001800414bfae */ /* 0x0003e2000c101d46 */
[----:B------:R-:W-:-:S03]  /*110b0*/  ISETP.GE.AND P3, PT, R11, R6, PT ;  /* 0x000000060b00720c */ /* 0x000fc60003f66270 */
[----:B------:R-:W2:Y:S10]  /*110c0*/  SHFL.IDX PT, R7, R7, 0x7, 0x181f ;  /* 0x00f81f0007077f89 */ /* 0x000eb400000e0000 */
[----:B0-----:R-:W-:Y:S01]  /*110d0*/  @!P3 IMAD.WIDE.U32 R2, R10, 0x2, R2 ;  /* 0x000000020a02b825 */ /* 0x001fe200078e0002 */
[----:B------:R-:W-:-:S05]  /*110e0*/  @!P3 LEA R21, R9, UR38, 0x1 ;  /* 0x000000260915bc11 */ /* 0x000fca000f8e08ff */
[----:B------:R1:W-:Y:S04]  /*110f0*/  @!P3 LDGSTS.E.BYPASS.LTC128B.128 [R21+0x13400], desc[UR6][R2.64], !P4 ;  /* 0x134000000215bfae */ /* 0x0003e8000e101d46 */
[----:B------:R1:W-:Y:S04]  /*11100*/  @!P3 LDGSTS.E.BYPASS.LTC128B.128 [R21+0x17400], desc[UR6][R2.64+0x80], !P2 ;  /* 0x174000800215bfae */ /* 0x0003e8000d101d46 */
[----:B------:R1:W-:Y:S04]  /*11110*/  @!P3 LDGSTS.E.BYPASS.LTC128B.128 [R21+0x1b400], desc[UR6][R2.64+0x100], !P1 ;  /* 0x1b4001000215bfae */ /* 0x0003e8000c901d46 */
[----:B--2---:R1:W-:Y:S02]  /*11120*/  @!P3 LDGSTS.E.BYPASS.LTC128B.128 [R21+0x1f400], desc[UR6][R2.64+0x180], !P0 ;  /* 0x1f4001800215bfae */ /* 0x0043e4000c101d46 */
.L_x_1168:
[----:B-1----:R-:W-:Y:S01]  /*11130*/  VIADD R3, R0, 0x70 ;  /* 0x0000007000037836 */ /* 0x002fe20000000000 */
        /* <DEDUP_REMOVED lines=15> */
.L_x_1065:
[----:B------:R-:W-:Y:S05]  /*11230*/  BSYNC B0 ;  /* 0x0000000000007941 */ /* 0x000fea0003800000 */
.L_x_1064:
[----:B------:R-:W-:Y:S01]  /*11240*/  NOP ;  /* 0x0000000000007918 */ /* 0x000fe20000000000 */
[----:B------:R-:W-:Y:S01]  /*11250*/  SYNCS.ARRIVE.TRANS64.RED.A0T1 RZ, [UR38+0x30800], RZ ;  /* 0x030800ffffff79a7 */ /* 0x000fe20008200426 */
[----:B------:R-:W-:Y:S01]  /*11260*/  IMAD.MOV.U32 R2, RZ, RZ, 0x1 ;  /* 0x00000001ff027424 */ /* 0x000fe200078e00ff */
[----:B------:R-:W-:Y:S04]  /*11270*/  ARRIVES.LDGSTSBAR.64.TRANSCNT [UR38+0x30800] ;  /* 0x03080000ff0079b0 */ /* 0x000fe80008000aa6 */
[----:B------:R-:W-:Y:S01]  /*11280*/  SHF.L.U32 R2, R2, 0x1f, RZ ;  /* 0x0000001f02027819 */ /* 0x000fe200000006ff */
[----:B------:R-:W-:Y:S01]  /*11290*/  NOP ;  /* 0x0000000000007918 */ /* 0x000fe20000000000 */
[----:B------:R-:W2:Y:S01]  /*112a0*/  LDL.LU R3, [R1+0x8] ;  /* 0x0000080001037983 */ /* 0x000ea20000300800 */
[----:B------:R-:W-:Y:S01]  /*112b0*/  SYNCS.ARRIVE.TRANS64.A1T0 RZ, [UR38+0x30800], RZ ;  /* 0x030800ffffff79a7 */ /* 0x000fe20008100026 */
[----:B------:R-:W1:Y:S01]  /*112c0*/  SYNCS.PHASECHK.TRANS64.TRYWAIT P0, [UR38+0x30820], R2 ;  /* 0x03082002ff0075a7 */ /* 0x000e620008000166 */
[----:B--2---:R-:W-:-:S05]  /*112d0*/  VIADD R0, R3, 0xfffffffe ;  /* 0xfffffffe03007836 */ /* 0x004fca0000000000 */
[----:B------:R-:W-:Y:S01]  /*112e0*/  ISETP.GE.AND P1, PT, R0, UR39, PT ;  /* 0x0000002700007c0c */ /* 0x000fe2000bf26270 */
[----:B-1----:R-:W-:-:S12]  /*112f0*/  @!P0 BRA `(.L_x_1066) ;  /* 0x0000003c002c8947 */ /* 0x002fd80003800000 */
.L_x_1169:
[----:B0-----:R-:W-:Y:S02]  /*11300*/  IMAD.MOV.U32 R9, RZ, RZ, 0x1 ;  /* 0x00000001ff097424 */ /* 0x001fe400078e00ff */
[----:B------:R-:W-:Y:S01]  /*11310*/  IMAD.MOV.U32 R8, RZ, RZ, RZ ;  /* 0x000000ffff087224 */ /* 0x000fe200078e00ff */
[----:B------:R-:W-:Y:S06]  /*11320*/  @!P1 BRA `(.L_x_1067) ;  /* 0x0000002000f09947 */ /* 0x000fec0003800000 */
[----:B------:R-:W-:Y:S01]  /*11330*/  UIADD3 UR4, UR44, 0x1, URZ ;  /* 0x000000012c047890 */ /* 0x000fe2000fffe03f */
[----:B------:R-:W0:Y:S01]  /*11340*/  S2R R4, SR_TID.X ;  /* 0x0000000000047919 */ /* 0x000e220000002100 */
[----:B------:R-:W-:Y:S01]  /*11350*/  ULOP3.LUT UR5, URZ, UR42, URZ, 0x33, !UPT ;  /* 0x0000002a3f057292 */ /* 0x000fe2000f8e333f */
[----:B------:R-:W-:Y:S01]  /*11360*/  IMAD.MOV.U32 R9, RZ, RZ, 0x1 ;  /* 0x00000001ff097424 */ /* 0x000fe200078e00ff */
[----:B------:R-:W-:-:S04]  /*11370*/  UIMAD UR4, UR4, UR41, URZ ;  /* 0x00000029040472a4 */ /* 0x000fc8000f8e023f */
[----:B-1----:R-:W-:Y:S01]  /*11380*/  IMAD.U32 R3, RZ, RZ, UR5 ;  /* 0x00000005ff037e24 */ /* 0x002fe2000f8e00ff */
[----:B------:R-:W-:Y:S01]  /*11390*/  ULOP3.LUT UR5, URZ, UR39, URZ, 0x33, !UPT ;  /* 0x000000273f057292 */ /* 0x000fe2000f8e333f */
[----:B------:R-:W-:Y:S01]  /*113a0*/  LOP3.LUT R2, RZ, UR4, RZ, 0x33, !PT ;  /* 0x00000004ff027c12 */ /* 0x000fe2000f8e33ff */
[----:B------:R-:W-:-:S03]  /*113b0*/  ULOP3.LUT UR4, URZ, UR43, URZ, 0x33, !UPT ;  /* 0x0000002b3f047292 */ /* 0x000fc6000f8e333f */
[----:B------:R-:W-:Y:S01]  /*113c0*/  VIADDMNMX R2, R2, -UR40, R3, !PT ;  /* 0x8000002802027c46 */ /* 0x000fe2000f800103 */
[----:B------:R-:W-:-:S03]  /*113d0*/  IMAD.MOV.U32 R3, RZ, RZ, 0x2 ;  /* 0x00000002ff037424 */ /* 0x000fc600078e00ff */
[----:B------:R-:W-:-:S04]  /*113e0*/  VIMNMX R2, R2, UR4, !PT ;  /* 0x0000000402027c48 */ /* 0x000fc8000ffe0100 */
[----:B------:R-:W-:-:S05]  /*113f0*/  VIADDMNMX R3, R2, R3, UR5, !PT ;  /* 0x0000000502037e46 */ /* 0x000fca000f800103 */
[----:B------:R-:W-:-:S05]  /*11400*/  VIADD R5, R3, 0xfffffffe ;  /* 0xfffffffe03057836 */ /* 0x000fca0000000000 */
[-C--:B------:R-:W-:Y:S02]  /*11410*/  ISETP.NE.AND P0, PT, R5, R2.reuse, PT ;  /* 0x000000020500720c */ /* 0x080fe40003f05270 */
[----:B------:R-:W-:Y:S02]  /*11420*/  LOP3.LUT R2, RZ, R2, RZ, 0x33, !PT ;  /* 0x00000002ff027212 */ /* 0x000fe400078e33ff */
[----:B0-----:R-:W-:Y:S01]  /*11430*/  LOP3.LUT R10, R4, 0x1f, RZ, 0xc0, !PT ;  /* 0x0000001f040a7812 */ /* 0x001fe200078ec0ff */
[----:B------:R-:W-:Y:S02]  /*11440*/  IMAD.MOV.U32 R4, RZ, RZ, R16 ;  /* 0x000000ffff047224 */ /* 0x000fe400078e0010 */
[----:B------:R-:W-:-:S05]  /*11450*/  IMAD.IADD R3, R3, 0x1, R2 ;  /* 0x0000000103037824 */ /* 0x000fca00078e0202 */
[----:B------:R-:W-:Y:S01]  /*11460*/  LOP3.LUT R12, R3, 0x1, RZ, 0xc0, !PT ;  /* 0x00000001030c7812 */ /* 0x000fe200078ec0ff */
[----:B------:R-:W-:Y:S06]  /*11470*/  @!P0 BRA `(.L_x_1068) ;  /* 0x0000001400c88947 */ /* 0x000fec0003800000 */
[----:B------:R-:W-:Y:S01]  /*11480*/  BSSY B0, `(.L_x_1068) ;  /* 0x0000171000007945 */ /* 0x000fe20003800000 */
[----:B------:R-:W-:Y:S01]  /*11490*/  IADD3 R6, R3, -R12, RZ ;  /* 0x8000000c03067210 */ /* 0x000fe20007ffe0ff */
[----:B------:R-:W-:Y:S02]  /*114a0*/  IMAD.MOV.U32 R7, RZ, RZ, 0x1 ;  /* 0x00000001ff077424 */ /* 0x000fe400078e00ff */
[----:B------:R-:W-:-:S07]  /*114b0*/  IMAD.MOV.U32 R4, RZ, RZ, R16 ;  /* 0x000000ffff047224 */ /* 0x000fce00078e0010 */
.L_x_1107:
[----:B------:R-:W2:Y:S01]  /*114c0*/  LDL R2, [R1] ;  /* 0x0000000001027983 */ /* 0x000ea20000100800 */
[----:B------:R-:W-:Y:S01]  /*114d0*/  VIADD R6, R6, 0xfffffffe ;  /* 0xfffffffe06067836 */ /* 0x000fe20000000000 */
[----:B------:R-:W-:Y:S04]  /*114e0*/  BSSY B1, `(.L_x_1069) ;  /* 0x00000b3000017945 */ /* 0x000fe80003800000 */
[----:B------:R-:W-:Y:S02]  /*114f0*/  ISETP.NE.AND P2, PT, R6, RZ, PT ;  /* 0x000000ff0600720c */ /* 0x000fe40003f45270 */
[----:B--2---:R-:W-:-:S13]  /*11500*/  ISETP.NE.AND P0, PT, R2, RZ, PT ;  /* 0x000000ff0200720c */ /* 0x004fda0003f05270 */
[----:B------:R-:W-:Y:S05]  /*11510*/  @!P0 BRA `(.L_x_1070) ;  /* 0x0000000800bc8947 */ /* 0x000fea0003800000 */
[----:B------:R-:W2:Y:S01]  /*11520*/  LDL R2, [R1+0x4] ;  /* 0x0000040001027983 */ /* 0x000ea20000100800 */
[----:B------:R-:W-:Y:S01]  /*11530*/  IMAD.MOV.U32 R9, RZ, RZ, R0 ;  /* 0x000000ffff097224 */ /* 0x000fe200078e0000 */
        /* <DEDUP_REMOVED lines=11> */
[----:B------:R-:W-:-:S03]  /*115f0*/  IMAD R4, R18, UR5, R5 ;  /* 0x0000000512047c24 */ /* 0x000fc6000f8e0205 */
[--C-:B------:R-:W-:Y:S01]  /*11600*/  SHF.R.S32.HI R3, RZ, 0x1f, R2.reuse ;  /* 0x0000001fff037819 */ /* 0x100fe20000011402 */
[--C-:B------:R-:W-:Y:S02]  /*11610*/  IMAD.MOV R5, RZ, RZ, -R2.reuse ;  /* 0x000000ffff057224 */ /* 0x100fe400078e0a02 */
[----:B------:R-:W-:Y:S01]  /*11620*/  IMAD.WIDE.U32 R2, R18, UR4, R2 ;  /* 0x0000000412027c25 */ /* 0x000fe2000f8e0002 */
[----:B------:R-:W-:-:S03]  /*11630*/  ULDC.64 UR4, c[0x0][0x418] ;  /* 0x0001060000047ab9 */ /* 0x000fc60000000a00 */
[----:B------:R-:W-:Y:S01]  /*11640*/  IMAD.IADD R3, R4, 0x1, R3 ;  /* 0x0000000104037824 */ /* 0x000fe200078e0203 */
[----:B------:R-:W-:Y:S01]  /*11650*/  LEA R4, P0, R2, UR4, 0x2 ;  /* 0x0000000402047c11 */ /* 0x000fe2000f8010ff */
[----:B------:R-:W-:-:S03]  /*11660*/  IMAD R9, R9, R5, R0 ;  /* 0x0000000509097224 */ /* 0x000fc600078e0200 */
[----:B------:R-:W-:-:S05]  /*11670*/  LEA.HI.X R5, R2, UR5, R3, 0x2, P0 ;  /* 0x0000000502057c11 */ /* 0x000fca00080f1403 */
[----:B------:R0:W5:Y:S04]  /*11680*/  LDG.E R4, desc[UR6][R4.64] ;  /* 0x0000000604047981 */ /* 0x000168000c1e1900 */
.L_x_1071:
[----:B------:R-:W1:Y:S01]  /*11690*/  S2R R2, SR_TID.X ;  /* 0x0000000000027919 */ /* 0x000e620000002100 */
[----:B------:R-:W-:Y:S01]  /*116a0*/  BSSY B2, `(.L_x_1072) ;  /* 0x0000006000027945 */ /* 0x000fe20003800000 */
[----:B-1----:R-:W-:Y:S02]  /*116b0*/  LOP3.LUT R3, R2, 0x7f, RZ, 0xc0, !PT ;  /* 0x0000007f02037812 */ /* 0x002fe400078ec0ff */
[----:B------:R-:W-:Y:S02]  /*116c0*/  SHF.L.U32 R2, R7, 0x1f, RZ ;  /* 0x0000001f07027819 */ /* 0x000fe400000006ff */
[----:B------:R-:W-:Y:S02]  /*116d0*/  ISETP.NE.AND P1, PT, R3, RZ, PT ;  /* 0x000000ff0300720c */ /* 0x000fe40003f25270 */
[----:B------:R-:W1:Y:S02]  /*116e0*/  SYNCS.PHASECHK.TRANS64.TRYWAIT P0, [UR38+0x30848], R2 ;  /* 0x03084802ff0075a7 */ /* 0x000e640008000166 */
[----:B-1----:R-:W-:Y:S09]  /*116f0*/  @!P0 BRA `(.L_x_1073) ;  /* 0x0000003800448947 */ /* 0x002ff20003800000 */
.L_x_1170:
[----:B------:R-:W-:Y:S05]  /*11700*/  BSYNC B2 ;  /* 0x0000000000027941 */ /* 0x000fea0003800000 */
.L_x_1072:
[----:B------:R-:W-:Y:S04]  /*11710*/  BSSY B2, `(.L_x_1074) ;  /* 0x0000007000027945 */ /* 0x000fe80003800000 */
[----:B------:R-:W-:Y:S05]  /*11720*/  @P1 BRA `(.L_x_1075) ;  /* 0x0000000000141947 */ /* 0x000fea0003800000 */
[----:B------:R-:W-:Y:S01]  /*11730*/  ISETP.NE.AND P0, PT, R10, RZ, PT ;  /* 0x000000ff0a00720c */ /* 0x000fe20003f05270 */
[----:B-1----:R-:W-:-:S04]  /*11740*/  IMAD.MOV.U32 R3, RZ, RZ, 0x8000 ;  /* 0x00008000ff037424 */ /* 0x002fc800078e00ff */
[----:B------:R2:W-:Y:S08]  /*11750*/  SYNCS.ARRIVE.TRANS64 RZ, [UR38+0x30838], R3 ;  /* 0x03083803ffff79a7 */ /* 0x0005f00008000026 */
[----:B--2---:R-:W-:Y:S05]  /*11760*/  @!P0 BRA `(.L_x_1075) ;  /* 0x0000000000048947 */ /* 0x004fea0003800000 */
[----:B------:R-:W-:Y:S01]  /*11770*/  BPT.TRAP 0x1 ;  /* 0x000000040000795c */ /* 0x000fe20000300000 */
.L_x_1075:
[----:B------:R-:W-:Y:S05]  /*11780*/  BSYNC B2 ;  /* 0x0000000000027941 */ /* 0x000fea0003800000 */
.L_x_1074:
[----:B------:R-:W-:Y:S01]  /*11790*/  IMAD.MOV.U32 R14, RZ, RZ, RZ ;  /* 0x000000ffff0e7224 */ /* 0x000fe200078e00ff */
[----:B------:R-:W-:Y:S01]  /*117a0*/  ULDC.64 UR4, c[0x0][0x198] ;  /* 0x0000660000047ab9 */ /* 0x000fe20000000a00 */
[----:B------:R-:W-:Y:S01]  /*117b0*/  PLOP3.LUT P0, PT, PT, PT, PT, 0x80, 0x0 ;  /* 0x000000000000781c */ /* 0x000fe20003f0f070 */
[----:B------:R-:W-:Y:S01]  /*117c0*/  UIADD3 UR4, UP0, UR4, 0x370, URZ ;  /* 0x0000037004047890 */ /* 0x000fe2000ff1e03f */
[----:B-1----:R-:W-:Y:S01]  /*117d0*/  IMAD.SHL.U32 R3, R9, 0x40, RZ ;  /* 0x0000004009037824 */ /* 0x002fe200078e00ff */
[----:B------:R-:W-:Y:S01]  /*117e0*/  R2UR UR34, R14 ;  /* 0x000000000e2272ca */ /* 0x000fe200000e0000 */
[----:B------:R-:W-:Y:S02]  /*117f0*/  UIADD3 UR32, UR38, 0x28400, URZ ;  /* 0x0002840026207890 */ /* 0x000fe4000fffe03f */
[----:B------:R-:W-:Y:S02]  /*11800*/  UIADD3 UR33, UR38, 0x30838, URZ ;  /* 0x0003083826217890 */ /* 0x000fe4000fffe03f */
[----:B------:R-:W-:Y:S01]  /*11810*/  UIADD3.X UR5, URZ, UR5, URZ, UP0, !UPT ;  /* 0x000000053f057290 */ /* 0x000fe200087fe43f */
[----:B------:R-:W-:Y:S01]  /*11820*/  UMOV UR6, 0x0 ;  /* 0x0000000000067882 */ /* 0x000fe20000000000 */
[----:B------:R-:W-:-:S10]  /*11830*/  UMOV UR7, 0x14f00000 ;  /* 0x14f0000000077882 */ /* 0x000fd40000000000 */
.L_x_1076:
[----:B------:R-:W-:-:S13]  /*11840*/  @P0 ELECT P3, URZ, PT ;  /* 0x00000000003f082f */ /* 0x000fda0003860000 */
[----:B-----5:R-:W-:Y:S02]  /*11850*/  @P3 R2UR UR37, R4 ;  /* 0x00000000042532ca */ /* 0x020fe400000e0000 */
        /* <DEDUP_REMOVED lines=11> */
.L_x_1077:
        /* <DEDUP_REMOVED lines=15> */
.L_x_1078:
        /* <DEDUP_REMOVED lines=15> */
.L_x_1079:
        /* <DEDUP_REMOVED lines=12> */
.L_x_1171:
[----:B------:R-:W-:Y:S05]  /*11bb0*/  BSYNC B2 ;  /* 0x0000000000027941 */ /* 0x000fea0003800000 */
.L_x_1080:
        /* <DEDUP_REMOVED lines=9> */
.L_x_1083:
[----:B------:R-:W-:Y:S05]  /*11c50*/  BSYNC B2 ;  /* 0x0000000000027941 */ /* 0x000fea0003800000 */
.L_x_1082:
[----:B------:R-:W-:Y:S01]  /*11c60*/  R2UR UR6, R2 ;  /* 0x00000000020672ca */ /* 0x000fe200000e0000 */
[----:B------:R-:W-:Y:S01]  /*11c70*/  ULDC.64 UR4, c[0x0][0x198] ;  /* 0x0000660000047ab9 */ /* 0x000fe20000000a00 */
[----:B------:R-:W-:Y:S01]  /*11c80*/  R2UR UR7, R3 ;  /* 0x00000000030772ca */ /* 0x000fe200000e0000 */
[----:B------:R-:W-:Y:S01]  /*11c90*/  UIADD3 UR4, UP0, UR4, 0x470, URZ ;  /* 0x0000047004047890 */ /* 0x000fe2000ff1e03f */
[----:B------:R-:W-:Y:S01]  /*11ca0*/  R2UR UR10, R14 ;  /* 0x000000000e0a72ca */ /* 0x000fe200000e0000 */
[----:B------:R-:W-:Y:S01]  /*11cb0*/  IMAD.SHL.U32 R14, R17, 0x40, RZ ;  /* 0x00000040110e7824 */ /* 0x000fe200078e00ff */
[----:B------:R-:W-:Y:S01]  /*11cc0*/  PLOP3.LUT P0, PT, PT, PT, PT, 0x80, 0x0 ;  /* 0x000000000000781c */ /* 0x000fe20003f0f070 */
[----:B------:R-:W-:Y:S02]  /*11cd0*/  UIADD3 UR8, UR38, 0x400, URZ ;  /* 0x0000040026087890 */ /* 0x000fe4000fffe03f */
[----:B------:R-:W-:Y:S02]  /*11ce0*/  UIADD3 UR9, UR38, 0x30850, URZ ;  /* 0x0003085026097890 */ /* 0x000fe4000fffe03f */
[----:B------:R-:W-:-:S12]  /*11cf0*/  UIADD3.X UR5, URZ, UR5, URZ, UP0, !UPT ;  /* 0x000000053f057290 */ /* 0x000fd800087fe43f */
.L_x_1084:
        /* <DEDUP_REMOVED lines=13> */
.L_x_1085:
        /* <DEDUP_REMOVED lines=13> */
.L_x_1086:
        /* <DEDUP_REMOVED lines=13> */
.L_x_1087:
        /* <DEDUP_REMOVED lines=10> */
.L_x_1070:
[----:B------:R-:W-:Y:S05]  /*12010*/  BSYNC B1 ;  /* 0x0000000000017941 */ /* 0x000fea0003800000 */
.L_x_1069:
        /* <DEDUP_REMOVED lines=28> */
.L_x_1090:
[----:B------:R-:W1:Y:S01]  /*121e0*/  S2R R2, SR_TID.X ;  /* 0x0000000000027919 */ /* 0x000e620000002100 */
[----:B------:R-:W-:Y:S01]  /*121f0*/  BSSY B2, `(.L_x_1091) ;  /* 0x0000006000027945 */ /* 0x000fe20003800000 */
[----:B-1----:R-:W-:Y:S02]  /*12200*/  LOP3.LUT R3, R2, 0x7f, RZ, 0xc0, !PT ;  /* 0x0000007f02037812 */ /* 0x002fe400078ec0ff */
[----:B------:R-:W-:Y:S02]  /*12210*/  SHF.L.U32 R2, R9, 0x1f, RZ ;  /* 0x0000001f09027819 */ /* 0x000fe400000006ff */
[----:B------:R-:W-:Y:S02]  /*12220*/  ISETP.NE.AND P1, PT, R3, RZ, PT ;  /* 0x000000ff0300720c */ /* 0x000fe40003f25270 */
[----:B------:R-:W1:Y:S02]  /*12230*/  SYNCS.PHASECHK.TRANS64.TRYWAIT P0, [UR38+0x30840], R2 ;  /* 0x03084002ff0075a7 */ /* 0x000e640008000166 */
[----:B-1----:R-:W-:Y:S09]  /*12240*/  @!P0 BRA `(.L_x_1092) ;  /* 0x0000002c00a08947 */ /* 0x002ff20003800000 */
.L_x_1172:
[----:B------:R-:W-:Y:S05]  /*12250*/  BSYNC B2 ;  /* 0x0000000000027941 */ /* 0x000fea0003800000 */
.L_x_1091:
[----:B------:R-:W-:Y:S04]  /*12260*/  BSSY B2, `(.L_x_1093) ;  /* 0x0000007000027945 */ /* 0x000fe80003800000 */
[----:B------:R-:W-:Y:S05]  /*12270*/  @P1 BRA `(.L_x_1094) ;  /* 0x0000000000141947 */ /* 0x000fea0003800000 */
[----:B------:R-:W-:Y:S01]  /*12280*/  ISETP.NE.AND P0, PT, R10, RZ, PT ;  /* 0x000000ff0a00720c */ /* 0x000fe20003f05270 */
[----:B-1----:R-:W-:-:S04]  /*12290*/  IMAD.MOV.U32 R2, RZ, RZ, 0x8000 ;  /* 0x00008000ff027424 */ /* 0x002fc800078e00ff */
[----:B------:R2:W-:Y:S08]  /*122a0*/  SYNCS.ARRIVE.TRANS64 RZ, [UR38+0x30830], R2 ;  /* 0x03083002ffff79a7 */ /* 0x0005f00008000026 */
[----:B--2---:R-:W-:Y:S05]  /*122b0*/  @!P0 BRA `(.L_x_1094) ;  /* 0x0000000000048947 */ /* 0x004fea0003800000 */
[----:B------:R-:W-:Y:S01]  /*122c0*/  BPT.TRAP 0x1 ;  /* 0x000000040000795c */ /* 0x000fe20000300000 */
.L_x_1094:
[----:B------:R-:W-:Y:S05]  /*122d0*/  BSYNC B2 ;  /* 0x0000000000027941 */ /* 0x000fea0003800000 */
.L_x_1093:
        /* <DEDUP_REMOVED lines=11> */
.L_x_1095:
        /* <DEDUP_REMOVED lines=14> */
.L_x_1096:
        /* <DEDUP_REMOVED lines=14> */
.L_x_1097:
        /* <DEDUP_REMOVED lines=14> */
.L_x_1098:
        /* <DEDUP_REMOVED lines=12> */
.L_x_1173:
[----:B------:R-:W-:Y:S05]  /*126f0*/  BSYNC B2 ;  /* 0x0000000000027941 */ /* 0x000fea0003800000 */
.L_x_1099:
        /* <DEDUP_REMOVED lines=9> */
.L_x_1102:
[----:B------:R-:W-:Y:S05]  /*12790*/  BSYNC B2 ;  /* 0x0000000000027941 */ /* 0x000fea0003800000 */
.L_x_1101:
        /* <DEDUP_REMOVED lines=10> */
.L_x_1103:
        /* <DEDUP_REMOVED lines=13> */
.L_x_1104:
        /* <DEDUP_REMOVED lines=13> */
.L_x_1105:
        /* <DEDUP_REMOVED lines=13> */
.L_x_1106:
        /* <DEDUP_REMOVED lines=10> */
.L_x_1089:
[----:B------:R-:W-:Y:S05]  /*12b50*/  BSYNC B1 ;  /* 0x0000000000017941 */ /* 0x000fea0003800000 */
.L_x_1088:
[----:B------:R-:W-:Y:S01]  /*12b60*/  IADD3 R0, R0, -0x2, RZ ;  /* 0xfffffffe00007810 */ /* 0x000fe20007ffe0ff */
[----:B------:R-:W-:Y:S01]  /*12b70*/  IMAD.MOV.U32 R7, RZ, RZ, R9 ;  /* 0x000000ffff077224 */ /* 0x000fe200078e0009 */
[----:B------:R-:W-:Y:S06]  /*12b80*/  @P2 BRA `(.L_x_1107) ;  /* 0xffffffe8004c2947 */ /* 0x000fec000383ffff */
[----:B------:R-:W-:Y:S05]  /*12b90*/  BSYNC B0 ;  /* 0x0000000000007941 */ /* 0x000fea0003800000 */
.L_x_1068:
[----:B------:R-:W-:Y:S01]  /*12ba0*/  ISETP.NE.AND P0, PT, R12, RZ, PT ;  /* 0x000000ff0c00720c */ /* 0x000fe20003f05270 */
[----:B------:R-:W-:-:S12]  /*12bb0*/  BSSY B0, `(.L_x_1067) ;  /* 0x00000b3000007945 */ /* 0x000fd80003800000 */
[----:B------:R-:W-:Y:S05]  /*12bc0*/  @!P0 BRA `(.L_x_1108) ;  /* 0x0000000800c48947 */ /* 0x000fea0003800000 */
[----:B------:R-:W2:Y:S01]  /*12bd0*/  LDL R2, [R1] ;  /* 0x0000000001027983 */ /* 0x000ea20000100800 */
[----:B------:R-:W-:Y:S01]  /*12be0*/  IMAD.MOV.U32 R8, RZ, RZ, 0x1 ;  /* 0x00000001ff087424 */ /* 0x000fe200078e00ff */
        /* <DEDUP_REMOVED lines=25> */
.L_x_1109:
[----:B------:R-:W1:Y:S01]  /*12d80*/  S2R R2, SR_TID.X ;  /* 0x0000000000027919 */ /* 0x000e620000002100 */
[----:B------:R-:W-:Y:S01]  /*12d90*/  BSSY B1, `(.L_x_1110) ;  /* 0x0000006000017945 */ /* 0x000fe20003800000 */
[----:B-1----:R-:W-:Y:S02]  /*12da0*/  LOP3.LUT R3, R2, 0x7f, RZ, 0xc0, !PT ;  /* 0x0000007f02037812 */ /* 0x002fe400078ec0ff */
[----:B------:R-:W-:Y:S02]  /*12db0*/  SHF.L.U32 R2, R9, 0x1f, RZ ;  /* 0x0000001f09027819 */ /* 0x000fe400000006ff */
[----:B------:R-:W-:Y:S02]  /*12dc0*/  ISETP.NE.AND P1, PT, R3, RZ, PT ;  /* 0x000000ff0300720c */ /* 0x000fe40003f25270 */
[----:B------:R-:W1:Y:S02]  /*12dd0*/  SYNCS.PHASECHK.TRANS64.TRYWAIT P0, [UR38+0x30848], R2 ;  /* 0x03084802ff0075a7 */ /* 0x000e640008000166 */
[----:B-1----:R-:W-:Y:S09]  /*12de0*/  @!P0 BRA `(.L_x_1111) ;  /* 0x0000002000e88947 */ /* 0x002ff20003800000 */
.L_x_1174:
[----:B------:R-:W-:Y:S05]  /*12df0*/  BSYNC B1 ;  /* 0x0000000000017941 */ /* 0x000fea0003800000 */
.L_x_1110:
[----:B------:R-:W-:Y:S04]  /*12e00*/  BSSY B1, `(.L_x_1112) ;  /* 0x0000007000017945 */ /* 0x000fe80003800000 */
[----:B------:R-:W-:Y:S05]  /*12e10*/  @P1 BRA `(.L_x_1113) ;  /* 0x0000000000141947 */ /* 0x000fea0003800000 */
[----:B------:R-:W-:Y:S01]  /*12e20*/  ISETP.NE.AND P0, PT, R10, RZ, PT ;  /* 0x000000ff0a00720c */ /* 0x000fe20003f05270 */
[----:B-1----:R-:W-:-:S04]  /*12e30*/  IMAD.MOV.U32 R3, RZ, RZ, 0x8000 ;  /* 0x00008000ff037424 */ /* 0x002fc800078e00ff */
[----:B------:R2:W-:Y:S08]  /*12e40*/  SYNCS.ARRIVE.TRANS64 RZ, [UR38+0x30838], R3 ;  /* 0x03083803ffff79a7 */ /* 0x0005f00008000026 */
[----:B--2---:R-:W-:Y:S05]  /*12e50*/  @!P0 BRA `(.L_x_1113) ;  /* 0x0000000000048947 */ /* 0x004fea0003800000 */
[----:B------:R-:W-:Y:S01]  /*12e60*/  BPT.TRAP 0x1 ;  /* 0x000000040000795c */ /* 0x000fe20000300000 */
.L_x_1113:
[----:B------:R-:W-:Y:S05]  /*12e70*/  BSYNC B1 ;  /* 0x0000000000017941 */ /* 0x000fea0003800000 */
.L_x_1112:
[----:B0-----:R-:W-:Y:S01]  /*12e80*/  IMAD.MOV.U32 R5, RZ, RZ, RZ ;  /* 0x000000ffff057224 */ /* 0x001fe200078e00ff */
        /* <DEDUP_REMOVED lines=10> */
.L_x_1114:
        /* <DEDUP_REMOVED lines=14> */
.L_x_1115:
        /* <DEDUP_REMOVED lines=14> */
.L_x_1116:
        /* <DEDUP_REMOVED lines=14> */
.L_x_1117:
        /* <DEDUP_REMOVED lines=11> */
.L_x_1175:
[----:B------:R-:W-:Y:S05]  /*13280*/  BSYNC B1 ;  /* 0x0000000000017941 */ /* 0x000fea0003800000 */
.L_x_1118:
        /* <DEDUP_REMOVED lines=9> */
.L_x_1121:
[----:B------:R-:W-:Y:S05]  /*13320*/  BSYNC B1 ;  /* 0x0000000000017941 */ /* 0x000fea0003800000 */
.L_x_1120:
        /* <DEDUP_REMOVED lines=10> */
.L_x_1122:
        /* <DEDUP_REMOVED lines=13> */
.L_x_1123:
        /* <DEDUP_REMOVED lines=13> */
.L_x_1124:
        /* <DEDUP_REMOVED lines=13> */
.L_x_1125:
        /* <DEDUP_REMOVED lines=8> */
[----:B------:R-:W-:Y:S01]  /*136c0*/  IMAD.MOV.U32 R17, RZ, RZ, R0 ;  /* 0x000000ffff117224 */ /* 0x000fe200078e0000 */
[----:B------:R-:W-:-:S07]  /*136d0*/  MOV R16, R4 ;  /* 0x0000000400107202 */ /* 0x000fce0000000f00 */
.L_x_1108:
[----:B------:R-:W-:Y:S05]  /*136e0*/  BSYNC B0 ;  /* 0x0000000000007941 */ /* 0x000fea0003800000 */
.L_x_1067:
[----:B------:R-:W2:Y:S01]  /*136f0*/  LDL.LU R0, [R1] ;  /* 0x0000000001007983 */ /* 0x000ea20000300800 */
[----:B------:R-:W-:Y:S01]  /*13700*/  BSSY B0, `(.L_x_1126) ;  /* 0x0000051000007945 */ /* 0x000fe20003800000 */
[----:B--2---:R-:W-:-:S13]  /*13710*/  ISETP.NE.AND P0, PT, R0, RZ, PT ;  /* 0x000000ff0000720c */ /* 0x004fda0003f05270 */
[----:B------:R-:W-:Y:S05]  /*13720*/  @!P0 BRA `(.L_x_1127) ;  /* 0x0000000400388947 */ /* 0x000fea0003800000 */
[----:B------:R-:W0:Y:S01]  /*13730*/  S2R R0, SR_TID.X ;  /* 0x0000000000007919 */ /* 0x000e220000002100 */
[----:B-1----:R-:W-:Y:S01]  /*13740*/  LEA R3, R8, UR38, 0x3 ;  /* 0x0000002608037c11 */ /* 0x002fe2000f8e18ff */
[----:B------:R-:W-:Y:S01]  /*13750*/  BSSY B1, `(.L_x_1128) ;  /* 0x0000006000017945 */ /* 0x000fe20003800000 */
[----:B0-----:R-:W-:Y:S02]  /*13760*/  LOP3.LUT R2, R0, 0x7f, RZ, 0xc0, !PT ;  /* 0x0000007f00027812 */ /* 0x001fe400078ec0ff */
[----:B------:R-:W-:Y:S02]  /*13770*/  SHF.L.U32 R0, R9, 0x1f, RZ ;  /* 0x0000001f09007819 */ /* 0x000fe400000006ff */
[----:B------:R-:W-:Y:S02]  /*13780*/  ISETP.NE.AND P1, PT, R2, RZ, PT ;  /* 0x000000ff0200720c */ /* 0x000fe40003f25270 */
[----:B------:R-:W0:Y:S02]  /*13790*/  SYNCS.PHASECHK.TRANS64.TRYWAIT P0, [R3+URZ+0x30860], R0 ;  /* 0x03086000030075a7 */ /* 0x000e24000800017f */
[----:B0-----:R-:W-:Y:S09]  /*137a0*/  @!P0 BRA `(.L_x_1129) ;  /* 0x0000001800a88947 */ /* 0x001ff20003800000 */
.L_x_1176:
[----:B------:R-:W-:Y:S05]  /*137b0*/  BSYNC B1 ;  /* 0x0000000000017941 */ /* 0x000fea0003800000 */
.L_x_1128:
[----:B------:R-:W-:Y:S04]  /*137c0*/  BSSY B1, `(.L_x_1130) ;  /* 0x0000008000017945 */ /* 0x000fe80003800000 */
[----:B------:R-:W-:Y:S05]  /*137d0*/  @P1 BRA `(.L_x_1131) ;  /* 0x0000000000181947 */ /* 0x000fea0003800000 */
[----:B------:R-:W1:Y:S01]  /*137e0*/  S2R R2, SR_TID.X ;  /* 0x0000000000027919 */ /* 0x000e620000002100 */
[----:B0-----:R-:W-:-:S04]  /*137f0*/  IMAD.MOV.U32 R0, RZ, RZ, 0x8000 ;  /* 0x00008000ff007424 */ /* 0x001fc800078e00ff */
[----:B------:R2:W-:Y:S01]  /*13800*/  SYNCS.ARRIVE.TRANS64 RZ, [R3+URZ+0x30850], R0 ;  /* 0x0308500003ff79a7 */ /* 0x0005e2000800003f */
[----:B-1----:R-:W-:-:S13]  /*13810*/  LOP3.LUT P0, RZ, R2, 0x1f, RZ, 0xc0, !PT ;  /* 0x0000001f02ff7812 */ /* 0x002fda000780c0ff */
[----:B--2---:R-:W-:Y:S05]  /*13820*/  @!P0 BRA `(.L_x_1131) ;  /* 0x0000000000048947 */ /* 0x004fea0003800000 */
[----:B------:R-:W-:Y:S01]  /*13830*/  BPT.TRAP 0x1 ;  /* 0x000000040000795c */ /* 0x000fe20000300000 */
.L_x_1131:
[----:B------:R-:W-:Y:S05]  /*13840*/  BSYNC B1 ;  /* 0x0000000000017941 */ /* 0x000fea0003800000 */
.L_x_1130:
[----:B------:R-:W-:Y:S01]  /*13850*/  R2UR UR4, R8 ;  /* 0x00000000080472ca */ /* 0x000fe200000e0000 */
[----:B------:R-:W-:Y:S01]  /*13860*/  ULDC.64 UR6, c[0x0][0x198] ;  /* 0x0000660000067ab9 */ /* 0x000fe20000000a00 */
[----:B------:R-:W-:Y:S01]  /*13870*/  R2UR UR9, R3 ;  /* 0x00000000030972ca */ /* 0x000fe200000e0000 */
[----:B------:R-:W-:Y:S01]  /*13880*/  UIADD3 UR6, UP0, UR6, 0x470, URZ ;  /* 0x0000047006067890 */ /* 0x000fe2000ff1e03f */
[----:B------:R-:W-:Y:S01]  /*13890*/  PLOP3.LUT P0, PT, PT, PT, PT, 0x80, 0x0 ;  /* 0x000000000000781c */ /* 0x000fe20003f0f070 */
[----:B------:R-:W-:Y:S01]  /*138a0*/  IMAD.SHL.U32 R17, R17, 0x40, RZ ;  /* 0x0000004011117824 */ /* 0x000fe200078e00ff */
[----:B------:R-:W-:Y:S01]  /*138b0*/  UMOV UR14, 0x0 ;  /* 0x00000000000e7882 */ /* 0x000fe20000000000 */
[----:B------:R-:W-:Y:S01]  /*138c0*/  UIADD3.X UR7, URZ, UR7, URZ, UP0, !UPT ;  /* 0x000000073f077290 */ /* 0x000fe200087fe43f */
[----:B------:R-:W-:Y:S01]  /*138d0*/  UMOV UR15, 0x14f00000 ;  /* 0x14f00000000f7882 */ /* 0x000fe20000000000 */
[----:B------:R-:W-:-:S04]  /*138e0*/  UMOV UR10, URZ ;  /* 0x0000003f000a7c82 */ /* 0x000fc80008000000 */
[----:B------:R-:W-:Y:S02]  /*138f0*/  ULEA UR4, UR4, UR38, 0xf ;  /* 0x0000002604047291 */ /* 0x000fe4000f8e783f */
[----:B------:R-:W-:Y:S02]  /*13900*/  UIADD3 UR9, UR9, 0x30850, URZ ;  /* 0x0003085009097890 */ /* 0x000fe4000fffe03f */
[----:B------:R-:W-:-:S12]  /*13910*/  UIADD3 UR8, UR4, 0x400, URZ ;  /* 0x0000040004087890 */ /* 0x000fd8000fffe03f */
.L_x_1132:
        /* <DEDUP_REMOVED lines=8> */
[----:B------:R-:W-:Y:S01]  /*139a0*/  PLOP3.LUT P0, PT, PT, PT, PT, 0x80, 0x0 ;  /* 0x000000000000781c */ /* 0x000fe20003f0f070 */
[----:B------:R-:W-:Y:S01]  /*139b0*/  UIADD3 UR8, UR4, 0x2400, URZ ;  /* 0x0000240004087890 */ /* 0x000fe2000fffe03f */
[----:B------:R-:W-:Y:S01]  /*139c0*/  UMOV UR14, 0x0 ;  /* 0x00000000000e7882 */ /* 0x000fe20000000000 */
[----:B------:R-:W-:Y:S01]  /*139d0*/  UMOV UR15, 0x14f00000 ;  /* 0x14f00000000f7882 */ /* 0x000fe20000000000 */
[----:B------:R-:W-:-:S09]  /*139e0*/  UMOV UR10, 0x40 ;  /* 0x00000040000a7882 */ /* 0x000fd20000000000 */
.L_x_1133:
        /* <DEDUP_REMOVED lines=13> */
.L_x_1134:
        /* <DEDUP_REMOVED lines=10> */
[----:B------:R-:W-:Y:S02]  /*13b60*/  UMOV UR5, 0x14f00000 ;  /* 0x14f0000000057882 */ /* 0x000fe40000000000 */
[----:B------:R-:W-:Y:S01]  /*13b70*/  UMOV UR4, 0x0 ;  /* 0x0000000000047882 */ /* 0x000fe20000000000 */
[----:B------:R-:W-:-:S08]  /*13b80*/  UMOV UR10, 0xc0 ;  /* 0x000000c0000a7882 */ /* 0x000fd00000000000 */
.L_x_1135:
        /* <DEDUP_REMOVED lines=8> */
.L_x_1127:
[----:B------:R-:W-:Y:S05]  /*13c10*/  BSYNC B0 ;  /* 0x0000000000007941 */ /* 0x000fea0003800000 */
.L_x_1126:
[----:B0-----:R-:W-:Y:S02]  /*13c20*/  VIADD R0, R8, 0x1 ;  /* 0x0000000108007836 */ /* 0x001fe40000000000 */
[----:B-1----:R-:W-:-:S03]  /*13c30*/  IMAD.MOV.U32 R3, RZ, RZ, RZ ;  /* 0x000000ffff037224 */ /* 0x002fc600078e00ff */
[----:B------:R-:W-:-:S04]  /*13c40*/  ISETP.NE.AND P0, PT, R0, 0x2, PT ;  /* 0x000000020000780c */ /* 0x000fc80003f05270 */
[----:B------:R-:W-:Y:S02]  /*13c50*/  SEL R2, RZ, 0x1, P0 ;  /* 0x00000001ff027807 */ /* 0x000fe40000000000 */
[----:B------:R-:W-:Y:S02]  /*13c60*/  SEL R0, R0, RZ, P0 ;  /* 0x000000ff00007207 */ /* 0x000fe40000000000 */
[----:B------:R-:W-:-:S07]  /*13c70*/  LOP3.LUT R9, R9, R2, RZ, 0x3c, !PT ;  /* 0x0000000209097212 */ /* 0x000fce00078e3cff */
.L_x_1045:
[----:B------:R-:W0:Y:S01]  /*13c80*/  S2R R5, SR_CgaCtaId ;  /* 0x0000000000057919 */ /* 0x000e220000008800 */
[----:B------:R-:W-:Y:S02]  /*13c90*/  MOV R2, 0x400 ;  /* 0x0000040000027802 */ /* 0x000fe40000000f00 */
[----:B------:R-:W-:Y:S02]  /*13ca0*/  SHF.L.U32 R3, R3, 0x1f, RZ ;  /* 0x0000001f03037819 */ /* 0x000fe400000006ff */
[----:B0-----:R-:W-:-:S04]  /*13cb0*/  LEA R2, R5, R2, 0x18 ;  /* 0x0000000205027211 */ /* 0x001fc800078ec0ff */
[----:B------:R-:W0:Y:S02]  /*13cc0*/  SYNCS.PHASECHK.TRANS64.TRYWAIT P0, [R2+URZ+0x30820], R3 ;  /* 0x03082003020075a7 */ /* 0x000e24000800017f */
[----:B0-----:R-:W-:Y:S05]  /*13cd0*/  @!P0 BRA `(.L_x_1136) ;  /* 0x0000001400708947 */ /* 0x001fea0003800000 */
.L_x_1177:
[----:B------:R-:W-:-:S03]  /*13ce0*/  UMOV UR4, 0xffffffff ;  /* 0xffffffff00047882 */ /* 0x000fc60000000000 */
[----:B------:R-:W-:Y:S05]  /*13cf0*/  BRA.DIV UR4, `(.L_x_1137) ;  /* 0x00000016047c7947 */ /* 0x000fea000b800000 */
[----:B0-----:R-:W0:Y:S02]  /*13d00*/  S2R R3, SR_TID.X ;  /* 0x0000000000037919 */ /* 0x001e240000002100 */
[----:B0-----:R-:W-:-:S04]  /*13d10*/  SHF.R.U32.HI R3, RZ, 0x5, R3 ;  /* 0x00000005ff037819 */ /* 0x001fc80000011603 */
[----:B------:R-:W-:-:S05]  /*13d20*/  LOP3.LUT R3, R3, 0x3, RZ, 0xc0, !PT ;  /* 0x0000000303037812 */ /* 0x000fca00078ec0ff */
[----:B------:R0:W1:Y:S02]  /*13d30*/  SHFL.IDX PT, R14, R3, RZ, 0x1f ;  /* 0x00001fff030e7589 */ /* 0x00006400000e0000 */
.L_x_1180:
[----:B-1----:R-:W-:-:S13]  /*13d40*/  ISETP.NE.AND P0, PT, R14, RZ, PT ;  /* 0x000000ff0e00720c */ /* 0x002fda0003f05270 */
[----:B------:R-:W-:Y:S05]  /*13d50*/  @P0 BRA `(.L_x_961) ;  /* 0x0000000000900947 */ /* 0x000fea0003800000 */
[----:B------:R-:W-:-:S03]  /*13d60*/  UMOV UR4, 0xffffffff ;  /* 0xffffffff00047882 */ /* 0x000fc60000000000 */
[----:B------:R-:W-:Y:S05]  /*13d70*/  BRA.DIV UR4, `(.L_x_1138) ;  /* 0x0000001604907947 */ /* 0x000fea000b800000 */
[----:B------:R-:W-:-:S13]  /*13d80*/  ELECT P6, URZ, PT ;  /* 0x00000000003f782f */ /* 0x000fda00038c0000 */
.L_x_1183:
[----:B------:R-:W-:Y:S05]  /*13d90*/  @!P6 BRA `(.L_x_961) ;  /* 0x000000000080e947 */ /* 0x000fea0003800000 */
[----:B0-----:R-:W2:Y:S02]  /*13da0*/  LDL R3, [R1+0xc] ;  /* 0x00000c0001037983 */ /* 0x001ea40000100800 */
[----:B--2---:R-:W-:-:S13]  /*13db0*/  R2UR UR4, R3 ;  /* 0x00000000030472ca */ /* 0x004fda00000e0000 */
[----:B------:R-:W-:-:S06]  /*13dc0*/  ULOP3.LUT UR4, UR4, 0x2, URZ, 0xfc, !UPT ;  /* 0x0000000204047892 */ /* 0x000fcc000f8efc3f */
[----:B------:R-:W-:-:S05]  /*13dd0*/  IMAD.U32 R3, RZ, RZ, UR4 ;  /* 0x00000004ff037e24 */ /* 0x000fca000f8e00ff */
[----:B------:R-:W-:-:S13]  /*13de0*/  ISETP.NE.AND P2, PT, R3, 0x3, PT ;  /* 0x000000030300780c */ /* 0x000fda0003f45270 */
[----:B------:R-:W-:Y:S05]  /*13df0*/  @!P2 BRA `(.L_x_1139) ;  /* 0x000000000004a947 */ /* 0x000fea0003800000 */
[----:B------:R-:W-:Y:S01]  /*13e00*/  BPT.TRAP 0x1 ;  /* 0x000000040000795c */ /* 0x000fe20000300000 */
.L_x_1139:
[----:B------:R-:W-:Y:S01]  /*13e10*/  VIADD R7, R2, 0x30840 ;  /* 0x0003084002077836 */ /* 0x000fe20000000000 */
[----:B------:R-:W-:Y:S01]  /*13e20*/  SHF.L.U32 R5, R9, 0x1f, RZ ;  /* 0x0000001f09057819 */ /* 0x000fe200000006ff */
[C---:B------:R-:W-:Y:S02]  /*13e30*/  VIADD R3, R0.reuse, 0x1 ;  /* 0x0000000100037836 */ /* 0x040fe40000000000 */
[----:B------:R-:W-:-:S03]  /*13e40*/  IMAD R6, R0, 0x8, R7 ;  /* 0x0000000800067824 */ /* 0x000fc600078e0207 */
[C---:B------:R-:W-:Y:S01]  /*13e50*/  ISETP.NE.AND P1, PT, R3.reuse, 0x2, PT ;  /* 0x000000020300780c */ /* 0x040fe20003f25270 */
[----:B------:R-:W0:Y:S03]  /*13e60*/  SYNCS.PHASECHK.TRANS64.TRYWAIT P0, [R6+URZ], R5 ;  /* 0x00000005060075a7 */ /* 0x000e26000800017f */
[----:B------:R-:W-:Y:S02]  /*13e70*/  SEL R4, RZ, 0x1, P1 ;  /* 0x00000001ff047807 */ /* 0x000fe40000800000 */
[----:B------:R-:W-:Y:S02]  /*13e80*/  SEL R8, R3, RZ, P1 ;  /* 0x000000ff03087207 */ /* 0x000fe40000800000 */
[----:B------:R-:W-:-:S03]  /*13e90*/  LOP3.LUT R4, R9, R4, RZ, 0x3c, !PT ;  /* 0x0000000409047212 */ /* 0x000fc600078e3cff */
[----:B------:R-:W-:Y:S01]  /*13ea0*/  IMAD R3, R8, 0x8, R7 ;  /* 0x0000000808037824 */ /* 0x000fe200078e0207 */
[----:B------:R-:W-:Y:S01]  /*13eb0*/  SHF.L.U32 R4, R4, 0x1f, RZ ;  /* 0x0000001f04047819 */ /* 0x000fe200000006ff */
[----:B0-----:R-:W-:Y:S06]  /*13ec0*/  @!P0 BRA `(.L_x_1140) ;  /* 0x00000014005c8947 */ /* 0x001fec0003800000 */
.L_x_1184:
[----:B------:R-:W1:Y:S02]  /*13ed0*/  SYNCS.PHASECHK.TRANS64.TRYWAIT P0, [R3+URZ], R4 ;  /* 0x00000004030075a7 */ /* 0x000e64000800017f */
[----:B-1----:R-:W-:Y:S05]  /*13ee0*/  @!P0 BRA `(.L_x_1141) ;  /* 0x0000001400688947 */ /* 0x002fea0003800000 */
.L_x_1185:
[----:B------:R-:W-:Y:S05]  /*13ef0*/  @!P2 BRA `(.L_x_1142) ;  /* 0x000000000004a947 */ /* 0x000fea0003800000 */
[----:B------:R-:W-:Y:S01]  /*13f00*/  BPT.TRAP 0x1 ;  /* 0x000000040000795c */ /* 0x000fe20000300000 */
.L_x_1142:
[----:B-1----:R-:W-:-:S04]  /*13f10*/  VIADD R3, R2, 0x30860 ;  /* 0x0003086002037836 */ /* 0x002fc80000000000 */
[----:B------:R-:W-:-:S04]  /*13f20*/  IMAD R0, R0, 0x8, R3 ;  /* 0x0000000800007824 */ /* 0x000fc800078e0203 */
[----:B------:R-:W1:Y:S02]  /*13f30*/  SYNCS.PHASECHK.TRANS64.TRYWAIT P0, [R0+URZ], R5 ;  /* 0x00000005000075a7 */ /* 0x000e64000800017f */
[----:B-1----:R-:W-:Y:S05]  /*13f40*/  @!P0 BRA `(.L_x_1143) ;  /* 0x0000001400648947 */ /* 0x002fea0003800000 */
.L_x_1186:
[----:B------:R-:W-:-:S07]  /*13f50*/  IMAD R3, R8, 0x8, R3 ;  /* 0x0000000808037824 */ /* 0x000fce00078e0203 */
.L_x_1144:
[----:B--2---:R2:W3:Y:S02]  /*13f60*/  SYNCS.PHASECHK.TRANS64.TRYWAIT P0, [R3+URZ], R4 ;  /* 0x00000004030075a7 */ /* 0x0044e4000800017f */
[----:B---3--:R-:W-:Y:S05]  /*13f70*/  @!P0 NANOSLEEP.SYNCS 0x989680 ;  /* 0x009896800000895d */ /* 0x008fea0003900000 */
[----:B------:R-:W3:Y:S02]  /*13f80*/  @!P0 SYNCS.PHASECHK.TRANS64 P0, [R3+URZ], R4 ;  /* 0x00000004030085a7 */ /* 0x000ee4000800007f */
[----:B---3--:R-:W-:Y:S05]  /*13f90*/  @!P0 BRA `(.L_x_1144) ;  /* 0xfffffffc00f08947 */ /* 0x008fea000383ffff */
.L_x_961:
[----:B------:R-:W-:Y:S05]  /*13fa0*/  BSYNC B6 ;  /* 0x0000000000067941 */ /* 0x000fea0003800000 */
.L_x_958:
[----:B------:R-:W-:Y:S05]  /*13fb0*/  EXIT ;  /* 0x000000000000794d */ /* 0x000fea0003800000 */
.L_x_971:
[----:B------:R-:W-:-:S13]  /*13fc0*/  R2UR UR4, R16 ;  /* 0x00000000100472ca */ /* 0x000fda00000e0000 */
[----:B0-----:R-:W-:-:S04]  /*13fd0*/  IMAD.U32 R3, RZ, RZ, UR4 ;  /* 0x00000004ff037e24 */ /* 0x001fc8000f8e00ff */
[----:B------:R0:W1:Y:S03]  /*13fe0*/  SYNCS.PHASECHK.TRANS64.TRYWAIT P0, [R3+URZ+0x30800], R0 ;  /* 0x03080000030075a7 */ /* 0x000066000800017f */
[----:B-1----:R-:W-:Y:S05]  /*13ff0*/  @!P0 NANOSLEEP.SYNCS 0x989680 ;  /* 0x009896800000895d */ /* 0x002fea0003900000 */
[----:B------:R-:W1:Y:S02]  /*14000*/  @!P0 SYNCS.PHASECHK.TRANS64 P0, [R3+URZ+0x30800], R0 ;  /* 0x03080000030085a7 */ /* 0x000e64000800007f */
[----:B-1----:R-:W-:Y:S05]  /*14010*/  @!P0 BRA `(.L_x_971) ;  /* 0xfffffffc00e88947 */ /* 0x002fea000383ffff */
[----:B------:R-:W-:Y:S05]  /*14020*/  BRA `(.L_x_1145) ;  /* 0xfffffed8007c7947 */ /* 0x000fea000383ffff */
.L_x_975:
[----:B------:R-:W-:-:S13]  /*14030*/  R2UR UR4, R16 ;  /* 0x00000000100472ca */ /* 0x000fda00000e0000 */
[----:B0-----:R-:W-:-:S04]  /*14040*/  IMAD.U32 R3, RZ, RZ, UR4 ;  /* 0x00000004ff037e24 */ /* 0x001fc8000f8e00ff */
[----:B------:R0:W2:Y:S03]  /*14050*/  SYNCS.PHASECHK.TRANS64.TRYWAIT P0, [R3+URZ+0x30830], R0 ;  /* 0x03083000030075a7 */ /* 0x0000a6000800017f */
[----:B--2---:R-:W-:Y:S05]  /*14060*/  @!P0 NANOSLEEP.SYNCS 0x989680 ;  /* 0x009896800000895d */ /* 0x004fea0003900000 */
[----:B------:R-:W2:Y:S02]  /*14070*/  @!P0 SYNCS.PHASECHK.TRANS64 P0, [R3+URZ+0x30830], R0 ;  /* 0x03083000030085a7 */ /* 0x000ea4000800007f */
[----:B--2---:R-:W-:Y:S05]  /*14080*/  @!P0 BRA `(.L_x_975) ;  /* 0xfffffffc00e88947 */ /* 0x004fea000383ffff */
[----:B------:R-:W-:Y:S05]  /*14090*/  BRA `(.L_x_974) ;  /* 0xfffffed800b07947 */ /* 0x000fea000383ffff */
.L_x_991:
[----:B-1----:R-:W-:-:S04]  /*140a0*/  IMAD.U32 R152, RZ, RZ, UR60 ;  /* 0x0000003cff987e24 */ /* 0x002fc8000f8e00ff */
[----:B------:R1:W2:Y:S03]  /*140b0*/  SYNCS.PHASECHK.TRANS64.TRYWAIT P0, [R152+URZ+0x30830], R23 ;  /* 0x03083017980075a7 */ /* 0x0002a6000800017f */
[----:B--2---:R-:W-:Y:S05]  /*140c0*/  @!P0 NANOSLEEP.SYNCS 0x989680 ;  /* 0x009896800000895d */ /* 0x004fea0003900000 */
[----:B------:R-:W2:Y:S02]  /*140d0*/  @!P0 SYNCS.PHASECHK.TRANS64 P0, [R152+URZ+0x30830], R23 ;  /* 0x03083017980085a7 */ /* 0x000ea4000800007f */
[----:B--2---:R-:W-:Y:S05]  /*140e0*/  @!P0 BRA `(.L_x_991) ;  /* 0xfffffffc00ec8947 */ /* 0x004fea000383ffff */
[----:B------:R-:W-:Y:S05]  /*140f0*/  BRA `(.L_x_990) ;  /* 0xffffff0400ec7947 */ /* 0x000fea000383ffff */
.L_x_995:
[----:B-1----:R-:W-:-:S04]  /*14100*/  IMAD.U32 R23, RZ, RZ, UR14 ;  /* 0x0000000eff177e24 */ /* 0x002fc8000f8e00ff */
[----:B------:R1:W2:Y:S03]  /*14110*/  SYNCS.PHASECHK.TRANS64.TRYWAIT P0, [R23+URZ+0x30850], R0 ;  /* 0x03085000170075a7 */ /* 0x0002a6000800017f */
[----:B--2---:R-:W-:Y:S05]  /*14120*/  @!P0 NANOSLEEP.SYNCS 0x989680 ;  /* 0x009896800000895d */ /* 0x004fea0003900000 */
[----:B------:R-:W2:Y:S02]  /*14130*/  @!P0 SYNCS.PHASECHK.TRANS64 P0, [R23+URZ+0x30850], R0 ;  /* 0x03085000170085a7 */ /* 0x000ea4000800007f */
[----:B--2---:R-:W-:Y:S05]  /*14140*/  @!P0 BRA `(.L_x_995) ;  /* 0xfffffffc00ec8947 */ /* 0x004fea000383ffff */
[----:B------:R-:W-:Y:S05]  /*14150*/  BRA `(.L_x_994) ;  /* 0xffffff14008c7947 */ /* 0x000fea000383ffff */
.L_x_1012:
[----:B-1----:R-:W-:-:S04]  /*14160*/  IMAD.U32 R4, RZ, RZ, UR7 ;  /* 0x00000007ff047e24 */ /* 0x002fc8000f8e00ff */
[----:B------:R1:W2:Y:S03]  /*14170*/  SYNCS.PHASECHK.TRANS64.TRYWAIT P0, [R4+URZ+0x30830], R3 ;  /* 0x03083003040075a7 */ /* 0x0002a6000800017f */
[----:B--2---:R-:W-:Y:S05]  /*14180*/  @!P0 NANOSLEEP.SYNCS 0x989680 ;  /* 0x009896800000895d */ /* 0x004fea0003900000 */
[----:B------:R-:W2:Y:S02]  /*14190*/  @!P0 SYNCS.PHASECHK.TRANS64 P0, [R4+URZ+0x30830], R3 ;  /* 0x03083003040085a7 */ /* 0x000ea4000800007f */
[----:B--2---:R-:W-:Y:S05]  /*141a0*/  @!P0 BRA `(.L_x_1012) ;  /* 0xfffffffc00ec8947 */ /* 0x004fea000383ffff */
[----:B------:R-:W-:Y:S05]  /*141b0*/  BRA `(.L_x_1011) ;  /* 0xffffff3000b87947 */ /* 0x000fea000383ffff */
.L_x_1016:
[----:B01----:R-:W-:-:S04]  /*141c0*/  MOV R3, UR14 ;  /* 0x0000000e00037c02 */ /* 0x003fc80008000f00 */
[----:B------:R0:W1:Y:S03]  /*141d0*/  SYNCS.PHASECHK.TRANS64.TRYWAIT P0, [R3+URZ+0x30850], R0 ;  /* 0x03085000030075a7 */ /* 0x000066000800017f */
[----:B-1----:R-:W-:Y:S05]  /*141e0*/  @!P0 NANOSLEEP.SYNCS 0x989680 ;  /* 0x009896800000895d */ /* 0x002fea0003900000 */
[----:B------:R-:W1:Y:S02]  /*141f0*/  @!P0 SYNCS.PHASECHK.TRANS64 P0, [R3+URZ+0x30850], R0 ;  /* 0x03085000030085a7 */ /* 0x000e64000800007f */
[----:B-1----:R-:W-:Y:S05]  /*14200*/  @!P0 BRA `(.L_x_1016) ;  /* 0xfffffffc00ec8947 */ /* 0x002fea000383ffff */
[----:B------:R-:W-:Y:S05]  /*14210*/  BRA `(.L_x_1015) ;  /* 0xffffff4000387947 */ /* 0x000fea000383ffff */
.L_x_1022:
[----:B-1----:R-:W-:-:S04]  /*14220*/  IMAD.U32 R4, RZ, RZ, UR60 ;  /* 0x0000003cff047e24 */ /* 0x002fc8000f8e00ff */
[----:B------:R1:W2:Y:S03]  /*14230*/  SYNCS.PHASECHK.TRANS64.TRYWAIT P0, [R4+URZ+0x30830], R3 ;  /* 0x03083003040075a7 */ /* 0x0002a6000800017f */
[----:B--2---:R-:W-:Y:S05]  /*14240*/  @!P0 NANOSLEEP.SYNCS 0x989680 ;  /* 0x009896800000895d */ /* 0x004fea0003900000 */
[----:B------:R-:W2:Y:S02]  /*14250*/  @!P0 SYNCS.PHASECHK.TRANS64 P0, [R4+URZ+0x30830], R3 ;  /* 0x03083003040085a7 */ /* 0x000ea4000800007f */
[----:B--2---:R-:W-:Y:S05]  /*14260*/  @!P0 BRA `(.L_x_1022) ;  /* 0xfffffffc00ec8947 */ /* 0x004fea000383ffff */
[----:B------:R-:W-:Y:S05]  /*14270*/  BRA `(.L_x_1021) ;  /* 0xffffff4c00d07947 */ /* 0x000fea000383ffff */
.L_x_1026:
[----:B01----:R-:W-:-:S04]  /*14280*/  IMAD.U32 R3, RZ, RZ, UR14 ;  /* 0x0000000eff037e24 */ /* 0x003fc8000f8e00ff */
[----:B------:R0:W1:Y:S03]  /*14290*/  SYNCS.PHASECHK.TRANS64.TRYWAIT P0, [R3+URZ+0x30850], R0 ;  /* 0x03085000030075a7 */ /* 0x000066000800017f */
[----:B-1----:R-:W-:Y:S05]  /*142a0*/  @!P0 NANOSLEEP.SYNCS 0x989680 ;  /* 0x009896800000895d */ /* 0x002fea0003900000 */
[----:B------:R-:W1:Y:S02]  /*142b0*/  @!P0 SYNCS.PHASECHK.TRANS64 P0, [R3+URZ+0x30850], R0 ;  /* 0x03085000030085a7 */ /* 0x000e64000800007f */
[----:B-1----:R-:W-:Y:S05]  /*142c0*/  @!P0 BRA `(.L_x_1026) ;  /* 0xfffffffc00ec8947 */ /* 0x002fea000383ffff */
[----:B------:R-:W-:Y:S05]  /*142d0*/  BRA `(.L_x_1025) ;  /* 0xffffff5c00547947 */ /* 0x000fea000383ffff */
.L_x_1039:
[----:B-1----:R-:W-:-:S04]  /*142e0*/  IMAD.U32 R5, RZ, RZ, UR7 ;  /* 0x00000007ff057e24 */ /* 0x002fc8000f8e00ff */
[----:B------:R1:W2:Y:S03]  /*142f0*/  SYNCS.PHASECHK.TRANS64.TRYWAIT P0, [R5+URZ+0x30850], R0 ;  /* 0x03085000050075a7 */ /* 0x0002a6000800017f */
[----:B--2---:R-:W-:Y:S05]  /*14300*/  @!P0 NANOSLEEP.SYNCS 0x989680 ;  /* 0x009896800000895d */ /* 0x004fea0003900000 */
[----:B------:R-:W2:Y:S02]  /*14310*/  @!P0 SYNCS.PHASECHK.TRANS64 P0, [R5+URZ+0x30850], R0 ;  /* 0x03085000050085a7 */ /* 0x000ea4000800007f */
[----:B--2---:R-:W-:Y:S05]  /*14320*/  @!P0 BRA `(.L_x_1039) ;  /* 0xfffffffc00ec8947 */ /* 0x004fea000383ffff */
[----:B------:R-:W-:Y:S05]  /*14330*/  BRA `(.L_x_1038) ;  /* 0xffffff7c00907947 */ /* 0x000fea000383ffff */
.L_x_1056:
[----:B------:R-:W-:Y:S02]  /*14340*/  IMAD.MOV.U32 R13, RZ, RZ, R0 ;  /* 0x000000ffff0d7224 */ /* 0x000fe400078e0000 */
[----:B------:R-:W-:Y:S02]  /*14350*/  IMAD.MOV.U32 R12, RZ, RZ, RZ ;  /* 0x000000ffff0c7224 */ /* 0x000fe400078e00ff */
[----:B------:R-:W-:Y:S02]  /*14360*/  IMAD.MOV.U32 R11, RZ, RZ, 0x1f ;  /* 0x0000001fff0b7424 */ /* 0x000fe400078e00ff */
[----:B------:R-:W-:-:S07]  /*14370*/  IMAD.MOV.U32 R15, RZ, RZ, -0x1 ;  /* 0xffffffffff0f7424 */ /* 0x000fce00078e00ff */
[----:B------:R-:W-:Y:S05]  /*14380*/  WARPSYNC.COLLECTIVE R15, `(.L_x_1146) ;  /* 0x000000000f087348 */ /* 0x000fea0003c00000 */
[----:B------:R0:W1:Y:S02]  /*14390*/  SHFL.IDX P6, R14, R13, R12, R11 ;  /* 0x0000000c0d0e7389 */ /* 0x00006400000c000b */
[----:B01----:R-:W-:Y:S01]  /*143a0*/  ENDCOLLECTIVE ;  /* 0x000000000000791b */ /* 0x003fe20003800000 */
.L_x_1146:
[----:B------:R-:W-:Y:S05]  /*143b0*/  BRA `(.L_x_1147) ;  /* 0xffffffbc009c7947 */ /* 0x000fea000383ffff */
.L_x_1058:
[----:B------:R-:W-:Y:S01]  /*143c0*/  BSSY B0, `(.L_x_1148) ;  /* 0x0000006000007945 */ /* 0x000fe20003800000 */
[----:B------:R-:W-:-:S07]  /*143d0*/  IMAD.MOV.U32 R15, RZ, RZ, -0x1 ;  /* 0xffffffffff0f7424 */ /* 0x000fce00078e00ff */
[----:B0-----:R-:W-:Y:S05]  /*143e0*/  WARPSYNC.COLLECTIVE R15, `(.L_x_1149) ;  /* 0x000000000f0c7348 */ /* 0x001fea0003c00000 */
[----:B------:R-:W-:Y:S02]  /*143f0*/  ELECT P6, UR62, PT ;  /* 0x00000000003e782f */ /* 0x000fe400038c0000 */
[----:B------:R-:W-:Y:S01]  /*14400*/  MOV R14, UR62 ;  /* 0x0000003e000e7c02 */ /* 0x000fe20008000f00 */
[----:B0-----:R-:W-:Y:S10]  /*14410*/  ENDCOLLECTIVE ;  /* 0x000000000000791b */ /* 0x001ff40003800000 */
.L_x_1149:
[----:B------:R-:W-:Y:S05]  /*14420*/  BSYNC B0 ;  /* 0x0000000000007941 */ /* 0x000fea0003800000 */
.L_x_1148:
[----:B------:R-:W-:Y:S05]  /*14430*/  BRA `(.L_x_1150) ;  /* 0xffffffbc009c7947 */ /* 0x000fea000383ffff */
.L_x_1060:
[----:B0-----:R-:W-:-:S04]  /*14440*/  IMAD.U32 R3, RZ, RZ, UR38 ;  /* 0x00000026ff037e24 */ /* 0x001fc8000f8e00ff */
[----:B------:R0:W1:Y:S03]  /*14450*/  SYNCS.PHASECHK.TRANS64.TRYWAIT P0, [R3+URZ+0x30840], R0 ;  /* 0x03084000030075a7 */ /* 0x000066000800017f */
[----:B-1----:R-:W-:Y:S05]  /*14460*/  @!P0 NANOSLEEP.SYNCS 0x989680 ;  /* 0x009896800000895d */ /* 0x002fea0003900000 */
[----:B------:R-:W1:Y:S02]  /*14470*/  @!P0 SYNCS.PHASECHK.TRANS64 P0, [R3+URZ+0x30840], R0 ;  /* 0x03084000030085a7 */ /* 0x000e64000800007f */
[----:B-1----:R-:W-:Y:S05]  /*14480*/  @!P0 BRA `(.L_x_1060) ;  /* 0xfffffffc00ec8947 */ /* 0x002fea000383ffff */
[----:B------:R-:W-:Y:S05]  /*14490*/  BRA `(.L_x_1151) ;  /* 0xffffffbc00f87947 */ /* 0x000fea000383ffff */
.L_x_1063:
[----:B------:R-:W-:Y:S02]  /*144a0*/  IMAD.MOV.U32 R13, RZ, RZ, R7 ;  /* 0x000000ffff0d7224 */ /* 0x000fe400078e0007 */
[----:B------:R-:W-:Y:S02]  /*144b0*/  IMAD.MOV.U32 R12, RZ, RZ, RZ ;  /* 0x000000ffff0c7224 */ /* 0x000fe400078e00ff */
[----:B------:R-:W-:Y:S02]  /*144c0*/  IMAD.MOV.U32 R11, RZ, RZ, 0x181f ;  /* 0x0000181fff0b7424 */ /* 0x000fe400078e00ff */
[----:B------:R-:W-:Y:S02]  /*144d0*/  IMAD.MOV.U32 R15, RZ, RZ, -0x1 ;  /* 0xffffffffff0f7424 */ /* 0x000fe400078e00ff */
[----:B------:R-:W-:-:S07]  /*144e0*/  VIADD R0, R0, UR45 ;  /* 0x0000002d00007c36 */ /* 0x000fce0008000000 */
[----:B------:R-:W-:Y:S05]  /*144f0*/  WARPSYNC.COLLECTIVE R15, `(.L_x_1152) ;  /* 0x000000000f087348 */ /* 0x000fea0003c00000 */
[----:B------:R0:W1:Y:S02]  /*14500*/  SHFL.IDX P6, R14, R13, R12, R11 ;  /* 0x0000000c0d0e7389 */ /* 0x00006400000c000b */
[----:B01----:R-:W-:Y:S01]  /*14510*/  ENDCOLLECTIVE ;  /* 0x000000000000791b */ /* 0x003fe20003800000 */
.L_x_1152:
[----:B------:R-:W-:Y:S02]  /*14520*/  VIADD R5, R0, 0x10 ;  /* 0x0000001000057836 */ /* 0x000fe40000000000 */
[----:B------:R-:W-:Y:S02]  /*14530*/  IMAD.MOV.U32 R13, RZ, RZ, R8 ;  /* 0x000000ffff0d7224 */ /* 0x000fe400078e0008 */
[----:B------:R-:W-:-:S07]  /*14540*/  IMAD.MOV.U32 R2, RZ, RZ, R14 ;  /* 0x000000ffff027224 */ /* 0x000fce00078e000e */
[----:B------:R-:W-:Y:S05]  /*14550*/  WARPSYNC.COLLECTIVE R15, `(.L_x_1153) ;  /* 0x000000000f087348 */ /* 0x000fea0003c00000 */
[----:B------:R0:W1:Y:S02]  /*14560*/  SHFL.IDX P6, R14, R13, R12, R11 ;  /* 0x0000000c0d0e7389 */ /* 0x00006400000c000b */
[----:B01----:R-:W-:Y:S01]  /*14570*/  ENDCOLLECTIVE ;  /* 0x000000000000791b */ /* 0x003fe20003800000 */
.L_x_1153:
[----:B------:R-:W-:Y:S01]  /*14580*/  ULDC UR4, c[0x0][0x288] ;  /* 0x0000a20000047ab9 */ /* 0x000fe20000000800 */
[----:B------:R-:W-:Y:S01]  /*14590*/  IMAD.MOV.U32 R3, RZ, RZ, R2 ;  /* 0x000000ffff037224 */ /* 0x000fe200078e0002 */
[----:B------:R-:W-:Y:S01]  /*145a0*/  ULDC.64 UR6, c[0x0][0x208] ;  /* 0x0000820000067ab9 */ /* 0x000fe20000000a00 */
[----:B------:R-:W-:-:S05]  /*145b0*/  IMAD R6, R6, UR4, RZ ;  /* 0x0000000406067c24 */ /* 0x000fca000f8e02ff */
[----:B------:R-:W-:Y:S01]  /*145c0*/  ISETP.GE.AND P3, PT, R0, R6, PT ;  /* 0x000000060000720c */ /* 0x000fe20003f66270 */
[----:B------:R-:W-:Y:S02]  /*145d0*/  IMAD.MOV.U32 R13, RZ, RZ, R7 ;  /* 0x000000ffff0d7224 */ /* 0x000fe400078e0007 */
[----:B------:R-:W-:-:S10]  /*145e0*/  IMAD.MOV.U32 R12, RZ, RZ, 0x1 ;  /* 0x00000001ff0c7424 */ /* 0x000fd400078e00ff */
[----:B------:R-:W-:Y:S02]  /*145f0*/  @!P3 LEA R21, R9, UR38, 0x1 ;  /* 0x000000260915bc11 */ /* 0x000fe4000f8e08ff */
        /* <DEDUP_REMOVED lines=13> */
.L_x_1154:
[----:B------:R-:W-:Y:S01]  /*146d0*/  VIADD R3, R0, 0x20 ;  /* 0x0000002000037836 */ /* 0x000fe20000000000 */
[----:B------:R-:W-:Y:S01]  /*146e0*/  @!P3 LEA R20, R9, UR38, 0x1 ;  /* 0x000000260914bc11 */ /* 0x000fe2000f8e08ff */
[----:B------:R-:W-:Y:S02]  /*146f0*/  IMAD.MOV.U32 R13, RZ, RZ, R8 ;  /* 0x000000ffff0d7224 */ /* 0x000fe400078e0008 */
[----:B------:R-:W-:-:S07]  /*14700*/  IMAD.MOV.U32 R5, RZ, RZ, R14 ;  /* 0x000000ffff057224 */ /* 0x000fce00078e000e */
[----:B------:R-:W-:Y:S05]  /*14710*/  WARPSYNC.COLLECTIVE R15, `(.L_x_1155) ;  /* 0x000000000f087348 */ /* 0x000fea0003c00000 */
[----:B------:R0:W1:Y:S02]  /*14720*/  SHFL.IDX P6, R14, R13, R12, R11 ;  /* 0x0000000c0d0e7389 */ /* 0x00006400000c000b */
[----:B01----:R-:W-:Y:S01]  /*14730*/  ENDCOLLECTIVE ;  /* 0x000000000000791b */ /* 0x003fe20003800000 */
.L_x_1155:
[----:B------:R-:W-:Y:S01]  /*14740*/  ULDC.64 UR4, c[0x0][0x208] ;  /* 0x0000820000047ab9 */ /* 0x000fe20000000a00 */
[----:B------:R-:W-:Y:S02]  /*14750*/  IMAD.MOV.U32 R13, RZ, RZ, R7 ;  /* 0x000000ffff0d7224 */ /* 0x000fe400078e0007 */
[----:B------:R-:W-:Y:S02]  /*14760*/  IMAD.MOV.U32 R12, RZ, RZ, 0x2 ;  /* 0x00000002ff0c7424 */ /* 0x000fe400078e00ff */
[----:B------:R-:W-:-:S04]  /*14770*/  IMAD.MOV.U32 R4, RZ, RZ, R14 ;  /* 0x000000ffff047224 */ /* 0x000fc800078e000e */
        /* <DEDUP_REMOVED lines=12> */
.L_x_1156:
[----:B------:R-:W-:Y:S01]  /*14840*/  VIADD R5, R0, 0x30 ;  /* 0x0000003000057836 */ /* 0x000fe20000000000 */
[----:B------:R-:W-:Y:S01]  /*14850*/  @!P3 LEA R21, R9, UR38, 0x1 ;  /* 0x000000260915bc11 */ /* 0x000fe2000f8e08ff */
[----:B------:R-:W-:Y:S02]  /*14860*/  IMAD.MOV.U32 R13, RZ, RZ, R8 ;  /* 0x000000ffff0d7224 */ /* 0x000fe400078e0008 */
[----:B------:R-:W-:-:S07]  /*14870*/  IMAD.MOV.U32 R3, RZ, RZ, R14 ;  /* 0x000000ffff037224 */ /* 0x000fce00078e000e */
[----:B------:R-:W-:Y:S05]  /*14880*/  WARPSYNC.COLLECTIVE R15, `(.L_x_1157) ;  /* 0x000000000f087348 */ /* 0x000fea0003c00000 */
[----:B------:R0:W1:Y:S02]  /*14890*/  SHFL.IDX P6, R14, R13, R12, R11 ;  /* 0x0000000c0d0e7389 */ /* 0x00006400000c000b */
[----:B01----:R-:W-:Y:S01]  /*148a0*/  ENDCOLLECTIVE ;  /* 0x000000000000791b */ /* 0x003fe20003800000 */
.L_x_1157:
        /* <DEDUP_REMOVED lines=16> */
.L_x_1158:
[----:B------:R-:W-:Y:S01]  /*149b0*/  VIADD R3, R0, 0x40 ;  /* 0x0000004000037836 */ /* 0x000fe20000000000 */
[----:B------:R-:W-:Y:S01]  /*149c0*/  @!P3 LEA R20, R9, UR38, 0x1 ;  /* 0x000000260914bc11 */ /* 0x000fe2000f8e08ff */
[----:B------:R-:W-:Y:S02]  /*149d0*/  IMAD.MOV.U32 R13, RZ, RZ, R8 ;  /* 0x000000ffff0d7224 */ /* 0x000fe400078e0008 */
[----:B------:R-:W-:-:S07]  /*149e0*/  IMAD.MOV.U32 R5, RZ, RZ, R14 ;  /* 0x000000ffff057224 */ /* 0x000fce00078e000e */
[----:B------:R-:W-:Y:S05]  /*149f0*/  WARPSYNC.COLLECTIVE R15, `(.L_x_1159) ;  /* 0x000000000f087348 */ /* 0x000fea0003c00000 */
[----:B------:R0:W1:Y:S02]  /*14a00*/  SHFL.IDX P6, R14, R13, R12, R11 ;  /* 0x0000000c0d0e7389 */ /* 0x00006400000c000b */
[----:B01----:R-:W-:Y:S01]  /*14a10*/  ENDCOLLECTIVE ;  /* 0x000000000000791b */ /* 0x003fe20003800000 */
.L_x_1159:
        /* <DEDUP_REMOVED lines=16> */
.L_x_1160:
[----:B------:R-:W-:Y:S01]  /*14b20*/  VIADD R5, R0, 0x50 ;  /* 0x0000005000057836 */ /* 0x000fe20000000000 */
[----:B------:R-:W-:Y:S01]  /*14b30*/  @!P3 LEA R21, R9, UR38, 0x1 ;  /* 0x000000260915bc11 */ /* 0x000fe2000f8e08ff */
[----:B------:R-:W-:Y:S02]  /*14b40*/  IMAD.MOV.U32 R13, RZ, RZ, R8 ;  /* 0x000000ffff0d7224 */ /* 0x000fe400078e0008 */
[----:B------:R-:W-:-:S07]  /*14b50*/  IMAD.MOV.U32 R3, RZ, RZ, R14 ;  /* 0x000000ffff037224 */ /* 0x000fce00078e000e */
[----:B------:R-:W-:Y:S05]  /*14b60*/  WARPSYNC.COLLECTIVE R15, `(.L_x_1161) ;  /* 0x000000000f087348 */ /* 0x000fea0003c00000 */
[----:B------:R0:W1:Y:S02]  /*14b70*/  SHFL.IDX P6, R14, R13, R12, R11 ;  /* 0x0000000c0d0e7389 */ /* 0x00006400000c000b */
[----:B01----:R-:W-:Y:S01]  /*14b80*/  ENDCOLLECTIVE ;  /* 0x000000000000791b */ /* 0x003fe20003800000 */
.L_x_1161:
        /* <DEDUP_REMOVED lines=16> */
.L_x_1162:
[----:B------:R-:W-:Y:S01]  /*14c90*/  VIADD R3, R0, 0x60 ;  /* 0x0000006000037836 */ /* 0x000fe20000000000 */
[----:B------:R-:W-:Y:S01]  /*14ca0*/  @!P3 LEA R20, R9, UR38, 0x1 ;  /* 0x000000260914bc11 */ /* 0x000fe2000f8e08ff */
[----:B------:R-:W-:Y:S02]  /*14cb0*/  IMAD.MOV.U32 R13, RZ, RZ, R8 ;  /* 0x000000ffff0d7224 */ /* 0x000fe400078e0008 */
[----:B------:R-:W-:-:S07]  /*14cc0*/  IMAD.MOV.U32 R5, RZ, RZ, R14 ;  /* 0x000000ffff057224 */ /* 0x000fce00078e000e */
[----:B------:R-:W-:Y:S05]  /*14cd0*/  WARPSYNC.COLLECTIVE R15, `(.L_x_1163) ;  /* 0x000000000f087348 */ /* 0x000fea0003c00000 */
[----:B------:R0:W1:Y:S02]  /*14ce0*/  SHFL.IDX P6, R14, R13, R12, R11 ;  /* 0x0000000c0d0e7389 */ /* 0x00006400000c000b */
[----:B01----:R-:W-:Y:S01]  /*14cf0*/  ENDCOLLECTIVE ;  /* 0x000000000000791b */ /* 0x003fe20003800000 */
.L_x_1163:
        /* <DEDUP_REMOVED lines=16> */
.L_x_1164:
[----:B------:R-:W-:Y:S01]  /*14e00*/  @!P3 LEA R21, R9, UR38, 0x1 ;  /* 0x000000260915bc11 */ /* 0x000fe2000f8e08ff */
[----:B------:R-:W-:Y:S02]  /*14e10*/  IMAD.MOV.U32 R13, RZ, RZ, R8 ;  /* 0x000000ffff0d7224 */ /* 0x000fe400078e0008 */
[----:B------:R-:W-:-:S07]  /*14e20*/  IMAD.MOV.U32 R3, RZ, RZ, R14 ;  /* 0x000000ffff037224 */ /* 0x000fce00078e000e */
[----:B------:R-:W-:Y:S05]  /*14e30*/  WARPSYNC.COLLECTIVE R15, `(.L_x_1165) ;  /* 0x000000000f087348 */ /* 0x000fea0003c00000 */
[----:B------:R0:W1:Y:S02]  /*14e40*/  SHFL.IDX P6, R14, R13, R12, R11 ;  /* 0x0000000c0d0e7389 */ /* 0x00006400000c000b */
[----:B01----:R-:W-:Y:S01]  /*14e50*/  ENDCOLLECTIVE ;  /* 0x000000000000791b */ /* 0x003fe20003800000 */
.L_x_1165:
        /* <DEDUP_REMOVED lines=15> */
.L_x_1166:
[----:B------:R-:W-:Y:S02]  /*14f50*/  IMAD.MOV.U32 R13, RZ, RZ, R8 ;  /* 0x000000ffff0d7224 */ /* 0x000fe400078e0008 */
[----:B------:R-:W-:-:S07]  /*14f60*/  IMAD.MOV.U32 R7, RZ, RZ, R14 ;  /* 0x000000ffff077224 */ /* 0x000fce00078e000e */
[----:B------:R-:W-:Y:S05]  /*14f70*/  WARPSYNC.COLLECTIVE R15, `(.L_x_1167) ;  /* 0x000000000f087348 */ /* 0x000fea0003c00000 */
[----:B------:R0:W1:Y:S02]  /*14f80*/  SHFL.IDX P6, R14, R13, R12, R11 ;  /* 0x0000000c0d0e7389 */ /* 0x00006400000c000b */
[----:B01----:R-:W-:Y:S01]  /*14f90*/  ENDCOLLECTIVE ;  /* 0x000000000000791b */ /* 0x003fe20003800000 */
.L_x_1167:
[----:B------:R-:W-:Y:S05]  /*14fa0*/  BRA `(.L_x_1168) ;  /* 0xffffffc000607947 */ /* 0x000fea000383ffff */
.L_x_1066:
[----:B-1----:R-:W-:-:S04]  /*14fb0*/  IMAD.U32 R3, RZ, RZ, UR38 ;  /* 0x00000026ff037e24 */ /* 0x002fc8000f8e00ff */
[----:B------:R1:W2:Y:S03]  /*14fc0*/  SYNCS.PHASECHK.TRANS64.TRYWAIT P0, [R3+URZ+0x30820], R2 ;  /* 0x03082002030075a7 */ /* 0x0002a6000800017f */
[----:B--2---:R-:W-:Y:S05]  /*14fd0*/  @!P0 NANOSLEEP.SYNCS 0x989680 ;  /* 0x009896800000895d */ /* 0x004fea0003900000 */
[----:B------:R-:W2:Y:S02]  /*14fe0*/  @!P0 SYNCS.PHASECHK.TRANS64 P0, [R3+URZ+0x30820], R2 ;  /* 0x03082002030085a7 */ /* 0x000ea4000800007f */
[----:B--2---:R-:W-:Y:S05]  /*14ff0*/  @!P0 BRA `(.L_x_1066) ;  /* 0xfffffffc00ec8947 */ /* 0x004fea000383ffff */
[----:B------:R-:W-:Y:S05]  /*15000*/  BRA `(.L_x_1169) ;  /* 0xffffffc000bc7947 */ /* 0x000fea000383ffff */
.L_x_1073:
[----:B-1----:R-:W-:-:S04]  /*15010*/  IMAD.U32 R3, RZ, RZ, UR38 ;  /* 0x00000026ff037e24 */ /* 0x002fc8000f8e00ff */
[----:B------:R1:W2:Y:S03]  /*15020*/  SYNCS.PHASECHK.TRANS64.TRYWAIT P0, [R3+URZ+0x30848], R2 ;  /* 0x03084802030075a7 */ /* 0x0002a6000800017f */
[----:B--2---:R-:W-:Y:S05]  /*15030*/  @!P0 NANOSLEEP.SYNCS 0x989680 ;  /* 0x009896800000895d */ /* 0x004fea0003900000 */
[----:B------:R-:W2:Y:S02]  /*15040*/  @!P0 SYNCS.PHASECHK.TRANS64 P0, [R3+URZ+0x30848], R2 ;  /* 0x03084802030085a7 */ /* 0x000ea4000800007f */
[----:B--2---:R-:W-:Y:S05]  /*15050*/  @!P0 BRA `(.L_x_1073) ;  /* 0xfffffffc00ec8947 */ /* 0x004fea000383ffff */
[----:B------:R-:W-:Y:S05]  /*15060*/  BRA `(.L_x_1170) ;  /* 0xffffffc400a47947 */ /* 0x000fea000383ffff */
.L_x_1081:
[----:B0-----:R-:W-:-:S04]  /*15070*/  IMAD.U32 R3, RZ, RZ, UR38 ;  /* 0x00000026ff037e24 */ /* 0x001fc8000f8e00ff */
[----:B------:R0:W1:Y:S03]  /*15080*/  SYNCS.PHASECHK.TRANS64.TRYWAIT P0, [R3+URZ+0x30860], R2 ;  /* 0x03086002030075a7 */ /* 0x000066000800017f */
[----:B-1----:R-:W-:Y:S05]  /*15090*/  @!P0 NANOSLEEP.SYNCS 0x989680 ;  /* 0x009896800000895d */ /* 0x002fea0003900000 */
[----:B------:R-:W1:Y:S02]  /*150a0*/  @!P0 SYNCS.PHASECHK.TRANS64 P0, [R3+URZ+0x30860], R2 ;  /* 0x03086002030085a7 */ /* 0x000e64000800007f */
[----:B-1----:R-:W-:Y:S05]  /*150b0*/  @!P0 BRA `(.L_x_1081) ;  /* 0xfffffffc00ec8947 */ /* 0x002fea000383ffff */
[----:B------:R-:W-:Y:S05]  /*150c0*/  BRA `(.L_x_1171) ;  /* 0xffffffc800b87947 */ /* 0x000fea000383ffff */
.L_x_1092:
[----:B-1----:R-:W-:-:S04]  /*150d0*/  IMAD.U32 R3, RZ, RZ, UR38 ;  /* 0x00000026ff037e24 */ /* 0x002fc8000f8e00ff */
[----:B------:R1:W2:Y:S03]  /*150e0*/  SYNCS.PHASECHK.TRANS64.TRYWAIT P0, [R3+URZ+0x30840], R2 ;  /* 0x03084002030075a7 */ /* 0x0002a6000800017f */
[----:B--2---:R-:W-:Y:S05]  /*150f0*/  @!P0 NANOSLEEP.SYNCS 0x989680 ;  /* 0x009896800000895d */ /* 0x004fea0003900000 */
[----:B------:R-:W2:Y:S02]  /*15100*/  @!P0 SYNCS.PHASECHK.TRANS64 P0, [R3+URZ+0x30840], R2 ;  /* 0x03084002030085a7 */ /* 0x000ea4000800007f */
[----:B--2---:R-:W-:Y:S05]  /*15110*/  @!P0 BRA `(.L_x_1092) ;  /* 0xfffffffc00ec8947 */ /* 0x004fea000383ffff */
[----:B------:R-:W-:Y:S05]  /*15120*/  BRA `(.L_x_1172) ;  /* 0xffffffd000487947 */ /* 0x000fea000383ffff */
.L_x_1100:
[----:B0-----:R-:W-:-:S04]  /*15130*/  IMAD.U32 R3, RZ, RZ, UR38 ;  /* 0x00000026ff037e24 */ /* 0x001fc8000f8e00ff */
[----:B------:R0:W1:Y:S03]  /*15140*/  SYNCS.PHASECHK.TRANS64.TRYWAIT P0, [R3+URZ+0x30868], R2 ;  /* 0x03086802030075a7 */ /* 0x000066000800017f */
[----:B-1----:R-:W-:Y:S05]  /*15150*/  @!P0 NANOSLEEP.SYNCS 0x989680 ;  /* 0x009896800000895d */ /* 0x002fea0003900000 */
[----:B------:R-:W1:Y:S02]  /*15160*/  @!P0 SYNCS.PHASECHK.TRANS64 P0, [R3+URZ+0x30868], R2 ;  /* 0x03086802030085a7 */ /* 0x000e64000800007f */
[----:B-1----:R-:W-:Y:S05]  /*15170*/  @!P0 BRA `(.L_x_1100) ;  /* 0xfffffffc00ec8947 */ /* 0x002fea000383ffff */
[----:B------:R-:W-:Y:S05]  /*15180*/  BRA `(.L_x_1173) ;  /* 0xffffffd400587947 */ /* 0x000fea000383ffff */
.L_x_1111:
[----:B-1----:R-:W-:-:S04]  /*15190*/  IMAD.U32 R3, RZ, RZ, UR38 ;  /* 0x00000026ff037e24 */ /* 0x002fc8000f8e00ff */
[----:B------:R1:W2:Y:S03]  /*151a0*/  SYNCS.PHASECHK.TRANS64.TRYWAIT P0, [R3+URZ+0x30848], R2 ;  /* 0x03084802030075a7 */ /* 0x0002a6000800017f */
[----:B--2---:R-:W-:Y:S05]  /*151b0*/  @!P0 NANOSLEEP.SYNCS 0x989680 ;  /* 0x009896800000895d */ /* 0x004fea0003900000 */
[----:B------:R-:W2:Y:S02]  /*151c0*/  @!P0 SYNCS.PHASECHK.TRANS64 P0, [R3+URZ+0x30848], R2 ;  /* 0x03084802030085a7 */ /* 0x000ea4000800007f */
[----:B--2---:R-:W-:Y:S05]  /*151d0*/  @!P0 BRA `(.L_x_1111) ;  /* 0xfffffffc00ec8947 */ /* 0x004fea000383ffff */
[----:B------:R-:W-:Y:S05]  /*151e0*/  BRA `(.L_x_1174) ;  /* 0xffffffdc00007947 */ /* 0x000fea000383ffff */
.L_x_1119:
[----:B0-----:R-:W-:-:S04]  /*151f0*/  IMAD.U32 R3, RZ, RZ, UR38 ;  /* 0x00000026ff037e24 */ /* 0x001fc8000f8e00ff */
[----:B------:R0:W1:Y:S03]  /*15200*/  SYNCS.PHASECHK.TRANS64.TRYWAIT P0, [R3+URZ+0x30860], R2 ;  /* 0x03086002030075a7 */ /* 0x000066000800017f */
[----:B-1----:R-:W-:Y:S05]  /*15210*/  @!P0 NANOSLEEP.SYNCS 0x989680 ;  /* 0x009896800000895d */ /* 0x002fea0003900000 */
[----:B------:R-:W1:Y:S02]  /*15220*/  @!P0 SYNCS.PHASECHK.TRANS64 P0, [R3+URZ+0x30860], R2 ;  /* 0x03086002030085a7 */ /* 0x000e64000800007f */
[----:B-1----:R-:W-:Y:S05]  /*15230*/  @!P0 BRA `(.L_x_1119) ;  /* 0xfffffffc00ec8947 */ /* 0x002fea000383ffff */
[----:B------:R-:W-:Y:S05]  /*15240*/  BRA `(.L_x_1175) ;  /* 0xffffffe0000c7947 */ /* 0x000fea000383ffff */
.L_x_1129:
[----:B0-----:R0:W1:Y:S02]  /*15250*/  SYNCS.PHASECHK.TRANS64.TRYWAIT P0, [R3+URZ+0x30860], R0 ;  /* 0x03086000030075a7 */ /* 0x001064000800017f */
[----:B-1----:R-:W-:Y:S05]  /*15260*/  @!P0 NANOSLEEP.SYNCS 0x989680 ;  /* 0x009896800000895d */ /* 0x002fea0003900000 */
[----:B------:R-:W1:Y:S02]  /*15270*/  @!P0 SYNCS.PHASECHK.TRANS64 P0, [R3+URZ+0x30860], R0 ;  /* 0x03086000030085a7 */ /* 0x000e64000800007f */
[----:B-1----:R-:W-:Y:S05]  /*15280*/  @!P0 BRA `(.L_x_1129) ;  /* 0xfffffffc00f08947 */ /* 0x002fea000383ffff */
[----:B------:R-:W-:Y:S05]  /*15290*/  BRA `(.L_x_1176) ;  /* 0xffffffe400447947 */ /* 0x000fea000383ffff */
.L_x_1136:
[----:B0-----:R0:W1:Y:S02]  /*152a0*/  SYNCS.PHASECHK.TRANS64.TRYWAIT P0, [R2+URZ+0x30820], R3 ;  /* 0x03082003020075a7 */ /* 0x001064000800017f */
[----:B-1----:R-:W-:Y:S05]  /*152b0*/  @!P0 NANOSLEEP.SYNCS 0x989680 ;  /* 0x009896800000895d */ /* 0x002fea0003900000 */
[----:B------:R-:W1:Y:S02]  /*152c0*/  @!P0 SYNCS.PHASECHK.TRANS64 P0, [R2+URZ+0x30820], R3 ;  /* 0x03082003020085a7 */ /* 0x000e64000800007f */
[----:B-1----:R-:W-:Y:S05]  /*152d0*/  @!P0 BRA `(.L_x_1136) ;  /* 0xfffffffc00f08947 */ /* 0x002fea000383ffff */
[----:B------:R-:W-:Y:S05]  /*152e0*/  BRA `(.L_x_1177) ;  /* 0xffffffe8007c7947 */ /* 0x000fea000383ffff */
.L_x_1137:
        /* <DEDUP_REMOVED lines=11> */
.L_x_1179:
[----:B------:R-:W-:Y:S05]  /*153a0*/  BSYNC B0 ;  /* 0x0000000000007941 */ /* 0x000fea0003800000 */
.L_x_1178:
[----:B------:R-:W-:Y:S05]  /*153b0*/  BRA `(.L_x_1180) ;  /* 0xffffffe800607947 */ /* 0x000fea000383ffff */
.L_x_1138:
[----:B------:R-:W-:Y:S01]  /*153c0*/  BSSY B0, `(.L_x_1181) ;  /* 0x0000006000007945 */ /* 0x000fe20003800000 */
[----:B------:R-:W-:-:S07]  /*153d0*/  IMAD.MOV.U32 R15, RZ, RZ, -0x1 ;  /* 0xffffffffff0f7424 */ /* 0x000fce00078e00ff */
[----:B0-----:R-:W-:Y:S05]  /*153e0*/  WARPSYNC.COLLECTIVE R15, `(.L_x_1182) ;  /* 0x000000000f0c7348 */ /* 0x001fea0003c00000 */
[----:B------:R-:W-:Y:S02]  /*153f0*/  ELECT P6, UR62, PT ;  /* 0x00000000003e782f */ /* 0x000fe400038c0000 */
[----:B------:R-:W-:Y:S01]  /*15400*/  MOV R14, UR62 ;  /* 0x0000003e000e7c02 */ /* 0x000fe20008000f00 */
[----:B0-----:R-:W-:Y:S10]  /*15410*/  ENDCOLLECTIVE ;  /* 0x000000000000791b */ /* 0x001ff40003800000 */
.L_x_1182:
[----:B------:R-:W-:Y:S05]  /*15420*/  BSYNC B0 ;  /* 0x0000000000007941 */ /* 0x000fea0003800000 */
.L_x_1181:
[----:B------:R-:W-:Y:S05]  /*15430*/  BRA `(.L_x_1183) ;  /* 0xffffffe800547947 */ /* 0x000fea000383ffff */
.L_x_1140:
[----:B0-----:R0:W1:Y:S02]  /*15440*/  SYNCS.PHASECHK.TRANS64.TRYWAIT P0, [R6+URZ], R5 ;  /* 0x00000005060075a7 */ /* 0x001064000800017f */
[----:B-1----:R-:W-:Y:S05]  /*15450*/  @!P0 NANOSLEEP.SYNCS 0x989680 ;  /* 0x009896800000895d */ /* 0x002fea0003900000 */
[----:B------:R-:W1:Y:S02]  /*15460*/  @!P0 SYNCS.PHASECHK.TRANS64 P0, [R6+URZ], R5 ;  /* 0x00000005060085a7 */ /* 0x000e64000800007f */
[----:B-1----:R-:W-:Y:S05]  /*15470*/  @!P0 BRA `(.L_x_1140) ;  /* 0xfffffffc00f08947 */ /* 0x002fea000383ffff */
[----:B------:R-:W-:Y:S05]  /*15480*/  BRA `(.L_x_1184) ;  /* 0xffffffe800907947 */ /* 0x000fea000383ffff */
.L_x_1141:
[----:B-1----:R1:W2:Y:S02]  /*15490*/  SYNCS.PHASECHK.TRANS64.TRYWAIT P0, [R3+URZ], R4 ;  /* 0x00000004030075a7 */ /* 0x0022a4000800017f */
[----:B--2---:R-:W-:Y:S05]  /*154a0*/  @!P0 NANOSLEEP.SYNCS 0x989680 ;  /* 0x009896800000895d */ /* 0x004fea0003900000 */
[----:B------:R-:W2:Y:S02]  /*154b0*/  @!P0 SYNCS.PHASECHK.TRANS64 P0, [R3+URZ], R4 ;  /* 0x00000004030085a7 */ /* 0x000ea4000800007f */
[----:B--2---:R-:W-:Y:S05]  /*154c0*/  @!P0 BRA `(.L_x_1141) ;  /* 0xfffffffc00f08947 */ /* 0x004fea000383ffff */
[----:B------:R-:W-:Y:S05]  /*154d0*/  BRA `(.L_x_1185) ;  /* 0xffffffe800847947 */ /* 0x000fea000383ffff */
.L_x_1143:
[----:B-1----:R1:W2:Y:S02]  /*154e0*/  SYNCS.PHASECHK.TRANS64.TRYWAIT P0, [R0+URZ], R5 ;  /* 0x00000005000075a7 */ /* 0x0022a4000800017f */
[----:B--2---:R-:W-:Y:S05]  /*154f0*/  @!P0 NANOSLEEP.SYNCS 0x989680 ;  /* 0x009896800000895d */ /* 0x004fea0003900000 */
[----:B------:R-:W2:Y:S02]  /*15500*/  @!P0 SYNCS.PHASECHK.TRANS64 P0, [R0+URZ], R5 ;  /* 0x00000005000085a7 */ /* 0x000ea4000800007f */
[----:B--2---:R-:W-:Y:S05]  /*15510*/  @!P0 BRA `(.L_x_1143) ;  /* 0xfffffffc00f08947 */ /* 0x004fea000383ffff */
[----:B------:R-:W-:Y:S05]  /*15520*/  BRA `(.L_x_1186) ;  /* 0xffffffe800887947 */ /* 0x000fea000383ffff */
.L_x_1187:
        /* <DEDUP_REMOVED lines=13> */
.L_x_3203:


//--------------------- .text._ZN7cutlass13device_kernelIN5flash11enable_sm90INS1_16FlashAttnFwdSm90INS1_25CollectiveMainloopFwdSm90ILi2EN4cute5tupleIJNS5_1CILi1EEES8_S8_EEENS6_IJNS7_ILi128EEENS7_ILi64EEENS7_ILi256EEEEEELi256ENS_10bfloat16_tEfNS_4arch4Sm90ELb0ELb1ELb0ELb1ELb0ELb0ELb0ELb1ELb1ELb1ELb1ELb0EEENS1_21CollectiveEpilogueFwdINS6_IJSA_SC_SB_EEES9_SE_SG_Li256ELb1ELb1ELb1ELb0EEENS1_36VarlenDynamicPersistentTileSchedulerILi128ELi64ELi256ELi128ELb1ELb1ELb1ELb1ELb0ELb1EEEEEEEEEvNT_6ParamsE --------------------------
	.section	.text._ZN7cutlass13device_kernelIN5flash11enable_sm90INS1_16FlashAttnFwdSm90INS1_25CollectiveMainloopFwdSm90ILi2EN4cute5tupleIJNS5_1CILi1EEES8_S8_EEENS6_IJNS7_ILi128EEENS7_ILi64EEENS7_ILi256EEEEEELi256ENS_10bfloat16_tEfNS_4arch4Sm90ELb0ELb1ELb0ELb1ELb0ELb0ELb0ELb1ELb1ELb1ELb1ELb0EEENS1_21CollectiveEpilogueFwdINS6_IJSA_SC_SB_EEES9_SE_SG_Li256ELb1ELb1ELb1ELb0EEENS1_36VarlenDynamicPersistentTileSchedulerILi128ELi64ELi256ELi128ELb1ELb1ELb1ELb1ELb0ELb1EEEEEEEEEvNT_6ParamsE,"ax",@progbits
	.align	128
.text._ZN7cutlass13device_kernelIN5flash11enable_sm90INS1_16FlashAttnFwdSm90INS1_25CollectiveMainloopFwdSm90ILi2EN4cute5tupleIJNS5_1CILi1EEES8_S8_EEENS6_IJNS7_ILi128EEENS7_ILi64EEENS7_ILi256EEEEEELi256ENS_10bfloat16_tEfNS_4arch4Sm90ELb0ELb1ELb0ELb1ELb0ELb0ELb0ELb1ELb1ELb1ELb1ELb0EEENS1_21CollectiveEpilogueFwdINS6_IJSA_SC_SB_EEES9_SE_SG_Li256ELb1ELb1ELb1ELb0EEENS1_36VarlenDynamicPersistentTileSchedulerILi128ELi64ELi256ELi128ELb1ELb1ELb1ELb1ELb0ELb1EEEEEEEEEvNT_6ParamsE:
        .type           _ZN7cutlass13device_kernelIN5flash11enable_sm90INS1_16FlashAttnFwdSm90INS1_25CollectiveMainloopFwdSm90ILi2EN4cute5tupleIJNS5_1CILi1EEES8_S8_EEENS6_IJNS7_ILi128EEENS7_ILi64EEENS7_ILi256EEEEEELi256ENS_10bfloat16_tEfNS_4arch4Sm90ELb0ELb1ELb0ELb1ELb0ELb0ELb0ELb1ELb1ELb1ELb1ELb0EEENS1_21CollectiveEpilogueFwdINS6_IJSA_SC_SB_EEES9_SE_SG_Li256ELb1ELb1ELb1ELb0EEENS1_36VarlenDynamicPersistentTileSchedulerILi128ELi64ELi256ELi128ELb1ELb1ELb1ELb1ELb0ELb1EEEEEEEEEvNT_6ParamsE,@function
        .size           _ZN7cutlass13device_kernelIN5flash11enable_sm90INS1_16FlashAttnFwdSm90INS1_25CollectiveMainloopFwdSm90ILi2EN4cute5tupleIJNS5_1CILi1EEES8_S8_EEENS6_IJNS7_ILi128EEENS7_ILi64EEENS7_ILi256EEEEEELi256ENS_10bfloat16_tEfNS_4arch4Sm90ELb0ELb1ELb0ELb1ELb0ELb0ELb0ELb1ELb1ELb1ELb1ELb0EEENS1_21CollectiveEpilogueFwdINS6_IJSA_SC_SB_EEES9_SE_SG_Li256ELb1ELb1ELb1ELb0EEENS1_36VarlenDynamicPersistentTileSchedulerILi128ELi64ELi256ELi128ELb1ELb1ELb1ELb1ELb0ELb1EEEEEEEEEvNT_6ParamsE,(.L_x_3204 - _ZN7cutlass13device_kernelIN5flash11enable_sm90INS1_16FlashAttnFwdSm90INS1_25CollectiveMainloopFwdSm90ILi2EN4cute5tupleIJNS5_1CILi1EEES8_S8_EEENS6_IJNS7_ILi128EEENS7_ILi64EEENS7_ILi256EEEEEELi256ENS_10bfloat16_tEfNS_4arch4Sm90ELb0ELb1ELb0ELb1ELb0ELb0ELb0ELb1ELb1ELb1ELb1ELb0EEENS1_21CollectiveEpilogueFwdINS6_IJSA_SC_SB_EEES9_SE_SG_Li256ELb1ELb1ELb1ELb0EEENS1_36VarlenDynamicPersistentTileSchedulerILi128ELi64ELi256ELi128ELb1ELb1ELb1ELb1ELb0ELb1EEEEEEEEEvNT_6ParamsE)
        .other          _ZN7cutlass13device_kernelIN5flash11enable_sm90INS1_16FlashAttnFwdSm90INS1_25CollectiveMainloopFwdSm90ILi2EN4cute5tupleIJNS5_1CILi1EEES8_S8_EEENS6_IJNS7_ILi128EEENS7_ILi64EEENS7_ILi256EEEEEELi256ENS_10bfloat16_tEfNS_4arch4Sm90ELb0ELb1ELb0ELb1ELb0ELb0ELb0ELb1ELb1ELb1ELb1ELb0EEENS1_21CollectiveEpilogueFwdINS6_IJSA_SC_SB_EEES9_SE_SG_Li256ELb1ELb1ELb1ELb0EEENS1_36VarlenDynamicPersistentTileSchedulerILi128ELi64ELi256ELi128ELb1ELb1ELb1ELb1ELb0ELb1EEEEEEEEEvNT_6ParamsE,@"STO_CUDA_ENTRY STV_DEFAULT"
_ZN7cutlass13device_kernelIN5flash11enable_sm90INS1_16FlashAttnFwdSm90INS1_25CollectiveMainloopFwdSm90ILi2EN4cute5tupleIJNS5_1CILi1EEES8_S8_EEENS6_IJNS7_ILi128EEENS7_ILi64EEENS7_ILi256EEEEEELi256ENS_10bfloat16_tEfNS_4arch4Sm90ELb0ELb1ELb0ELb1ELb0ELb0ELb0ELb1ELb1ELb1ELb1ELb0EEENS1_21CollectiveEpilogueFwdINS6_IJSA_SC_SB_EEES9_SE_SG_Li256ELb1ELb1ELb1ELb0EEENS1_36VarlenDynamicPersistentTileSchedulerILi128ELi64ELi256ELi128ELb1ELb1ELb1ELb1ELb0ELb1EEEEEEEEEvNT_6ParamsE:
        /* <DEDUP_REMOVED lines=18> */
.L_x_1189:
[----:B------:R-:W-:Y:S05]  /*0120*/  BSYNC B0 ;  /* 0x0000000000007941 */ /* 0x000fea0003800000 */
.L_x_1188:
        /* <DEDUP_REMOVED lines=41> */
.L_x_1190:
        /* <DEDUP_REMOVED lines=22> */
.L_x_1191:
        /* <DEDUP_REMOVED lines=18> */
.L_x_1192:
        /* <DEDUP_REMOVED lines=22> */
.L_x_1193:
        /* <DEDUP_REMOVED lines=22> */
.L_x_1194:
        /* <DEDUP_REMOVED lines=8> */
.L_x_1196:
        /* <DEDUP_REMOVED lines=16> */
[----:B------:R-:W-:Y:S01]  /*0a80*/  R2UR UR5, R9 ;  /* 0x00000000090572ca */ /* 0x000fe200000e0000 */
[----:B------:R-:W-:Y:S01]  /*0a90*/  UMOV UR38, URZ ;  /* 0x0000003f00267c82 */ /* 0x000fe20008000000 */
[----:B------:R-:W-:Y:S01]  /*0aa0*/  R2UR UR7, R10 ;  /* 0x000000000a0772ca */ /* 0x000fe200000e0000 */
[----:B------:R-:W-:Y:S01]  /*0ab0*/  UMOV UR36, URZ ;  /* 0x0000003f00247c82 */ /* 0x000fe20008000000 */
[----:B------:R-:W-:Y:S02]  /*0ac0*/  SHF.R.S32.HI R3, RZ, 0x1f, R6 ;  /* 0x0000001fff037819 */ /* 0x000fe40000011406 */
[----:B------:R-:W-:Y:S02]  /*0ad0*/  R2UR UR6, R11 ;  /* 0x000000000b0672ca */ /* 0x000fe400000e0000 */
[----:B0-----:R-:W-:-:S02]  /*0ae0*/  LEA.HI R2, R3, R6, RZ, 0x5 ;  /* 0x0000000603027211 */ /* 0x001fc400078f28ff */
[----:B------:R-:W-:-:S03]  /*0af0*/  LEA.HI R4, R3, R6, RZ, 0x2 ;  /* 0x0000000603047211 */ /* 0x000fc600078f10ff */
[----:B------:R-:W-:Y:S01]  /*0b00*/  IMAD.SHL.U32 R7, R2, 0x20, RZ ;  /* 0x0000002002077824 */ /* 0x000fe200078e00ff */
[----:B------:R-:W-:-:S05]  /*0b10*/  LOP3.LUT R13, R4, 0xfffffffc, RZ, 0xc0, !PT ;  /* 0xfffffffc040d7812 */ /* 0x000fca00078ec0ff */
[----:B------:R-:W-:Y:S01]  /*0b20*/  IMAD.IADD R13, R6, 0x1, -R13 ;  /* 0x00000001060d7824 */ /* 0x000fe200078e0a0d */
[----:B--2---:R-:W-:Y:S02]  /*0b30*/  R2UR UR4, R0 ;  /* 0x00000000000472ca */ /* 0x004fe400000e0000 */
[CC--:B------:R-:W-:Y:S02]  /*0b40*/  LEA.HI R0, R3.reuse, R6.reuse, RZ, 0x7 ;  /* 0x0000000603007211 */ /* 0x0c0fe400078f38ff */
[----:B------:R-:W-:Y:S02]  /*0b50*/  LEA.HI R3, R3, R6, RZ, 0x4 ;  /* 0x0000000603037211 */ /* 0x000fe400078f20ff */
[----:B------:R-:W-:Y:S02]  /*0b60*/  LOP3.LUT R233, R0, 0xffffff80, RZ, 0xc0, !PT ;  /* 0xffffff8000e97812 */ /* 0x000fe400078ec0ff */
[----:B------:R-:W-:Y:S02]  /*0b70*/  SHF.R.S32.HI R2, RZ, 0x4, R3 ;  /* 0x00000004ff027819 */ /* 0x000fe40000011403 */
[C---:B------:R-:W-:Y:S01]  /*0b80*/  LOP3.LUT R5, R3.reuse, 0x3fffff0, RZ, 0xc0, !PT ;  /* 0x03fffff003057812 */ /* 0x040fe200078ec0ff */
[C---:B------:R-:W-:Y:S01]  /*0b90*/  IMAD.IADD R233, R6.reuse, 0x1, -R233 ;  /* 0x0000000106e97824 */ /* 0x040fe200078e0ae9 */
[----:B------:R-:W-:Y:S01]  /*0ba0*/  LEA.HI R4, R3, R2, RZ, 0x1 ;  /* 0x0000000203047211 */ /* 0x000fe200078f08ff */
[----:B------:R-:W-:Y:S01]  /*0bb0*/  ULOP3.LUT UR8, UR4, 0x1, URZ, 0xfc, !UPT ;  /* 0x0000000104087892 */ /* 0x000fe2000f8efc3f */
[----:B------:R-:W-:Y:S01]  /*0bc0*/  SHF.R.S32.HI R3, RZ, 0x7, R0 ;  /* 0x00000007ff037819 */ /* 0x000fe20000011400 */
[----:B------:R-:W-:Y:S01]  /*0bd0*/  IMAD.IADD R5, R6, 0x1, -R5 ;  /* 0x0000000106057824 */ /* 0x000fe200078e0a05 */
[----:B------:R-:W-:Y:S01]  /*0be0*/  SHF.R.S32.HI R8, RZ, 0x1f, R233 ;  /* 0x0000001fff087819 */ /* 0x000fe200000114e9 */
[----:B------:R-:W-:Y:S01]  /*0bf0*/  UMOV UR4, URZ ;  /* 0x0000003f00047c82 */ /* 0x000fe20008000000 */
[----:B------:R-:W-:Y:S01]  /*0c00*/  LOP3.LUT R6, R7, 0xfffffc00, RZ, 0xc0, !PT ;  /* 0xfffffc0007067812 */ /* 0x000fe200078ec0ff */
[----:B------:R-:W-:Y:S01]  /*0c10*/  IMAD.U32 R232, RZ, RZ, UR4 ;  /* 0x00000004ffe87e24 */ /* 0x000fe2000f8e00ff */
[----:B------:R-:W-:-:S02]  /*0c20*/  LEA.HI R9, R8, R233, RZ, 0x2 ;  /* 0x000000e908097211 */ /* 0x000fc400078f10ff */
[----:B------:R-:W-:Y:S01]  /*0c30*/  LEA.HI R0, R0, R3, RZ, 0x1 ;  /* 0x0000000300007211 */ /* 0x000fe200078f08ff */
[----:B------:R-:W-:Y:S01]  /*0c40*/  IMAD R6, R5, 0x40, R6 ;  /* 0x0000004005067824 */ /* 0x000fe200078e0206 */
[--C-:B------:R-:W-:Y:S02]  /*0c50*/  SHF.R.S32.HI R10, RZ, 0x2, R9.reuse ;  /* 0x00000002ff0a7819 */ /* 0x100fe40000011409 */
[----:B------:R-:W-:Y:S02]  /*0c60*/  SHF.R.S32.HI R11, RZ, 0x1f, R9 ;  /* 0x0000001fff0b7819 */ /* 0x000fe40000011409 */
[----:B------:R-:W-:Y:S02]  /*0c70*/  LOP3.LUT R7, R4, 0x1ffffffe, RZ, 0xc0, !PT ;  /* 0x1ffffffe04077812 */ /* 0x000fe400078ec0ff */
[----:B------:R-:W-:Y:S02]  /*0c80*/  LEA.HI R11, R11, R10, RZ, 0x3 ;  /* 0x0000000a0b0b7211 */ /* 0x000fe400078f18ff */
[----:B------:R-:W-:Y:S01]  /*0c90*/  LEA.HI R8, R8, R233, RZ, 0x5 ;  /* 0x000000e908087211 */ /* 0x000fe200078f28ff */
[----:B------:R-:W-:Y:S01]  /*0ca0*/  IMAD.IADD R7, R2, 0x1, -R7 ;  /* 0x0000000102077824 */ /* 0x000fe200078e0a07 */
[----:B------:R-:W-:-:S02]  /*0cb0*/  LOP3.LUT R11, R11, 0xfffffff8, RZ, 0xc0, !PT ;  /* 0xfffffff80b0b7812 */ /* 0x000fc400078ec0ff */
[----:B------:R-:W-:Y:S02]  /*0cc0*/  LOP3.LUT R0, R0, 0x3fffffe, RZ, 0xc0, !PT ;  /* 0x03fffffe00007812 */ /* 0x000fe400078ec0ff */
[----:B------:R-:W-:Y:S01]  /*0cd0*/  LOP3.LUT R4, R9, 0x7ffffffc, RZ, 0xc0, !PT ;  /* 0x7ffffffc09047812 */ /* 0x000fe200078ec0ff */
[----:B------:R-:W-:Y:S01]  /*0ce0*/  IMAD.IADD R11, R10, 0x1, -R11 ;  /* 0x000000010a0b7824 */ /* 0x000fe200078e0a0b */
[----:B------:R-:W-:Y:S01]  /*0cf0*/  SHF.R.S32.HI R8, RZ, 0x5, R8 ;  /* 0x00000005ff087819 */ /* 0x000fe20000011408 */
[----:B------:R-:W-:Y:S01]  /*0d00*/  IMAD.IADD R0, R3, 0x1, -R0 ;  /* 0x0000000103007824 */ /* 0x000fe200078e0a00 */
[----:B------:R-:W-:Y:S01]  /*0d10*/  LEA.HI R2, R13, R13, RZ, 0x1 ;  /* 0x0000000d0d027211 */ /* 0x000fe200078f08ff */
[----:B------:R-:W-:Y:S02]  /*0d20*/  IMAD.IADD R4, R233, 0x1, -R4 ;  /* 0x00000001e9047824 */ /* 0x000fe400078e0a04 */
[----:B------:R-:W-:Y:S01]  /*0d30*/  IMAD R3, R7, 0x8, R6 ;  /* 0x0000000807037824 */ /* 0x000fe200078e0206 */
[----:B------:R-:W-:Y:S01]  /*0d40*/  LOP3.LUT R2, R2, 0x1ffffffe, RZ, 0xc0, !PT ;  /* 0x1ffffffe02027812 */ /* 0x000fe200078ec0ff */
[----:B------:R-:W-:-:S02]  /*0d50*/  IMAD R11, R8, 0x10, R11 ;  /* 0x00000010080b7824 */ /* 0x000fc400078e020b */
[----:B------:R-:W-:Y:S01]  /*0d60*/  IMAD.SHL.U32 R16, R4, 0x2, RZ ;  /* 0x0000000204107824 */ /* 0x000fe200078e00ff */
[----:B------:R0:W-:Y:S01]  /*0d70*/  STL [R1+0x60], R3 ;  /* 0x0000600301007387 */ /* 0x0001e20000100800 */
[----:B------:R-:W-:Y:S02]  /*0d80*/  IMAD R0, R0, 0x40, R11 ;  /* 0x0000004000007824 */ /* 0x000fe400078e020b */
[C---:B------:R-:W-:Y:S01]  /*0d90*/  VIADD R229, R16.reuse, 0x8 ;  /* 0x0000000810e57836 */ /* 0x040fe20000000000 */
[----:B------:R-:W-:Y:S01]  /*0da0*/  SHF.R.S32.HI R4, RZ, 0x1f, R16 ;  /* 0x0000001fff047819 */ /* 0x000fe20000011410 */
[C---:B------:R-:W-:Y:S01]  /*0db0*/  VIADD R228, R16.reuse, 0x10 ;  /* 0x0000001010e47836 */ /* 0x040fe20000000000 */
[----:B------:R-:W-:Y:S01]  /*0dc0*/  STL [R1+0x5c], R0 ;  /* 0x00005c0001007387 */ /* 0x000fe20000100800 */
[C---:B------:R-:W-:Y:S01]  /*0dd0*/  VIADD R227, R16.reuse, 0x18 ;  /* 0x0000001810e37836 */ /* 0x040fe20000000000 */
[----:B------:R-:W-:Y:S01]  /*0de0*/  SHF.R.S32.HI R4, RZ, 0x1f, R229 ;  /* 0x0000001fff047819 */ /* 0x000fe200000114e5 */
[----:B------:R-:W-:-:S02]  /*0df0*/  VIADD R226, R16, 0x20 ;  /* 0x0000002010e27836 */ /* 0x000fc40000000000 */
[----:B0-----:R-:W-:Y:S01]  /*0e00*/  IMAD.U32 R3, RZ, RZ, UR8 ;  /* 0x00000008ff037e24 */ /* 0x001fe2000f8e00ff */
[----:B------:R-:W-:Y:S01]  /*0e10*/  SHF.R.S32.HI R5, RZ, 0x1f, R227 ;  /* 0x0000001fff057819 */ /* 0x000fe200000114e3 */
[C---:B------:R-:W-:Y:S01]  /*0e20*/  VIADD R225, R16.reuse, 0x28 ;  /* 0x0000002810e17836 */ /* 0x040fe20000000000 */
[----:B------:R-:W-:Y:S01]  /*0e30*/  SHF.R.S32.HI R4, RZ, 0x1f, R226 ;  /* 0x0000001fff047819 */ /* 0x000fe200000114e2 */
[C---:B------:R-:W-:Y:S01]  /*0e40*/  VIADD R224, R16.reuse, 0x30 ;  /* 0x0000003010e07836 */ /* 0x040fe20000000000 */
[----:B------:R0:W-:Y:S01]  /*0e50*/  STL [R1+0x64], R3 ;  /* 0x0000640301007387 */ /* 0x0001e20000100800 */
[C---:B------:R-:W-:Y:S02]  /*0e60*/  VIADD R223, R16.reuse, 0x38 ;  /* 0x0000003810df7836 */ /* 0x040fe40000000000 */
[C---:B------:R-:W-:Y:S01]  /*0e70*/  VIADD R222, R16.reuse, 0x40 ;  /* 0x0000004010de7836 */ /* 0x040fe20000000000 */
[----:B------:R-:W-:Y:S01]  /*0e80*/  SHF.R.S32.HI R5, RZ, 0x1f, R224 ;  /* 0x0000001fff057819 */ /* 0x000fe200000114e0 */
[C---:B------:R-:W-:Y:S01]  /*0e90*/  VIADD R221, R16.reuse, 0x48 ;  /* 0x0000004810dd7836 */ /* 0x040fe20000000000 */
[----:B------:R-:W-:Y:S01]  /*0ea0*/  SHF.R.S32.HI R4, RZ, 0x1f, R223 ;  /* 0x0000001fff047819 */ /* 0x000fe200000114df */
[----:B------:R-:W-:-:S02]  /*0eb0*/  VIADD R220, R16, 0x50 ;  /* 0x0000005010dc7836 */ /* 0x000fc40000000000 */
[C---:B------:R-:W-:Y:S01]  /*0ec0*/  VIADD R219, R16.reuse, 0x58 ;  /* 0x0000005810db7836 */ /* 0x040fe20000000000 */
[----:B0-----:R-:W-:Y:S01]  /*0ed0*/  SHF.R.S32.HI R3, RZ, 0x1f, R228 ;  /* 0x0000001fff037819 */ /* 0x001fe200000114e4 */
        /* <DEDUP_REMOVED lines=32> */
[----:B------:R-:W-:Y:S01]  /*10e0*/  IMAD.IADD R2, R13, 0x1, -R2 ;  /* 0x000000010d027824 */ /* 0x000fe200078e0a02 */
[----:B------:R-:W-:Y:S01]  /*10f0*/  SHF.R.S32.HI R3, RZ, 0x1f, R207 ;  /* 0x0000001fff037819 */ /* 0x000fe200000114cf */
[----:B------:R-:W-:Y:S01]  /*1100*/  VIADD R200, R16, 0xe0 ;  /* 0x000000e010c87836 */ /* 0x000fe20000000000 */
[----:B------:R-:W-:Y:S01]  /*1110*/  SHF.R.S32.HI R237, RZ, 0x1f, R206 ;  /* 0x0000001fffed7819 */ /* 0x000fe200000114ce */
[----:B------:R-:W-:Y:S01]  /*1120*/  IMAD R19, R2, 0x8, R0 ;  /* 0x0000000802137824 */ /* 0x000fe200078e0200 */
[----:B------:R-:W-:-:S02]  /*1130*/  SHF.R.S32.HI R236, RZ, 0x1f, R205 ;  /* 0x0000001fffec7819 */ /* 0x000fc400000114cd */
[----:B------:R-:W-:Y:S02]  /*1140*/  SHF.R.S32.HI R235, RZ, 0x1f, R204 ;  /* 0x0000001fffeb7819 */ /* 0x000fe400000114cc */
[----:B------:R-:W-:-:S07]  /*1150*/  SHF.R.S32.HI R234, RZ, 0x1f, R203 ;  /* 0x0000001fffea7819 */ /* 0x000fce00000114cb */
.L_x_1300:
[----:B------:R-:W-:Y:S01]  /*1160*/  ULDC.64 UR8, c[0x0][0xa28] ;  /* 0x00028a0000087ab9 */ /* 0x000fe20000000a00 */
[----:B------:R-:W-:Y:S01]  /*1170*/  ULDC.64 UR12, c[0x0][0x208] ;  /* 0x00008200000c7ab9 */ /* 0x000fe20000000a00 */
[----:B------:R-:W-:-:S04]  /*1180*/  UISETP.NE.U32.AND UP0, UPT, UR8, URZ, UPT ;  /* 0x0000003f0800728c */ /* 0x000fc8000bf05070 */
[----:B------:R-:W-:-:S03]  /*1190*/  UISETP.NE.AND.EX UP0, UPT, UR9, URZ, UPT, UP0 ;  /* 0x0000003f0900728c */ /* 0x000fc6000bf05300 */
[----:B------:R-:W-:Y:S02]  /*11a0*/  ULDC.64 UR8, c[0x0][0xa18] ;  /* 0x0002860000087ab9 */ /* 0x000fe40000000a00 */
[----:B------:R-:W-:Y:S01]  /*11b0*/  UISETP.NE.U32.AND UP1, UPT, UR8, URZ, UPT ;  /* 0x0000003f0800728c */ /* 0x000fe2000bf25070 */
[----:B------:R-:W-:-:S03]  /*11c0*/  PLOP3.LUT P0, PT, PT, PT, UP0, 0x80, 0x0 ;  /* 0x000000000000781c */ /* 0x000fc60003f0f008 */
[----:B------:R-:W-:-:S03]  /*11d0*/  UISETP.NE.AND.EX UP1, UPT, UR9, URZ, UPT, UP1 ;  /* 0x0000003f0900728c */ /* 0x000fc6000bf25310 */
[----:B------:R-:W-:Y:S02]  /*11e0*/  @UP0 ULDC.64 UR8, c[0x0][0xa28] ;  /* 0x00028a0000080ab9 */ /* 0x000fe40000000a00 */
[----:B------:R-:W-:Y:S01]  /*11f0*/  @UP0 UIMAD.WIDE UR8, UR6, 0x4, UR8 ;  /* 0x00000004060808a5 */ /* 0x000fe2000f8e0208 */
[----:B------:R-:W-:-:S05]  /*1200*/  PLOP3.LUT P2, PT, PT, PT, UP1, 0x80, 0x0 ;  /* 0x000000000000781c */ /* 0x000fca0003f4f018 */
[----:B------:R-:W-:Y:S01]  /*1210*/  @UP1 ULDC.64 UR10, c[0x0][0xa18] ;  /* 0x00028600000a1ab9 */ /* 0x000fe20000000a00 */
[----:B01-3--:R-:W-:Y:S02]  /*1220*/  IMAD.U32 R2, RZ, RZ, UR8 ;  /* 0x00000008ff027e24 */ /* 0x00bfe4000f8e00ff */
[----:B------:R-:W-:Y:S01]  /*1230*/  IMAD.U32 R3, RZ, RZ, UR9 ;  /* 0x00000009ff037e24 */ /* 0x000fe2000f8e00ff */
[----:B------:R-:W-:Y:S02]  /*1240*/  @UP1 UIMAD.WIDE UR8, UR6, 0x4, UR10 ;  /* 0x00000004060818a5 */ /* 0x000fe4000f8e020a */
[----:B------:R-:W-:Y:S02]  /*1250*/  ULOP3.LUT UR4, UR7, 0xff0000, URZ, 0xc0, !UPT ;  /* 0x00ff000007047892 */ /* 0x000fe4000f8ec03f */
[----:B--2---:R-:W2:Y:S01]  /*1260*/  @P0 LDG.E R2, desc[UR12][R2.64] ;  /* 0x0000000c02020981 */ /* 0x004ea2000c1e1900 */
[----:B------:R-:W-:Y:S01]  /*1270*/  ULDC UR10, c[0x0][0x2f0] ;  /* 0x0000bc00000a7ab9 */ /* 0x000fe20000000800 */
[----:B------:R-:W-:-:S02]  /*1280*/  IMAD.U32 R4, RZ, RZ, UR8 ;  /* 0x00000008ff047e24 */ /* 0x000fc4000f8e00ff */
[----:B------:R-:W-:Y:S01]  /*1290*/  IMAD.U32 R5, RZ, RZ, UR9 ;  /* 0x00000009ff057e24 */ /* 0x000fe2000f8e00ff */
[----:B------:R-:W-:-:S04]  /*12a0*/  ULDC.64 UR8, c[0x0][0x418] ;  /* 0x0001060000087ab9 */ /* 0x000fc80000000a00 */
[----:B------:R-:W3:Y:S01]  /*12b0*/  @P2 LDG.E R4, desc[UR12][R4.64] ;  /* 0x0000000c04042981 */ /* 0x000ee2000c1e1900 */
[----:B------:R-:W-:Y:S02]  /*12c0*/  UISETP.NE.U32.AND UP0, UPT, UR8, URZ, UPT ;  /* 0x0000003f0800728c */ /* 0x000fe4000bf05070 */
[----:B------:R-:W-:Y:S02]  /*12d0*/  ULOP3.LUT UR8, UR7, 0xff000000, URZ, 0xc0, !UPT ;  /* 0xff00000007087892 */ /* 0x000fe4000f8ec03f */
[----:B------:R-:W-:Y:S01]  /*12e0*/  UISETP.NE.AND.EX UP0, UPT, UR9, URZ, UPT, UP0 ;  /* 0x0000003f0900728c */ /* 0x000fe2000bf05300 */
[----:B------:R-:W-:Y:S02]  /*12f0*/  ULDC.64 UR12, c[0x0][0xa20] ;  /* 0x00028800000c7ab9 */ /* 0x000fe40000000a00 */
[----:B------:R-:W-:Y:S01]  /*1300*/  ULDC UR9, c[0x0][0x424] ;  /* 0x0001090000097ab9 */ /* 0x000fe20000000800 */
[----:B------:R-:W-:Y:S01]  /*1310*/  ULOP3.LUT UR7, UR7, 0xffff, URZ, 0xc0, !UPT ;  /* 0x0000ffff07077892 */ /* 0x000fe2000f8ec03f */
[----:B------:R-:W-:Y:S01]  /*1320*/  ISETP.NE.U32.AND P1, PT, RZ, UR12, PT ;  /* 0x0000000cff007c0c */ /* 0x000fe2000bf25070 */
[----:B------:R-:W-:-:S02]  /*1330*/  USHF.R.U32.HI UR8, URZ, 0x8, UR8 ;  /* 0x000000083f087899 */ /* 0x000fc40008011608 */
[----:B------:R-:W-:Y:S01]  /*1340*/  USEL UR9, UR9, 0x1, UP0 ;  /* 0x0000000109097887 */ /* 0x000fe20008000000 */
[----:B------:R-:W-:Y:S01]  /*1350*/  ISETP.NE.AND.EX P1, PT, RZ, UR13, PT, P1 ;  /* 0x0000000dff007c0c */ /* 0x000fe2000bf25310 */
[----:B------:R-:W-:Y:S01]  /*1360*/  UMOV UR60, URZ ;  /* 0x0000003f003c7c82 */ /* 0x000fe20008000000 */
[----:B------:R-:W-:Y:S01]  /*1370*/  ULDC UR39, c[0x0][0x288] ;  /* 0x0000a20000277ab9 */ /* 0x000fe20000000800 */
[----:B------:R-:W-:Y:S01]  /*1380*/  ULEA.HI UR4, UR4, UR8, URZ, 0x10 ;  /* 0x0000000804047291 */ /* 0x000fe2000f8f803f */
[----:B------:R-:W-:Y:S01]  /*1390*/  IMAD.U32 R202, RZ, RZ, UR7 ;  /* 0x00000007ffca7e24 */ /* 0x000fe2000f8e00ff */
[----:B------:R-:W-:Y:S01]  /*13a0*/  UIMAD UR10, UR9, UR10, URZ ;  /* 0x0000000a090a72a4 */ /* 0x000fe2000f8e023f */
[----:B--2---:R-:W-:Y:S02]  /*13b0*/  @P0 R2UR UR60, R2 ;  /* 0x00000000023c02ca */ /* 0x004fe400000e0000 */
[----:B---3--:R-:W-:Y:S01]  /*13c0*/  @P2 R2UR UR39, R4 ;  /* 0x00000000042722ca */ /* 0x008fe200000e0000 */
[----:B----45:R-:W-:-:S14]  /*13d0*/  @P2 BRA `(.L_x_1197) ;  /* 0x0000000000382947 */ /* 0x030fdc0003800000 */
[----:B------:R-:W-:Y:S02]  /*13e0*/  ULDC.64 UR8, c[0x0][0xa00] ;  /* 0x0002800000087ab9 */ /* 0x000fe40000000a00 */
[----:B------:R-:W-:-:S04]  /*13f0*/  ISETP.NE.U32.AND P0, PT, RZ, UR8, PT ;  /* 0x00000008ff007c0c */ /* 0x000fc8000bf05070 */
[----:B------:R-:W-:-:S13]  /*1400*/  ISETP.NE.AND.EX P0, PT, RZ, UR9, PT, P0 ;  /* 0x00000009ff007c0c */ /* 0x000fda000bf05300 */
[----:B------:R-:W-:Y:S05]  /*1410*/  @!P0 BRA `(.L_x_1197) ;  /* 0x0000000000288947 */ /* 0x000fea0003800000 */
[----:B------:R-:W-:Y:S01]  /*1420*/  ULDC.64 UR8, c[0x0][0xa00] ;  /* 0x0002800000087ab9 */ /* 0x000fe20000000a00 */
[----:B------:R-:W-:Y:S01]  /*1430*/  ULDC.64 UR12, c[0x0][0x208] ;  /* 0x00008200000c7ab9 */ /* 0x000fe20000000a00 */
        /* <DEDUP_REMOVED lines=8> */
.L_x_1197:
[----:B------:R-:W-:Y:S01]  /*14c0*/  IMAD.U32 R231, RZ, RZ, UR6 ;  /* 0x00000006ffe77e24 */ /* 0x000fe2000f8e00ff */
[----:B------:R-:W-:Y:S06]  /*14d0*/  @!P1 BRA `(.L_x_1198) ;  /* 0x0000000000209947 */ /* 0x000fec0003800000 */
[----:B------:R-:W-:Y:S01]  /*14e0*/  ULDC.64 UR8, c[0x0][0xa20] ;  /* 0x0002880000087ab9 */ /* 0x000fe20000000a00 */
[----:B------:R-:W-:Y:S01]  /*14f0*/  ULDC.64 UR10, c[0x0][0x208] ;  /* 0x00008200000a7ab9 */ /* 0x000fe20000000a00 */
[----:B------:R-:W-:-:S06]  /*1500*/  UIMAD.WIDE UR6, UR6, 0x4, UR8 ;  /* 0x00000004060678a5 */ /* 0x000fcc000f8e0208 */
[----:B------:R-:W-:Y:S02]  /*1510*/  IMAD.U32 R2, RZ, RZ, UR6 ;  /* 0x00000006ff027e24 */ /* 0x000fe4000f8e00ff */
[----:B------:R-:W-:-:S05]  /*1520*/  IMAD.U32 R3, RZ, RZ, UR7 ;  /* 0x00000007ff037e24 */ /* 0x000fca000f8e00ff */
[----:B------:R-:W2:Y:S02]  /*1530*/  LDG.E R2, desc[UR10][R2.64] ;  /* 0x0000000a02027981 */ /* 0x000ea4000c1e1900 */
[----:B--2---:R-:W-:Y:S01]  /*1540*/  R2UR UR10, R2 ;  /* 0x00000000020a72ca */ /* 0x004fe200000e0000 */
[----:B------:R-:W-:-:S14]  /*1550*/  BRA `(.L_x_1199) ;  /* 0x0000000000387947 */ /* 0x000fdc0003800000 */
.L_x_1198:
        /* <DEDUP_REMOVED lines=14> */
.L_x_1199:
[----:B------:R-:W-:Y:S01]  /*1640*/  ULDC UR6, c[0x0][0x448] ;  /* 0x0001120000067ab9 */ /* 0x000fe20000000800 */
[----:B------:R-:W-:Y:S02]  /*1650*/  USHF.L.U32 UR61, UR5, 0x7, URZ ;  /* 0x00000007053d7899 */ /* 0x000fe4000800063f */
[----:B------:R-:W-:Y:S02]  /*1660*/  UISETP.NE.AND UP0, UPT, UR6, 0x1, UPT ;  /* 0x000000010600788c */ /* 0x000fe4000bf05270 */
[----:B------:R-:W-:Y:S01]  /*1670*/  UIADD3 UR5, UR61, 0x7f, URZ ;  /* 0x0000007f3d057890 */ /* 0x000fe2000fffe03f */
[----:B------:R-:W-:Y:S01]  /*1680*/  ULDC.64 UR6, c[0x0][0x9e0] ;  /* 0x0002780000067ab9 */ /* 0x000fe20000000a00 */
[----:B------:R-:W-:Y:S02]  /*1690*/  UIADD3 UR60, -UR60, UR10, URZ ;  /* 0x0000000a3c3c7290 */ /* 0x000fe4000fffe13f */
[----:B------:R-:W-:Y:S02]  /*16a0*/  UISETP.GE.AND UP1, UPT, UR7, 0x1, UPT ;  /* 0x000000010700788c */ /* 0x000fe4000bf26270 */
[----:B------:R-:W-:-:S03]  /*16b0*/  UIADD3 UR10, UR60, 0x1, -UR39 ;  /* 0x000000013c0a7890 */ /* 0x000fc6000fffe827 */
[----:B------:R-:W-:Y:S01]  /*16c0*/  @UP0 ULDC UR8, c[0x0][0x44c] ;  /* 0x0001130000080ab9 */ /* 0x000fe20000000800 */
[----:B------:R-:W-:Y:S01]  /*16d0*/  @UP0 ULDC UR11, c[0x0][0x450] ;  /* 0x00011400000b0ab9 */ /* 0x000fe20000000800 */
[----:B------:R-:W-:Y:S01]  /*16e0*/  UIMAD.WIDE.U32 UR8, UR5, UR8, URZ ;  /* 0x00000008050872a5 */ /* 0x000fe2000f8e003f */
[----:B------:R-:W-:-:S03]  /*16f0*/  PLOP3.LUT P1, PT, PT, PT, UP1, 0x80, 0x0 ;  /* 0x000000000000781c */ /* 0x000fc60003f2f018 */
[----:B------:R-:W-:-:S04]  /*1700*/  @UP0 USHF.R.U32.HI UR5, URZ, UR11, UR9 ;  /* 0x0000000b3f050299 */ /* 0x000fc80008011609 */
[----:B------:R-:W-:-:S04]  /*1710*/  UIADD3 UR10, UR10, UR5, URZ ;  /* 0x000000050a0a7290 */ /* 0x000fc8000fffe03f */
[----:B------:R-:W-:Y:S02]  /*1720*/  UIADD3 UR6, UR10, UR6, URZ ;  /* 0x000000060a067290 */ /* 0x000fe4000fffe03f */
[----:B------:R-:W-:Y:S10]  /*1730*/  @!P1 BRA `(.L_x_1200) ;  /* 0x0000000000449947 */ /* 0x000ff40003800000 */
        /* <DEDUP_REMOVED lines=10> */
.L_x_1201:
[----:B------:R-:W-:-:S11]  /*17e0*/  UISETP.NE.AND UP1, UPT, UR7, 0x1, UPT ;  /* 0x000000010700788c */ /* 0x000fd6000bf25270 */
[----:B------:R-:W-:Y:S02]  /*17f0*/  @UP1 ULDC.64 UR10, c[0x0][0x9e8] ;  /* 0x00027a00000a1ab9 */ /* 0x000fe40000000a00 */
[----:B------:R-:W-:-:S04]  /*1800*/  UIMAD.WIDE.U32 UR8, UR5, UR10, URZ ;  /* 0x0000000a050872a5 */ /* 0x000fc8000f8e003f */
[----:B------:R-:W-:-:S12]  /*1810*/  @UP1 USHF.R.U32.HI UR5, URZ, UR11, UR9 ;  /* 0x0000000b3f051299 */ /* 0x000fd80008011609 */
.L_x_1202:
[----:B------:R-:W-:-:S04]  /*1820*/  UIMAD UR5, UR5, UR7, UR7 ;  /* 0x00000007050572a4 */ /* 0x000fc8000f8e0207 */
[----:B------:R-:W-:-:S04]  /*1830*/  UISETP.LT.AND UP1, UPT, UR6, UR5, UPT ;  /* 0x000000050600728c */ /* 0x000fc8000bf21270 */
[----:B------:R-:W-:-:S12]  /*1840*/  USEL UR6, UR6, UR5, UP1 ;  /* 0x0000000506067287 */ /* 0x000fd80008800000 */
.L_x_1200:
[----:B------:R-:W-:Y:S02]  /*1850*/  UIADD3 UR5, UR60, 0x3f, URZ ;  /* 0x0000003f3c057890 */ /* 0x000fe4000fffe03f */
[----:B------:R-:W-:Y:S02]  /*1860*/  UIADD3 UR10, UR6, 0x3f, URZ ;  /* 0x0000003f060a7890 */ /* 0x000fe4000fffe03f */
[----:B------:R-:W-:Y:S02]  /*1870*/  USHF.R.S32.HI UR6, URZ, 0x1f, UR5 ;  /* 0x0000001f3f067899 */ /* 0x000fe40008011405 */
[----:B------:R-:W-:Y:S01]  /*1880*/  USHF.R.S32.HI UR11, URZ, 0x1f, UR10 ;  /* 0x0000001f3f0b7899 */ /* 0x000fe2000801140a */
[----:B------:R-:W-:Y:S01]  /*1890*/  @UP0 ULDC UR8, c[0x0][0x44c] ;  /* 0x0001130000080ab9 */ /* 0x000fe20000000800 */
[----:B------:R-:W-:Y:S02]  /*18a0*/  ULEA.HI UR6, UR6, UR5, URZ, 0x6 ;  /* 0x0000000506067291 */ /* 0x000fe4000f8f303f */
[----:B------:R-:W-:-:S02]  /*18b0*/  UIMAD.WIDE.U32 UR8, UR61, UR8, URZ ;  /* 0x000000083d0872a5 */ /* 0x000fc4000f8e003f */
[----:B------:R-:W-:Y:S01]  /*18c0*/  ULEA.HI UR11, UR11, UR10, URZ, 0x6 ;  /* 0x0000000a0b0b7291 */ /* 0x000fe2000f8f303f */
[----:B------:R-:W-:Y:S01]  /*18d0*/  @UP0 ULDC UR13, c[0x0][0x450] ;  /* 0x00011400000d0ab9 */ /* 0x000fe20000000800 */
[----:B------:R-:W-:Y:S01]  /*18e0*/  UMOV UR12, UR61 ;  /* 0x0000003d000c7c82 */ /* 0x000fe20008000000 */
[----:B------:R-:W-:Y:S02]  /*18f0*/  UIADD3 UR52, UR60, -UR39, URZ ;  /* 0x800000273c347290 */ /* 0x000fe4000fffe03f */
[----:B------:R-:W-:Y:S02]  /*1900*/  USHF.R.S32.HI UR6, URZ, 0x6, UR6 ;  /* 0x000000063f067899 */ /* 0x000fe40008011406 */
[----:B------:R-:W-:Y:S02]  /*1910*/  USHF.R.S32.HI UR11, URZ, 0x6, UR11 ;  /* 0x000000063f0b7899 */ /* 0x000fe4000801140b */
[----:B------:R-:W-:Y:S02]  /*1920*/  @UP0 USHF.R.U32.HI UR12, URZ, UR13, UR9 ;  /* 0x0000000d3f0c0299 */ /* 0x000fe40008011609 */
[----:B------:R-:W-:-:S02]  /*1930*/  UISETP.LT.AND UP0, UPT, UR6, UR11, UPT ;  /* 0x0000000b0600728c */ /* 0x000fc4000bf01270 */
        /* <DEDUP_REMOVED lines=15> */
.L_x_1204:
[----:B------:R-:W-:-:S11]  /*1a30*/  UISETP.NE.AND UP0, UPT, UR7, 0x1, UPT ;  /* 0x000000010700788c */ /* 0x000fd6000bf05270 */
[----:B------:R-:W-:Y:S02]  /*1a40*/  @UP0 ULDC.64 UR12, c[0x0][0x9e8] ;  /* 0x00027a00000c0ab9 */ /* 0x000fe40000000a00 */
[----:B------:R-:W-:-:S04]  /*1a50*/  UIMAD.WIDE.U32 UR8, UR5, UR12, URZ ;  /* 0x0000000c050872a5 */ /* 0x000fc8000f8e003f */
[----:B------:R-:W-:-:S12]  /*1a60*/  @UP0 USHF.R.U32.HI UR5, URZ, UR13, UR9 ;  /* 0x0000000d3f050299 */ /* 0x000fd80008011609 */
.L_x_1205:
[----:B------:R-:W-:-:S04]  /*1a70*/  UIMAD UR5, UR5, UR7, URZ ;  /* 0x00000007050572a4 */ /* 0x000fc8000f8e023f */
[----:B------:R-:W-:-:S04]  /*1a80*/  UISETP.LT.AND UP0, UPT, UR10, UR5, UPT ;  /* 0x000000050a00728c */ /* 0x000fc8000bf01270 */
[----:B------:R-:W-:-:S12]  /*1a90*/  USEL UR10, UR10, UR5, !UP0 ;  /* 0x000000050a0a7287 */ /* 0x000fd8000c000000 */
.L_x_1203:
[----:B------:R-:W-:Y:S02]  /*1aa0*/  USHF.R.S32.HI UR5, URZ, 0x1f, UR10 ;  /* 0x0000001f3f057899 */ /* 0x000fe4000801140a */
[----:B------:R-:W-:Y:S02]  /*1ab0*/  ULOP3.LUT UR7, UR4, 0xff, URZ, 0xc0, !UPT ;  /* 0x000000ff04077892 */ /* 0x000fe4000f8ec03f */
[----:B------:R-:W-:-:S04]  /*1ac0*/  ULEA.HI UR5, UR5, UR10, URZ, 0x6 ;  /* 0x0000000a05057291 */ /* 0x000fc8000f8f303f */
[----:B------:R-:W-:Y:S01]  /*1ad0*/  USHF.R.S32.HI UR5, URZ, 0x6, UR5 ;  /* 0x000000063f057899 */ /* 0x000fe20008011405 */
[----:B------:R-:W-:-:S03]  /*1ae0*/  IMAD.U32 R201, RZ, RZ, UR7 ;  /* 0x00000007ffc97e24 */ /* 0x000fc6000f8e00ff */
[----:B------:R-:W-:-:S04]  /*1af0*/  UISETP.LT.AND UP0, UPT, URZ, UR5, UPT ;  /* 0x000000053f00728c */ /* 0x000fc8000bf01270 */
[----:B------:R-:W-:Y:S02]  /*1b00*/  USEL UR10, URZ, UR5, !UP0 ;  /* 0x000000053f0a7287 */ /* 0x000fe4000c000000 */
[----:B------:R-:W-:Y:S02]  /*1b10*/  USHF.R.U32.HI UR5, URZ, 0x10, UR4 ;  /* 0x000000103f057899 */ /* 0x000fe40008011604 */
[----:B------:R-:W-:Y:S01]  /*1b20*/  UISETP.GT.AND UP0, UPT, UR6, UR10, UPT ;  /* 0x0000000a0600728c */ /* 0x000fe2000bf04270 */
[----:B------:R-:W-:-:S03]  /*1b30*/  UMOV UR4, URZ ;  /* 0x0000003f00047c82 */ /* 0x000fc60008000000 */
[----:B------:R-:W-:Y:S02]  /*1b40*/  IMAD.U32 R23, RZ, RZ, UR5 ;  /* 0x00000005ff177e24 */ /* 0x000fe4000f8e00ff */
[----:B------:R-:W-:-:S13]  /*1b50*/  PLOP3.LUT P0, PT, PT, PT, UP0, 0x80, 0x0 ;  /* 0x000000000000781c */ /* 0x000fda0003f0f008 */
[----:B------:R-:W-:Y:S05]  /*1b60*/  @!P0 BRA `(.L_x_1206) ;  /* 0x0000000000988947 */ /* 0x000fea0003800000 */
[----:B------:R-:W-:Y:S01]  /*1b70*/  R2UR UR5, R23 ;  /* 0x00000000170572ca */ /* 0x000fe200000e0000 */
[----:B------:R-:W-:-:S12]  /*1b80*/  ULDC UR4, c[0x0][0x9f0] ;  /* 0x00027c0000047ab9 */ /* 0x000fd80000000800 */
[----:B------:R-:W-:-:S04]  /*1b90*/  UISETP.NE.AND UP0, UPT, UR5, URZ, UPT ;  /* 0x0000003f0500728c */ /* 0x000fc8000bf05270 */
[----:B------:R-:W-:-:S04]  /*1ba0*/  USEL UR11, UR5, UR4, UP0 ;  /* 0x00000004050b7287 */ /* 0x000fc80008000000 */
[----:B------:R-:W-:Y:S02]  /*1bb0*/  UIADD3 UR4, UR11, -0x1, UR6 ;  /* 0xffffffff0b047890 */ /* 0x000fe4000fffe006 */
[----:B------:R-:W-:Y:S02]  /*1bc0*/  IMAD.U32 R3, RZ, RZ, UR11 ;  /* 0x0000000bff037e24 */ /* 0x000fe4000f8e00ff */
[----:B------:R-:W-:-:S03]  /*1bd0*/  UIADD3 UR7, -UR10, UR4, URZ ;  /* 0x000000040a077290 */ /* 0x000fc6000fffe13f */
[-C--:B------:R-:W-:Y:S01]  /*1be0*/  IABS R0, R3.reuse ;  /* 0x0000000300007213 */ /* 0x080fe20000000000 */
[----:B------:R-:W-:Y:S01]  /*1bf0*/  UMOV UR4, URZ ;  /* 0x0000003f00047c82 */ /* 0x000fe20008000000 */
[----:B------:R-:W-:Y:S01]  /*1c00*/  IABS R5, R3 ;  /* 0x0000000300057213 */ /* 0x000fe20000000000 */
[----:B------:R-:W-:Y:S01]  /*1c10*/  IMAD.U32 R4, RZ, RZ, UR7 ;  /* 0x00000007ff047e24 */ /* 0x000fe2000f8e00ff */
[----:B------:R-:W-:Y:S01]  /*1c20*/  R2UR UR12, R0 ;  /* 0x00000000000c72ca */ /* 0x000fe200000e0000 */
[----:B------:R-:W-:-:S03]  /*1c30*/  ULOP3.LUT UR7, UR7, UR11, URZ, 0x3c, !UPT ;  /* 0x0000000b07077292 */ /* 0x000fc6000f8e3c3f */
[----:B------:R-:W-:-:S05]  /*1c40*/  IABS R4, R4 ;  /* 0x0000000400047213 */ /* 0x000fca0000000000 */
[----:B------:R-:W-:-:S04]  /*1c50*/  IMAD.MOV.U32 R3, RZ, RZ, R4 ;  /* 0x000000ffff037224 */ /* 0x000fc800078e0004 */
[----:B------:R-:W0:Y:S01]  /*1c60*/  I2F.RP R0, UR12 ;  /* 0x0000000c00007d06 */ /* 0x000e220008209400 */
[----:B------:R-:W-:-:S07]  /*1c70*/  R2UR UR9, R3 ;  /* 0x00000000030972ca */ /* 0x000fce00000e0000 */
[----:B0-----:R-:W0:Y:S02]  /*1c80*/  MUFU.RCP R0, R0 ;  /* 0x0000000000007308 */ /* 0x001e240000001000 */
        /* <DEDUP_REMOVED lines=20> */
.L_x_1206:
[----:B------:R-:W-:Y:S01]  /*1dd0*/  R2UR UR5, R201 ;  /* 0x00000000c90572ca */ /* 0x000fe200000e0000 */
[----:B------:R-:W-:Y:S01]  /*1de0*/  IMAD.U32 R152, RZ, RZ, UR6 ;  /* 0x00000006ff987e24 */ /* 0x000fe2000f8e00ff */
[----:B------:R-:W-:Y:S01]  /*1df0*/  PLOP3.LUT P0, PT, PT, PT, PT, 0x80, 0x0 ;  /* 0x000000000000781c */ /* 0x000fe20003f0f070 */
[----:B------:R-:W-:Y:S01]  /*1e00*/  IMAD.U32 R3, RZ, RZ, UR4 ;  /* 0x00000004ff037e24 */ /* 0x000fe2000f8e00ff */
[----:B------:R-:W-:Y:S01]  /*1e10*/  CS2R R150, SRZ ;  /* 0x0000000000967805 */ /* 0x000fe2000001ff00 */
[----:B------:R-:W-:Y:S01]  /*1e20*/  IMAD.MOV.U32 R0, RZ, RZ, RZ ;  /* 0x000000ffff007224 */ /* 0x000fe200078e00ff */
[----:B------:R-:W-:Y:S01]  /*1e30*/  CS2R R148, SRZ ;  /* 0x0000000000947805 */ /* 0x000fe2000001ff00 */
[----:B------:R-:W-:Y:S01]  /*1e40*/  IMAD.MOV.U32 R2, RZ, RZ, RZ ;  /* 0x000000ffff027224 */ /* 0x000fe200078e00ff */
[----:B------:R-:W-:Y:S02]  /*1e50*/  CS2R R146, SRZ ;  /* 0x0000000000927805 */ /* 0x000fe4000001ff00 */
[----:B------:R-:W-:-:S02]  /*1e60*/  CS2R R144, SRZ ;  /* 0x0000000000907805 */ /* 0x000fc4000001ff00 */
[----:B------:R-:W-:Y:S02]  /*1e70*/  CS2R R142, SRZ ;  /* 0x00000000008e7805 */ /* 0x000fe4000001ff00 */
[----:B------:R-:W-:Y:S02]  /*1e80*/  CS2R R140, SRZ ;  /* 0x00000000008c7805 */ /* 0x000fe4000001ff00 */
[----:B------:R-:W-:Y:S01]  /*1e90*/  CS2R R138, SRZ ;  /* 0x00000000008a7805 */ /* 0x000fe2000001ff00 */
[----:B------:R-:W-:Y:S01]  /*1ea0*/  UIMAD UR5, UR5, UR4, UR10 ;  /* 0x00000004050572a4 */ /* 0x000fe2000f8e020a */
[----:B------:R-:W-:Y:S02]  /*1eb0*/  CS2R R136, SRZ ;  /* 0x0000000000887805 */ /* 0x000fe4000001ff00 */
[----:B------:R-:W-:Y:S02]  /*1ec0*/  CS2R R134, SRZ ;  /* 0x0000000000867805 */ /* 0x000fe4000001ff00 */
[----:B------:R-:W-:-:S02]  /*1ed0*/  CS2R R132, SRZ ;  /* 0x0000000000847805 */ /* 0x000fc4000001ff00 */
[----:B------:R-:W-:Y:S02]  /*1ee0*/  CS2R R130, SRZ ;  /* 0x0000000000827805 */ /* 0x000fe4000001ff00 */
[----:B------:R-:W-:Y:S02]  /*1ef0*/  CS2R R128, SRZ ;  /* 0x0000000000807805 */ /* 0x000fe4000001ff00 */
[----:B------:R-:W-:Y:S01]  /*1f00*/  VIADDMNMX R152, R3, UR5, R152, PT ;  /* 0x0000000503987c46 */ /* 0x000fe2000b800198 */
[----:B------:R-:W-:Y:S01]  /*1f10*/  IMAD.U32 R22, RZ, RZ, UR5 ;  /* 0x00000005ff167e24 */ /* 0x000fe2000f8e00ff */
[----:B------:R-:W-:Y:S02]  /*1f20*/  CS2R R126, SRZ ;  /* 0x00000000007e7805 */ /* 0x000fe4000001ff00 */
[----:B------:R-:W-:Y:S02]  /*1f30*/  CS2R R124, SRZ ;  /* 0x00000000007c7805 */ /* 0x000fe4000001ff00 */
[----:B------:R-:W-:-:S02]  /*1f40*/  ISETP.GT.AND P1, PT, R152, UR5, PT ;  /* 0x0000000598007c0c */ /* 0x000fc4000bf24270 */
        /* <DEDUP_REMOVED lines=87> */
.L_x_1208:
[----:B------:R-:W2:Y:S01]  /*24c0*/  LDL R2, [R1+0x64] ;  /* 0x0000640001027983 */ /* 0x000ea20000100800 */
[----:B------:R-:W-:-:S13]  /*24d0*/  R2UR UR6, R232 ;  /* 0x00000000e80672ca */ /* 0x000fda00000e0000 */
[----:B------:R-:W-:-:S04]  /*24e0*/  ULEA.HI UR4, UR6, UR6, URZ, 0x1 ;  /* 0x0000000606047291 */ /* 0x000fc8000f8f083f */
[----:B------:R-:W-:-:S04]  /*24f0*/  ULOP3.LUT UR4, UR4, 0xfffffffe, URZ, 0xc0, !UPT ;  /* 0xfffffffe04047892 */ /* 0x000fc8000f8ec03f */
[----:B------:R-:W-:-:S06]  /*2500*/  UIADD3 UR4, UR6, -UR4, URZ ;  /* 0x8000000406047290 */ /* 0x000fcc000fffe03f */
[----:B------:R-:W-:-:S05]  /*2510*/  IMAD.U32 R0, RZ, RZ, UR4 ;  /* 0x00000004ff007e24 */ /* 0x000fca000f8e00ff */
[----:B------:R-:W-:-:S04]  /*2520*/  SHF.L.U32 R0, R0, 0x1f, RZ ;  /* 0x0000001f00007819 */ /* 0x000fc800000006ff */
[----:B------:R-:W0:Y:S01]  /*2530*/  SYNCS.PHASECHK.TRANS64.TRYWAIT P1, [UR37+0x30800], R0 ;  /* 0x03080000ff0075a7 */ /* 0x000e220008020165 */
[----:B--2---:R-:W-:-:S13]  /*2540*/  R2UR UR5, R2 ;  /* 0x00000000020572ca */ /* 0x004fda00000e0000 */
[----:B------:R-:W-:-:S05]  /*2550*/  IMAD.U32 R2, RZ, RZ, UR5 ;  /* 0x00000005ff027e24 */ /* 0x000fca000f8e00ff */
[----:B------:R-:W-:Y:S01]  /*2560*/  ISETP.NE.AND P0, PT, R2, 0x3, PT ;  /* 0x000000030200780c */ /* 0x000fe20003f05270 */
[----:B0-----:R-:W-:-:S12]  /*2570*/  @!P1 BRA `(.L_x_1209) ;  /* 0x0000017400a49947 */ /* 0x001fd80003800000 */
.L_x_1446:
[----:B------:R-:W-:Y:S05]  /*2580*/  @!P0 BRA `(.L_x_1210) ;  /* 0x0000000000048947 */ /* 0x000fea0003800000 */
[----:B------:R-:W-:Y:S01]  /*2590*/  BPT.TRAP 0x1 ;  /* 0x000000040000795c */ /* 0x000fe20000300000 */
.L_x_1210:
[----:B0-----:R-:W-:Y:S02]  /*25a0*/  IMAD.U32 R3, RZ, RZ, UR36 ;  /* 0x00000024ff037e24 */ /* 0x001fe4000f8e00ff */
[----:B------:R-:W-:-:S03]  /*25b0*/  IMAD.U32 R0, RZ, RZ, UR38 ;  /* 0x00000026ff007e24 */ /* 0x000fc6000f8e00ff */
[----:B------:R-:W-:Y:S02]  /*25c0*/  LEA R3, R3, UR37, 0x3 ;  /* 0x0000002503037c11 */ /* 0x000fe4000f8e18ff */
[----:B------:R-:W-:-:S04]  /*25d0*/  SHF.L.U32 R0, R0, 0x1f, RZ ;  /* 0x0000001f00007819 */ /* 0x000fc800000006ff */
[----:B------:R0:W1:Y:S01]  /*25e0*/  SYNCS.PHASECHK.TRANS64.TRYWAIT P2, [R3+URZ+0x30830], R0 ;  /* 0x03083000030075a7 */ /* 0x000062000804017f */
[----:B------:R-:W-:Y:S05]  /*25f0*/  @!P0 BRA `(.L_x_1211) ;  /* 0x0000000000048947 */ /* 0x000fea0003800000 */
[----:B------:R-:W-:Y:S01]  /*2600*/  BPT.TRAP 0x1 ;  /* 0x000000040000795c */ /* 0x000fe20000300000 */
.L_x_1211:
[----:B------:R-:W2:Y:S02]  /*2610*/  S2R R2, SR_TID.X ;  /* 0x0000000000027919 */ /* 0x000ea40000002100 */
[----:B--2---:R-:W-:-:S04]  /*2620*/  LOP3.LUT R2, R2, 0x7f, RZ, 0xc0, !PT ;  /* 0x0000007f02027812 */ /* 0x004fc800078ec0ff */
[----:B------:R-:W-:Y:S01]  /*2630*/  ISETP.NE.AND P1, PT, R2, RZ, PT ;  /* 0x000000ff0200720c */ /* 0x000fe20003f25270 */
[----:B-1----:R-:W-:-:S12]  /*2640*/  @P2 BRA `(.L_x_1212) ;  /* 0x0000000000082947 */ /* 0x002fd80003800000 */
[----:B------:R-:W1:Y:S02]  /*2650*/  SYNCS.PHASECHK.TRANS64.TRYWAIT P2, [R3+URZ+0x30830], R0 ;  /* 0x03083000030075a7 */ /* 0x000e64000804017f */
[----:B-1----:R-:W-:Y:S05]  /*2660*/  @!P2 BRA `(.L_x_1213) ;  /* 0x000001740080a947 */ /* 0x002fea0003800000 */
.L_x_1212:
[----:B------:R-:W-:Y:S05]  /*2670*/  WARPSYNC.ALL ;  /* 0x0000000000007948 */ /* 0x000fea0003800000 */
[----:B------:R-:W-:Y:S01]  /*2680*/  UIADD3 UR4, UR37, 0x20400, URZ ;  /* 0x0002040025047890 */ /* 0x000fe2000fffe03f */
[----:B------:R-:W-:Y:S01]  /*2690*/  WARPGROUP.ARRIVE ;  /* 0x00000000000079c5 */ /* 0x000fe20000000000 */
[----:B------:R-:W-:Y:S01]  /*26a0*/  UMOV UR9, 0x40000040 ;  /* 0x4000004000097882 */ /* 0x000fe20000000000 */
[----:B------:R-:W-:Y:S01]  /*26b0*/  UMOV UR11, 0x40000040 ;  /* 0x40000040000b7882 */ /* 0x000fe20000000000 */
[----:B------:R-:W-:Y:S01]  /*26c0*/  USHF.R.U32.HI UR4, URZ, 0x4, UR4 ;  /* 0x000000043f047899 */ /* 0x000fe20008011604 */
[----:B------:R-:W-:Y:S01]  /*26d0*/  IMAD.U32 R15, RZ, RZ, UR9 ;  /* 0x00000009ff0f7e24 */ /* 0x000fe2000f8e00ff */
[----:B------:R-:W-:Y:S01]  /*26e0*/  UMOV UR13, 0x40000040 ;  /* 0x40000040000d7882 */ /* 0x000fe20000000000 */
[----:B------:R-:W-:Y:S01]  /*26f0*/  UMOV UR15, 0x40000040 ;  /* 0x40000040000f7882 */ /* 0x000fe20000000000 */
[----:B------:R-:W-:Y:S01]  /*2700*/  ULOP3.LUT UR4, UR4, 0x3fff, URZ, 0xc0, !UPT ;  /* 0x00003fff04047892 */ /* 0x000fe2000f8ec03f */
[----:B01----:R-:W-:Y:S01]  /*2710*/  VIADD R0, R19, UR61 ;  /* 0x0000003d13007c36 */ /* 0x003fe20008000000 */
[----:B------:R-:W-:Y:S01]  /*2720*/  UMOV UR17, 0x40000040 ;  /* 0x4000004000117882 */ /* 0x000fe20000000000 */
[----:B------:R-:W-:Y:S01]  /*2730*/  UMOV UR19, 0x40000040 ;  /* 0x4000004000137882 */ /* 0x000fe20000000000 */
[----:B------:R-:W-:Y:S01]  /*2740*/  ULOP3.LUT UR5, UR4, 0x10000, URZ, 0xfc, !UPT ;  /* 0x0001000004057892 */ /* 0x000fe2000f8efc3f */
[----:B------:R-:W-:Y:S01]  /*2750*/  IMAD.MOV.U32 R2, RZ, RZ, R0 ;  /* 0x000000ffff027224 */ /* 0x000fe200078e0000 */
[----:B------:R-:W-:Y:S01]  /*2760*/  ULOP3.LUT UR4, UR40, 0x10000, URZ, 0xfc, !UPT ;  /* 0x0001000028047892 */ /* 0x000fe2000f8efc3f */
[----:B------:R-:W-:Y:S01]  /*2770*/  LEA R17, R152, 0xffffffc0, 0x6 ;  /* 0xffffffc098117811 */ /* 0x000fe200078e30ff */
[----:B------:R-:W-:Y:S01]  /*2780*/  UMOV UR21, 0x40000040 ;  /* 0x4000004000157882 */ /* 0x000fe20000000000 */
[----:B------:R-:W-:Y:S01]  /*2790*/  UMOV UR23, 0x40000040 ;  /* 0x4000004000177882 */ /* 0x000fe20000000000 */
[----:B------:R-:W-:Y:S01]  /*27a0*/  IMAD.U32 R18, RZ, RZ, UR5 ;  /* 0x00000005ff127e24 */ /* 0x000fe2000f8e00ff */
[----:B------:R-:W-:-:S02]  /*27b0*/  ULEA UR5, UR36, UR5, 0xb ;  /* 0x0000000524057291 */ /* 0x000fc4000f8e583f */
[----:B------:R-:W-:Y:S01]  /*27c0*/  UMOV UR8, UR4 ;  /* 0x0000000400087c82 */ /* 0x000fe20008000000 */
[----:B------:R-:W-:Y:S01]  /*27d0*/  UIADD3 UR6, UR4, 0x2, URZ ;  /* 0x0000000204067890 */ /* 0x000fe2000fffe03f */
[----:B------:R-:W-:Y:S01]  /*27e0*/  IMAD.U32 R14, RZ, RZ, UR8 ;  /* 0x00000008ff0e7e24 */ /* 0x000fe2000f8e00ff */
[----:B------:R-:W-:Y:S02]  /*27f0*/  UIADD3 UR7, UR5, 0x2, URZ ;  /* 0x0000000205077890 */ /* 0x000fe4000fffe03f */
[----:B------:R-:W-:Y:S01]  /*2800*/  UMOV UR10, UR5 ;  /* 0x00000005000a7c82 */ /* 0x000fe20008000000 */
[----:B------:R-:W-:Y:S01]  /*2810*/  UIADD3 UR12, UR4, 0x404, URZ ;  /* 0x00000404040c7890 */ /* 0x000fe2000fffe03f */
[----:B------:R-:W-:Y:S01]  /*2820*/  HGMMA.64x64x16.F32.BF16 R24, gdesc[UR8], RZ, !UPT, gsb0 ;  /* 0x00e00000081879f0 */ /* 0x000fe2000c0018ff */
        /* <DEDUP_REMOVED lines=8> */
[----:B------:R-:W-:-:S02]  /*28b0*/  UIADD3 UR14, UR5, 0x204, URZ ;  /* 0x00000204050e7890 */ /* 0x000fc4000fffe03f */
[----:B------:R-:W-:Y:S02]  /*28c0*/  UIADD3 UR16, UR4, 0x406, URZ ;  /* 0x0000040604107890 */ /* 0x000fe4000fffe03f */
[----:B------:R-:W-:Y:S02]  /*28d0*/  UIADD3 UR18, UR5, 0x206, URZ ;  /* 0x0000020605127890 */ /* 0x000fe4000fffe03f */
[----:B------:R-:W-:Y:S02]  /*28e0*/  UIADD3 UR20, UR4, 0x800, URZ ;  /* 0x0000080004147890 */ /* 0x000fe4000fffe03f */
[----:B------:R-:W-:Y:S02]  /*28f0*/  UIADD3 UR22, UR5, 0x400, URZ ;  /* 0x0000040005167890 */ /* 0x000fe4000fffe03f */
[----:B------:R-:W-:Y:S02]  /*2900*/  UIADD3 UR24, UR4, 0x802, URZ ;  /* 0x0000080204187890 */ /* 0x000fe4000fffe03f */
[----:B------:R-:W-:Y:S01]  /*2910*/  UIADD3 UR26, UR5, 0x402, URZ ;  /* 0x00000402051a7890 */ /* 0x000fe2000fffe03f */
[----:B------:R-:W-:Y:S01]  /*2920*/  UMOV UR25, 0x40000040 ;  /* 0x4000004000197882 */ /* 0x000fe20000000000 */
[----:B------:R-:W-:Y:S01]  /*2930*/  UMOV UR27, 0x40000040 ;  /* 0x40000040001b7882 */ /* 0x000fe20000000000 */
[----:B------:R-:W-:-:S02]  /*2940*/  UIADD3 UR28, UR4, 0x804, URZ ;  /* 0x00000804041c7890 */ /* 0x000fc4000fffe03f */
[----:B------:R-:W-:Y:S01]  /*2950*/  UIADD3 UR30, UR5, 0x404, URZ ;  /* 0x00000404051e7890 */ /* 0x000fe2000fffe03f */
[----:B------:R-:W-:Y:S01]  /*2960*/  UMOV UR29, 0x40000040 ;  /* 0x40000040001d7882 */ /* 0x000fe20000000000 */
[----:B------:R-:W-:Y:S01]  /*2970*/  UMOV UR31, 0x40000040 ;  /* 0x40000040001f7882 */ /* 0x000fe20000000000 */
[----:B------:R-:W-:Y:S02]  /*2980*/  UIADD3 UR32, UR4, 0x806, URZ ;  /* 0x0000080604207890 */ /* 0x000fe4000fffe03f */
[----:B------:R-:W-:Y:S01]  /*2990*/  UIADD3 UR34, UR5, 0x406, URZ ;  /* 0x0000040605227890 */ /* 0x000fe2000fffe03f */
[----:B------:R-:W-:Y:S01]  /*29a0*/  UMOV UR33, 0x40000040 ;  /* 0x4000004000217882 */ /* 0x000fe20000000000 */
[----:B------:R-:W-:Y:S01]  /*29b0*/  UMOV UR35, 0x40000040 ;  /* 0x4000004000237882 */ /* 0x000fe20000000000 */
        /* <DEDUP_REMOVED lines=16> */
[----:B------:R-:W-:-:S02]  /*2ac0*/  WARPGROUP.DEPBAR.LE gsb0, 0x0 ;  /* 0x00008000000079c5 */ /* 0x000fc40000010000 */
[----:B------:R-:W-:-:S06]  /*2ad0*/  WARPGROUP.ARRIVE ;  /* 0x00000000000079c5 */ /* 0x000fcc0000000000 */
[----:B------:R-:W-:Y:S01]  /*2ae0*/  HGMMA.64x64x16.F32.BF16 R24, gdesc[UR8], R24, gsb0 ;  /* 0x00e00000081879f0 */ /* 0x000fe20008001818 */
        /* <DEDUP_REMOVED lines=8> */
[----:B------:R-:W-:Y:S02]  /*2b70*/  WARPGROUP.DEPBAR.LE gsb0, 0x0 ;  /* 0x00008000000079c5 */ /* 0x000fe40000010000 */
        /* <DEDUP_REMOVED lines=17> */
[----:B------:R-:W-:Y:S01]  /*2c90*/  IMAD.U32 R6, RZ, RZ, UR8 ;  /* 0x00000008ff067e24 */ /* 0x000fe2000f8e00ff */
[----:B------:R-:W-:Y:S01]  /*2ca0*/  ULDC.64 UR6, c[0x0][0x9e0] ;  /* 0x0002780000067ab9 */ /* 0x000fe20000000a00 */
[----:B------:R-:W-:Y:S01]  /*2cb0*/  IMAD.U32 R7, RZ, RZ, UR9 ;  /* 0x00000009ff077e24 */ /* 0x000fe2000f8e00ff */
[----:B------:R-:W-:Y:S01]  /*2cc0*/  UISETP.GE.AND UP1, UPT, UR7, 0x1, UPT ;  /* 0x000000010700788c */ /* 0x000fe2000bf26270 */
[----:B------:R-:W-:Y:S02]  /*2cd0*/  WARPGROUP.DEPBAR.LE gsb0, 0x0 ;  /* 0x00008000000079c5 */ /* 0x000fe40000010000 */
[----:B------:R-:W-:-:S06]  /*2ce0*/  WARPGROUP.ARRIVE ;  /* 0x00000000000079c5 */ /* 0x000fcc0000000000 */
[----:B------:R-:W-:Y:S01]  /*2cf0*/  HGMMA.64x64x16.F32.BF16 R24, gdesc[UR8], R24, gsb0 ;  /* 0x00e00000081879f0 */ /* 0x000fe20008001818 */
[----:B------:R-:W-:Y:S02]  /*2d00*/  UIADD3 UR8, UR4, 0x402, URZ ;  /* 0x0000040204087890 */ /* 0x000fe4000fffe03f */
[----:B------:R-:W-:Y:S01]  /*2d10*/  UIADD3 UR10, UR5, 0x202, URZ ;  /* 0x00000202050a7890 */ /* 0x000fe2000fffe03f */
[----:B------:R-:W-:Y:S01]  /*2d20*/  UMOV UR9, 0x40000040 ;  /* 0x4000004000097882 */ /* 0x000fe20000000000 */
[----:B------:R-:W-:Y:S01]  /*2d30*/  UMOV UR11, 0x40000040 ;  /* 0x40000040000b7882 */ /* 0x000fe20000000000 */
[----:B------:R-:W-:Y:S02]  /*2d40*/  ULDC UR4, c[0x0][0x448] ;  /* 0x0001120000047ab9 */ /* 0x000fe40000000800 */
[----:B------:R-:W-:-:S06]  /*2d50*/  UISETP.NE.AND UP0, UPT, UR4, 0x1, UPT ;  /* 0x000000010400788c */ /* 0x000fcc000bf05270 */
[----:B------:R-:W-:Y:S02]  /*2d60*/  PLOP3.LUT P2, PT, PT, PT, UP0, 0x80, 0x0 ;  /* 0x000000000000781c */ /* 0x000fe40003f4f008 */
[----:B------:R-:W-:-:S03]  /*2d70*/  PLOP3.LUT P3, PT, PT, PT, UP0, 0x80, 0x0 ;  /* 0x000000000000781c */ /* 0x000fc60003f6f008 */
[----:B------:R-:W-:-:S08]  /*2d80*/  @UP0 ULDC UR4, c[0x0][0x44c] ;  /* 0x0001130000040ab9 */ /* 0x000fd00000000800 */
[----:B------:R-:W-:Y:S01]  /*2d90*/  @P2 IMAD.HI.U32 R4, R0, UR4, RZ ;  /* 0x0000000400042c27 */ /* 0x000fe2000f8e00ff */
[----:B------:R-:W-:Y:S01]  /*2da0*/  @UP0 ULDC UR4, c[0x0][0x450] ;  /* 0x0001140000040ab9 */ /* 0x000fe20000000800 */
[----:B------:R-:W-:Y:S02]  /*2db0*/  PLOP3.LUT P2, PT, PT, PT, UP1, 0x40, 0x0 ;  /* 0x000000000000781c */ /* 0x000fe40003f4e818 */
[----:B------:R-:W-:Y:S01]  /*2dc0*/  @!P1 VIADD R0, R3, 0x30840 ;  /* 0x0003084003009836 */ /* 0x000fe20000000000 */
[----:B------:R-:W-:Y:S01]  /*2dd0*/  @P3 SHF.R.U32.HI R2, RZ, UR4, R4 ;  /* 0x00000004ff023c19 */ /* 0x000fe20008011604 */
[----:B------:R-:W-:-:S03]  /*2de0*/  IMAD.MOV.U32 R3, RZ, RZ, -0x40 ;  /* 0xffffffc0ff037424 */ /* 0x000fc600078e00ff */
[----:B------:R-:W-:Y:S01]  /*2df0*/  @!P1 PRMT R0, RZ, 0x654, R0 ;  /* 0x00000654ff009816 */ /* 0x000fe20000000000 */
[----:B------:R-:W0:Y:S01]  /*2e00*/  SHFL.IDX PT, R5, R2, RZ, 0x1c1f ;  /* 0x001c1fff02057589 */ /* 0x000e2200000e0000 */
[----:B------:R-:W-:Y:S02]  /*2e10*/  IMAD R21, R152, R3, 0x40 ;  /* 0x0000004098157424 */ /* 0x000fe400078e0203 */
[----:B------:R-:W-:-:S03]  /*2e20*/  IMAD.U32 R3, RZ, RZ, UR39 ;  /* 0x00000027ff037e24 */ /* 0x000fc6000f8e00ff */
[----:B------:R-:W-:Y:S01]  /*2e30*/  IADD3 R20, -R16, UR60, R21 ;  /* 0x0000003c10147c10 */ /* 0x000fe2000fffe115 */
        /* <DEDUP_REMOVED lines=8> */
[----:B------:R-:W-:Y:S01]  /*2ec0*/  HGMMA.64x64x16.F32.BF16 R24, gdesc[UR16], R24, gsb0 ;  /* 0x00e00000101879f0 */ /* 0x000fe20008001818 */
[----:B------:R-:W-:Y:S02]  /*2ed0*/  ULDC UR18, c[0x0][0x9dc] ;  /* 0x0002770000127ab9 */ /* 0x000fe40000000800 */
[----:B------:R-:W-:Y:S01]  /*2ee0*/  ULOP3.LUT UR4, URZ, UR18, URZ, 0x33, !UPT ;  /* 0x000000123f047292 */ /* 0x000fe2000f8e333f */
        /* <DEDUP_REMOVED lines=25> */
[----:B------:R1:W-:Y:S02]  /*3080*/  @!P1 SYNCS.ARRIVE.TRANS64.RED.A1T0 RZ, [R0+URZ], RZ ;  /* 0x000000ff00ff99a7 */ /* 0x0003e4000810043f */
[----:B-1----:R-:W-:-:S04]  /*3090*/  IADD3 R0, -R16, 0x1, R21 ;  /* 0x0000000110007810 */ /* 0x002fc80007ffe115 */
[----:B------:R-:W-:-:S05]  /*30a0*/  IADD3 R0, -R3, UR60, R0 ;  /* 0x0000003c03007c10 */ /* 0x000fca000fffe100 */
[C---:B------:R-:W-:Y:S02]  /*30b0*/  VIADD R57, R0.reuse, UR6 ;  /* 0x0000000600397c36 */ /* 0x040fe40008000000 */
[----:B------:R-:W-:-:S03]  /*30c0*/  VIADD R56, R0, UR4 ;  /* 0x0000000400387c36 */ /* 0x000fc60008000000 */
[----:B0-----:R-:W-:Y:S01]  /*30d0*/  VIADDMNMX R0, R5, R57, R20, PT ;  /* 0x0000003905007246 */ /* 0x001fe20003800114 */
[----:B------:R-:W-:Y:S01]  /*30e0*/  IMAD.IADD R3, R56, 0x1, R5 ;  /* 0x0000000138037824 */ /* 0x000fe200078e0205 */
[----:B------:R-:W-:Y:S06]  /*30f0*/  @P2 BRA `(.L_x_1214) ;  /* 0x00000000005c2947 */ /* 0x000fec0003800000 */
[----:B------:R-:W-:Y:S01]  /*3100*/  IMAD.U32 R4, RZ, RZ, UR39 ;  /* 0x00000027ff047e24 */ /* 0x000fe2000f8e00ff */
[----:B------:R-:W-:Y:S04]  /*3110*/  BSSY B0, `(.L_x_1215) ;  /* 0x0000011000007945 */ /* 0x000fe80003800000 */
[----:B------:R-:W-:-:S04]  /*3120*/  IADD3 R4, -R4, UR60, R5 ;  /* 0x0000003c04047c10 */ /* 0x000fc8000fffe105 */
[----:B------:R-:W-:-:S13]  /*3130*/  ISETP.GT.AND P2, PT, R4, -0x1, PT ;  /* 0xffffffff0400780c */ /* 0x000fda0003f44270 */
[----:B------:R-:W-:Y:S05]  /*3140*/  @P2 BRA `(.L_x_1216) ;  /* 0x0000000000202947 */ /* 0x000fea0003800000 */
[----:B------:R-:W-:Y:S01]  /*3150*/  UISETP.NE.AND UP2, UPT, UR7, 0x1, UPT ;  /* 0x000000010700788c */ /* 0x000fe2000bf45270 */
[----:B------:R-:W-:-:S05]  /*3160*/  LOP3.LUT R4, RZ, R4, RZ, 0x33, !PT ;  /* 0x00000004ff047212 */ /* 0x000fca00078e33ff */
[----:B------:R-:W-:-:S05]  /*3170*/  PLOP3.LUT P2, PT, PT, PT, UP2, 0x80, 0x0 ;  /* 0x000000000000781c */ /* 0x000fca0003f4f028 */
[----:B------:R-:W-:-:S08]  /*3180*/  @UP2 ULDC.64 UR4, c[0x0][0x9e8] ;  /* 0x00027a0000042ab9 */ /* 0x000fd00000000a00 */
[----:B------:R-:W-:-:S05]  /*3190*/  @P2 IMAD.HI.U32 R5, R4, UR4, RZ ;  /* 0x0000000404052c27 */ /* 0x000fca000f8e00ff */
[----:B------:R-:W-:-:S04]  /*31a0*/  @P2 SHF.R.U32.HI R4, RZ, UR5, R5 ;  /* 0x00000005ff042c19 */ /* 0x000fc80008011605 */
[----:B------:R-:W-:Y:S01]  /*31b0*/  LOP3.LUT R4, RZ, R4, RZ, 0x33, !PT ;  /* 0x00000004ff047212 */ /* 0x000fe200078e33ff */
[----:B------:R-:W-:Y:S06]  /*31c0*/  BRA `(.L_x_1217) ;  /* 0x0000000000147947 */ /* 0x000fec0003800000 */
.L_x_1216:
[----:B------:R-:W-:-:S06]  /*31d0*/  UISETP.NE.AND UP2, UPT, UR7, 0x1, UPT ;  /* 0x000000010700788c */ /* 0x000fcc000bf45270 */
[----:B------:R-:W-:-:S05]  /*31e0*/  PLOP3.LUT P2, PT, PT, PT, UP2, 0x80, 0x0 ;  /* 0x000000000000781c */ /* 0x000fca0003f4f028 */
[----:B------:R-:W-:-:S08]  /*31f0*/  @UP2 ULDC.64 UR4, c[0x0][0x9e8] ;  /* 0x00027a0000042ab9 */ /* 0x000fd00000000a00 */
[----:B------:R-:W-:-:S05]  /*3200*/  @P2 IMAD.HI.U32 R5, R4, UR4, RZ ;  /* 0x0000000404052c27 */ /* 0x000fca000f8e00ff */
[----:B------:R-:W-:-:S07]  /*3210*/  @P2 SHF.R.U32.HI R4, RZ, UR5, R5 ;  /* 0x00000005ff042c19 */ /* 0x000fce0008011605 */
.L_x_1217:
[----:B------:R-:W-:Y:S05]  /*3220*/  BSYNC B0 ;  /* 0x0000000000007941 */ /* 0x000fea0003800000 */
.L_x_1215:
[----:B------:R-:W-:-:S04]  /*3230*/  IMAD R5, R4, UR7, -R17 ;  /* 0x0000000704057c24 */ /* 0x000fc8000f8e0a11 */
[----:B------:R-:W-:-:S05]  /*3240*/  IMAD.IADD R5, R5, 0x1, -R16 ;  /* 0x0000000105057824 */ /* 0x000fca00078e0a10 */
[----:B------:R-:W-:Y:S02]  /*3250*/  VIMNMX R3, R3, R5, !PT ;  /* 0x0000000503037248 */ /* 0x000fe40007fe0100 */
[----:B------:R-:W-:-:S07]  /*3260*/  VIADDMNMX R0, R5, UR7, R0, PT ;  /* 0x0000000705007c46 */ /* 0x000fce000b800100 */
.L_x_1214:
[C---:B------:R-:W-:Y:S01]  /*3270*/  ISETP.GE.AND P2, PT, R21.reuse, 0x2, PT ;  /* 0x000000021500780c */ /* 0x040fe20003f46270 */
[----:B------:R-:W0:Y:S01]  /*3280*/  SHFL.IDX PT, R5, R2, 0x1, 0x1c1f ;  /* 0x003c1f0002057f89 */ /* 0x000e2200000e0000 */
[----:B------:R-:W-:Y:S02]  /*3290*/  ISETP.GE.AND P6, PT, R21, 0xa, PT ;  /* 0x0000000a1500780c */ /* 0x000fe40003fc6270 */
[----:B------:R-:W-:Y:S02]  /*32a0*/  ISETP.GT.AND P4, PT, R3, 0x1, !P2 ;  /* 0x000000010300780c */ /* 0x000fe40005784270 */
[----:B------:R-:W-:Y:S02]  /*32b0*/  ISETP.GE.AND P3, PT, R21, 0x9, PT ;  /* 0x000000091500780c */ /* 0x000fe40003f66270 */
[----:B------:R-:W-:Y:S02]  /*32c0*/  ISETP.LT.OR P4, PT, R0, 0x2, P4 ;  /* 0x000000020000780c */ /* 0x000fe40002781670 */
[----:B------:R-:W-:-:S02]  /*32d0*/  ISETP.GT.AND P5, PT, R3, 0x8, !P3 ;  /* 0x000000080300780c */ /* 0x000fc40005fa4270 */
[----:B------:R-:W-:Y:S02]  /*32e0*/  FSEL R58, R25, -INF , !P4 ;  /* 0xff800000193a7808 */ /* 0x000fe40006000000 */
[----:B------:R-:W-:Y:S02]  /*32f0*/  ISETP.GT.AND P4, PT, R3, 0x9, !P6 ;  /* 0x000000090300780c */ /* 0x000fe40007784270 */
[----:B------:R-:W-:Y:S02]  /*3300*/  P2R R25, PR, RZ, 0x40 ;  /* 0x00000040ff197803 */ /* 0x000fe40000000000 */
[----:B------:R-:W-:Y:S02]  /*3310*/  ISETP.LT.OR P4, PT, R0, 0xa, P4 ;  /* 0x0000000a0000780c */ /* 0x000fe40002781670 */
[----:B------:R-:W-:Y:S02]  /*3320*/  ISETP.GE.AND P6, PT, R21, 0x11, PT ;  /* 0x000000111500780c */ /* 0x000fe40003fc6270 */
[----:B------:R-:W-:-:S02]  /*3330*/  FSEL R60, R29, -INF , !P4 ;  /* 0xff8000001d3c7808 */ /* 0x000fc40006000000 */
[----:B------:R-:W-:Y:S02]  /*3340*/  ISETP.LT.OR P5, PT, R0, 0x9, P5 ;  /* 0x000000090000780c */ /* 0x000fe40002fa1670 */
[----:B------:R-:W-:Y:S02]  /*3350*/  ISETP.GT.AND P4, PT, R3, 0x10, !P6 ;  /* 0x000000100300780c */ /* 0x000fe40007784270 */
[----:B------:R-:W-:Y:S02]  /*3360*/  FSEL R28, R28, -INF , !P5 ;  /* 0xff8000001c1c7808 */ /* 0x000fe40006800000 */
[----:B------:R-:W-:Y:S02]  /*3370*/  ISETP.LT.OR P4, PT, R0, 0x11, P4 ;  /* 0x000000110000780c */ /* 0x000fe40002781670 */
[----:B------:R-:W-:Y:S02]  /*3380*/  ISETP.GE.AND P5, PT, R21, 0x12, PT ;  /* 0x000000121500780c */ /* 0x000fe40003fa6270 */
[----:B------:R-:W-:-:S02]  /*3390*/  FSEL R32, R32, -INF , !P4 ;  /* 0xff80000020207808 */ /* 0x000fc40006000000 */
[----:B------:R-:W-:Y:S02]  /*33a0*/  ISETP.GT.AND P4, PT, R3, 0x11, !P5 ;  /* 0x000000110300780c */ /* 0x000fe40006f84270 */
[----:B------:R-:W-:Y:S02]  /*33b0*/  P2R R59, PR, RZ, 0x20 ;  /* 0x00000020ff3b7803 */ /* 0x000fe40000000000 */
[----:B------:R-:W-:Y:S02]  /*33c0*/  ISETP.LT.OR P4, PT, R0, 0x12, P4 ;  /* 0x000000120000780c */ /* 0x000fe40002781670 */
[----:B------:R-:W-:Y:S02]  /*33d0*/  ISETP.GE.AND P5, PT, R21, 0x19, PT ;  /* 0x000000191500780c */ /* 0x000fe40003fa6270 */
[----:B------:R-:W-:Y:S02]  /*33e0*/  FSEL R62, R33, -INF , !P4 ;  /* 0xff800000213e7808 */ /* 0x000fe40006000000 */
[----:B------:R-:W-:-:S02]  /*33f0*/  ISETP.GT.AND P4, PT, R3, 0x18, !P5 ;  /* 0x000000180300780c */ /* 0x000fc40006f84270 */
[----:B------:R-:W-:Y:S02]  /*3400*/  P2R R33, PR, RZ, 0x20 ;  /* 0x00000020ff217803 */ /* 0x000fe40000000000 */
[----:B------:R-:W-:Y:S02]  /*3410*/  ISETP.LT.OR P4, PT, R0, 0x19, P4 ;  /* 0x000000190000780c */ /* 0x000fe40002781670 */
[----:B------:R-:W-:Y:S02]  /*3420*/  ISETP.GE.AND P5, PT, R21, 0x1a, PT ;  /* 0x0000001a1500780c */ /* 0x000fe40003fa6270 */
[----:B------:R-:W-:Y:S02]  /*3430*/  FSEL R36, R36, -INF , !P4 ;  /* 0xff80000024247808 */ /* 0x000fe40006000000 */
[----:B------:R-:W-:Y:S02]  /*3440*/  ISETP.GT.AND P4, PT, R3, 0x19, !P5 ;  /* 0x000000190300780c */ /* 0x000fe40006f84270 */
[----:B------:R-:W-:-:S02]  /*3450*/  P2R R61, PR, RZ, 0x20 ;  /* 0x00000020ff3d7803 */ /* 0x000fc40000000000 */
[C---:B------:R-:W-:Y:S02]  /*3460*/  ISETP.LT.OR P4, PT, R0.reuse, 0x1a, P4 ;  /* 0x0000001a0000780c */ /* 0x040fe40002781670 */
[----:B------:R-:W-:Y:S02]  /*3470*/  ISETP.GE.AND P5, PT, R21, 0x21, PT ;  /* 0x000000211500780c */ /* 0x000fe40003fa6270 */
[----:B------:R-:W-:Y:S02]  /*3480*/  FSEL R64, R37, -INF , !P4 ;  /* 0xff80000025407808 */ /* 0x000fe40006000000 */
[----:B------:R-:W-:Y:S02]  /*3490*/  ISETP.GT.AND P4, PT, R3, 0x20, !P5 ;  /* 0x000000200300780c */ /* 0x000fe40006f84270 */
[----:B------:R-:W-:Y:S02]  /*34a0*/  P2R R37, PR, RZ, 0x20 ;  /* 0x00000020ff257803 */ /* 0x000fe40000000000 */
[----:B------:R-:W-:-:S02]  /*34b0*/  ISETP.LT.OR P4, PT, R0, 0x21, P4 ;  /* 0x000000210000780c */ /* 0x000fc40002781670 */
[----:B------:R-:W-:Y:S02]  /*34c0*/  ISETP.GE.AND P5, PT, R21, 0x22, PT ;  /* 0x000000221500780c */ /* 0x000fe40003fa6270 */
[----:B------:R-:W-:Y:S02]  /*34d0*/  FSEL R40, R40, -INF , !P4 ;  /* 0xff80000028287808 */ /* 0x000fe40006000000 */
[----:B------:R-:W-:Y:S02]  /*34e0*/  ISETP.GT.AND P4, PT, R3, 0x21, !P5 ;  /* 0x000000210300780c */ /* 0x000fe40006f84270 */
[----:B------:R-:W-:Y:S02]  /*34f0*/  P2R R63, PR, RZ, 0x20 ;  /* 0x00000020ff3f7803 */ /* 0x000fe40000000000 */
[----:B------:R-:W-:Y:S02]  /*3500*/  ISETP.LT.OR P4, PT, R0, 0x22, P4 ;  /* 0x000000220000780c */ /* 0x000fe40002781670 */
[----:B------:R-:W-:-:S02]  /*3510*/  ISETP.GE.AND P5, PT, R21, 0x29, PT ;  /* 0x000000291500780c */ /* 0x000fc40003fa6270 */
[----:B------:R-:W-:Y:S02]  /*3520*/  FSEL R66, R41, -INF , !P4 ;  /* 0xff80000029427808 */ /* 0x000fe40006000000 */
[----:B------:R-:W-:Y:S02]  /*3530*/  ISETP.GT.AND P4, PT, R3, 0x28, !P5 ;  /* 0x000000280300780c */ /* 0x000fe40006f84270 */
[----:B------:R-:W-:Y:S02]  /*3540*/  P2R R41, PR, RZ, 0x20 ;  /* 0x00000020ff297803 */ /* 0x000fe40000000000 */
        /* <DEDUP_REMOVED lines=11> */
[----:B------:R-:W-:Y:S02]  /*3600*/  P2R R29, PR, RZ, 0x40 ;  /* 0x00000040ff1d7803 */ /* 0x000fe40000000000 */
[----:B------:R-:W-:Y:S02]  /*3610*/  FSEL R48, R48, -INF , !P4 ;  /* 0xff80000030307808 */ /* 0x000fe40006000000 */
[----:B------:R-:W-:-:S04]  /*3620*/  ISETP.GE.AND P4, PT, R21, 0x32, PT ;  /* 0x000000321500780c */ /* 0x000fc80003f86270 */
[----:B------:R-:W-:-:S04]  /*3630*/  ISETP.GT.AND P5, PT, R3, 0x31, !P4 ;  /* 0x000000310300780c */ /* 0x000fc800067a4270 */
[----:B------:R-:W-:-:S04]  /*3640*/  ISETP.LT.OR P5, PT, R0, 0x32, P5 ;  /* 0x000000320000780c */ /* 0x000fc80002fa1670 */
[----:B------:R-:W-:Y:S02]  /*3650*/  FSEL R70, R49, -INF , !P5 ;  /* 0xff80000031467808 */ /* 0x000fe40006800000 */
[----:B------:R-:W-:-:S04]  /*3660*/  ISETP.GE.AND P5, PT, R21, 0x39, PT ;  /* 0x000000391500780c */ /* 0x000fc80003fa6270 */
[----:B------:R-:W-:-:S04]  /*3670*/  ISETP.GT.AND P6, PT, R3, 0x38, !P5 ;  /* 0x000000380300780c */ /* 0x000fc80006fc4270 */
[----:B------:R-:W-:-:S04]  /*3680*/  ISETP.LT.OR P6, PT, R0, 0x39, P6 ;  /* 0x000000390000780c */ /* 0x000fc800037c1670 */
[----:B------:R-:W-:Y:S02]  /*3690*/  FSEL R52, R52, -INF , !P6 ;  /* 0xff80000034347808 */ /* 0x000fe40007000000 */
[----:B------:R-:W-:-:S04]  /*36a0*/  ISETP.GE.AND P6, PT, R21, 0x1, PT ;  /* 0x000000011500780c */ /* 0x000fc80003fc6270 */
[----:B------:R-:W-:Y:S02]  /*36b0*/  P2R R4, PR, RZ, 0x40 ;  /* 0x00000040ff047803 */ /* 0x000fe40000000000 */
[----:B------:R-:W-:-:S04]  /*36c0*/  ISETP.GT.AND P6, PT, R3, RZ, !P6 ;  /* 0x000000ff0300720c */ /* 0x000fc800077c4270 */
[----:B------:R-:W-:-:S04]  /*36d0*/  ISETP.LT.OR P6, PT, R0, 0x1, P6 ;  /* 0x000000010000780c */ /* 0x000fc800037c1670 */
[----:B------:R-:W-:Y:S02]  /*36e0*/  FSEL R24, R24, -INF , !P6 ;  /* 0xff80000018187808 */ /* 0x000fe40007000000 */
[----:B------:R-:W-:-:S04]  /*36f0*/  ISETP.GE.AND P6, PT, R21, 0x3a, PT ;  /* 0x0000003a1500780c */ /* 0x000fc80003fc6270 */
[----:B------:R-:W-:Y:S02]  /*3700*/  P2R R21, PR, RZ, 0x40 ;  /* 0x00000040ff157803 */ /* 0x000fe40000000000 */
[----:B------:R-:W-:Y:S01]  /*3710*/  ISETP.GT.AND P6, PT, R3, 0x39, !P6 ;  /* 0x000000390300780c */ /* 0x000fe200077c4270 */
[----:B0-----:R-:W-:-:S03]  /*3720*/  IMAD.IADD R3, R56, 0x1, R5 ;  /* 0x0000000138037824 */ /* 0x001fc600078e0205 */
[----:B------:R-:W-:Y:S02]  /*3730*/  ISETP.LT.OR P6, PT, R0, 0x3a, P6 ;  /* 0x0000003a0000780c */ /* 0x000fe400037c1670 */
[----:B------:R-:W-:Y:S02]  /*3740*/  VIADDMNMX R0, R5, R57, R20, PT ;  /* 0x0000003905007246 */ /* 0x000fe40003800114 */
[----:B------:R-:W-:Y:S02]  /*3750*/  FSEL R72, R53, -INF , !P6 ;  /* 0xff80000035487808 */ /* 0x000fe40007000000 */
[----:B------:R-:W-:-:S13]  /*3760*/  PLOP3.LUT P6, PT, PT, PT, UP1, 0x40, 0x0 ;  /* 0x000000000000781c */ /* 0x000fda0003fce818 */
[----:B------:R-:W-:Y:S05]  /*3770*/  @P6 BRA `(.L_x_1218) ;  /* 0x0000000000646947 */ /* 0x000fea0003800000 */
        /* <DEDUP_REMOVED lines=9> */
[----:B------:R-:W-:Y:S01]  /*3810*/  @P6 IMAD.HI.U32 R5, R2, UR4, RZ ;  /* 0x0000000402056c27 */ /* 0x000fe2000f8e00ff */
[----:B------:R-:W-:-:S13]  /*3820*/  PLOP3.LUT P6, PT, PT, PT, UP2, 0x80, 0x0 ;  /* 0x000000000000781c */ /* 0x000fda0003fcf028 */
[----:B------:R-:W-:-:S04]  /*3830*/  @P6 SHF.R.U32.HI R2, RZ, UR5, R5 ;  /* 0x00000005ff026c19 */ /* 0x000fc80008011605 */
[----:B------:R-:W-:Y:S01]  /*3840*/  LOP3.LUT R2, RZ, R2, RZ, 0x33, !PT ;  /* 0x00000002ff027212 */ /* 0x000fe200078e33ff */
[----:B------:R-:W-:Y:S06]  /*3850*/  BRA `(.L_x_1221) ;  /* 0x0000000000187947 */ /* 0x000fec0003800000 */
.L_x_1220:
[----:B------:R-:W-:-:S06]  /*3860*/  UISETP.NE.AND UP2, UPT, UR7, 0x1, UPT ;  /* 0x000000010700788c */ /* 0x000fcc000bf45270 */
[----:B------:R-:W-:-:S05]  /*3870*/  PLOP3.LUT P6, PT, PT, PT, UP2, 0x80, 0x0 ;  /* 0x000000000000781c */ /* 0x000fca0003fcf028 */
[----:B------:R-:W-:-:S08]  /*3880*/  @UP2 ULDC.64 UR4, c[0x0][0x9e8] ;  /* 0x00027a0000042ab9 */ /* 0x000fd00000000a00 */
[----:B------:R-:W-:Y:S01]  /*3890*/  @P6 IMAD.HI.U32 R5, R2, UR4, RZ ;  /* 0x0000000402056c27 */ /* 0x000fe2000f8e00ff */
[----:B------:R-:W-:-:S13]  /*38a0*/  PLOP3.LUT P6, PT, PT, PT, UP2, 0x80, 0x0 ;  /* 0x000000000000781c */ /* 0x000fda0003fcf028 */
[----:B------:R-:W-:-:S07]  /*38b0*/  @P6 SHF.R.U32.HI R2, RZ, UR5, R5 ;  /* 0x00000005ff026c19 */ /* 0x000fce0008011605 */
.L_x_1221:
[----:B------:R-:W-:Y:S05]  /*38c0*/  BSYNC B0 ;  /* 0x0000000000007941 */ /* 0x000fea0003800000 */
.L_x_1219:
[----:B------:R-:W-:-:S04]  /*38d0*/  IMAD R5, R2, UR7, -R17 ;  /* 0x0000000702057c24 */ /* 0x000fc8000f8e0a11 */
[----:B------:R-:W-:-:S05]  /*38e0*/  IMAD.IADD R5, R5, 0x1, -R16 ;  /* 0x0000000105057824 */ /* 0x000fca00078e0a10 */
[----:B------:R-:W-:Y:S02]  /*38f0*/  VIMNMX R3, R3, R5, !PT ;  /* 0x0000000503037248 */ /* 0x000fe40007fe0100 */
[----:B------:R-:W-:-:S07]  /*3900*/  VIADDMNMX R0, R5, UR7, R0, PT ;  /* 0x0000000705007c46 */ /* 0x000fce000b800100 */
.L_x_1218:
[----:B------:R-:W-:Y:S01]  /*3910*/  ISETP.GT.AND P2, PT, R3, 0x1, !P2 ;  /* 0x000000010300780c */ /* 0x000fe20005744270 */
[----:B------:R-:W-:Y:S01]  /*3920*/  ULDC UR5, c[0x0][0x988] ;  /* 0x0002620000057ab9 */ /* 0x000fe20000000800 */
[----:B------:R-:W-:Y:S01]  /*3930*/  FMNMX.FTZ R2, R24, R58, !PT ;  /* 0x0000003a18027209 */ /* 0x000fe20007810000 */
[----:B------:R-:W-:Y:S01]  /*3940*/  @UP0 ULDC UR10, c[0x0][0x44c] ;  /* 0x00011300000a0ab9 */ /* 0x000fe20000000800 */
[----:B------:R-:W-:Y:S01]  /*3950*/  ISETP.LT.OR P2, PT, R0, 0x2, P2 ;  /* 0x000000020000780c */ /* 0x000fe20001741670 */
[----:B------:R-:W-:Y:S01]  /*3960*/  UIMAD.WIDE.U32 UR10, UR61, UR10, URZ ;  /* 0x0000000a3d0a72a5 */ /* 0x000fe2000f8e003f */
[----:B------:R-:W-:Y:S01]  /*3970*/  FMNMX.FTZ R2, R28, R2, !PT ;  /* 0x000000021c027209 */ /* 0x000fe20007810000 */
[----:B------:R-:W-:Y:S01]  /*3980*/  @UP0 ULDC UR14, c[0x0][0x450] ;  /* 0x00011400000e0ab9 */ /* 0x000fe20000000800 */
[----:B------:R-:W-:Y:S01]  /*3990*/  FSEL R27, R27, -INF , !P2 ;  /* 0xff8000001b1b7808 */ /* 0x000fe20005000000 */
[----:B------:R-:W-:Y:S01]  /*39a0*/  UMOV UR4, UR61 ;  /* 0x0000003d00047c82 */ /* 0x000fe20008000000 */
[----:B------:R-:W-:Y:S01]  /*39b0*/  ISETP.NE.AND P2, PT, R25, RZ, PT ;  /* 0x000000ff1900720c */ /* 0x000fe20003f45270 */
[----:B------:R-:W-:Y:S01]  /*39c0*/  @UP0 USHF.R.U32.HI UR4, URZ, UR14, UR11 ;  /* 0x0000000e3f040299 */ /* 0x000fe2000801160b */
[----:B------:R-:W-:-:S02]  /*39d0*/  FMNMX.FTZ R2, R60, R2, !PT ;  /* 0x000000023c027209 */ /* 0x000fc40007810000 */
[----:B------:R-:W-:Y:S01]  /*39e0*/  ISETP.GT.AND P2, PT, R3, 0x9, !P2 ;  /* 0x000000090300780c */ /* 0x000fe20005744270 */
[----:B------:R-:W-:Y:S01]  /*39f0*/  UIADD3 UR52, UR52, UR4, URZ ;  /* 0x0000000434347290 */ /* 0x000fe2000fffe03f */
[----:B------:R-:W-:Y:S02]  /*3a00*/  FMNMX.FTZ R2, R32, R2, !PT ;  /* 0x0000000220027209 */ /* 0x000fe40007810000 */
[----:B------:R-:W-:Y:S01]  /*3a10*/  ISETP.LT.OR P2, PT, R0, 0xa, P2 ;  /* 0x0000000a0000780c */ /* 0x000fe20001741670 */
[----:B------:R-:W-:Y:S01]  /*3a20*/  UIADD3 UR6, UR52, UR6, URZ ;  /* 0x0000000634067290 */ /* 0x000fe2000fffe03f */
[----:B------:R-:W-:Y:S02]  /*3a30*/  FMNMX.FTZ R2, R62, R2, !PT ;  /* 0x000000023e027209 */ /* 0x000fe40007810000 */
[----:B------:R-:W-:Y:S02]  /*3a40*/  FSEL R31, R31, -INF , !P2 ;  /* 0xff8000001f1f7808 */ /* 0x000fe40005000000 */
[----:B------:R-:W-:-:S02]  /*3a50*/  ISETP.NE.AND P2, PT, R29, RZ, PT ;  /* 0x000000ff1d00720c */ /* 0x000fc40003f45270 */
[----:B------:R-:W-:Y:S02]  /*3a60*/  FMNMX.FTZ R2, R36, R2, !PT ;  /* 0x0000000224027209 */ /* 0x000fe40007810000 */
[----:B------:R-:W-:Y:S02]  /*3a70*/  ISETP.GT.AND P2, PT, R3, 0x10, !P2 ;  /* 0x000000100300780c */ /* 0x000fe40005744270 */
[----:B------:R-:W-:Y:S02]  /*3a80*/  FMNMX.FTZ R2, R64, R2, !PT ;  /* 0x0000000240027209 */ /* 0x000fe40007810000 */
[----:B------:R-:W-:Y:S02]  /*3a90*/  ISETP.LT.OR P2, PT, R0, 0x11, P2 ;  /* 0x000000110000780c */ /* 0x000fe40001741670 */
[----:B------:R-:W-:Y:S02]  /*3aa0*/  FMNMX.FTZ R2, R40, R2, !PT ;  /* 0x0000000228027209 */ /* 0x000fe40007810000 */
[----:B------:R-:W-:-:S02]  /*3ab0*/  FSEL R34, R34, -INF , !P2 ;  /* 0xff80000022227808 */ /* 0x000fc40005000000 */
[----:B------:R-:W-:Y:S02]  /*3ac0*/  ISETP.NE.AND P2, PT, R59, RZ, PT ;  /* 0x000000ff3b00720c */ /* 0x000fe40003f45270 */
[----:B------:R-:W-:Y:S02]  /*3ad0*/  FMNMX.FTZ R2, R66, R2, !PT ;  /* 0x0000000242027209 */ /* 0x000fe40007810000 */
[----:B------:R-:W-:Y:S02]  /*3ae0*/  ISETP.GT.AND P2, PT, R3, 0x11, !P2 ;  /* 0x000000110300780c */ /* 0x000fe40005744270 */
[----:B------:R-:W-:Y:S02]  /*3af0*/  FMNMX.FTZ R2, R44, R2, !PT ;  /* 0x000000022c027209 */ /* 0x000fe40007810000 */
[----:B------:R-:W-:Y:S02]  /*3b00*/  ISETP.LT.OR P2, PT, R0, 0x12, P2 ;  /* 0x000000120000780c */ /* 0x000fe40001741670 */
[----:B------:R-:W-:-:S02]  /*3b10*/  FMNMX.FTZ R2, R68, R2, !PT ;  /* 0x0000000244027209 */ /* 0x000fc40007810000 */
[----:B------:R-:W-:Y:S02]  /*3b20*/  FSEL R35, R35, -INF , !P2 ;  /* 0xff80000023237808 */ /* 0x000fe40005000000 */
[----:B------:R-:W-:Y:S02]  /*3b30*/  ISETP.NE.AND P2, PT, R33, RZ, PT ;  /* 0x000000ff2100720c */ /* 0x000fe40003f45270 */
[----:B------:R-:W-:Y:S02]  /*3b40*/  FMNMX.FTZ R2, R48, R2, !PT ;  /* 0x0000000230027209 */ /* 0x000fe40007810000 */
[----:B------:R-:W-:Y:S02]  /*3b50*/  ISETP.GT.AND P2, PT, R3, 0x18, !P2 ;  /* 0x000000180300780c */ /* 0x000fe40005744270 */
[----:B------:R-:W-:Y:S02]  /*3b60*/  FMNMX.FTZ R2, R70, R2, !PT ;  /* 0x0000000246027209 */ /* 0x000fe40007810000 */
[----:B------:R-:W-:-:S02]  /*3b70*/  ISETP.LT.OR P2, PT, R0, 0x19, P2 ;  /* 0x000000190000780c */ /* 0x000fc40001741670 */
[----:B------:R-:W-:Y:S02]  /*3b80*/  ISETP.GT.AND P3, PT, R3, 0x8, !P3 ;  /* 0x000000080300780c */ /* 0x000fe40005f64270 */
[----:B------:R-:W-:Y:S02]  /*3b90*/  FSEL R38, R38, -INF , !P2 ;  /* 0xff80000026267808 */ /* 0x000fe40005000000 */
[----:B------:R-:W-:Y:S02]  /*3ba0*/  ISETP.NE.AND P2, PT, R61, RZ, PT ;  /* 0x000000ff3d00720c */ /* 0x000fe40003f45270 */
[----:B------:R-:W-:Y:S02]  /*3bb0*/  FMNMX.FTZ R2, R52, R2, !PT ;  /* 0x0000000234027209 */ /* 0x000fe40007810000 */
[----:B------:R-:W-:Y:S02]  /*3bc0*/  ISETP.GT.AND P2, PT, R3, 0x19, !P2 ;  /* 0x000000190300780c */ /* 0x000fe40005744270 */
[----:B------:R-:W-:-:S02]  /*3bd0*/  ISETP.LT.OR P3, PT, R0, 0x9, P3 ;  /* 0x000000090000780c */ /* 0x000fc40001f61670 */
[----:B------:R-:W-:Y:S02]  /*3be0*/  ISETP.LT.OR P2, PT, R0, 0x1a, P2 ;  /* 0x0000001a0000780c */ /* 0x000fe40001741670 */
[----:B------:R-:W-:Y:S02]  /*3bf0*/  FMNMX.FTZ R17, R72, R2, !PT ;  /* 0x0000000248117209 */ /* 0x000fe40007810000 */
[----:B------:R-:W-:Y:S02]  /*3c00*/  FSEL R39, R39, -INF , !P2 ;  /* 0xff80000027277808 */ /* 0x000fe40005000000 */
[----:B------:R-:W-:Y:S01]  /*3c10*/  ISETP.NE.AND P2, PT, R37, RZ, PT ;  /* 0x000000ff2500720c */ /* 0x000fe20003f45270 */
[----:B------:R-:W0:Y:S01]  /*3c20*/  SHFL.BFLY PT, R2, R17, 0x2, 0x1f ;  /* 0x0c401f0011027f89 */ /* 0x000e2200000e0000 */
[----:B------:R-:W-:Y:S02]  /*3c30*/  FSEL R30, R30, -INF , !P3 ;  /* 0xff8000001e1e7808 */ /* 0x000fe40005800000 */
[----:B------:R-:W-:-:S02]  /*3c40*/  ISETP.GT.AND P2, PT, R3, 0x20, !P2 ;  /* 0x000000200300780c */ /* 0x000fc40005744270 */
[----:B------:R-:W-:Y:S02]  /*3c50*/  ISETP.NE.AND P3, PT, R41, RZ, PT ;  /* 0x000000ff2900720c */ /* 0x000fe40003f65270 */
[----:B------:R-:W-:Y:S02]  /*3c60*/  ISETP.LT.OR P2, PT, R0, 0x21, P2 ;  /* 0x000000210000780c */ /* 0x000fe40001741670 */
[----:B------:R-:W-:Y:S02]  /*3c70*/  ISETP.NE.AND P6, PT, R4, RZ, PT ;  /* 0x000000ff0400720c */ /* 0x000fe40003fc5270 */
[----:B------:R-:W-:Y:S02]  /*3c80*/  FSEL R42, R42, -INF , !P2 ;  /* 0xff8000002a2a7808 */ /* 0x000fe40005000000 */
[----:B------:R-:W-:Y:S02]  /*3c90*/  ISETP.NE.AND P2, PT, R63, RZ, PT ;  /* 0x000000ff3f00720c */ /* 0x000fe40003f45270 */
[----:B------:R-:W-:-:S02]  /*3ca0*/  ISETP.GT.AND P4, PT, R3, 0x31, !P4 ;  /* 0x000000310300780c */ /* 0x000fc40006784270 */
[C---:B------:R-:W-:Y:S02]  /*3cb0*/  ISETP.GT.AND P2, PT, R3.reuse, 0x21, !P2 ;  /* 0x000000210300780c */ /* 0x040fe40005744270 */
[----:B------:R-:W-:Y:S02]  /*3cc0*/  ISETP.GT.AND P5, PT, R3, 0x38, !P5 ;  /* 0x000000380300780c */ /* 0x000fe40006fa4270 */
[C---:B------:R-:W-:Y:S02]  /*3cd0*/  ISETP.LT.OR P2, PT, R0.reuse, 0x22, P2 ;  /* 0x000000220000780c */ /* 0x040fe40001741670 */
[----:B------:R-:W-:Y:S02]  /*3ce0*/  ISETP.LT.OR P4, PT, R0, 0x32, P4 ;  /* 0x000000320000780c */ /* 0x000fe40002781670 */
[----:B------:R-:W-:Y:S02]  /*3cf0*/  FSEL R43, R43, -INF , !P2 ;  /* 0xff8000002b2b7808 */ /* 0x000fe40005000000 */
[----:B------:R-:W-:-:S02]  /*3d00*/  ISETP.GT.AND P2, PT, R3, 0x28, !P3 ;  /* 0x000000280300780c */ /* 0x000fc40005f44270 */
[----:B0-----:R-:W-:Y:S02]  /*3d10*/  FMNMX.FTZ R20, R17, R2, !PT ;  /* 0x0000000211147209 */ /* 0x001fe40007810000 */
[----:B------:R-:W-:Y:S02]  /*3d20*/  ISETP.LT.OR P2, PT, R0, 0x29, P2 ;  /* 0x000000290000780c */ /* 0x000fe40001741670 */
[----:B------:R-:W-:Y:S02]  /*3d30*/  ISETP.NE.AND P3, PT, R45, RZ, PT ;  /* 0x000000ff2d00720c */ /* 0x000fe40003f65270 */
[----:B------:R-:W-:Y:S02]  /*3d40*/  FSEL R46, R46, -INF , !P2 ;  /* 0xff8000002e2e7808 */ /* 0x000fe40005000000 */
[----:B------:R-:W-:Y:S02]  /*3d50*/  ISETP.GT.AND P2, PT, R3, RZ, !P6 ;  /* 0x000000ff0300720c */ /* 0x000fe40007744270 */
[----:B------:R-:W-:-:S02]  /*3d60*/  ISETP.NE.AND P6, PT, R21, RZ, PT ;  /* 0x000000ff1500720c */ /* 0x000fc40003fc5270 */
[----:B------:R-:W-:Y:S01]  /*3d70*/  ISETP.LT.OR P2, PT, R0, 0x1, P2 ;  /* 0x000000010000780c */ /* 0x000fe20001741670 */
[----:B------:R-:W0:Y:S01]  /*3d80*/  SHFL.BFLY PT, R21, R20, 0x1, 0x1f ;  /* 0x0c201f0014157f89 */ /* 0x000e2200000e0000 */
[----:B------:R-:W-:Y:S02]  /*3d90*/  ISETP.GT.AND P3, PT, R3, 0x30, !P3 ;  /* 0x000000300300780c */ /* 0x000fe40005f64270 */
[----:B------:R-:W-:Y:S02]  /*3da0*/  FSEL R26, R26, -INF , !P2 ;  /* 0xff8000001a1a7808 */ /* 0x000fe40005000000 */
[----:B------:R-:W-:Y:S02]  /*3db0*/  ISETP.NE.AND P2, PT, R65, RZ, PT ;  /* 0x000000ff4100720c */ /* 0x000fe40003f45270 */
[----:B------:R-:W-:Y:S02]  /*3dc0*/  FMNMX.FTZ R5, R26, R27, !PT ;  /* 0x0000001b1a057209 */ /* 0x000fe40007810000 */
[----:B------:R-:W-:-:S02]  /*3dd0*/  ISETP.GT.AND P2, PT, R3, 0x29, !P2 ;  /* 0x000000290300780c */ /* 0x000fc40005744270 */
[----:B------:R-:W-:Y:S02]  /*3de0*/  FMNMX.FTZ R2, R30, R5, !PT ;  /* 0x000000051e027209 */ /* 0x000fe40007810000 */
[----:B------:R-:W-:Y:S02]  /*3df0*/  ISETP.LT.OR P2, PT, R0, 0x2a, P2 ;  /* 0x0000002a0000780c */ /* 0x000fe40001741670 */
[----:B------:R-:W-:Y:S02]  /*3e00*/  FMNMX.FTZ R5, R31, R2, !PT ;  /* 0x000000021f057209 */ /* 0x000fe40007810000 */
[----:B------:R-:W-:Y:S02]  /*3e10*/  FSEL R47, R47, -INF , !P2 ;  /* 0xff8000002f2f7808 */ /* 0x000fe40005000000 */
[----:B------:R-:W-:Y:S02]  /*3e20*/  FMNMX.FTZ R2, R34, R5, !PT ;  /* 0x0000000522027209 */ /* 0x000fe40007810000 */
[----:B------:R-:W-:-:S02]  /*3e30*/  ISETP.LT.OR P3, PT, R0, 0x31, P3 ;  /* 0x000000310000780c */ /* 0x000fc40001f61670 */
[----:B------:R-:W-:Y:S02]  /*3e40*/  FMNMX.FTZ R5, R35, R2, !PT ;  /* 0x0000000223057209 */ /* 0x000fe40007810000 */
[----:B0-----:R-:W-:Y:S02]  /*3e50*/  FMNMX.FTZ R4, R20, R21, !PT ;  /* 0x0000001514047209 */ /* 0x001fe40007810000 */
[----:B------:R-:W-:Y:S02]  /*3e60*/  FMNMX.FTZ R2, R38, R5, !PT ;  /* 0x0000000526027209 */ /* 0x000fe40007810000 */
[C---:B------:R-:W-:Y:S01]  /*3e70*/  FSETP.NEU.FTZ.AND P2, PT, R4.reuse, -INF , PT ;  /* 0xff8000000400780b */ /* 0x040fe20003f5d000 */
[----:B------:R-:W-:Y:S01]  /*3e80*/  FMUL.FTZ R17, R4, UR5 ;  /* 0x0000000504117c20 */ /* 0x000fe20008410000 */
[----:B------:R-:W-:Y:S02]  /*3e90*/  FMNMX.FTZ R5, R39, R2, !PT ;  /* 0x0000000227057209 */ /* 0x000fe40007810000 */
[----:B------:R-:W-:-:S02]  /*3ea0*/  FSEL R50, R50, -INF , !P3 ;  /* 0xff80000032327808 */ /* 0x000fc40005800000 */
[----:B------:R-:W-:Y:S02]  /*3eb0*/  FMNMX.FTZ R2, R42, R5, !PT ;  /* 0x000000052a027209 */ /* 0x000fe40007810000 */
[----:B------:R-:W-:Y:S02]  /*3ec0*/  FSEL R17, R17, RZ, P2 ;  /* 0x000000ff11117208 */ /* 0x000fe40001000000 */
[----:B------:R-:W-:Y:S02]  /*3ed0*/  FMNMX.FTZ R5, R43, R2, !PT ;  /* 0x000000022b057209 */ /* 0x000fe40007810000 */
[----:B------:R-:W-:Y:S01]  /*3ee0*/  ISETP.GT.AND P2, PT, R3, 0x39, !P6 ;  /* 0x000000390300780c */ /* 0x000fe20007744270 */
        /* <DEDUP_REMOVED lines=14> */
[----:B------:R-:W0:Y:S01]  /*3fd0*/  MUFU.EX2 R5, R5 ;  /* 0x0000000500057308 */ /* 0x000e220000000800 */
[----:B------:R-:W-:Y:S01]  /*3fe0*/  FMNMX.FTZ R3, R51, R2, !PT ;  /* 0x0000000233037209 */ /* 0x000fe20007810000 */
[--C-:B------:R-:W-:Y:S01]  /*3ff0*/  FFMA.FTZ R2, R28, UR5, -R17.reuse ;  /* 0x000000051c027c23 */ /* 0x100fe20008010811 */
[----:B------:R-:W-:Y:S01]  /*4000*/  FSEL R55, R55, -INF , !P2 ;  /* 0xff80000037377808 */ /* 0x000fe20005000000 */
[--C-:B------:R-:W-:Y:S01]  /*4010*/  FFMA.FTZ R28, R36, UR5, -R17.reuse ;  /* 0x00000005241c7c23 */ /* 0x100fe20008010811 */
[----:B------:R-:W-:Y:S01]  /*4020*/  FMNMX.FTZ R0, R54, R3, !PT ;  /* 0x0000000336007209 */ /* 0x000fe20007810000 */
[--C-:B------:R-:W-:Y:S01]  /*4030*/  FFMA.FTZ R29, R64, UR5, -R17.reuse ;  /* 0x00000005401d7c23 */ /* 0x100fe20008010811 */
[--C-:B------:R-:W-:Y:S01]  /*4040*/  FFMA.FTZ R36, R44, UR5, -R17.reuse ;  /* 0x000000052c247c23 */ /* 0x100fe20008010811 */
[----:B------:R1:W-:Y:S01]  /*4050*/  MUFU.EX2 R198, R2 ;  /* 0x0000000200c67308 */ /* 0x0003e20000000800 */
[----:B------:R-:W-:Y:S01]  /*4060*/  FMNMX.FTZ R0, R55, R0, !PT ;  /* 0x0000000037007209 */ /* 0x000fe20007810000 */
[--C-:B------:R-:W-:Y:S01]  /*4070*/  FFMA.FTZ R37, R68, UR5, -R17.reuse ;  /* 0x0000000544257c23 */ /* 0x100fe20008010811 */
[--C-:B------:R-:W-:Y:S01]  /*4080*/  FFMA.FTZ R40, R48, UR5, -R17.reuse ;  /* 0x0000000530287c23 */ /* 0x100fe20008010811 */
[----:B------:R-:W-:-:S02]  /*4090*/  FFMA.FTZ R41, R70, UR5, -R17 ;  /* 0x0000000546297c23 */ /* 0x000fc40008010811 */
[----:B------:R-:W1:Y:S02]  /*40a0*/  SHFL.BFLY PT, R3, R0, 0x2, 0x1f ;  /* 0x0c401f0000037f89 */ /* 0x000e6400000e0000 */
[----:B------:R-:W-:Y:S01]  /*40b0*/  MUFU.EX2 R21, R21 ;  /* 0x0000001500157308 */ /* 0x000fe20000000800 */
[----:B0-----:R-:W-:-:S07]  /*40c0*/  F2FP.BF16.F32.PACK_AB R196, R5, R20 ;  /* 0x0000001405c4723e */ /* 0x001fce00000010ff */
[----:B------:R-:W-:Y:S08]  /*40d0*/  MUFU.EX2 R24, R24 ;  /* 0x0000001800187308 */ /* 0x000ff00000000800 */
[----:B------:R-:W0:Y:S01]  /*40e0*/  MUFU.EX2 R25, R25 ;  /* 0x0000001900197308 */ /* 0x000e220000000800 */
[----:B-1----:R-:W-:Y:S01]  /*40f0*/  FMNMX.FTZ R2, R0, R3, !PT ;  /* 0x0000000300027209 */ /* 0x002fe20007810000 */
[----:B------:R-:W-:-:S06]  /*4100*/  FFMA.FTZ R0, R66, UR5, -R17 ;  /* 0x0000000542007c23 */ /* 0x000fcc0008010811 */
[----:B------:R-:W-:Y:S01]  /*4110*/  MUFU.EX2 R28, R28 ;  /* 0x0000001c001c7308 */ /* 0x000fe20000000800 */
[----:B------:R-:W1:Y:S07]  /*4120*/  SHFL.BFLY PT, R3, R2, 0x1, 0x1f ;  /* 0x0c201f0002037f89 */ /* 0x000e6e00000e0000 */
[----:B------:R2:W-:Y:S01]  /*4130*/  MUFU.EX2 R33, R0 ;  /* 0x0000000000217308 */ /* 0x0005e20000000800 */
[----:B0-----:R-:W-:-:S07]  /*4140*/  F2FP.BF16.F32.PACK_AB R192, R25, R24 ;  /* 0x0000001819c0723e */ /* 0x001fce00000010ff */
[----:B------:R-:W0:Y:S08]  /*4150*/  MUFU.EX2 R29, R29 ;  /* 0x0000001d001d7308 */ /* 0x000e300000000800 */
[----:B------:R-:W3:Y:S01]  /*4160*/  MUFU.EX2 R32, R32 ;  /* 0x0000002000207308 */ /* 0x000ee20000000800 */
[----:B-1----:R-:W-:Y:S01]  /*4170*/  FMNMX.FTZ R3, R2, R3, !PT ;  /* 0x0000000302037209 */ /* 0x002fe20007810000 */
[--C-:B------:R-:W-:Y:S01]  /*4180*/  FFMA.FTZ R2, R52, UR5, -R17.reuse ;  /* 0x0000000534027c23 */ /* 0x100fe20008010811 */
[----:B------:R-:W-:-:S02]  /*4190*/  FFMA.FTZ R17, R72, UR5, -R17 ;  /* 0x0000000548117c23 */ /* 0x000fc40008010811 */
[C---:B------:R-:W-:Y:S01]  /*41a0*/  FSETP.NEU.FTZ.AND P2, PT, R3.reuse, -INF , PT ;  /* 0xff8000000300780b */ /* 0x040fe20003f5d000 */
[----:B--2---:R-:W-:Y:S02]  /*41b0*/  FMUL.FTZ R0, R3, UR5 ;  /* 0x0000000503007c20 */ /* 0x004fe40008410000 */
[----:B------:R1:W-:Y:S01]  /*41c0*/  MUFU.EX2 R45, R17 ;  /* 0x00000011002d7308 */ /* 0x0003e20000000800 */
[----:B0-----:R-:W-:Y:S02]  /*41d0*/  F2FP.BF16.F32.PACK_AB R194, R29, R28 ;  /* 0x0000001c1dc2723e */ /* 0x001fe400000010ff */
[----:B------:R-:W-:Y:S02]  /*41e0*/  FSEL R0, R0, RZ, P2 ;  /* 0x000000ff00007208 */ /* 0x000fe40001000000 */
[----:B------:R-:W-:-:S03]  /*41f0*/  PLOP3.LUT P2, PT, PT, PT, UP1, 0x40, 0x0 ;  /* 0x000000000000781c */ /* 0x000fc60003f4e818 */
[----:B------:R-:W-:Y:S01]  /*4200*/  MUFU.EX2 R36, R36 ;  /* 0x0000002400247308 */ /* 0x000fe20000000800 */
[--C-:B------:R-:W-:Y:S01]  /*4210*/  FFMA.FTZ R26, R26, UR5, -R0.reuse ;  /* 0x000000051a1a7c23 */ /* 0x100fe20008010800 */
[--C-:B------:R-:W-:Y:S01]  /*4220*/  FFMA.FTZ R27, R27, UR5, -R0.reuse ;  /* 0x000000051b1b7c23 */ /* 0x100fe20008010800 */
[----:B-1----:R-:W-:Y:S01]  /*4230*/  FADD.FTZ R17, R20, R5 ;  /* 0x0000000514117221 */ /* 0x002fe20000010000 */
[--C-:B------:R-:W-:Y:S01]  /*4240*/  FFMA.FTZ R30, R30, UR5, -R0.reuse ;  /* 0x000000051e1e7c23 */ /* 0x100fe20008010800 */
[--C-:B------:R-:W-:Y:S01]  /*4250*/  FFMA.FTZ R31, R31, UR5, -R0.reuse ;  /* 0x000000051f1f7c23 */ /* 0x100fe20008010800 */
[--C-:B------:R-:W-:Y:S01]  /*4260*/  FFMA.FTZ R34, R34, UR5, -R0.reuse ;  /* 0x0000000522227c23 */ /* 0x100fe20008010800 */
[----:B------:R-:W-:Y:S01]  /*4270*/  FADD.FTZ R44, R198, R17 ;  /* 0x00000011c62c7221 */ /* 0x000fe20000010000 */
        /* <DEDUP_REMOVED lines=8> */
[----:B------:R-:W0:Y:S01]  /*4300*/  MUFU.EX2 R27, R27 ;  /* 0x0000001b001b7308 */ /* 0x000e220000000800 */
[--C-:B------:R-:W-:Y:S01]  /*4310*/  FFMA.FTZ R46, R46, UR5, -R0.reuse ;  /* 0x000000052e2e7c23 */ /* 0x100fe20008010800 */
[----:B------:R-:W-:Y:S01]  /*4320*/  FFMA.FTZ R47, R47, UR5, -R0 ;  /* 0x000000052f2f7c23 */ /* 0x000fe20008010800 */
[----:B------:R-:W-:Y:S01]  /*4330*/  FADD.FTZ R17, R25, R44 ;  /* 0x0000002c19117221 */ /* 0x000fe20000010000 */
[--C-:B------:R-:W-:Y:S01]  /*4340*/  FFMA.FTZ R50, R50, UR5, -R0.reuse ;  /* 0x0000000532327c23 */ /* 0x100fe20008010800 */
[--C-:B------:R-:W-:Y:S01]  /*4350*/  FFMA.FTZ R51, R51, UR5, -R0.reuse ;  /* 0x0000000533337c23 */ /* 0x100fe20008010800 */
[--C-:B------:R-:W-:Y:S01]  /*4360*/  FFMA.FTZ R54, R54, UR5, -R0.reuse ;  /* 0x0000000536367c23 */ /* 0x100fe20008010800 */
[----:B------:R-:W-:Y:S01]  /*4370*/  FADD.FTZ R44, R28, R17 ;  /* 0x000000111c2c7221 */ /* 0x000fe20000010000 */
[----:B------:R-:W1:Y:S01]  /*4380*/  MUFU.EX2 R30, R30 ;  /* 0x0000001e001e7308 */ /* 0x000e620000000800 */
[----:B------:R-:W-:Y:S01]  /*4390*/  FFMA.FTZ R0, R55, UR5, -R0 ;  /* 0x0000000537007c23 */ /* 0x000fe20008010800 */
[----:B------:R-:W-:Y:S01]  /*43a0*/  F2FP.BF16.F32.PACK_AB R198, R21, R198 ;  /* 0x000000c615c6723e */ /* 0x000fe200000010ff */
[----:B------:R-:W-:Y:S01]  /*43b0*/  FADD.FTZ R49, R29, R44 ;  /* 0x0000002c1d317221 */ /* 0x000fe20000010000 */
[----:B---3--:R-:W-:-:S03]  /*43c0*/  F2FP.BF16.F32.PACK_AB R188, R33, R32 ;  /* 0x0000002021bc723e */ /* 0x008fc600000010ff */
[----:B------:R-:W-:Y:S01]  /*43d0*/  FADD.FTZ R48, R32, R49 ;  /* 0x0000003120307221 */ /* 0x000fe20000010000 */
[----:B------:R-:W2:Y:S01]  /*43e0*/  MUFU.EX2 R31, R31 ;  /* 0x0000001f001f7308 */ /* 0x000ea20000000800 */
[----:B0-----:R-:W-:Y:S01]  /*43f0*/  FADD.FTZ R17, R26, R27 ;  /* 0x0000001b1a117221 */ /* 0x001fe20000010000 */
[----:B------:R-:W-:Y:S01]  /*4400*/  F2FP.BF16.F32.PACK_AB R197, R27, R26 ;  /* 0x0000001a1bc5723e */ /* 0x000fe200000010ff */
[----:B------:R-:W-:-:S04]  /*4410*/  FADD.FTZ R49, R33, R48 ;  /* 0x0000003021317221 */ /* 0x000fc80000010000 */
[----:B------:R-:W-:Y:S01]  /*4420*/  FADD.FTZ R48, R36, R49 ;  /* 0x0000003124307221 */ /* 0x000fe20000010000 */
        /* <DEDUP_REMOVED lines=13> */
[C---:B0-----:R-:W-:Y:S01]  /*4500*/  FADD.FTZ R17, R37.reuse, R48 ;  /* 0x0000003025117221 */ /* 0x041fe20000010000 */
[----:B------:R-:W-:-:S06]  /*4510*/  F2FP.BF16.F32.PACK_AB R190, R37, R36 ;  /* 0x0000002425be723e */ /* 0x000fcc00000010ff */
        /* <DEDUP_REMOVED lines=12> */
[----:B------:R-:W-:Y:S01]  /*45e0*/  F2FP.BF16.F32.PACK_AB R189, R43, R42 ;  /* 0x0000002a2bbd723e */ /* 0x000fe200000010ff */
[----:B------:R-:W-:-:S05]  /*45f0*/  VIADD R20, R152, 0xfffffffe ;  /* 0xfffffffe98147836 */ /* 0x000fca0000000000 */
[----:B------:R-:W2:Y:S01]  /*4600*/  MUFU.EX2 R47, R47 ;  /* 0x0000002f002f7308 */ /* 0x000ea20000000800 */
[----:B0-----:R-:W-:Y:S01]  /*4610*/  FADD.FTZ R24, R2, R17 ;  /* 0x0000001102187221 */ /* 0x001fe20000010000 */
[----:B------:R-:W-:-:S03]  /*4620*/  F2FP.BF16.F32.PACK_AB R186, R45, R2 ;  /* 0x000000022dba723e */ /* 0x000fc600000010ff */
[----:B------:R-:W-:-:S03]  /*4630*/  FADD.FTZ R17, R45, R24 ;  /* 0x000000182d117221 */ /* 0x000fc60000010000 */
[----:B------:R-:W0:Y:S01]  /*4640*/  MUFU.EX2 R50, R50 ;  /* 0x0000003200327308 */ /* 0x000e220000000800 */
[----:B-1----:R-:W-:-:S07]  /*4650*/  FADD.FTZ R2, R46, R5 ;  /* 0x000000052e027221 */ /* 0x002fce0000010000 */
[----:B------:R-:W1:Y:S01]  /*4660*/  MUFU.EX2 R51, R51 ;  /* 0x0000003300337308 */ /* 0x000e620000000800 */
[C---:B--2---:R-:W-:Y:S01]  /*4670*/  FADD.FTZ R5, R47.reuse, R2 ;  /* 0x000000022f057221 */ /* 0x044fe20000010000 */
[----:B------:R-:W-:-:S06]  /*4680*/  F2FP.BF16.F32.PACK_AB R191, R47, R46 ;  /* 0x0000002e2fbf723e */ /* 0x000fcc00000010ff */
[----:B------:R-:W2:Y:S01]  /*4690*/  MUFU.EX2 R54, R54 ;  /* 0x0000003600367308 */ /* 0x000ea20000000800 */
[----:B0-----:R-:W-:-:S07]  /*46a0*/  FADD.FTZ R2, R50, R5 ;  /* 0x0000000532027221 */ /* 0x001fce0000010000 */
[----:B------:R2:W0:Y:S01]  /*46b0*/  MUFU.EX2 R187, R0 ;  /* 0x0000000000bb7308 */ /* 0x0004220000000800 */
[C---:B-1----:R-:W-:Y:S01]  /*46c0*/  FADD.FTZ R5, R51.reuse, R2 ;  /* 0x0000000233057221 */ /* 0x042fe20000010000 */
[----:B------:R-:W-:-:S03]  /*46d0*/  F2FP.BF16.F32.PACK_AB R185, R51, R50 ;  /* 0x0000003233b9723e */ /* 0x000fc600000010ff */
[----:B--2---:R-:W-:-:S04]  /*46e0*/  FADD.FTZ R0, R54, R5 ;  /* 0x0000000536007221 */ /* 0x004fc80000010000 */
[C---:B0-----:R-:W-:Y:S01]  /*46f0*/  FADD.FTZ R5, R187.reuse, R0 ;  /* 0x00000000bb057221 */ /* 0x041fe20000010000 */
[----:B------:R-:W-:Y:S01]  /*4700*/  F2FP.BF16.F32.PACK_AB R187, R187, R54 ;  /* 0x00000036bbbb723e */ /* 0x000fe200000010ff */
[----:B------:R-:W-:Y:S06]  /*4710*/  @P2 BRA `(.L_x_1222) ;  /* 0x0000000000442947 */ /* 0x000fec0003800000 */
        /* <DEDUP_REMOVED lines=10> */
.L_x_1223:
[----:B------:R-:W-:-:S11]  /*47c0*/  UISETP.NE.AND UP2, UPT, UR7, 0x1, UPT ;  /* 0x000000010700788c */ /* 0x000fd6000bf45270 */
[----:B------:R-:W-:Y:S02]  /*47d0*/  @UP2 ULDC.64 UR10, c[0x0][0x9e8] ;  /* 0x00027a00000a2ab9 */ /* 0x000fe40000000a00 */
[----:B------:R-:W-:-:S04]  /*47e0*/  UIMAD.WIDE.U32 UR14, UR4, UR10, URZ ;  /* 0x0000000a040e72a5 */ /* 0x000fc8000f8e003f */
[----:B------:R-:W-:-:S12]  /*47f0*/  @UP2 USHF.R.U32.HI UR4, URZ, UR11, UR15 ;  /* 0x0000000b3f042299 */ /* 0x000fd8000801160f */
.L_x_1224:
[----:B------:R-:W-:-:S04]  /*4800*/  UIMAD UR4, UR4, UR7, UR7 ;  /* 0x00000007040472a4 */ /* 0x000fc8000f8e0207 */
[----:B------:R-:W-:-:S04]  /*4810*/  UISETP.LT.AND UP2, UPT, UR6, UR4, UPT ;  /* 0x000000040600728c */ /* 0x000fc8000bf41270 */
[----:B------:R-:W-:-:S12]  /*4820*/  USEL UR6, UR6, UR4, UP2 ;  /* 0x0000000406067287 */ /* 0x000fd80009000000 */
.L_x_1222:
[----:B------:R-:W-:Y:S01]  /*4830*/  R2UR UR7, R22 ;  /* 0x00000000160772ca */ /* 0x000fe200000e0000 */
[----:B------:R-:W-:Y:S01]  /*4840*/  USHF.R.S32.HI UR4, URZ, 0x1f, UR6 ;  /* 0x0000001f3f047899 */ /* 0x000fe20008011406 */
[----:B------:R-:W-:Y:S01]  /*4850*/  IMAD.MOV.U32 R0, RZ, RZ, 0x3f800000 ;  /* 0x3f800000ff007424 */ /* 0x000fe200078e00ff */
[----:B------:R-:W-:Y:S01]  /*4860*/  CS2R R150, SRZ ;  /* 0x0000000000967805 */ /* 0x000fe2000001ff00 */
[----:B------:R-:W-:Y:S01]  /*4870*/  IMAD.MOV.U32 R2, RZ, RZ, 0x3f800000 ;  /* 0x3f800000ff027424 */ /* 0x000fe200078e00ff */
[----:B------:R-:W-:Y:S01]  /*4880*/  ULEA.HI UR4, UR4, UR6, URZ, 0x6 ;  /* 0x0000000604047291 */ /* 0x000fe2000f8f303f */
[----:B------:R-:W-:Y:S02]  /*4890*/  CS2R R148, SRZ ;  /* 0x0000000000947805 */ /* 0x000fe4000001ff00 */
[----:B------:R-:W-:Y:S02]  /*48a0*/  CS2R R146, SRZ ;  /* 0x0000000000927805 */ /* 0x000fe4000001ff00 */
[----:B------:R-:W-:Y:S01]  /*48b0*/  CS2R R144, SRZ ;  /* 0x0000000000907805 */ /* 0x000fe2000001ff00 */
[----:B------:R-:W-:Y:S01]  /*48c0*/  USHF.R.S32.HI UR4, URZ, 0x6, UR4 ;  /* 0x000000063f047899 */ /* 0x000fe20008011404 */
[----:B------:R-:W-:-:S02]  /*48d0*/  CS2R R142, SRZ ;  /* 0x00000000008e7805 */ /* 0x000fc4000001ff00 */
[----:B------:R-:W-:Y:S02]  /*48e0*/  CS2R R140, SRZ ;  /* 0x00000000008c7805 */ /* 0x000fe4000001ff00 */
[----:B------:R-:W-:Y:S01]  /*48f0*/  CS2R R138, SRZ ;  /* 0x00000000008a7805 */ /* 0x000fe2000001ff00 */
[----:B------:R-:W-:Y:S01]  /*4900*/  UISETP.LT.AND UP2, UPT, UR7, UR4, UPT ;  /* 0x000000040700728c */ /* 0x000fe2000bf41270 */
[----:B------:R-:W-:Y:S02]  /*4910*/  CS2R R136, SRZ ;  /* 0x0000000000887805 */ /* 0x000fe4000001ff00 */
[----:B------:R-:W-:Y:S02]  /*4920*/  CS2R R134, SRZ ;  /* 0x0000000000867805 */ /* 0x000fe4000001ff00 */
[----:B------:R-:W-:Y:S01]  /*4930*/  CS2R R132, SRZ ;  /* 0x0000000000847805 */ /* 0x000fe2000001ff00 */
[----:B------:R-:W-:Y:S01]  /*4940*/  USEL UR58, UR7, UR4, !UP2 ;  /* 0x00000004073a7287 */ /* 0x000fe2000d000000 */
[----:B------:R-:W-:-:S02]  /*4950*/  CS2R R130, SRZ ;  /* 0x0000000000827805 */ /* 0x000fc4000001ff00 */
[----:B------:R-:W-:Y:S02]  /*4960*/  CS2R R128, SRZ ;  /* 0x0000000000807805 */ /* 0x000fe4000001ff00 */
[----:B------:R-:W-:Y:S02]  /*4970*/  CS2R R126, SRZ ;  /* 0x00000000007e7805 */ /* 0x000fe4000001ff00 */
[----:B------:R-:W-:Y:S02]  /*4980*/  CS2R R124, SRZ ;  /* 0x00000000007c7805 */ /* 0x000fe4000001ff00 */
[----:B------:R-:W-:Y:S02]  /*4990*/  CS2R R122, SRZ ;  /* 0x00000000007a7805 */ /* 0x000fe4000001ff00 */
[----:B------:R-:W-:Y:S02]  /*49a0*/  ISETP.GE.AND P2, PT, R20, UR58, PT ;  /* 0x0000003a14007c0c */ /* 0x000fe4000bf46270 */
        /* <DEDUP_REMOVED lines=49> */
[----:B------:R-:W-:Y:S06]  /*4cc0*/  @!P2 BRA `(.L_x_1225) ;  /* 0x0000002400f0a947 */ /* 0x000fec0003800000 */
[----:B------:R-:W-:Y:S01]  /*4cd0*/  IMAD.MOV.U32 R0, RZ, RZ, 0x3f800000 ;  /* 0x3f800000ff007424 */ /* 0x000fe200078e00ff */
[----:B------:R-:W-:Y:S01]  /*4ce0*/  ULDC UR59, c[0x0][0x9e4] ;  /* 0x00027900003b7ab9 */ /* 0x000fe20000000800 */
[----:B------:R-:W-:-:S07]  /*4cf0*/  IMAD.MOV.U32 R151, RZ, RZ, RZ ;  /* 0x000000ffff977224 */ /* 0x000fce00078e00ff */
.L_x_1242:
[----:B------:R-:W-:-:S04]  /*4d00*/  UIADD3 UR4, UR36, 0x1, URZ ;  /* 0x0000000124047890 */ /* 0x000fc8000fffe03f */
[----:B------:R-:W-:-:S04]  /*4d10*/  UISETP.NE.AND UP2, UPT, UR4, 0x2, UPT ;  /* 0x000000020400788c */ /* 0x000fc8000bf45270 */
[----:B------:R-:W-:Y:S02]  /*4d20*/  USEL UR7, URZ, 0x1, UP2 ;  /* 0x000000013f077887 */ /* 0x000fe40009000000 */
[----:B------:R-:W-:Y:S02]  /*4d30*/  USEL UR4, UR4, URZ, UP2 ;  /* 0x0000003f04047287 */ /* 0x000fe40009000000 */
[----:B------:R-:W-:Y:S01]  /*4d40*/  ULOP3.LUT UR7, UR38, UR7, URZ, 0x3c, !UPT ;  /* 0x0000000726077292 */ /* 0x000fe2000f8e3c3f */
[----:B------:R-:W-:Y:S11]  /*4d50*/  @!P0 BRA `(.L_x_1226) ;  /* 0x0000000000048947 */ /* 0x000ff60003800000 */
[----:B------:R-:W-:Y:S01]  /*4d60*/  BPT.TRAP 0x1 ;  /* 0x000000040000795c */ /* 0x000fe20000300000 */
.L_x_1226:
[----:B------:R-:W-:Y:S01]  /*4d70*/  ULEA UR6, UR4, UR37, 0x3 ;  /* 0x0000002504067291 */ /* 0x000fe2000f8e183f */
[----:B------:R-:W-:-:S05]  /*4d80*/  IMAD.U32 R21, RZ, RZ, UR7 ;  /* 0x00000007ff157e24 */ /* 0x000fca000f8e00ff */
[----:B------:R-:W-:-:S04]  /*4d90*/  SHF.L.U32 R21, R21, 0x1f, RZ ;  /* 0x0000001f15157819 */ /* 0x000fc800000006ff */
[----:B------:R0:W1:Y:S01]  /*4da0*/  SYNCS.PHASECHK.TRANS64.TRYWAIT P2, [UR6+0x30830], R21 ;  /* 0x03083015ff0075a7 */ /* 0x0000620008040146 */
[----:B------:R-:W-:Y:S05]  /*4db0*/  @!P0 BRA `(.L_x_1227) ;  /* 0x0000000000048947 */ /* 0x000fea0003800000 */
[----:B------:R-:W-:Y:S01]  /*4dc0*/  BPT.TRAP 0x1 ;  /* 0x000000040000795c */ /* 0x000fe20000300000 */
.L_x_1227:
[-C--:B------:R-:W-:Y:S01]  /*4dd0*/  FMUL.FTZ R24, R24, R2.reuse ;  /* 0x0000000218187220 */ /* 0x080fe20000410000 */
[----:B------:R-:W-:Y:S01]  /*4de0*/  FMUL.FTZ R25, R25, R2 ;  /* 0x0000000219197220 */ /* 0x000fe20000410000 */
[----:B-1----:R-:W-:Y:S06]  /*4df0*/  @P2 BRA `(.L_x_1228) ;  /* 0x0000000000082947 */ /* 0x002fec0003800000 */
[----:B------:R-:W1:Y:S02]  /*4e00*/  SYNCS.PHASECHK.TRANS64.TRYWAIT P2, [UR6+0x30830], R21 ;  /* 0x03083015ff0075a7 */ /* 0x000e640008040146 */
[----:B-1----:R-:W-:Y:S05]  /*4e10*/  @!P2 BRA `(.L_x_1229) ;  /* 0x0000014c00a8a947 */ /* 0x002fea0003800000 */
.L_x_1228:
[----:B------:R-:W-:Y:S01]  /*4e20*/  R2UR UR5, R18 ;  /* 0x00000000120572ca */ /* 0x000fe200000e0000 */
[----:B-1----:R-:W-:Y:S01]  /*4e30*/  WARPGROUP.ARRIVE ;  /* 0x00000000000079c5 */ /* 0x002fe20000000000 */
        /* <DEDUP_REMOVED lines=171> */
[----:B------:R-:W-:-:S09]  /*58f0*/  WARPGROUP.ARRIVE ;  /* 0x00000000000079c5 */ /* 0x000fd20000000000 */
        /* <DEDUP_REMOVED lines=8> */
[----:B------:R-:W-:Y:S01]  /*5980*/  UIADD3 UR54, UR5, 0x606, URZ ;  /* 0x0000060605367890 */ /* 0x000fe2000fffe03f */
[----:B------:R-:W-:Y:S01]  /*5990*/  UMOV UR52, UR56 ;  /* 0x0000003800347c82 */ /* 0x000fe20008000000 */
[----:B------:R-:W-:Y:S01]  /*59a0*/  UMOV UR53, UR57 ;  /* 0x0000003900357c82 */ /* 0x000fe20008000000 */
        /* <DEDUP_REMOVED lines=37> */
.L_x_1230:
[----:B------:R-:W-:Y:S01]  /*5c00*/  ULEA UR10, UR36, UR37, 0x3 ;  /* 0x00000025240a7291 */ /* 0x000fe2000f8e183f */
[----:B------:R-:W-:-:S05]  /*5c10*/  IMAD.U32 R0, RZ, RZ, UR38 ;  /* 0x00000026ff007e24 */ /* 0x000fca000f8e00ff */
[----:B------:R-:W-:-:S04]  /*5c20*/  SHF.L.U32 R0, R0, 0x1f, RZ ;  /* 0x0000001f00007819 */ /* 0x000fc800000006ff */
[----:B------:R1:W2:Y:S01]  /*5c30*/  SYNCS.PHASECHK.TRANS64.TRYWAIT P2, [UR10+0x30850], R0 ;  /* 0x03085000ff0075a7 */ /* 0x0002a2000804014a */
[----:B------:R-:W-:Y:S05]  /*5c40*/  @!P0 BRA `(.L_x_1231) ;  /* 0x0000000000048947 */ /* 0x000fea0003800000 */
[----:B------:R-:W-:Y:S01]  /*5c50*/  BPT.TRAP 0x1 ;  /* 0x000000040000795c */ /* 0x000fe20000300000 */
.L_x_1231:
[----:B--2---:R-:W-:Y:S05]  /*5c60*/  @P2 BRA `(.L_x_1232) ;  /* 0x0000000000082947 */ /* 0x004fea0003800000 */
[----:B------:R-:W2:Y:S02]  /*5c70*/  SYNCS.PHASECHK.TRANS64.TRYWAIT P2, [UR10+0x30850], R0 ;  /* 0x03085000ff0075a7 */ /* 0x000ea4000804014a */
[----:B--2---:R-:W-:Y:S05]  /*5c80*/  @!P2 BRA `(.L_x_1233) ;  /* 0x000001400024a947 */ /* 0x004fea0003800000 */
.L_x_1232:
[----:B------:R-:W-:Y:S01]  /*5c90*/  UIADD3 UR5, UR37, 0x400, URZ ;  /* 0x0000040025057890 */ /* 0x000fe2000fffe03f */
[----:B------:R-:W-:Y:S01]  /*5ca0*/  WARPGROUP.ARRIVE ;  /* 0x00000000000079c5 */ /* 0x000fe20000000000 */
[----:B------:R-:W-:Y:S01]  /*5cb0*/  UMOV UR15, 0x40000040 ;  /* 0x40000040000f7882 */ /* 0x000fe20000000000 */
[----:B------:R-:W-:Y:S01]  /*5cc0*/  PLOP3.LUT P2, PT, PT, PT, UP0, 0x80, 0x0 ;  /* 0x000000000000781c */ /* 0x000fe20003f4f008 */
[----:B------:R-:W-:Y:S01]  /*5cd0*/  USHF.R.U32.HI UR5, URZ, 0x4, UR5 ;  /* 0x000000043f057899 */ /* 0x000fe20008011605 */
[----:B------:R-:W-:Y:S01]  /*5ce0*/  PLOP3.LUT P3, PT, PT, PT, UP0, 0x80, 0x0 ;  /* 0x000000000000781c */ /* 0x000fe20003f6f008 */
[----:B-12---:R-:W-:Y:S01]  /*5cf0*/  IMAD.U32 R0, RZ, RZ, UR6 ;  /* 0x00000006ff007e24 */ /* 0x006fe2000f8e00ff */
[----:B------:R-:W-:Y:S01]  /*5d00*/  ULDC UR11, c[0x0][0x9dc] ;  /* 0x00027700000b7ab9 */ /* 0x000fe20000000800 */
[----:B------:R-:W-:Y:S02]  /*5d10*/  ULOP3.LUT UR5, UR5, 0x3fff, URZ, 0xc0, !UPT ;  /* 0x00003fff05057892 */ /* 0x000fe4000f8ec03f */
[----:B------:R-:W-:Y:S01]  /*5d20*/  @!P1 VIADD R0, R0, 0x30840 ;  /* 0x0003084000009836 */ /* 0x000fe20000000000 */
[----:B------:R-:W-:Y:S01]  /*5d30*/  UMOV UR18, UR11 ;  /* 0x0000000b00127c82 */ /* 0x000fe20008000000 */
[----:B------:R-:W-:Y:S01]  /*5d40*/  ULOP3.LUT UR5, UR5, 0x2000000, URZ, 0xfc, !UPT ;  /* 0x0200000005057892 */ /* 0x000fe2000f8efc3f */
[----:B------:R-:W-:-:S02]  /*5d50*/  ULDC UR6, c[0x0][0x9e0] ;  /* 0x0002780000067ab9 */ /* 0x000fc40000000800 */
[----:B------:R-:W-:Y:S01]  /*5d60*/  @!P1 PRMT R0, RZ, 0x654, R0 ;  /* 0x00000654ff009816 */ /* 0x000fe20000000000 */
[----:B------:R-:W-:-:S07]  /*5d70*/  ULEA UR5, UR36, UR5, 0xb ;  /* 0x0000000524057291 */ /* 0x000fce000f8e583f */
        /* <DEDUP_REMOVED lines=16> */
[----:B------:R-:W-:Y:S01]  /*5e80*/  @UP0 ULDC UR5, c[0x0][0x44c] ;  /* 0x0001130000050ab9 */ /* 0x000fe20000000800 */
[----:B------:R-:W-:Y:S02]  /*5e90*/  WARPGROUP.DEPBAR.LE gsb0, 0x0 ;  /* 0x00008000000079c5 */ /* 0x000fe40000010000 */
[----:B------:R-:W-:Y:S01]  /*5ea0*/  WARPGROUP.ARRIVE ;  /* 0x00000000000079c5 */ /* 0x000fe20000000000 */
[----:B------:R-:W-:-:S04]  /*5eb0*/  VIADD R188, R19, UR61 ;  /* 0x0000003d13bc7c36 */ /* 0x000fc80008000000 */
[----:B------:R-:W-:-:S15]  /*5ec0*/  @P2 IMAD.HI.U32 R2, R188, UR5, RZ ;  /* 0x00000005bc022c27 */ /* 0x000fde000f8e00ff */
[----:B------:R-:W-:-:S01]  /*5ed0*/  NOP ;  /* 0x0000000000007918 */ /* 0x000fc20000000000 */
[----:B------:R-:W-:Y:S01]  /*5ee0*/  HGMMA.64x256x16.F32.BF16 R24, R184, gdesc[UR12].tnspB, R24, gsb0 ;  /* 0x43e0000cb8187df0 */ /* 0x000fe20008001818 */
[----:B------:R-:W-:Y:S01]  /*5ef0*/  @UP0 ULDC UR5, c[0x0][0x450] ;  /* 0x0001140000050ab9 */ /* 0x000fe20000000800 */
[----:B------:R-:W-:Y:S02]  /*5f00*/  PLOP3.LUT P2, PT, PT, PT, UP1, 0x40, 0x0 ;  /* 0x000000000000781c */ /* 0x000fe40003f4e818 */
[----:B------:R-:W-:Y:S01]  /*5f10*/  @P3 SHF.R.U32.HI R188, RZ, UR5, R2 ;  /* 0x00000005ffbc3c19 */ /* 0x000fe20008011602 */
[----:B------:R-:W-:Y:S01]  /*5f20*/  IMAD.U32 R2, RZ, RZ, UR39 ;  /* 0x00000027ff027e24 */ /* 0x000fe2000f8e00ff */
[----:B------:R-:W-:-:S03]  /*5f30*/  ULOP3.LUT UR5, URZ, UR18, URZ, 0x33, !UPT ;  /* 0x000000123f057292 */ /* 0x000fc6000f8e333f */
[----:B------:R-:W1:Y:S01]  /*5f40*/  SHFL.IDX PT, R189, R188, RZ, 0x1c1f ;  /* 0x001c1fffbcbd7589 */ /* 0x000e6200000e0000 */
[----:B------:R-:W-:Y:S02]  /*5f50*/  WARPGROUP.DEPBAR.LE gsb0, 0x0 ;  /* 0x00008000000079c5 */ /* 0x000fe40000010000 */
[----:B------:R2:W-:Y:S02]  /*5f60*/  @!P1 SYNCS.ARRIVE.TRANS64.RED.A1T0 RZ, [R0+URZ], RZ ;  /* 0x000000ff00ff99a7 */ /* 0x0005e4000810043f */
[----:B--2---:R-:W-:-:S05]  /*5f70*/  IMAD.SHL.U32 R0, R20, 0x40, RZ ;  /* 0x0000004014007824 */ /* 0x004fca00078e00ff */
[----:B0-----:R-:W-:-:S04]  /*5f80*/  IADD3 R21, -R16, 0x1, -R0 ;  /* 0x0000000110157810 */ /* 0x001fc80007ffe900 */
[----:B------:R-:W-:-:S05]  /*5f90*/  IADD3 R2, -R2, UR60, R21 ;  /* 0x0000003c02027c10 */ /* 0x000fca000fffe115 */
[C---:B------:R-:W-:Y:S02]  /*5fa0*/  VIADD R187, R2.reuse, UR6 ;  /* 0x0000000602bb7c36 */ /* 0x040fe40008000000 */
[----:B------:R-:W-:Y:S02]  /*5fb0*/  VIADD R186, R2, UR5 ;  /* 0x0000000502ba7c36 */ /* 0x000fe40008000000 */
[--C-:B-1----:R-:W-:Y:S02]  /*5fc0*/  IMAD.IADD R21, R187, 0x1, R189.reuse ;  /* 0x00000001bb157824 */ /* 0x102fe400078e02bd */
[----:B------:R-:W-:Y:S01]  /*5fd0*/  IMAD.IADD R2, R186, 0x1, R189 ;  /* 0x00000001ba027824 */ /* 0x000fe200078e02bd */
[----:B------:R-:W-:Y:S06]  /*5fe0*/  @P2 BRA `(.L_x_1234) ;  /* 0x00000000005c2947 */ /* 0x000fec0003800000 */
[----:B------:R-:W-:Y:S01]  /*5ff0*/  IMAD.U32 R184, RZ, RZ, UR39 ;  /* 0x00000027ffb87e24 */ /* 0x000fe2000f8e00ff */
[----:B------:R-:W-:Y:S04]  /*6000*/  BSSY B0, `(.L_x_1235) ;  /* 0x0000011000007945 */ /* 0x000fe80003800000 */
[----:B------:R-:W-:-:S04]  /*6010*/  IADD3 R189, -R184, UR60, R189 ;  /* 0x0000003cb8bd7c10 */ /* 0x000fc8000fffe1bd */
[----:B------:R-:W-:-:S13]  /*6020*/  ISETP.GT.AND P2, PT, R189, -0x1, PT ;  /* 0xffffffffbd00780c */ /* 0x000fda0003f44270 */
[----:B------:R-:W-:Y:S05]  /*6030*/  @P2 BRA `(.L_x_1236) ;  /* 0x0000000000202947 */ /* 0x000fea0003800000 */
[----:B------:R-:W-:Y:S01]  /*6040*/  IMAD.U32 R190, RZ, RZ, UR59 ;  /* 0x0000003bffbe7e24 */ /* 0x000fe2000f8e00ff */
[----:B------:R-:W-:-:S04]  /*6050*/  LOP3.LUT R189, RZ, R189, RZ, 0x33, !PT ;  /* 0x000000bdffbd7212 */ /* 0x000fc800078e33ff */
[----:B------:R-:W-:-:S13]  /*6060*/  ISETP.NE.AND P2, PT, R190, 0x1, PT ;  /* 0x00000001be00780c */ /* 0x000fda0003f45270 */
[----:B------:R-:W0:Y:S02]  /*6070*/  @P2 LDC.64 R184, c[0x0][0x9e8] ;  /* 0x00027a00ffb82b82 */ /* 0x000e240000000a00 */
[----:B0-----:R-:W-:-:S05]  /*6080*/  @P2 IMAD.HI.U32 R184, R189, R184, RZ ;  /* 0x000000b8bdb82227 */ /* 0x001fca00078e00ff */
[----:B------:R-:W-:-:S04]  /*6090*/  @P2 SHF.R.U32.HI R189, RZ, R185, R184 ;  /* 0x000000b9ffbd2219 */ /* 0x000fc800000116b8 */
[----:B------:R-:W-:Y:S01]  /*60a0*/  LOP3.LUT R189, RZ, R189, RZ, 0x33, !PT ;  /* 0x000000bdffbd7212 */ /* 0x000fe200078e33ff */
[----:B------:R-:W-:Y:S06]  /*60b0*/  BRA `(.L_x_1237) ;  /* 0x0000000000147947 */ /* 0x000fec0003800000 */
.L_x_1236:
[----:B------:R-:W-:-:S05]  /*60c0*/  IMAD.U32 R190, RZ, RZ, UR59 ;  /* 0x0000003bffbe7e24 */ /* 0x000fca000f8e00ff */
[----:B------:R-:W-:-:S13]  /*60d0*/  ISETP.NE.AND P2, PT, R190, 0x1, PT ;  /* 0x00000001be00780c */ /* 0x000fda0003f45270 */
[----:B------:R-:W0:Y:S02]  /*60e0*/  @P2 LDC.64 R184, c[0x0][0x9e8] ;  /* 0x00027a00ffb82b82 */ /* 0x000e240000000a00 */
[----:B0-----:R-:W-:-:S05]  /*60f0*/  @P2 IMAD.HI.U32 R184, R189, R184, RZ ;  /* 0x000000b8bdb82227 */ /* 0x001fca00078e00ff */
[----:B------:R-:W-:-:S07]  /*6100*/  @P2 SHF.R.U32.HI R189, RZ, R185, R184 ;  /* 0x000000b9ffbd2219 */ /* 0x000fce00000116b8 */
.L_x_1237:
[----:B------:R-:W-:Y:S05]  /*6110*/  BSYNC B0 ;  /* 0x0000000000007941 */ /* 0x000fea0003800000 */
.L_x_1235:
[----:B------:R-:W-:-:S04]  /*6120*/  IMAD R189, R189, R190, -R0 ;  /* 0x000000bebdbd7224 */ /* 0x000fc800078e0a00 */
[----:B------:R-:W-:-:S05]  /*6130*/  IMAD.IADD R189, R189, 0x1, -R16 ;  /* 0x00000001bdbd7824 */ /* 0x000fca00078e0a10 */
[----:B------:R-:W-:Y:S02]  /*6140*/  VIADDMNMX R21, R189, R190, R21, PT ;  /* 0x000000bebd157246 */ /* 0x000fe40003800115 */
[----:B------:R-:W-:-:S07]  /*6150*/  VIMNMX R2, R2, R189, !PT ;  /* 0x000000bd02027248 */ /* 0x000fce0007fe0100 */
.L_x_1234:
[----:B------:R-:W-:Y:S01]  /*6160*/  ISETP.GT.AND P2, PT, R20, -0x1, PT ;  /* 0xffffffff1400780c */ /* 0x000fe20003f44270 */
[----:B------:R-:W0:Y:S03]  /*6170*/  SHFL.IDX PT, R188, R188, 0x1, 0x1c1f ;  /* 0x003c1f00bcbc7f89 */ /* 0x000e2600000e0000 */
[C---:B------:R-:W-:Y:S02]  /*6180*/  ISETP.GT.AND P5, PT, R2.reuse, RZ, P2 ;  /* 0x000000ff0200720c */ /* 0x040fe400017a4270 */
[C---:B------:R-:W-:Y:S02]  /*6190*/  ISETP.GT.AND P4, PT, R2.reuse, 0x1, P2 ;  /* 0x000000010200780c */ /* 0x040fe40001784270 */
[----:B------:R-:W-:Y:S02]  /*61a0*/  ISETP.LT.OR P5, PT, R21, 0x1, P5 ;  /* 0x000000011500780c */ /* 0x000fe40002fa1670 */
[----:B------:R-:W-:-:S02]  /*61b0*/  ISETP.GT.AND P6, PT, R2, 0x8, P2 ;  /* 0x000000080200780c */ /* 0x000fc400017c4270 */
[----:B------:R-:W-:Y:S02]  /*61c0*/  FSEL R184, R152, -INF , !P5 ;  /* 0xff80000098b87808 */ /* 0x000fe40006800000 */
[C---:B------:R-:W-:Y:S02]  /*61d0*/  ISETP.GT.AND P5, PT, R2.reuse, 0x10, P2 ;  /* 0x000000100200780c */ /* 0x040fe400017a4270 */
[----:B------:R-:W-:Y:S02]  /*61e0*/  ISETP.GT.AND P3, PT, R2, 0x9, P2 ;  /* 0x000000090200780c */ /* 0x000fe40001764270 */
[C---:B------:R-:W-:Y:S02]  /*61f0*/  ISETP.LT.OR P5, PT, R21.reuse, 0x11, P5 ;  /* 0x000000111500780c */ /* 0x040fe40002fa1670 */
[----:B------:R-:W-:Y:S02]  /*6200*/  ISETP.LT.OR P4, PT, R21, 0x2, P4 ;  /* 0x000000021500780c */ /* 0x000fe40002781670 */
[----:B------:R-:W-:-:S02]  /*6210*/  FSEL R160, R160, -INF , !P5 ;  /* 0xff800000a0a07808 */ /* 0x000fc40006800000 */
[----:B------:R-:W-:Y:S01]  /*6220*/  ISETP.GT.AND P5, PT, R2, 0x20, P2 ;  /* 0x000000200200780c */ /* 0x000fe200017a4270 */
[--C-:B0-----:R-:W-:Y:S01]  /*6230*/  IMAD.IADD R187, R187, 0x1, R188.reuse ;  /* 0x00000001bbbb7824 */ /* 0x101fe200078e02bc */
[C---:B------:R-:W-:Y:S01]  /*6240*/  ISETP.LT.OR P6, PT, R21.reuse, 0x9, P6 ;  /* 0x000000091500780c */ /* 0x040fe200037c1670 */
[----:B------:R-:W-:Y:S01]  /*6250*/  IMAD.IADD R186, R186, 0x1, R188 ;  /* 0x00000001baba7824 */ /* 0x000fe200078e02bc */
[C---:B------:R-:W-:Y:S02]  /*6260*/  ISETP.LT.OR P3, PT, R21.reuse, 0xa, P3 ;  /* 0x0000000a1500780c */ /* 0x040fe40001f61670 */
[----:B------:R-:W-:Y:S02]  /*6270*/  ISETP.LT.OR P5, PT, R21, 0x21, P5 ;  /* 0x000000211500780c */ /* 0x000fe40002fa1670 */
[----:B------:R-:W-:Y:S02]  /*6280*/  FSEL R185, R153, -INF , !P4 ;  /* 0xff80000099b97808 */ /* 0x000fe40006000000 */
[----:B------:R-:W-:-:S02]  /*6290*/  FSEL R156, R156, -INF , !P6 ;  /* 0xff8000009c9c7808 */ /* 0x000fc40007000000 */
[----:B------:R-:W-:Y:S02]  /*62a0*/  FSEL R157, R157, -INF , !P3 ;  /* 0xff8000009d9d7808 */ /* 0x000fe40005800000 */
[C---:B------:R-:W-:Y:S02]  /*62b0*/  ISETP.GT.AND P4, PT, R2.reuse, 0x11, P2 ;  /* 0x000000110200780c */ /* 0x040fe40001784270 */
[C---:B------:R-:W-:Y:S02]  /*62c0*/  ISETP.GT.AND P6, PT, R2.reuse, 0x18, P2 ;  /* 0x000000180200780c */ /* 0x040fe400017c4270 */
[----:B------:R-:W-:Y:S02]  /*62d0*/  ISETP.GT.AND P3, PT, R2, 0x19, P2 ;  /* 0x000000190200780c */ /* 0x000fe40001764270 */
[----:B------:R-:W-:Y:S02]  /*62e0*/  FSEL R168, R168, -INF , !P5 ;  /* 0xff800000a8a87808 */ /* 0x000fe40006800000 */
[----:B------:R-:W-:-:S02]  /*62f0*/  ISETP.GT.AND P5, PT, R2, 0x30, P2 ;  /* 0x000000300200780c */ /* 0x000fc400017a4270 */
[C---:B------:R-:W-:Y:S02]  /*6300*/  ISETP.LT.OR P4, PT, R21.reuse, 0x12, P4 ;  /* 0x000000121500780c */ /* 0x040fe40002781670 */
[C---:B------:R-:W-:Y:S02]  /*6310*/  ISETP.LT.OR P6, PT, R21.reuse, 0x19, P6 ;  /* 0x000000191500780c */ /* 0x040fe400037c1670 */
        /* <DEDUP_REMOVED lines=9> */
[----:B------:R-:W-:-:S02]  /*63b0*/  PLOP3.LUT P5, PT, PT, PT, UP1, 0x40, 0x0 ;  /* 0x000000000000781c */ /* 0x000fc40003fae818 */
        /* <DEDUP_REMOVED lines=14> */
[----:B------:R-:W-:Y:S01]  /*64a0*/  FSEL R181, R181, -INF , !P3 ;  /* 0xff800000b5b57808 */ /* 0x000fe20005800000 */
        /* <DEDUP_REMOVED lines=14> */
.L_x_1240:
[----:B------:R-:W-:-:S05]  /*6590*/  IMAD.U32 R2, RZ, RZ, UR59 ;  /* 0x0000003bff027e24 */ /* 0x000fca000f8e00ff */
[----:B------:R-:W-:-:S13]  /*65a0*/  ISETP.NE.AND P3, PT, R2, 0x1, PT ;  /* 0x000000010200780c */ /* 0x000fda0003f65270 */
[----:B------:R-:W0:Y:S02]  /*65b0*/  @P3 LDC.64 R152, c[0x0][0x9e8] ;  /* 0x00027a00ff983b82 */ /* 0x000e240000000a00 */
[----:B0-----:R-:W-:-:S05]  /*65c0*/  @P3 IMAD.HI.U32 R152, R188, R152, RZ ;  /* 0x00000098bc983227 */ /* 0x001fca00078e00ff */
[----:B------:R-:W-:-:S07]  /*65d0*/  @P3 SHF.R.U32.HI R188, RZ, R153, R152 ;  /* 0x00000099ffbc3219 */ /* 0x000fce0000011698 */
.L_x_1241:
[----:B------:R-:W-:Y:S05]  /*65e0*/  BSYNC B0 ;  /* 0x0000000000007941 */ /* 0x000fea0003800000 */
.L_x_1239:
[----:B------:R-:W-:-:S04]  /*65f0*/  IMAD R0, R188, R2, -R0 ;  /* 0x00000002bc007224 */ /* 0x000fc800078e0a00 */
[----:B------:R-:W-:-:S05]  /*6600*/  IMAD.IADD R0, R0, 0x1, -R16 ;  /* 0x0000000100007824 */ /* 0x000fca00078e0a10 */
[----:B------:R-:W-:Y:S02]  /*6610*/  VIADDMNMX R187, R0, R2, R187, PT ;  /* 0x0000000200bb7246 */ /* 0x000fe400038001bb */
[----:B------:R-:W-:-:S07]  /*6620*/  VIMNMX R186, R186, R0, !PT ;  /* 0x00000000baba7248 */ /* 0x000fce0007fe0100 */
.L_x_1238:
[----:B------:R-:W-:Y:S01]  /*6630*/  ISETP.GT.AND P4, PT, R186, 0x9, P2 ;  /* 0x00000009ba00780c */ /* 0x000fe20001784270 */
[----:B------:R-:W-:Y:S01]  /*6640*/  ULDC UR5, c[0x0][0x988] ;  /* 0x0002620000057ab9 */ /* 0x000fe20000000800 */
[----:B------:R-:W-:Y:S01]  /*6650*/  FMNMX.FTZ R0, R184, R4, !PT ;  /* 0x00000004b8007209 */ /* 0x000fe20007810000 */
[----:B------:R-:W-:Y:S01]  /*6660*/  UMOV UR38, UR7 ;  /* 0x0000000700267c82 */ /* 0x000fe20008000000 */
[----:B------:R-:W-:Y:S01]  /*6670*/  ISETP.LT.OR P4, PT, R187, 0xa, P4 ;  /* 0x0000000abb00780c */ /* 0x000fe20002781670 */
[----:B------:R-:W-:Y:S01]  /*6680*/  UMOV UR36, UR4 ;  /* 0x0000000400247c82 */ /* 0x000fe20008000000 */
[----:B------:R-:W-:Y:S02]  /*6690*/  FMNMX.FTZ R0, R185, R0, !PT ;  /* 0x00000000b9007209 */ /* 0x000fe40007810000 */
[----:B------:R-:W-:Y:S02]  /*66a0*/  FSEL R159, R159, -INF , !P4 ;  /* 0xff8000009f9f7808 */ /* 0x000fe40006000000 */
[----:B------:R-:W-:-:S02]  /*66b0*/  ISETP.GT.AND P4, PT, R186, 0x19, P2 ;  /* 0x00000019ba00780c */ /* 0x000fc40001784270 */
[----:B------:R-:W-:Y:S02]  /*66c0*/  FMNMX.FTZ R0, R156, R0, !PT ;  /* 0x000000009c007209 */ /* 0x000fe40007810000 */
[----:B------:R-:W-:Y:S02]  /*66d0*/  ISETP.LT.OR P4, PT, R187, 0x1a, P4 ;  /* 0x0000001abb00780c */ /* 0x000fe40002781670 */
[C---:B------:R-:W-:Y:S02]  /*66e0*/  ISETP.GT.AND P3, PT, R186.reuse, 0x1, P2 ;  /* 0x00000001ba00780c */ /* 0x040fe40001764270 */
[----:B------:R-:W-:Y:S02]  /*66f0*/  FSEL R167, R167, -INF , !P4 ;  /* 0xff800000a7a77808 */ /* 0x000fe40006000000 */
[----:B------:R-:W-:Y:S02]  /*6700*/  ISETP.GT.AND P4, PT, R186, RZ, P2 ;  /* 0x000000ffba00720c */ /* 0x000fe40001784270 */
[----:B------:R-:W-:-:S02]  /*6710*/  FMNMX.FTZ R0, R157, R0, !PT ;  /* 0x000000009d007209 */ /* 0x000fc40007810000 */
[C---:B------:R-:W-:Y:S02]  /*6720*/  ISETP.LT.OR P4, PT, R187.reuse, 0x1, P4 ;  /* 0x00000001bb00780c */ /* 0x040fe40002781670 */
[----:B------:R-:W-:Y:S02]  /*6730*/  ISETP.GT.AND P6, PT, R186, 0x8, P2 ;  /* 0x00000008ba00780c */ /* 0x000fe400017c4270 */
[C---:B------:R-:W-:Y:S02]  /*6740*/  ISETP.LT.OR P3, PT, R187.reuse, 0x2, P3 ;  /* 0x00000002bb00780c */ /* 0x040fe40001f61670 */
[----:B------:R-:W-:Y:S02]  /*6750*/  FSEL R154, R154, -INF , !P4 ;  /* 0xff8000009a9a7808 */ /* 0x000fe40006000000 */
[----:B------:R-:W-:Y:S02]  /*6760*/  FMNMX.FTZ R0, R160, R0, !PT ;  /* 0x00000000a0007209 */ /* 0x000fe40007810000 */
[----:B------:R-:W-:-:S02]  /*6770*/  ISETP.LT.OR P6, PT, R187, 0x9, P6 ;  /* 0x00000009bb00780c */ /* 0x000fc400037c1670 */
[----:B------:R-:W-:Y:S02]  /*6780*/  FSEL R155, R155, -INF , !P3 ;  /* 0xff8000009b9b7808 */ /* 0x000fe40005800000 */
[----:B------:R-:W-:Y:S02]  /*6790*/  FMNMX.FTZ R2, R154, R3, !PT ;  /* 0x000000039a027209 */ /* 0x000fe40007810000 */
[----:B------:R-:W-:Y:S02]  /*67a0*/  FMNMX.FTZ R0, R161, R0, !PT ;  /* 0x00000000a1007209 */ /* 0x000fe40007810000 */
[----:B------:R-:W-:Y:S02]  /*67b0*/  ISETP.GT.AND P5, PT, R186, 0x10, P2 ;  /* 0x00000010ba00780c */ /* 0x000fe400017a4270 */
[----:B------:R-:W-:Y:S02]  /*67c0*/  FSEL R158, R158, -INF , !P6 ;  /* 0xff8000009e9e7808 */ /* 0x000fe40007000000 */
[----:B------:R-:W-:-:S02]  /*67d0*/  FMNMX.FTZ R2, R155, R2, !PT ;  /* 0x000000029b027209 */ /* 0x000fc40007810000 */
[----:B------:R-:W-:Y:S02]  /*67e0*/  FMNMX.FTZ R0, R164, R0, !PT ;  /* 0x00000000a4007209 */ /* 0x000fe40007810000 */
[----:B------:R-:W-:Y:S02]  /*67f0*/  ISETP.GT.AND P3, PT, R186, 0x11, P2 ;  /* 0x00000011ba00780c */ /* 0x000fe40001764270 */
[----:B------:R-:W-:Y:S02]  /*6800*/  ISETP.LT.OR P5, PT, R187, 0x11, P5 ;  /* 0x00000011bb00780c */ /* 0x000fe40002fa1670 */
[----:B------:R-:W-:Y:S02]  /*6810*/  FMNMX.FTZ R2, R158, R2, !PT ;  /* 0x000000029e027209 */ /* 0x000fe40007810000 */
[----:B------:R-:W-:Y:S02]  /*6820*/  FMNMX.FTZ R0, R165, R0, !PT ;  /* 0x00000000a5007209 */ /* 0x000fe40007810000 */
[----:B------:R-:W-:-:S02]  /*6830*/  ISETP.GT.AND P6, PT, R186, 0x18, P2 ;  /* 0x00000018ba00780c */ /* 0x000fc400017c4270 */
[----:B------:R-:W-:Y:S02]  /*6840*/  ISETP.LT.OR P3, PT, R187, 0x12, P3 ;  /* 0x00000012bb00780c */ /* 0x000fe40001f61670 */
[----:B------:R-:W-:Y:S02]  /*6850*/  FSEL R162, R162, -INF , !P5 ;  /* 0xff800000a2a27808 */ /* 0x000fe40006800000 */
[----:B------:R-:W-:Y:S02]  /*6860*/  FMNMX.FTZ R2, R159, R2, !PT ;  /* 0x000000029f027209 */ /* 0x000fe40007810000 */
[----:B------:R-:W-:Y:S02]  /*6870*/  FMNMX.FTZ R0, R168, R0, !PT ;  /* 0x00000000a8007209 */ /* 0x000fe40007810000 */
[----:B------:R-:W-:Y:S02]  /*6880*/  ISETP.LT.OR P6, PT, R187, 0x19, P6 ;  /* 0x00000019bb00780c */ /* 0x000fe400037c1670 */
[----:B------:R-:W-:-:S02]  /*6890*/  FSEL R163, R163, -INF , !P3 ;  /* 0xff800000a3a37808 */ /* 0x000fc40005800000 */
[----:B------:R-:W-:Y:S02]  /*68a0*/  FMNMX.FTZ R2, R162, R2, !PT ;  /* 0x00000002a2027209 */ /* 0x000fe40007810000 */
[----:B------:R-:W-:Y:S02]  /*68b0*/  FMNMX.FTZ R0, R169, R0, !PT ;  /* 0x00000000a9007209 */ /* 0x000fe40007810000 */
[----:B------:R-:W-:Y:S02]  /*68c0*/  ISETP.GT.AND P5, PT, R186, 0x20, P2 ;  /* 0x00000020ba00780c */ /* 0x000fe400017a4270 */
[----:B------:R-:W-:Y:S02]  /*68d0*/  FSEL R166, R166, -INF , !P6 ;  /* 0xff800000a6a67808 */ /* 0x000fe40007000000 */
[----:B------:R-:W-:Y:S02]  /*68e0*/  FMNMX.FTZ R2, R163, R2, !PT ;  /* 0x00000002a3027209 */ /* 0x000fe40007810000 */
[----:B------:R-:W-:-:S02]  /*68f0*/  FMNMX.FTZ R0, R172, R0, !PT ;  /* 0x00000000ac007209 */ /* 0x000fc40007810000 */
[----:B------:R-:W-:Y:S02]  /*6900*/  ISETP.GT.AND P3, PT, R186, 0x21, P2 ;  /* 0x00000021ba00780c */ /* 0x000fe40001764270 */
[----:B------:R-:W-:Y:S02]  /*6910*/  ISETP.LT.OR P5, PT, R187, 0x21, P5 ;  /* 0x00000021bb00780c */ /* 0x000fe40002fa1670 */
[----:B------:R-:W-:Y:S02]  /*6920*/  FMNMX.FTZ R2, R166, R2, !PT ;  /* 0x00000002a6027209 */ /* 0x000fe40007810000 */
[----:B------:R-:W-:Y:S02]  /*6930*/  FMNMX.FTZ R0, R173, R0, !PT ;  /* 0x00000000ad007209 */ /* 0x000fe40007810000 */
[----:B------:R-:W-:Y:S02]  /*6940*/  ISETP.GT.AND P6, PT, R186, 0x28, P2 ;  /* 0x00000028ba00780c */ /* 0x000fe400017c4270 */
[----:B------:R-:W-:-:S02]  /*6950*/  FSEL R170, R170, -INF , !P5 ;  /* 0xff800000aaaa7808 */ /* 0x000fc40006800000 */
[----:B------:R-:W-:Y:S02]  /*6960*/  ISETP.LT.OR P3, PT, R187, 0x22, P3 ;  /* 0x00000022bb00780c */ /* 0x000fe40001f61670 */
[----:B------:R-:W-:Y:S02]  /*6970*/  FMNMX.FTZ R2, R167, R2, !PT ;  /* 0x00000002a7027209 */ /* 0x000fe40007810000 */
[----:B------:R-:W-:Y:S02]  /*6980*/  FMNMX.FTZ R0, R176, R0, !PT ;  /* 0x00000000b0007209 */ /* 0x000fe40007810000 */
[----:B------:R-:W-:Y:S02]  /*6990*/  ISETP.GT.AND P5, PT, R186, 0x29, P2 ;  /* 0x00000029ba00780c */ /* 0x000fe400017a4270 */
[----:B------:R-:W-:Y:S02]  /*69a0*/  ISETP.LT.OR P6, PT, R187, 0x29, P6 ;  /* 0x00000029bb00780c */ /* 0x000fe400037c1670 */
[----:B------:R-:W-:-:S02]  /*69b0*/  FSEL R171, R171, -INF , !P3 ;  /* 0xff800000abab7808 */ /* 0x000fc40005800000 */
[----:B------:R-:W-:Y:S02]  /*69c0*/  FMNMX.FTZ R2, R170, R2, !PT ;  /* 0x00000002aa027209 */ /* 0x000fe40007810000 */
[----:B------:R-:W-:Y:S02]  /*69d0*/  FMNMX.FTZ R0, R177, R0, !PT ;  /* 0x00000000b1007209 */ /* 0x000fe40007810000 */
[----:B------:R-:W-:Y:S02]  /*69e0*/  ISETP.GT.AND P3, PT, R186, 0x30, P2 ;  /* 0x00000030ba00780c */ /* 0x000fe40001764270 */
[----:B------:R-:W-:Y:S02]  /*69f0*/  FSEL R174, R174, -INF , !P6 ;  /* 0xff800000aeae7808 */ /* 0x000fe40007000000 */
[----:B------:R-:W-:Y:S02]  /*6a00*/  ISETP.LT.OR P5, PT, R187, 0x2a, P5 ;  /* 0x0000002abb00780c */ /* 0x000fe40002fa1670 */
[----:B------:R-:W-:-:S02]  /*6a10*/  FMNMX.FTZ R2, R171, R2, !PT ;  /* 0x00000002ab027209 */ /* 0x000fc40007810000 */
[----:B------:R-:W-:Y:S02]  /*6a20*/  FMNMX.FTZ R0, R180, R0, !PT ;  /* 0x00000000b4007209 */ /* 0x000fe40007810000 */
[----:B------:R-:W-:Y:S02]  /*6a30*/  ISETP.GT.AND P4, PT, R186, 0x31, P2 ;  /* 0x00000031ba00780c */ /* 0x000fe40001784270 */
[----:B------:R-:W-:Y:S02]  /*6a40*/  ISETP.LT.OR P3, PT, R187, 0x31, P3 ;  /* 0x00000031bb00780c */ /* 0x000fe40001f61670 */
[----:B------:R-:W-:Y:S02]  /*6a50*/  FSEL R175, R175, -INF , !P5 ;  /* 0xff800000afaf7808 */ /* 0x000fe40006800000 */
[----:B------:R-:W-:Y:S02]  /*6a60*/  FMNMX.FTZ R2, R174, R2, !PT ;  /* 0x00000002ae027209 */ /* 0x000fe40007810000 */
[----:B------:R-:W-:-:S02]  /*6a70*/  FMNMX.FTZ R21, R181, R0, !PT ;  /* 0x00000000b5157209 */ /* 0x000fc40007810000 */
[----:B------:R-:W-:Y:S02]  /*6a80*/  ISETP.GT.AND P6, PT, R186, 0x38, P2 ;  /* 0x00000038ba00780c */ /* 0x000fe400017c4270 */
[----:B------:R-:W-:Y:S01]  /*6a90*/  ISETP.LT.OR P4, PT, R187, 0x32, P4 ;  /* 0x00000032bb00780c */ /* 0x000fe20002781670 */
[----:B------:R-:W0:Y:S01]  /*6aa0*/  SHFL.BFLY PT, R0, R21, 0x2, 0x1f ;  /* 0x0c401f0015007f89 */ /* 0x000e2200000e0000 */
[----:B------:R-:W-:Y:S02]  /*6ab0*/  FSEL R178, R178, -INF , !P3 ;  /* 0xff800000b2b27808 */ /* 0x000fe40005800000 */
[----:B------:R-:W-:Y:S02]  /*6ac0*/  FMNMX.FTZ R2, R175, R2, !PT ;  /* 0x00000002af027209 */ /* 0x000fe40007810000 */
[----:B------:R-:W-:Y:S02]  /*6ad0*/  ISETP.GT.AND P2, PT, R186, 0x39, P2 ;  /* 0x00000039ba00780c */ /* 0x000fe40001744270 */
[----:B------:R-:W-:-:S02]  /*6ae0*/  ISETP.LT.OR P6, PT, R187, 0x39, P6 ;  /* 0x00000039bb00780c */ /* 0x000fc400037c1670 */
[----:B------:R-:W-:Y:S02]  /*6af0*/  FSEL R179, R179, -INF , !P4 ;  /* 0xff800000b3b37808 */ /* 0x000fe40006000000 */
[----:B------:R-:W-:Y:S02]  /*6b00*/  FMNMX.FTZ R2, R178, R2, !PT ;  /* 0x00000002b2027209 */ /* 0x000fe40007810000 */
[----:B------:R-:W-:Y:S02]  /*6b10*/  ISETP.LT.OR P2, PT, R187, 0x3a, P2 ;  /* 0x0000003abb00780c */ /* 0x000fe40001741670 */
[----:B------:R-:W-:Y:S02]  /*6b20*/  FSEL R182, R182, -INF , !P6 ;  /* 0xff800000b6b67808 */ /* 0x000fe40007000000 */
[----:B------:R-:W-:Y:S02]  /*6b30*/  FMNMX.FTZ R2, R179, R2, !PT ;  /* 0x00000002b3027209 */ /* 0x000fe40007810000 */
[----:B------:R-:W-:-:S02]  /*6b40*/  FSEL R183, R183, -INF , !P2 ;  /* 0xff800000b7b77808 */ /* 0x000fc40005000000 */
[----:B------:R-:W-:Y:S02]  /*6b50*/  FMNMX.FTZ R2, R182, R2, !PT ;  /* 0x00000002b6027209 */ /* 0x000fe40007810000 */
[----:B0-----:R-:W-:Y:S02]  /*6b60*/  FMNMX.FTZ R21, R21, R0, !PT ;  /* 0x0000000015157209 */ /* 0x001fe40007810000 */
[----:B------:R-:W-:-:S03]  /*6b70*/  FMNMX.FTZ R2, R183, R2, !PT ;  /* 0x00000002b7027209 */ /* 0x000fc60007810000 */
[----:B------:R-:W0:Y:S04]  /*6b80*/  SHFL.BFLY PT, R0, R21, 0x1, 0x1f ;  /* 0x0c201f0015007f89 */ /* 0x000e2800000e0000 */
[----:B------:R-:W1:Y:S01]  /*6b90*/  SHFL.BFLY PT, R153, R2, 0x2, 0x1f ;  /* 0x0c401f0002997f89 */ /* 0x000e6200000e0000 */
[----:B0-----:R-:W-:Y:S02]  /*6ba0*/  FMNMX.FTZ R21, R21, R0, !PT ;  /* 0x0000000015157209 */ /* 0x001fe40007810000 */
[----:B-1----:R-:W-:-:S03]  /*6bb0*/  FMNMX.FTZ R153, R2, R153, !PT ;  /* 0x0000009902997209 */ /* 0x002fc60007810000 */
[C---:B------:R-:W-:Y:S01]  /*6bc0*/  FMUL.FTZ R0, R21.reuse, UR5 ;  /* 0x0000000515007c20 */ /* 0x040fe20008410000 */
[----:B------:R-:W-:Y:S01]  /*6bd0*/  FSETP.NEU.FTZ.AND P5, PT, R21, -INF , PT ;  /* 0xff8000001500780b */ /* 0x000fe20003fbd000 */
[----:B------:R-:W0:Y:S03]  /*6be0*/  SHFL.BFLY PT, R2, R153, 0x1, 0x1f ;  /* 0x0c201f0099027f89 */ /* 0x000e2600000e0000 */
[----:B------:R-:W-:-:S05]  /*6bf0*/  FSEL R0, R0, RZ, P5 ;  /* 0x000000ff00007208 */ /* 0x000fca0002800000 */
        /* <DEDUP_REMOVED lines=17> */
[----:B0-----:R-:W-:-:S02]  /*6d10*/  FMNMX.FTZ R153, R153, R2, !PT ;  /* 0x0000000299997209 */ /* 0x001fc40007810000 */
[----:B------:R-:W-:Y:S02]  /*6d20*/  FSEL R2, R21, RZ, P5 ;  /* 0x000000ff15027208 */ /* 0x000fe40002800000 */
[----:B------:R-:W-:-:S03]  /*6d30*/  FSETP.NEU.FTZ.AND P2, PT, R153, -INF , PT ;  /* 0xff8000009900780b */ /* 0x000fc60003f5d000 */
[----:B------:R-:W-:Y:S01]  /*6d40*/  MUFU.EX2 R152, R152 ;  /* 0x0000009800987308 */ /* 0x000fe20000000800 */
[----:B------:R-:W-:-:S04]  /*6d50*/  FADD.FTZ R2, -R2, R4 ;  /* 0x0000000402027221 */ /* 0x000fc80000010100 */
[----:B------:R-:W-:-:S03]  /*6d60*/  FMUL.FTZ R2, R2, UR5 ;  /* 0x0000000502027c20 */ /* 0x000fc60008410000 */
[----:B------:R0:W-:Y:S08]  /*6d70*/  MUFU.EX2 R4, R0 ;  /* 0x0000000000047308 */ /* 0x0001f00000000800 */
[----:B------:R-:W1:Y:S01]  /*6d80*/  MUFU.EX2 R2, R2 ;  /* 0x0000000200027308 */ /* 0x000e620000000800 */
[----:B0-----:R-:W-:-:S05]  /*6d90*/  FMUL.FTZ R0, R153, UR5 ;  /* 0x0000000599007c20 */ /* 0x001fca0008410000 */
[----:B------:R-:W-:Y:S02]  /*6da0*/  FSEL R0, R0, RZ, P2 ;  /* 0x000000ff00007208 */ /* 0x000fe40001000000 */
[----:B------:R-:W0:Y:S03]  /*6db0*/  MUFU.EX2 R198, R198 ;  /* 0x000000c600c67308 */ /* 0x000e260000000800 */
[--C-:B------:R-:W-:Y:S01]  /*6dc0*/  FFMA.FTZ R197, R154, UR5, -R0.reuse ;  /* 0x000000059ac57c23 */ /* 0x100fe20008010800 */
[--C-:B------:R-:W-:Y:S01]  /*6dd0*/  FFMA.FTZ R154, R155, UR5, -R0.reuse ;  /* 0x000000059b9a7c23 */ /* 0x100fe20008010800 */
[--C-:B------:R-:W-:Y:S01]  /*6de0*/  FFMA.FTZ R155, R159, UR5, -R0.reuse ;  /* 0x000000059f9b7c23 */ /* 0x100fe20008010800 */
[----:B------:R-:W-:Y:S01]  /*6df0*/  FSEL R159, R153, RZ, P2 ;  /* 0x000000ff999f7208 */ /* 0x000fe20001000000 */
[--C-:B------:R-:W-:Y:S01]  /*6e00*/  FFMA.FTZ R199, R158, UR5, -R0.reuse ;  /* 0x000000059ec77c23 */ /* 0x100fe20008010800 */
[--C-:B------:R-:W-:Y:S01]  /*6e10*/  FFMA.FTZ R193, R162, UR5, -R0.reuse ;  /* 0x00000005a2c17c23 */ /* 0x100fe20008010800 */
[--C-:B------:R-:W-:Y:S01]  /*6e20*/  FFMA.FTZ R163, R163, UR5, -R0.reuse ;  /* 0x00000005a3a37c23 */ /* 0x100fe20008010800 */
[--C-:B------:R-:W-:Y:S01]  /*6e30*/  FFMA.FTZ R195, R166, UR5, -R0.reuse ;  /* 0x00000005a6c37c23 */ /* 0x100fe20008010800 */
[----:B------:R-:W-:Y:S01]  /*6e40*/  FADD.FTZ R159, -R159, R3 ;  /* 0x000000039f9f7221 */ /* 0x000fe20000010100 */
[--C-:B------:R-:W-:Y:S01]  /*6e50*/  FFMA.FTZ R3, R167, UR5, -R0.reuse ;  /* 0x00000005a7037c23 */ /* 0x100fe20008010800 */
[--C-:B------:R-:W-:Y:S01]  /*6e60*/  FFMA.FTZ R170, R170, UR5, -R0.reuse ;  /* 0x00000005aaaa7c23 */ /* 0x100fe20008010800 */
[--C-:B------:R-:W-:Y:S01]  /*6e70*/  FFMA.FTZ R171, R171, UR5, -R0.reuse ;  /* 0x00000005abab7c23 */ /* 0x100fe20008010800 */
[----:B------:R-:W-:Y:S01]  /*6e80*/  FMUL.FTZ R159, R159, UR5 ;  /* 0x000000059f9f7c20 */ /* 0x000fe20008410000 */
[--C-:B------:R-:W-:Y:S01]  /*6e90*/  FFMA.FTZ R174, R174, UR5, -R0.reuse ;  /* 0x00000005aeae7c23 */ /* 0x100fe20008010800 */
[--C-:B------:R-:W-:Y:S01]  /*6ea0*/  FFMA.FTZ R175, R175, UR5, -R0.reuse ;  /* 0x00000005afaf7c23 */ /* 0x100fe20008010800 */
[--C-:B------:R-:W-:Y:S01]  /*6eb0*/  FFMA.FTZ R178, R178, UR5, -R0.reuse ;  /* 0x00000005b2b27c23 */ /* 0x100fe20008010800 */
[--C-:B------:R-:W-:Y:S01]  /*6ec0*/  FFMA.FTZ R179, R179, UR5, -R0.reuse ;  /* 0x00000005b3b37c23 */ /* 0x100fe20008010800 */
[--C-:B------:R-:W-:Y:S01]  /*6ed0*/  FFMA.FTZ R182, R182, UR5, -R0.reuse ;  /* 0x00000005b6b67c23 */ /* 0x100fe20008010800 */
[----:B------:R-:W-:Y:S01]  /*6ee0*/  FFMA.FTZ R183, R183, UR5, -R0 ;  /* 0x00000005b7b77c23 */ /* 0x000fe20008010800 */
[----:B------:R-:W-:Y:S01]  /*6ef0*/  MUFU.EX2 R197, R197 ;  /* 0x000000c500c57308 */ /* 0x000fe20000000800 */
[----:B------:R-:W-:-:S02]  /*6f00*/  IMAD.U32 R158, RZ, RZ, UR10 ;  /* 0x0000000aff9e7e24 */ /* 0x000fc4000f8e00ff */
[----:B-1----:R-:W-:Y:S01]  /*6f10*/  FFMA.FTZ R17, R2, R17, R196 ;  /* 0x0000001102117223 */ /* 0x002fe200000100c4 */
[C---:B------:R-:W-:Y:S01]  /*6f20*/  ISETP.GT.AND P2, PT, R20.reuse, UR58, PT ;  /* 0x0000003a14007c0c */ /* 0x040fe2000bf44270 */
[----:B------:R-:W-:Y:S01]  /*6f30*/  VIADD R20, R20, 0xffffffff ;  /* 0xffffffff14147836 */ /* 0x000fe20000000000 */
[----:B------:R-:W-:Y:S01]  /*6f40*/  F2FP.BF16.F32.PACK_AB R196, R152, R196 ;  /* 0x000000c498c4723e */ /* 0x000fe200000010ff */
[----:B------:R-:W-:Y:S02]  /*6f50*/  @!P1 VIADD R158, R158, 0x30860 ;  /* 0x000308609e9e9836 */ /* 0x000fe40000000000 */
[----:B------:R-:W-:Y:S01]  /*6f60*/  FADD.FTZ R17, R152, R17 ;  /* 0x0000001198117221 */ /* 0x000fe20000010000 */
[----:B------:R-:W1:Y:S02]  /*6f70*/  MUFU.EX2 R0, R159 ;  /* 0x0000009f00007308 */ /* 0x000e640000000800 */
[----:B------:R-:W-:Y:S01]  /*6f80*/  @!P1 PRMT R158, RZ, 0x654, R158 ;  /* 0x00000654ff9e9816 */ /* 0x000fe2000000009e */
[----:B0-----:R-:W-:-:S03]  /*6f90*/  FADD.FTZ R17, R198, R17 ;  /* 0x00000011c6117221 */ /* 0x001fc60000010000 */
[----:B------:R0:W-:Y:S02]  /*6fa0*/  @!P1 SYNCS.ARRIVE.TRANS64.RED.A1T0 RZ, [R158+URZ], RZ ;  /* 0x000000ff9eff99a7 */ /* 0x0001e4000810043f */
[----:B------:R-:W2:Y:S08]  /*6fb0*/  MUFU.EX2 R154, R154 ;  /* 0x0000009a009a7308 */ /* 0x000eb00000000800 */
[----:B------:R-:W3:Y:S01]  /*6fc0*/  MUFU.EX2 R156, R156 ;  /* 0x0000009c009c7308 */ /* 0x000ee20000000800 */
[----:B-1----:R-:W-:-:S07]  /*6fd0*/  FFMA.FTZ R5, R0, R5, R197 ;  /* 0x0000000500057223 */ /* 0x002fce00000100c5 */
        /* <DEDUP_REMOVED lines=16> */
[----:B0-----:R-:W0:Y:S01]  /*70e0*/  MUFU.EX2 R158, R163 ;  /* 0x000000a3009e7308 */ /* 0x001e220000000800 */
[----:B--2---:R-:W-:-:S07]  /*70f0*/  FADD.FTZ R5, R193, R5 ;  /* 0x00000005c1057221 */ /* 0x004fce0000010000 */
[----:B------:R-:W1:Y:S01]  /*7100*/  MUFU.EX2 R160, R160 ;  /* 0x000000a000a07308 */ /* 0x000e620000000800 */
[----:B---3--:R-:W-:-:S07]  /*7110*/  FADD.FTZ R17, R194, R17 ;  /* 0x00000011c2117221 */ /* 0x008fce0000010000 */
        /* <DEDUP_REMOVED lines=12> */
[----:B------:R-:W-:Y:S01]  /*71e0*/  F2FP.BF16.F32.PACK_AB R195, R3, R195 ;  /* 0x000000c303c3723e */ /* 0x000fe200000010ff */
[----:B------:R-:W-:-:S05]  /*71f0*/  IMAD.MOV.U32 R3, RZ, RZ, R153 ;  /* 0x000000ffff037224 */ /* 0x000fca00078e0099 */
[----:B------:R-:W1:Y:S01]  /*7200*/  MUFU.EX2 R190, R190 ;  /* 0x000000be00be7308 */ /* 0x000e620000000800 */
[C---:B--2---:R-:W-:Y:S01]  /*7210*/  FADD.FTZ R17, R161.reuse, R17 ;  /* 0x00000011a1117221 */ /* 0x044fe20000010000 */
[----:B------:R-:W-:-:S06]  /*7220*/  F2FP.BF16.F32.PACK_AB R188, R161, R188 ;  /* 0x000000bca1bc723e */ /* 0x000fcc00000010ff */
[----:B------:R-:W2:Y:S01]  /*7230*/  MUFU.EX2 R171, R171 ;  /* 0x000000ab00ab7308 */ /* 0x000ea20000000800 */
[----:B0-----:R-:W-:-:S07]  /*7240*/  FADD.FTZ R5, R170, R5 ;  /* 0x00000005aa057221 */ /* 0x001fce0000010000 */
[----:B------:R-:W0:Y:S01]  /*7250*/  MUFU.EX2 R164, R164 ;  /* 0x000000a400a47308 */ /* 0x000e220000000800 */
[----:B-1----:R-:W-:-:S07]  /*7260*/  FADD.FTZ R17, R190, R17 ;  /* 0x00000011be117221 */ /* 0x002fce0000010000 */
[----:B------:R-:W1:Y:S01]  /*7270*/  MUFU.EX2 R174, R174 ;  /* 0x000000ae00ae7308 */ /* 0x000e620000000800 */
[C---:B--2---:R-:W-:Y:S01]  /*7280*/  FADD.FTZ R5, R171.reuse, R5 ;  /* 0x00000005ab057221 */ /* 0x044fe20000010000 */
[----:B------:R-:W-:-:S06]  /*7290*/  F2FP.BF16.F32.PACK_AB R189, R171, R170 ;  /* 0x000000aaabbd723e */ /* 0x000fcc00000010ff */
[----:B------:R-:W2:Y:S01]  /*72a0*/  MUFU.EX2 R184, R184 ;  /* 0x000000b800b87308 */ /* 0x000ea20000000800 */
[C---:B0-----:R-:W-:Y:S01]  /*72b0*/  FADD.FTZ R17, R164.reuse, R17 ;  /* 0x00000011a4117221 */ /* 0x041fe20000010000 */
[----:B------:R-:W-:-:S06]  /*72c0*/  F2FP.BF16.F32.PACK_AB R190, R164, R190 ;  /* 0x000000bea4be723e */ /* 0x000fcc00000010ff */
[----:B------:R-:W0:Y:S01]  /*72d0*/  MUFU.EX2 R175, R175 ;  /* 0x000000af00af7308 */ /* 0x000e220000000800 */
[----:B-1----:R-:W-:-:S07]  /*72e0*/  FADD.FTZ R5, R174, R5 ;  /* 0x00000005ae057221 */ /* 0x002fce0000010000 */
        /* <DEDUP_REMOVED lines=11> */
[----:B0-----:R-:W-:Y:S01]  /*73a0*/  FADD.FTZ R17, R186, R17 ;  /* 0x00000011ba117221 */ /* 0x001fe20000010000 */
[----:B------:R-:W-:-:S03]  /*73b0*/  F2FP.BF16.F32.PACK_AB R186, R4, R186 ;  /* 0x000000ba04ba723e */ /* 0x000fc600000010ff */
[----:B------:R-:W-:-:S03]  /*73c0*/  FADD.FTZ R17, R4, R17 ;  /* 0x0000001104117221 */ /* 0x000fc60000010000 */
[----:B------:R-:W0:Y:S01]  /*73d0*/  MUFU.EX2 R183, R183 ;  /* 0x000000b700b77308 */ /* 0x000e220000000800 */
[C---:B-1----:R-:W-:Y:S01]  /*73e0*/  FADD.FTZ R5, R179.reuse, R5 ;  /* 0x00000005b3057221 */ /* 0x042fe20000010000 */
[----:B------:R-:W-:-:S03]  /*73f0*/  F2FP.BF16.F32.PACK_AB R185, R179, R178 ;  /* 0x000000b2b3b9723e */ /* 0x000fc600000010ff */
[----:B--2---:R-:W-:-:S04]  /*7400*/  FADD.FTZ R4, R182, R5 ;  /* 0x00000005b6047221 */ /* 0x004fc80000010000 */
[C---:B0-----:R-:W-:Y:S01]  /*7410*/  FADD.FTZ R5, R183.reuse, R4 ;  /* 0x00000004b7057221 */ /* 0x041fe20000010000 */
[----:B------:R-:W-:Y:S01]  /*7420*/  F2FP.BF16.F32.PACK_AB R187, R183, R182 ;  /* 0x000000b6b7bb723e */ /* 0x000fe200000010ff */
[----:B------:R-:W-:Y:S01]  /*7430*/  IMAD.MOV.U32 R4, RZ, RZ, R21 ;  /* 0x000000ffff047224 */ /* 0x000fe200078e0015 */
[----:B------:R-:W-:Y:S06]  /*7440*/  @P2 BRA `(.L_x_1242) ;  /* 0xffffffd8002c2947 */ /* 0x000fec000383ffff */
[----:B------:R-:W-:Y:S01]  /*7450*/  IMAD.MOV.U32 R3, RZ, RZ, R153 ;  /* 0x000000ffff037224 */ /* 0x000fe200078e0099 */
[----:B------:R-:W-:Y:S01]  /*7460*/  UMOV UR36, UR4 ;  /* 0x0000000400247c82 */ /* 0x000fe20008000000 */
[----:B------:R-:W-:Y:S01]  /*7470*/  IMAD.MOV.U32 R4, RZ, RZ, R21 ;  /* 0x000000ffff047224 */ /* 0x000fe200078e0015 */
[----:B------:R-:W-:-:S06]  /*7480*/  UMOV UR38, UR7 ;  /* 0x0000000700267c82 */ /* 0x000fcc0008000000 */
.L_x_1225:
[----:B------:R-:W-:Y:S01]  /*7490*/  ULDC UR4, c[0x0][0x448] ;  /* 0x0001120000047ab9 */ /* 0x000fe20000000800 */
[----:B------:R-:W-:Y:S02]  /*74a0*/  UIADD3 UR11, UR61, 0x7f, URZ ;  /* 0x0000007f3d0b7890 */ /* 0x000fe4000fffe03f */
[----:B------:R-:W-:Y:S02]  /*74b0*/  UISETP.NE.AND UP0, UPT, UR4, 0x1, UPT ;  /* 0x000000010400788c */ /* 0x000fe4000bf05270 */
[----:B------:R-:W-:Y:S01]  /*74c0*/  UIADD3 UR10, UR60, 0x1, -UR39 ;  /* 0x000000013c0a7890 */ /* 0x000fe2000fffe827 */
[----:B------:R-:W-:Y:S02]  /*74d0*/  ULDC UR4, c[0x0][0x9e4] ;  /* 0x0002790000047ab9 */ /* 0x000fe40000000800 */
[----:B------:R-:W-:-:S06]  /*74e0*/  UISETP.GE.AND UP1, UPT, UR4, 0x1, UPT ;  /* 0x000000010400788c */ /* 0x000fcc000bf26270 */
[----:B------:R-:W-:Y:S01]  /*74f0*/  @UP0 ULDC UR6, c[0x0][0x44c] ;  /* 0x0001130000060ab9 */ /* 0x000fe20000000800 */
[----:B------:R-:W-:Y:S01]  /*7500*/  PLOP3.LUT P5, PT, PT, PT, UP1, 0x80, 0x0 ;  /* 0x000000000000781c */ /* 0x000fe20003faf018 */
[----:B------:R-:W-:Y:S01]  /*7510*/  UIMAD.WIDE.U32 UR6, UR11, UR6, URZ ;  /* 0x000000060b0672a5 */ /* 0x000fe2000f8e003f */
[----:B------:R-:W-:-:S03]  /*7520*/  @UP0 ULDC UR14, c[0x0][0x450] ;  /* 0x00011400000e0ab9 */ /* 0x000fc60000000800 */
[----:B------:R-:W-:-:S04]  /*7530*/  @UP0 USHF.R.U32.HI UR11, URZ, UR14, UR7 ;  /* 0x0000000e3f0b0299 */ /* 0x000fc80008011607 */
[----:B------:R-:W-:-:S04]  /*7540*/  UIADD3 UR10, UR10, UR11, URZ ;  /* 0x0000000b0a0a7290 */ /* 0x000fc8000fffe03f */
[----:B------:R-:W-:Y:S01]  /*7550*/  UIADD3 UR18, UR10, -UR18, URZ ;  /* 0x800000120a127290 */ /* 0x000fe2000fffe03f */
[----:B------:R-:W-:Y:S11]  /*7560*/  @!P5 BRA `(.L_x_1243) ;  /* 0x000000000048d947 */ /* 0x000ff60003800000 */
        /* <DEDUP_REMOVED lines=11> */
.L_x_1244:
[----:B------:R-:W-:-:S11]  /*7620*/  UISETP.NE.AND UP1, UPT, UR4, 0x1, UPT ;  /* 0x000000010400788c */ /* 0x000fd6000bf25270 */
[----:B------:R-:W-:Y:S02]  /*7630*/  @UP1 ULDC.64 UR6, c[0x0][0x9e8] ;  /* 0x00027a0000061ab9 */ /* 0x000fe40000000a00 */
[----:B------:R-:W-:-:S04]  /*7640*/  UIMAD.WIDE.U32 UR10, UR14, UR6, URZ ;  /* 0x000000060e0a72a5 */ /* 0x000fc8000f8e003f */
[----:B------:R-:W-:-:S12]  /*7650*/  @UP1 USHF.R.U32.HI UR14, URZ, UR7, UR11 ;  /* 0x000000073f0e1299 */ /* 0x000fd8000801160b */
.L_x_1245:
[----:B------:R-:W-:-:S04]  /*7660*/  UIMAD UR4, UR14, UR4, URZ ;  /* 0x000000040e0472a4 */ /* 0x000fc8000f8e023f */
[----:B------:R-:W-:-:S04]  /*7670*/  UISETP.LT.AND UP1, UPT, UR18, UR4, UPT ;  /* 0x000000041200728c */ /* 0x000fc8000bf21270 */
[----:B------:R-:W-:-:S12]  /*7680*/  USEL UR18, UR18, UR4, !UP1 ;  /* 0x0000000412127287 */ /* 0x000fd8000c800000 */
.L_x_1243:
[----:B------:R-:W-:Y:S01]  /*7690*/  UIADD3 UR18, UR18, 0x3f, URZ ;  /* 0x0000003f12127890 */ /* 0x000fe2000fffe03f */
[----:B------:R-:W-:-:S03]  /*76a0*/  R2UR UR6, R22 ;  /* 0x00000000160672ca */ /* 0x000fc600000e0000 */
[----:B------:R-:W-:-:S04]  /*76b0*/  USHF.R.S32.HI UR4, URZ, 0x1f, UR18 ;  /* 0x0000001f3f047899 */ /* 0x000fc80008011412 */
[----:B------:R-:W-:-:S04]  /*76c0*/  ULEA.HI UR4, UR4, UR18, URZ, 0x6 ;  /* 0x0000001204047291 */ /* 0x000fc8000f8f303f */
[----:B------:R-:W-:-:S04]  /*76d0*/  USHF.R.S32.HI UR4, URZ, 0x6, UR4 ;  /* 0x000000063f047899 */ /* 0x000fc80008011404 */
[----:B------:R-:W-:-:S04]  /*76e0*/  UISETP.LT.AND UP1, UPT, UR6, UR4, UPT ;  /* 0x000000040600728c */ /* 0x000fc8000bf21270 */
[----:B------:R-:W-:-:S06]  /*76f0*/  USEL UR58, UR6, UR4, !UP1 ;  /* 0x00000004063a7287 */ /* 0x000fcc000c800000 */
[----:B------:R-:W-:-:S13]  /*7700*/  ISETP.GE.AND P2, PT, R20, UR58, PT ;  /* 0x0000003a14007c0c */ /* 0x000fda000bf46270 */
[----:B------:R-:W-:Y:S05]  /*7710*/  @!P2 BRA `(.L_x_1246) ;  /* 0x0000001c0024a947 */ /* 0x000fea0003800000 */
[----:B------:R-:W-:Y:S01]  /*7720*/  IMAD.MOV.U32 R230, RZ, RZ, R3 ;  /* 0x000000ffffe67224 */ /* 0x000fe200078e0003 */
[----:B------:R-:W-:Y:S01]  /*7730*/  UMOV UR6, UR38 ;  /* 0x0000002600067c82 */ /* 0x000fe20008000000 */
[----:B------:R-:W-:Y:S01]  /*7740*/  IMAD.MOV.U32 R21, RZ, RZ, R4 ;  /* 0x000000ffff157224 */ /* 0x000fe200078e0004 */
[----:B------:R-:W-:Y:S01]  /*7750*/  UMOV UR4, UR36 ;  /* 0x0000002400047c82 */ /* 0x000fe20008000000 */
[----:B------:R-:W-:-:S05]  /*7760*/  ULDC UR59, c[0x0][0x988] ;  /* 0x00026200003b7ab9 */ /* 0x000fca0000000800 */
.L_x_1255:
[----:B------:R-:W-:-:S04]  /*7770*/  UIADD3 UR7, UR4, 0x1, URZ ;  /* 0x0000000104077890 */ /* 0x000fc8000fffe03f */
[----:B------:R-:W-:-:S04]  /*7780*/  UISETP.NE.AND UP1, UPT, UR7, 0x2, UPT ;  /* 0x000000020700788c */ /* 0x000fc8000bf25270 */
[----:B------:R-:W-:Y:S02]  /*7790*/  USEL UR7, UR7, URZ, UP1 ;  /* 0x0000003f07077287 */ /* 0x000fe40008800000 */
[----:B------:R-:W-:-:S04]  /*77a0*/  USEL UR38, URZ, 0x1, UP1 ;  /* 0x000000013f267887 */ /* 0x000fc80008800000 */
[----:B------:R-:W-:Y:S01]  /*77b0*/  ULOP3.LUT UR38, UR6, UR38, URZ, 0x3c, !UPT ;  /* 0x0000002606267292 */ /* 0x000fe2000f8e3c3f */
[----:B------:R-:W-:Y:S01]  /*77c0*/  UMOV UR36, UR7 ;  /* 0x0000000700247c82 */ /* 0x000fe20008000000 */
[----:B------:R-:W-:Y:S10]  /*77d0*/  @!P0 BRA `(.L_x_1247) ;  /* 0x0000000000048947 */ /* 0x000ff40003800000 */
[----:B------:R-:W-:Y:S01]  /*77e0*/  BPT.TRAP 0x1 ;  /* 0x000000040000795c */ /* 0x000fe20000300000 */
.L_x_1247:
[----:B------:R-:W-:Y:S01]  /*77f0*/  ULEA UR5, UR36, UR37, 0x3 ;  /* 0x0000002524057291 */ /* 0x000fe2000f8e183f */
[----:B------:R-:W-:-:S05]  /*7800*/  IMAD.U32 R3, RZ, RZ, UR38 ;  /* 0x00000026ff037e24 */ /* 0x000fca000f8e00ff */
[----:B------:R-:W-:-:S04]  /*7810*/  SHF.L.U32 R3, R3, 0x1f, RZ ;  /* 0x0000001f03037819 */ /* 0x000fc800000006ff */
[----:B------:R0:W1:Y:S01]  /*7820*/  SYNCS.PHASECHK.TRANS64.TRYWAIT P2, [UR5+0x30830], R3 ;  /* 0x03083003ff0075a7 */ /* 0x0000620008040145 */
[----:B------:R-:W-:Y:S05]  /*7830*/  @!P0 BRA `(.L_x_1248) ;  /* 0x0000000000048947 */ /* 0x000fea0003800000 */
[----:B------:R-:W-:Y:S01]  /*7840*/  BPT.TRAP 0x1 ;  /* 0x000000040000795c */ /* 0x000fe20000300000 */
.L_x_1248:
[-C--:B------:R-:W-:Y:S01]  /*7850*/  FMUL.FTZ R24, R24, R2.reuse ;  /* 0x0000000218187220 */ /* 0x080fe20000410000 */
[----:B------:R-:W-:Y:S01]  /*7860*/  FMUL.FTZ R25, R25, R2 ;  /* 0x0000000219197220 */ /* 0x000fe20000410000 */
[----:B-1----:R-:W-:Y:S06]  /*7870*/  @P2 BRA `(.L_x_1249) ;  /* 0x0000000000082947 */ /* 0x002fec0003800000 */
[----:B------:R-:W1:Y:S02]  /*7880*/  SYNCS.PHASECHK.TRANS64.TRYWAIT P2, [UR5+0x30830], R3 ;  /* 0x03083003ff0075a7 */ /* 0x000e640008040145 */
[----:B-1----:R-:W-:Y:S05]  /*7890*/  @!P2 BRA `(.L_x_1250) ;  /* 0x000001240038a947 */ /* 0x002fea0003800000 */
.L_x_1249:
        /* <DEDUP_REMOVED lines=222> */
.L_x_1251:
[----:B------:R-:W-:Y:S01]  /*8680*/  ULEA UR14, UR4, UR37, 0x3 ;  /* 0x00000025040e7291 */ /* 0x000fe2000f8e183f */
[----:B------:R-:W-:-:S05]  /*8690*/  IMAD.U32 R0, RZ, RZ, UR6 ;  /* 0x00000006ff007e24 */ /* 0x000fca000f8e00ff */
[----:B------:R-:W-:-:S04]  /*86a0*/  SHF.L.U32 R0, R0, 0x1f, RZ ;  /* 0x0000001f00007819 */ /* 0x000fc800000006ff */
[----:B------:R2:W3:Y:S01]  /*86b0*/  SYNCS.PHASECHK.TRANS64.TRYWAIT P2, [UR14+0x30850], R0 ;  /* 0x03085000ff0075a7 */ /* 0x0004e2000804014e */
[----:B------:R-:W-:Y:S05]  /*86c0*/  @!P0 BRA `(.L_x_1252) ;  /* 0x0000000000048947 */ /* 0x000fea0003800000 */
[----:B------:R-:W-:Y:S01]  /*86d0*/  BPT.TRAP 0x1 ;  /* 0x000000040000795c */ /* 0x000fe20000300000 */
.L_x_1252:
[----:B---3--:R-:W-:Y:S05]  /*86e0*/  @P2 BRA `(.L_x_1253) ;  /* 0x0000000000082947 */ /* 0x008fea0003800000 */
[----:B------:R-:W3:Y:S02]  /*86f0*/  SYNCS.PHASECHK.TRANS64.TRYWAIT P2, [UR14+0x30850], R0 ;  /* 0x03085000ff0075a7 */ /* 0x000ee4000804014e */
[----:B---3--:R-:W-:Y:S05]  /*8700*/  @!P2 BRA `(.L_x_1254) ;  /* 0x0000011400b4a947 */ /* 0x008fea0003800000 */
.L_x_1253:
[----:B------:R-:W-:Y:S01]  /*8710*/  UIADD3 UR5, UR37, 0x400, URZ ;  /* 0x0000040025057890 */ /* 0x000fe2000fffe03f */
[----:B------:R-:W-:Y:S01]  /*8720*/  WARPGROUP.ARRIVE ;  /* 0x00000000000079c5 */ /* 0x000fe20000000000 */
[----:B------:R-:W-:Y:S01]  /*8730*/  UMOV UR11, 0x40000040 ;  /* 0x40000040000b7882 */ /* 0x000fe20000000000 */
[----:B--23--:R-:W-:Y:S01]  /*8740*/  FMNMX.FTZ R0, R152, R21, !PT ;  /* 0x0000001598007209 */ /* 0x00cfe20007810000 */
[----:B------:R-:W-:Y:S01]  /*8750*/  USHF.R.U32.HI UR5, URZ, 0x4, UR5 ;  /* 0x000000043f057899 */ /* 0x000fe20008011605 */
[C---:B------:R-:W-:Y:S01]  /*8760*/  ISETP.GT.AND P2, PT, R20.reuse, UR58, PT ;  /* 0x0000003a14007c0c */ /* 0x040fe2000bf44270 */
[----:B------:R-:W-:Y:S01]  /*8770*/  UMOV UR6, UR38 ;  /* 0x0000002600067c82 */ /* 0x000fe20008000000 */
[----:B------:R-:W-:Y:S01]  /*8780*/  FMNMX.FTZ R0, R153, R0, !PT ;  /* 0x0000000099007209 */ /* 0x000fe20007810000 */
[----:B------:R-:W-:Y:S01]  /*8790*/  ULOP3.LUT UR5, UR5, 0x3fff, URZ, 0xc0, !UPT ;  /* 0x00003fff05057892 */ /* 0x000fe2000f8ec03f */
[----:B------:R-:W-:Y:S02]  /*87a0*/  VIADD R20, R20, 0xffffffff ;  /* 0xffffffff14147836 */ /* 0x000fe40000000000 */
[----:B------:R-:W-:Y:S01]  /*87b0*/  FMNMX.FTZ R0, R156, R0, !PT ;  /* 0x000000009c007209 */ /* 0x000fe20007810000 */
[----:B------:R-:W-:-:S03]  /*87c0*/  ULOP3.LUT UR5, UR5, 0x2000000, URZ, 0xfc, !UPT ;  /* 0x0200000005057892 */ /* 0x000fc6000f8efc3f */
[----:B------:R-:W-:Y:S01]  /*87d0*/  FMNMX.FTZ R0, R157, R0, !PT ;  /* 0x000000009d007209 */ /* 0x000fe20007810000 */
[----:B------:R-:W-:-:S03]  /*87e0*/  ULEA UR4, UR4, UR5, 0xb ;  /* 0x0000000504047291 */ /* 0x000fc6000f8e583f */
[----:B------:R-:W-:Y:S01]  /*87f0*/  FMNMX.FTZ R0, R160, R0, !PT ;  /* 0x00000000a0007209 */ /* 0x000fe20007810000 */
[----:B------:R-:W-:-:S03]  /*8800*/  UMOV UR5, UR59 ;  /* 0x0000003b00057c82 */ /* 0x000fc60008000000 */
        /* <DEDUP_REMOVED lines=15> */
[----:B------:R-:W2:Y:S02]  /*8900*/  SHFL.BFLY PT, R2, R0, 0x2, 0x1f ;  /* 0x0c401f0000027f89 */ /* 0x000ea400000e0000 */
[----:B--2---:R-:W-:Y:S02]  /*8910*/  FMNMX.FTZ R2, R0, R2, !PT ;  /* 0x0000000200027209 */ /* 0x004fe40007810000 */
[----:B------:R-:W-:-:S03]  /*8920*/  FMNMX.FTZ R0, R154, R230, !PT ;  /* 0x000000e69a007209 */ /* 0x000fc60007810000 */
[----:B-1----:R-:W1:Y:S01]  /*8930*/  SHFL.BFLY PT, R4, R2, 0x1, 0x1f ;  /* 0x0c201f0002047f89 */ /* 0x002e6200000e0000 */
[----:B------:R-:W-:-:S04]  /*8940*/  FMNMX.FTZ R0, R155, R0, !PT ;  /* 0x000000009b007209 */ /* 0x000fc80007810000 */
[----:B------:R-:W-:-:S04]  /*8950*/  FMNMX.FTZ R0, R158, R0, !PT ;  /* 0x000000009e007209 */ /* 0x000fc80007810000 */
[----:B------:R-:W-:-:S04]  /*8960*/  FMNMX.FTZ R0, R159, R0, !PT ;  /* 0x000000009f007209 */ /* 0x000fc80007810000 */
[----:B------:R-:W-:-:S04]  /*8970*/  FMNMX.FTZ R0, R162, R0, !PT ;  /* 0x00000000a2007209 */ /* 0x000fc80007810000 */
[----:B------:R-:W-:-:S04]  /*8980*/  FMNMX.FTZ R0, R163, R0, !PT ;  /* 0x00000000a3007209 */ /* 0x000fc80007810000 */
[----:B------:R-:W-:Y:S02]  /*8990*/  FMNMX.FTZ R0, R166, R0, !PT ;  /* 0x00000000a6007209 */ /* 0x000fe40007810000 */
[----:B-1----:R-:W-:Y:S02]  /*89a0*/  FMNMX.FTZ R4, R2, R4, !PT ;  /* 0x0000000402047209 */ /* 0x002fe40007810000 */
[----:B0-----:R-:W-:-:S03]  /*89b0*/  FMNMX.FTZ R3, R167, R0, !PT ;  /* 0x00000000a7037209 */ /* 0x001fc60007810000 */
[----:B------:R-:W-:Y:S01]  /*89c0*/  FMUL.FTZ R0, R4, UR5 ;  /* 0x0000000504007c20 */ /* 0x000fe20008410000 */
[----:B------:R-:W-:Y:S01]  /*89d0*/  FMNMX.FTZ R3, R170, R3, !PT ;  /* 0x00000003aa037209 */ /* 0x000fe20007810000 */
[----:B------:R-:W-:Y:S02]  /*89e0*/  FADD.FTZ R2, -R4, R21 ;  /* 0x0000001504027221 */ /* 0x000fe40000010100 */
[--C-:B------:R-:W-:Y:S01]  /*89f0*/  FFMA.FTZ R21, R153, UR5, -R0.reuse ;  /* 0x0000000599157c23 */ /* 0x100fe20008010800 */
[----:B------:R-:W-:Y:S01]  /*8a00*/  FMNMX.FTZ R3, R171, R3, !PT ;  /* 0x00000003ab037209 */ /* 0x000fe20007810000 */
[----:B------:R-:W-:Y:S01]  /*8a10*/  FMUL.FTZ R2, R2, UR5 ;  /* 0x0000000502027c20 */ /* 0x000fe20008410000 */
[----:B------:R-:W-:Y:S02]  /*8a20*/  FFMA.FTZ R153, R165, UR5, -R0 ;  /* 0x00000005a5997c23 */ /* 0x000fe40008010800 */
[----:B------:R-:W-:Y:S01]  /*8a30*/  FMNMX.FTZ R3, R174, R3, !PT ;  /* 0x00000003ae037209 */ /* 0x000fe20007810000 */
[----:B------:R-:W-:Y:S03]  /*8a40*/  MUFU.EX2 R21, R21 ;  /* 0x0000001500157308 */ /* 0x000fe60000000800 */
[----:B------:R-:W-:-:S04]  /*8a50*/  FMNMX.FTZ R3, R175, R3, !PT ;  /* 0x00000003af037209 */ /* 0x000fc80007810000 */
[----:B------:R-:W-:Y:S01]  /*8a60*/  FMNMX.FTZ R3, R178, R3, !PT ;  /* 0x00000003b2037209 */ /* 0x000fe20007810000 */
[----:B------:R-:W-:Y:S03]  /*8a70*/  MUFU.EX2 R2, R2 ;  /* 0x0000000200027308 */ /* 0x000fe60000000800 */
[----:B------:R-:W-:-:S04]  /*8a80*/  FMNMX.FTZ R3, R179, R3, !PT ;  /* 0x00000003b3037209 */ /* 0x000fc80007810000 */
[----:B------:R-:W-:Y:S01]  /*8a90*/  FMNMX.FTZ R3, R182, R3, !PT ;  /* 0x00000003b6037209 */ /* 0x000fe20007810000 */
[----:B------:R-:W-:Y:S03]  /*8aa0*/  MUFU.EX2 R153, R153 ;  /* 0x0000009900997308 */ /* 0x000fe60000000800 */
[----:B------:R-:W-:Y:S01]  /*8ab0*/  FMNMX.FTZ R3, R183, R3, !PT ;  /* 0x00000003b7037209 */ /* 0x000fe20007810000 */
[----:B------:R-:W-:Y:S02]  /*8ac0*/  WARPGROUP.DEPBAR.LE gsb0, 0x0 ;  /* 0x00008000000079c5 */ /* 0x000fe40000010000 */
[----:B------:R-:W-:Y:S01]  /*8ad0*/  WARPGROUP.ARRIVE ;  /* 0x00000000000079c5 */ /* 0x000fe20000000000 */
[--C-:B------:R-:W-:Y:S01]  /*8ae0*/  FFMA.FTZ R198, R156, UR5, -R0.reuse ;  /* 0x000000059cc67c23 */ /* 0x100fe20008010800 */
[--C-:B------:R-:W-:Y:S01]  /*8af0*/  FFMA.FTZ R196, R152, UR5, -R0.reuse ;  /* 0x0000000598c47c23 */ /* 0x100fe20008010800 */
[----:B------:R-:W0:Y:S01]  /*8b00*/  SHFL.BFLY PT, R156, R3, 0x2, 0x1f ;  /* 0x0c401f00039c7f89 */ /* 0x000e2200000e0000 */
[----:B------:R-:W-:-:S02]  /*8b10*/  FFMA.FTZ R152, R161, UR5, -R0 ;  /* 0x00000005a1987c23 */ /* 0x000fc40008010800 */
[----:B------:R-:W-:Y:S01]  /*8b20*/  HGMMA.64x256x16.F32.BF16 R24, R192, gdesc[UR8].tnspB, R24, gsb0 ;  /* 0x43e00008c0187df0 */ /* 0x000fe20008001818 */
[----:B------:R-:W-:Y:S01]  /*8b30*/  UIADD3 UR10, UR4, 0x100, URZ ;  /* 0x00000100040a7890 */ /* 0x000fe2000fffe03f */
[----:B------:R-:W1:Y:S01]  /*8b40*/  MUFU.EX2 R196, R196 ;  /* 0x000000c400c47308 */ /* 0x000e620000000800 */
[----:B------:R-:W-:-:S07]  /*8b50*/  UMOV UR11, 0x40000040 ;  /* 0x40000040000b7882 */ /* 0x000fce0000000000 */
[----:B------:R-:W2:Y:S08]  /*8b60*/  MUFU.EX2 R198, R198 ;  /* 0x000000c600c67308 */ /* 0x000eb00000000800 */
[----:B------:R-:W-:Y:S01]  /*8b70*/  MUFU.EX2 R152, R152 ;  /* 0x0000009800987308 */ /* 0x000fe20000000800 */
[----:B-1----:R-:W-:Y:S01]  /*8b80*/  FFMA.FTZ R17, R2, R17, R196 ;  /* 0x0000001102117223 */ /* 0x002fe200000100c4 */
[----:B------:R-:W-:-:S02]  /*8b90*/  F2FP.BF16.F32.PACK_AB R196, R21, R196 ;  /* 0x000000c415c4723e */ /* 0x000fc400000010ff */
[----:B0-----:R-:W-:Y:S01]  /*8ba0*/  FMNMX.FTZ R3, R3, R156, !PT ;  /* 0x0000009c03037209 */ /* 0x001fe20007810000 */
[----:B------:R-:W-:Y:S01]  /*8bb0*/  FFMA.FTZ R156, R169, UR5, -R0 ;  /* 0x00000005a99c7c23 */ /* 0x000fe20008010800 */
[----:B------:R-:W-:-:S03]  /*8bc0*/  FADD.FTZ R17, R21, R17 ;  /* 0x0000001115117221 */ /* 0x000fc60000010000 */
[----:B------:R-:W0:Y:S01]  /*8bd0*/  SHFL.BFLY PT, R161, R3, 0x1, 0x1f ;  /* 0x0c201f0003a17f89 */ /* 0x000e2200000e0000 */
[----:B--2---:R-:W-:Y:S01]  /*8be0*/  FADD.FTZ R17, R198, R17 ;  /* 0x00000011c6117221 */ /* 0x004fe20000010000 */
[----:B------:R-:W-:Y:S01]  /*8bf0*/  MUFU.EX2 R156, R156 ;  /* 0x0000009c009c7308 */ /* 0x000fe20000000800 */
[----:B0-----:R-:W-:Y:S01]  /*8c00*/  FMNMX.FTZ R3, R3, R161, !PT ;  /* 0x000000a103037209 */ /* 0x001fe20007810000 */
[----:B------:R-:W-:-:S06]  /*8c10*/  FFMA.FTZ R161, R181, UR5, -R0 ;  /* 0x00000005b5a17c23 */ /* 0x000fcc0008010800 */
[----:B------:R-:W-:Y:S01]  /*8c20*/  MUFU.EX2 R161, R161 ;  /* 0x000000a100a17308 */ /* 0x000fe20000000800 */
[----:B------:R-:W-:Y:S02]  /*8c30*/  WARPGROUP.DEPBAR.LE gsb0, 0x0 ;  /* 0x00008000000079c5 */ /* 0x000fe40000010000 */
[----:B------:R-:W-:Y:S01]  /*8c40*/  WARPGROUP.ARRIVE ;  /* 0x00000000000079c5 */ /* 0x000fe20000000000 */
[--C-:B------:R-:W-:Y:S01]  /*8c50*/  FFMA.FTZ R194, R164, UR5, -R0.reuse ;  /* 0x00000005a4c27c23 */ /* 0x100fe20008010800 */
[----:B------:R-:W-:Y:S01]  /*8c60*/  FMUL.FTZ R164, R3, UR5 ;  /* 0x0000000503a47c20 */ /* 0x000fe20008410000 */
[--C-:B------:R-:W-:Y:S01]  /*8c70*/  FFMA.FTZ R192, R160, UR5, -R0.reuse ;  /* 0x00000005a0c07c23 */ /* 0x100fe20008010800 */
[----:B------:R-:W-:Y:S02]  /*8c80*/  FFMA.FTZ R160, R177, UR5, -R0 ;  /* 0x00000005b1a07c23 */ /* 0x000fe40008010800 */
[----:B------:R-:W-:Y:S01]  /*8c90*/  HGMMA.64x256x16.F32.BF16 R24, R188, gdesc[UR8].tnspB, R24, gsb0 ;  /* 0x43e00008bc187df0 */ /* 0x000fe20008001818 */
[----:B------:R-:W-:Y:S01]  /*8ca0*/  UIADD3 UR10, UR4, 0x180, URZ ;  /* 0x00000180040a7890 */ /* 0x000fe2000fffe03f */
[--C-:B------:R-:W-:Y:S01]  /*8cb0*/  FFMA.FTZ R197, R154, UR5, -R164.reuse ;  /* 0x000000059ac57c23 */ /* 0x100fe200080108a4 */
[----:B------:R-:W-:Y:S01]  /*8cc0*/  UMOV UR11, 0x40000040 ;  /* 0x40000040000b7882 */ /* 0x000fe20000000000 */
[----:B------:R-:W-:Y:S01]  /*8cd0*/  FFMA.FTZ R154, R155, UR5, -R164 ;  /* 0x000000059b9a7c23 */ /* 0x000fe200080108a4 */
[----:B------:R-:W-:-:S02]  /*8ce0*/  IMAD.U32 R155, RZ, RZ, UR7 ;  /* 0x00000007ff9b7e24 */ /* 0x000fc4000f8e00ff */
[--C-:B------:R-:W-:Y:S01]  /*8cf0*/  FFMA.FTZ R199, R158, UR5, -R164.reuse ;  /* 0x000000059ec77c23 */ /* 0x100fe200080108a4 */
[--C-:B------:R-:W-:Y:S01]  /*8d00*/  FFMA.FTZ R158, R159, UR5, -R164.reuse ;  /* 0x000000059f9e7c23 */ /* 0x100fe200080108a4 */
[----:B------:R-:W-:Y:S01]  /*8d10*/  MUFU.EX2 R197, R197 ;  /* 0x000000c500c57308 */ /* 0x000fe20000000800 */
[--C-:B------:R-:W-:Y:S01]  /*8d20*/  FFMA.FTZ R193, R162, UR5, -R164.reuse ;  /* 0x00000005a2c17c23 */ /* 0x100fe200080108a4 */
[----:B------:R-:W-:Y:S01]  /*8d30*/  @!P1 LEA R155, R155, UR37, 0x3 ;  /* 0x000000259b9b9c11 */ /* 0x000fe2000f8e18ff */
[--C-:B------:R-:W-:Y:S01]  /*8d40*/  FFMA.FTZ R163, R163, UR5, -R164.reuse ;  /* 0x00000005a3a37c23 */ /* 0x100fe200080108a4 */
[--C-:B------:R-:W-:Y:S01]  /*8d50*/  FFMA.FTZ R195, R166, UR5, -R164.reuse ;  /* 0x00000005a6c37c23 */ /* 0x100fe200080108a4 */
[--C-:B------:R-:W-:Y:S01]  /*8d60*/  FFMA.FTZ R170, R170, UR5, -R164.reuse ;  /* 0x00000005aaaa7c23 */ /* 0x100fe200080108a4 */
[--C-:B------:R-:W-:Y:S01]  /*8d70*/  FFMA.FTZ R171, R171, UR5, -R164.reuse ;  /* 0x00000005abab7c23 */ /* 0x100fe200080108a4 */
[----:B------:R-:W-:Y:S01]  /*8d80*/  @!P1 VIADD R155, R155, 0x30840 ;  /* 0x000308409b9b9836 */ /* 0x000fe20000000000 */
[----:B------:R-:W-:Y:S01]  /*8d90*/  MUFU.EX2 R154, R154 ;  /* 0x0000009a009a7308 */ /* 0x000fe20000000800 */
[--C-:B------:R-:W-:Y:S01]  /*8da0*/  FFMA.FTZ R174, R174, UR5, -R164.reuse ;  /* 0x00000005aeae7c23 */ /* 0x100fe200080108a4 */
[--C-:B------:R-:W-:Y:S01]  /*8db0*/  FFMA.FTZ R175, R175, UR5, -R164.reuse ;  /* 0x00000005afaf7c23 */ /* 0x100fe200080108a4 */
[--C-:B------:R-:W-:Y:S01]  /*8dc0*/  FFMA.FTZ R178, R178, UR5, -R164.reuse ;  /* 0x00000005b2b27c23 */ /* 0x100fe200080108a4 */
[----:B------:R-:W-:Y:S01]  /*8dd0*/  @!P1 PRMT R155, RZ, 0x654, R155 ;  /* 0x00000654ff9b9816 */ /* 0x000fe2000000009b */
[--C-:B------:R-:W-:Y:S01]  /*8de0*/  FFMA.FTZ R179, R179, UR5, -R164.reuse ;  /* 0x00000005b3b37c23 */ /* 0x100fe200080108a4 */
[----:B------:R-:W-:Y:S01]  /*8df0*/  FFMA.FTZ R182, R182, UR5, -R164 ;  /* 0x00000005b6b67c23 */ /* 0x000fe200080108a4 */
[----:B------:R-:W-:Y:S01]  /*8e00*/  UMOV UR4, UR36 ;  /* 0x0000002400047c82 */ /* 0x000fe20008000000 */
[----:B------:R-:W-:Y:S08]  /*8e10*/  MUFU.EX2 R199, R199 ;  /* 0x000000c700c77308 */ /* 0x000ff00000000800 */
[----:B------:R-:W-:Y:S08]  /*8e20*/  MUFU.EX2 R158, R158 ;  /* 0x0000009e009e7308 */ /* 0x000ff00000000800 */
[----:B------:R-:W-:Y:S08]  /*8e30*/  MUFU.EX2 R192, R192 ;  /* 0x000000c000c07308 */ /* 0x000ff00000000800 */
[----:B------:R-:W-:Y:S08]  /*8e40*/  MUFU.EX2 R193, R193 ;  /* 0x000000c100c17308 */ /* 0x000ff00000000800 */
[----:B------:R-:W-:Y:S08]  /*8e50*/  MUFU.EX2 R194, R194 ;  /* 0x000000c200c27308 */ /* 0x000ff00000000800 */
[----:B------:R-:W-:Y:S08]  /*8e60*/  MUFU.EX2 R195, R195 ;  /* 0x000000c300c37308 */ /* 0x000ff00000000800 */
[----:B------:R-:W-:Y:S08]  /*8e70*/  MUFU.EX2 R170, R170 ;  /* 0x000000aa00aa7308 */ /* 0x000ff00000000800 */
[----:B------:R-:W0:Y:S08]  /*8e80*/  MUFU.EX2 R171, R171 ;  /* 0x000000ab00ab7308 */ /* 0x000e300000000800 */
[----:B------:R-:W-:Y:S08]  /*8e90*/  MUFU.EX2 R174, R174 ;  /* 0x000000ae00ae7308 */ /* 0x000ff00000000800 */
[----:B------:R-:W1:Y:S08]  /*8ea0*/  MUFU.EX2 R175, R175 ;  /* 0x000000af00af7308 */ /* 0x000e700000000800 */
[----:B------:R-:W-:Y:S08]  /*8eb0*/  MUFU.EX2 R178, R178 ;  /* 0x000000b200b27308 */ /* 0x000ff00000000800 */
[----:B------:R-:W-:Y:S08]  /*8ec0*/  MUFU.EX2 R160, R160 ;  /* 0x000000a000a07308 */ /* 0x000ff00000000800 */
[----:B------:R-:W-:Y:S08]  /*8ed0*/  MUFU.EX2 R179, R179 ;  /* 0x000000b300b37308 */ /* 0x000ff00000000800 */
[----:B------:R-:W-:Y:S01]  /*8ee0*/  MUFU.EX2 R182, R182 ;  /* 0x000000b600b67308 */ /* 0x000fe20000000800 */
[----:B------:R-:W-:-:S02]  /*8ef0*/  WARPGROUP.DEPBAR.LE gsb0, 0x0 ;  /* 0x00008000000079c5 */ /* 0x000fc40000010000 */
[----:B------:R-:W-:Y:S01]  /*8f00*/  WARPGROUP.ARRIVE ;  /* 0x00000000000079c5 */ /* 0x000fe20000000000 */
[--C-:B------:R-:W-:Y:S01]  /*8f10*/  FFMA.FTZ R188, R168, UR5, -R0.reuse ;  /* 0x00000005a8bc7c23 */ /* 0x100fe20008010800 */
[----:B------:R-:W-:Y:S01]  /*8f20*/  FFMA.FTZ R190, R172, UR5, -R0 ;  /* 0x00000005acbe7c23 */ /* 0x000fe20008010800 */
[----:B0-----:R-:W-:Y:S02]  /*8f30*/  F2FP.BF16.F32.PACK_AB R189, R171, R170 ;  /* 0x000000aaabbd723e */ /* 0x001fe400000010ff */
[----:B-1----:R-:W-:Y:S01]  /*8f40*/  F2FP.BF16.F32.PACK_AB R191, R175, R174 ;  /* 0x000000aeafbf723e */ /* 0x002fe200000010ff */
[----:B------:R-:W-:Y:S01]  /*8f50*/  HGMMA.64x256x16.F32.BF16 R24, R184, gdesc[UR8].tnspB, R24, gsb0 ;  /* 0x43e00008b8187df0 */ /* 0x000fe20008001818 */
[----:B------:R-:W-:Y:S08]  /*8f60*/  MUFU.EX2 R188, R188 ;  /* 0x000000bc00bc7308 */ /* 0x000ff00000000800 */
[----:B------:R-:W-:Y:S01]  /*8f70*/  MUFU.EX2 R190, R190 ;  /* 0x000000be00be7308 */ /* 0x000fe20000000800 */
[----:B------:R-:W-:-:S02]  /*8f80*/  WARPGROUP.DEPBAR.LE gsb0, 0x0 ;  /* 0x00008000000079c5 */ /* 0x000fc40000010000 */
[--C-:B------:R-:W-:Y:S01]  /*8f90*/  FFMA.FTZ R185, R157, UR5, -R0.reuse ;  /* 0x000000059db97c23 */ /* 0x100fe20008010800 */
[--C-:B------:R-:W-:Y:S01]  /*8fa0*/  FFMA.FTZ R157, R173, UR5, -R0.reuse ;  /* 0x00000005ad9d7c23 */ /* 0x100fe20008010800 */
[--C-:B------:R-:W-:Y:S01]  /*8fb0*/  FFMA.FTZ R184, R176, UR5, -R0.reuse ;  /* 0x00000005b0b87c23 */ /* 0x100fe20008010800 */
[----:B------:R-:W-:Y:S01]  /*8fc0*/  FFMA.FTZ R186, R180, UR5, -R0 ;  /* 0x00000005b4ba7c23 */ /* 0x000fe20008010800 */
[----:B------:R-:W-:Y:S01]  /*8fd0*/  FADD.FTZ R0, -R3, R230 ;  /* 0x000000e603007221 */ /* 0x000fe20000010100 */
[----:B------:R0:W-:Y:S01]  /*8fe0*/  @!P1 SYNCS.ARRIVE.TRANS64.RED.A1T0 RZ, [R155+URZ], RZ ;  /* 0x000000ff9bff99a7 */ /* 0x0001e2000810043f */
[----:B------:R-:W1:Y:S01]  /*8ff0*/  MUFU.EX2 R185, R185 ;  /* 0x000000b900b97308 */ /* 0x000e620000000800 */
[----:B------:R-:W-:Y:S02]  /*9000*/  IMAD.MOV.U32 R230, RZ, RZ, R3 ;  /* 0x000000ffffe67224 */ /* 0x000fe400078e0003 */
[----:B------:R-:W-:Y:S01]  /*9010*/  FMUL.FTZ R0, R0, UR5 ;  /* 0x0000000500007c20 */ /* 0x000fe20008410000 */
[----:B0-----:R-:W-:-:S05]  /*9020*/  IMAD.U32 R155, RZ, RZ, UR14 ;  /* 0x0000000eff9b7e24 */ /* 0x001fca000f8e00ff */
[----:B------:R-:W0:Y:S01]  /*9030*/  MUFU.EX2 R0, R0 ;  /* 0x0000000000007308 */ /* 0x000e220000000800 */
[----:B------:R-:W-:-:S05]  /*9040*/  @!P1 VIADD R159, R155, 0x30860 ;  /* 0x000308609b9f9836 */ /* 0x000fca0000000000 */
[----:B------:R-:W-:Y:S02]  /*9050*/  @!P1 PRMT R159, RZ, 0x654, R159 ;  /* 0x00000654ff9f9816 */ /* 0x000fe4000000009f */
[----:B------:R-:W2:Y:S01]  /*9060*/  MUFU.EX2 R155, R163 ;  /* 0x000000a3009b7308 */ /* 0x000ea20000000800 */
[C---:B-1----:R-:W-:Y:S01]  /*9070*/  F2FP.BF16.F32.PACK_AB R198, R185.reuse, R198 ;  /* 0x000000c6b9c6723e */ /* 0x042fe200000010ff */
[----:B------:R1:W-:Y:S01]  /*9080*/  @!P1 SYNCS.ARRIVE.TRANS64.RED.A1T0 RZ, [R159+URZ], RZ ;  /* 0x000000ff9fff99a7 */ /* 0x0003e2000810043f */
[----:B0-----:R-:W-:Y:S01]  /*9090*/  FFMA.FTZ R21, R0, R5, R197 ;  /* 0x0000000500157223 */ /* 0x001fe200000100c5 */
[----:B------:R-:W-:-:S04]  /*90a0*/  FADD.FTZ R5, R185, R17 ;  /* 0x00000011b9057221 */ /* 0x000fc80000010000 */
[----:B------:R-:W-:Y:S01]  /*90b0*/  MUFU.EX2 R157, R157 ;  /* 0x0000009d009d7308 */ /* 0x000fe20000000800 */
[--C-:B-1----:R-:W-:Y:S01]  /*90c0*/  FFMA.FTZ R159, R167, UR5, -R164.reuse ;  /* 0x00000005a79f7c23 */ /* 0x102fe200080108a4 */
[----:B------:R-:W-:Y:S01]  /*90d0*/  FADD.FTZ R21, R154, R21 ;  /* 0x000000159a157221 */ /* 0x000fe20000010000 */
[----:B------:R-:W-:Y:S01]  /*90e0*/  FADD.FTZ R5, R192, R5 ;  /* 0x00000005c0057221 */ /* 0x000fe20000010000 */
[----:B------:R-:W-:Y:S01]  /*90f0*/  FFMA.FTZ R164, R183, UR5, -R164 ;  /* 0x00000005b7a47c23 */ /* 0x000fe200080108a4 */
[C---:B------:R-:W-:Y:S01]  /*9100*/  F2FP.BF16.F32.PACK_AB R192, R152.reuse, R192 ;  /* 0x000000c098c0723e */ /* 0x040fe200000010ff */
[----:B------:R-:W-:Y:S01]  /*9110*/  FADD.FTZ R21, R199, R21 ;  /* 0x00000015c7157221 */ /* 0x000fe20000010000 */
[----:B------:R-:W-:Y:S01]  /*9120*/  FADD.FTZ R5, R152, R5 ;  /* 0x0000000598057221 */ /* 0x000fe20000010000 */
[----:B------:R-:W0:Y:S01]  /*9130*/  MUFU.EX2 R159, R159 ;  /* 0x0000009f009f7308 */ /* 0x000e220000000800 */
[----:B------:R-:W-:Y:S01]  /*9140*/  F2FP.BF16.F32.PACK_AB R197, R154, R197 ;  /* 0x000000c59ac5723e */ /* 0x000fe200000010ff */
[----:B------:R-:W-:Y:S01]  /*9150*/  FADD.FTZ R21, R158, R21 ;  /* 0x000000159e157221 */ /* 0x000fe20000010000 */
[----:B------:R-:W-:Y:S01]  /*9160*/  FADD.FTZ R17, R194, R5 ;  /* 0x00000005c2117221 */ /* 0x000fe20000010000 */
[----:B------:R-:W-:-:S02]  /*9170*/  F2FP.BF16.F32.PACK_AB R199, R158, R199 ;  /* 0x000000c79ec7723e */ /* 0x000fc400000010ff */
[----:B------:R-:W-:Y:S01]  /*9180*/  FADD.FTZ R21, R193, R21 ;  /* 0x00000015c1157221 */ /* 0x000fe20000010000 */
[----:B------:R-:W-:Y:S01]  /*9190*/  FADD.FTZ R17, R153, R17 ;  /* 0x0000001199117221 */ /* 0x000fe20000010000 */
[----:B------:R-:W1:Y:S01]  /*91a0*/  MUFU.EX2 R184, R184 ;  /* 0x000000b800b87308 */ /* 0x000e620000000800 */
[C---:B--2---:R-:W-:Y:S01]  /*91b0*/  F2FP.BF16.F32.PACK_AB R193, R155.reuse, R193 ;  /* 0x000000c19bc1723e */ /* 0x044fe200000010ff */
[----:B------:R-:W-:Y:S01]  /*91c0*/  FADD.FTZ R21, R155, R21 ;  /* 0x000000159b157221 */ /* 0x000fe20000010000 */
[----:B------:R-:W-:Y:S01]  /*91d0*/  FADD.FTZ R17, R188, R17 ;  /* 0x00000011bc117221 */ /* 0x000fe20000010000 */
[----:B------:R-:W-:Y:S02]  /*91e0*/  F2FP.BF16.F32.PACK_AB R194, R153, R194 ;  /* 0x000000c299c2723e */ /* 0x000fe400000010ff */
[----:B------:R-:W-:Y:S01]  /*91f0*/  FADD.FTZ R5, R195, R21 ;  /* 0x00000015c3057221 */ /* 0x000fe20000010000 */
[----:B------:R-:W-:Y:S01]  /*9200*/  FADD.FTZ R17, R156, R17 ;  /* 0x000000119c117221 */ /* 0x000fe20000010000 */
[----:B------:R-:W2:Y:S01]  /*9210*/  MUFU.EX2 R186, R186 ;  /* 0x000000ba00ba7308 */ /* 0x000ea20000000800 */
[C---:B0-----:R-:W-:Y:S01]  /*9220*/  F2FP.BF16.F32.PACK_AB R195, R159.reuse, R195 ;  /* 0x000000c39fc3723e */ /* 0x041fe200000010ff */
[----:B------:R-:W-:Y:S01]  /*9230*/  FADD.FTZ R5, R159, R5 ;  /* 0x000000059f057221 */ /* 0x000fe20000010000 */
[----:B------:R-:W-:Y:S01]  /*9240*/  FADD.FTZ R17, R190, R17 ;  /* 0x00000011be117221 */ /* 0x000fe20000010000 */
[----:B------:R-:W-:Y:S01]  /*9250*/  F2FP.BF16.F32.PACK_AB R188, R156, R188 ;  /* 0x000000bc9cbc723e */ /* 0x000fe200000010ff */
[----:B------:R-:W-:-:S02]  /*9260*/  IMAD.MOV.U32 R21, RZ, RZ, R4 ;  /* 0x000000ffff157224 */ /* 0x000fc400078e0004 */
[----:B------:R-:W-:Y:S01]  /*9270*/  FADD.FTZ R5, R170, R5 ;  /* 0x00000005aa057221 */ /* 0x000fe20000010000 */
[C---:B------:R-:W-:Y:S01]  /*9280*/  FADD.FTZ R17, R157.reuse, R17 ;  /* 0x000000119d117221 */ /* 0x040fe20000010000 */
[----:B------:R-:W0:Y:S01]  /*9290*/  MUFU.EX2 R164, R164 ;  /* 0x000000a400a47308 */ /* 0x000e220000000800 */
[----:B------:R-:W-:Y:S01]  /*92a0*/  F2FP.BF16.F32.PACK_AB R190, R157, R190 ;  /* 0x000000be9dbe723e */ /* 0x000fe200000010ff */
[----:B------:R-:W-:Y:S01]  /*92b0*/  FADD.FTZ R5, R171, R5 ;  /* 0x00000005ab057221 */ /* 0x000fe20000010000 */
[----:B-1----:R-:W-:Y:S01]  /*92c0*/  FADD.FTZ R17, R184, R17 ;  /* 0x00000011b8117221 */ /* 0x002fe20000010000 */
[----:B------:R-:W-:Y:S02]  /*92d0*/  F2FP.BF16.F32.PACK_AB R184, R160, R184 ;  /* 0x000000b8a0b8723e */ /* 0x000fe400000010ff */
[----:B------:R-:W-:Y:S01]  /*92e0*/  FADD.FTZ R5, R174, R5 ;  /* 0x00000005ae057221 */ /* 0x000fe20000010000 */
[----:B------:R-:W-:Y:S01]  /*92f0*/  FADD.FTZ R17, R160, R17 ;  /* 0x00000011a0117221 */ /* 0x000fe20000010000 */
[----:B------:R-:W-:-:S02]  /*9300*/  F2FP.BF16.F32.PACK_AB R185, R179, R178 ;  /* 0x000000b2b3b9723e */ /* 0x000fc400000010ff */
[----:B------:R-:W-:Y:S01]  /*9310*/  FADD.FTZ R5, R175, R5 ;  /* 0x00000005af057221 */ /* 0x000fe20000010000 */
[----:B--2---:R-:W-:Y:S01]  /*9320*/  FADD.FTZ R152, R186, R17 ;  /* 0x00000011ba987221 */ /* 0x004fe20000010000 */
[C---:B------:R-:W-:Y:S02]  /*9330*/  F2FP.BF16.F32.PACK_AB R186, R161.reuse, R186 ;  /* 0x000000baa1ba723e */ /* 0x040fe400000010ff */
[----:B------:R-:W-:Y:S01]  /*9340*/  FADD.FTZ R5, R178, R5 ;  /* 0x00000005b2057221 */ /* 0x000fe20000010000 */
[----:B------:R-:W-:Y:S01]  /*9350*/  FADD.FTZ R17, R161, R152 ;  /* 0x00000098a1117221 */ /* 0x000fe20000010000 */
[----:B0-----:R-:W-:Y:S02]  /*9360*/  F2FP.BF16.F32.PACK_AB R187, R164, R182 ;  /* 0x000000b6a4bb723e */ /* 0x001fe400000010ff */
[----:B------:R-:W-:-:S04]  /*9370*/  FADD.FTZ R5, R179, R5 ;  /* 0x00000005b3057221 */ /* 0x000fc80000010000 */
[----:B------:R-:W-:-:S04]  /*9380*/  FADD.FTZ R5, R182, R5 ;  /* 0x00000005b6057221 */ /* 0x000fc80000010000 */
[----:B------:R-:W-:Y:S01]  /*9390*/  FADD.FTZ R5, R164, R5 ;  /* 0x00000005a4057221 */ /* 0x000fe20000010000 */
[----:B------:R-:W-:Y:S06]  /*93a0*/  @P2 BRA `(.L_x_1255) ;  /* 0xffffffe000f02947 */ /* 0x000fec000383ffff */
.L_x_1246:
[----:B------:R-:W-:-:S13]  /*93b0*/  R2UR UR4, R22 ;  /* 0x00000000160472ca */ /* 0x000fda00000e0000 */
[----:B------:R-:W-:-:S13]  /*93c0*/  ISETP.GE.AND P2, PT, R20, UR4, PT ;  /* 0x0000000414007c0c */ /* 0x000fda000bf46270 */
[----:B------:R-:W-:Y:S05]  /*93d0*/  @!P2 BRA `(.L_x_1256) ;  /* 0x0000002400e8a947 */ /* 0x000fea0003800000 */
[----:B------:R-:W-:Y:S01]  /*93e0*/  IMAD.MOV.U32 R21, RZ, RZ, R3 ;  /* 0x000000ffff157224 */ /* 0x000fe200078e0003 */
[----:B------:R-:W-:Y:S01]  /*93f0*/  UMOV UR6, UR38 ;  /* 0x0000002600067c82 */ /* 0x000fe20008000000 */
[----:B------:R-:W-:Y:S01]  /*9400*/  IMAD.MOV.U32 R230, RZ, RZ, R4 ;  /* 0x000000ffffe67224 */ /* 0x000fe200078e0004 */
[----:B------:R-:W-:Y:S01]  /*9410*/  UMOV UR4, UR36 ;  /* 0x0000002400047c82 */ /* 0x000fe20008000000 */
[----:B------:R-:W-:Y:S01]  /*9420*/  ULDC UR58, c[0x0][0x9e4] ;  /* 0x00027900003a7ab9 */ /* 0x000fe20000000800 */
[----:B------:R-:W-:-:S05]  /*9430*/  ULDC UR59, c[0x0][0x9dc] ;  /* 0x00027700003b7ab9 */ /* 0x000fca0000000800 */
.L_x_1273:
        /* <DEDUP_REMOVED lines=8> */
.L_x_1257:
[----:B------:R-:W-:Y:S01]  /*94c0*/  ULEA UR5, UR36, UR37, 0x3 ;  /* 0x0000002524057291 */ /* 0x000fe2000f8e183f */
[----:B------:R-:W-:-:S05]  /*94d0*/  IMAD.U32 R3, RZ, RZ, UR38 ;  /* 0x00000026ff037e24 */ /* 0x000fca000f8e00ff */
[----:B------:R-:W-:-:S04]  /*94e0*/  SHF.L.U32 R3, R3, 0x1f, RZ ;  /* 0x0000001f03037819 */ /* 0x000fc800000006ff */
[----:B------:R0:W1:Y:S01]  /*94f0*/  SYNCS.PHASECHK.TRANS64.TRYWAIT P2, [UR5+0x30830], R3 ;  /* 0x03083003ff0075a7 */ /* 0x0000620008040145 */
[----:B------:R-:W-:Y:S05]  /*9500*/  @!P0 BRA `(.L_x_1258) ;  /* 0x0000000000048947 */ /* 0x000fea0003800000 */
[----:B------:R-:W-:Y:S01]  /*9510*/  BPT.TRAP 0x1 ;  /* 0x000000040000795c */ /* 0x000fe20000300000 */
.L_x_1258:
[-C--:B------:R-:W-:Y:S01]  /*9520*/  FMUL.FTZ R24, R24, R2.reuse ;  /* 0x0000000218187220 */ /* 0x080fe20000410000 */
[----:B------:R-:W-:Y:S01]  /*9530*/  FMUL.FTZ R25, R25, R2 ;  /* 0x0000000219197220 */ /* 0x000fe20000410000 */
[----:B-1----:R-:W-:Y:S06]  /*9540*/  @P2 BRA `(.L_x_1259) ;  /* 0x0000000000082947 */ /* 0x002fec0003800000 */
[----:B------:R-:W1:Y:S02]  /*9550*/  SYNCS.PHASECHK.TRANS64.TRYWAIT P2, [UR5+0x30830], R3 ;  /* 0x03083003ff0075a7 */ /* 0x000e640008040145 */
[----:B-1----:R-:W-:Y:S05]  /*9560*/  @!P2 BRA `(.L_x_1260) ;  /* 0x000001080034a947 */ /* 0x002fea0003800000 */
.L_x_1259:
        /* <DEDUP_REMOVED lines=222> */
.L_x_1261:
[----:B------:R-:W-:Y:S01]  /*a350*/  ULEA UR14, UR4, UR37, 0x3 ;  /* 0x00000025040e7291 */ /* 0x000fe2000f8e183f */
[----:B------:R-:W-:-:S05]  /*a360*/  IMAD.U32 R0, RZ, RZ, UR6 ;  /* 0x00000006ff007e24 */ /* 0x000fca000f8e00ff */
[----:B------:R-:W-:-:S04]  /*a370*/  SHF.L.U32 R0, R0, 0x1f, RZ ;  /* 0x0000001f00007819 */ /* 0x000fc800000006ff */
[----:B------:R2:W3:Y:S01]  /*a380*/  SYNCS.PHASECHK.TRANS64.TRYWAIT P2, [UR14+0x30850], R0 ;  /* 0x03085000ff0075a7 */ /* 0x0004e2000804014e */
[----:B------:R-:W-:Y:S05]  /*a390*/  @!P0 BRA `(.L_x_1262) ;  /* 0x0000000000048947 */ /* 0x000fea0003800000 */
[----:B------:R-:W-:Y:S01]  /*a3a0*/  BPT.TRAP 0x1 ;  /* 0x000000040000795c */ /* 0x000fe20000300000 */
.L_x_1262:
[----:B---3--:R-:W-:Y:S05]  /*a3b0*/  @P2 BRA `(.L_x_1263) ;  /* 0x0000000000082947 */ /* 0x008fea0003800000 */
[----:B------:R-:W3:Y:S02]  /*a3c0*/  SYNCS.PHASECHK.TRANS64.TRYWAIT P2, [UR14+0x30850], R0 ;  /* 0x03085000ff0075a7 */ /* 0x000ee4000804014e */
[----:B---3--:R-:W-:Y:S05]  /*a3d0*/  @!P2 BRA `(.L_x_1264) ;  /* 0x000000f800b0a947 */ /* 0x008fea0003800000 */
.L_x_1263:
[----:B------:R-:W-:Y:S01]  /*a3e0*/  UIADD3 UR5, UR37, 0x400, URZ ;  /* 0x0000040025057890 */ /* 0x000fe2000fffe03f */
[----:B------:R-:W-:Y:S01]  /*a3f0*/  WARPGROUP.ARRIVE ;  /* 0x00000000000079c5 */ /* 0x000fe20000000000 */
[----:B------:R-:W-:Y:S01]  /*a400*/  UMOV UR11, 0x40000040 ;  /* 0x40000040000b7882 */ /* 0x000fe20000000000 */
[----:B------:R-:W-:Y:S01]  /*a410*/  PLOP3.LUT P2, PT, PT, PT, UP0, 0x80, 0x0 ;  /* 0x000000000000781c */ /* 0x000fe20003f4f008 */
[----:B------:R-:W-:Y:S01]  /*a420*/  USHF.R.U32.HI UR5, URZ, 0x4, UR5 ;  /* 0x000000043f057899 */ /* 0x000fe20008011605 */
[----:B--23--:R-:W-:-:S03]  /*a430*/  IMAD.U32 R0, RZ, RZ, UR7 ;  /* 0x00000007ff007e24 */ /* 0x00cfc6000f8e00ff */
[----:B------:R-:W-:Y:S02]  /*a440*/  ULOP3.LUT UR5, UR5, 0x3fff, URZ, 0xc0, !UPT ;  /* 0x00003fff05057892 */ /* 0x000fe4000f8ec03f */
[----:B------:R-:W-:Y:S02]  /*a450*/  @!P1 LEA R0, R0, UR37, 0x3 ;  /* 0x0000002500009c11 */ /* 0x000fe4000f8e18ff */
[----:B------:R-:W-:-:S03]  /*a460*/  ULOP3.LUT UR5, UR5, 0x2000000, URZ, 0xfc, !UPT ;  /* 0x0200000005057892 */ /* 0x000fc6000f8efc3f */
[----:B------:R-:W-:Y:S01]  /*a470*/  @!P1 VIADD R0, R0, 0x30840 ;  /* 0x0003084000009836 */ /* 0x000fe20000000000 */
[----:B------:R-:W-:-:S03]  /*a480*/  ULEA UR4, UR4, UR5, 0xb ;  /* 0x0000000504047291 */ /* 0x000fc6000f8e583f */
[----:B------:R-:W-:Y:S01]  /*a490*/  ULDC UR5, c[0x0][0x9e0] ;  /* 0x0002780000057ab9 */ /* 0x000fe20000000800 */
[----:B------:R-:W-:-:S03]  /*a4a0*/  @!P1 PRMT R0, RZ, 0x654, R0 ;  /* 0x00000654ff009816 */ /* 0x000fc60000000000 */
        /* <DEDUP_REMOVED lines=18> */
[----:B------:R-:W-:-:S15]  /*a5d0*/  WARPGROUP.ARRIVE ;  /* 0x00000000000079c5 */ /* 0x000fde0000000000 */
[----:B------:R-:W-:-:S06]  /*a5e0*/  NOP ;  /* 0x0000000000007918 */ /* 0x000fcc0000000000 */
[----:B------:R-:W-:Y:S03]  /*a5f0*/  HGMMA.64x256x16.F32.BF16 R24, R184, gdesc[UR8].tnspB, R24, gsb0 ;  /* 0x43e00008b8187df0 */ /* 0x000fe60008001818 */
[----:B------:R-:W-:Y:S02]  /*a600*/  WARPGROUP.DEPBAR.LE gsb0, 0x0 ;  /* 0x00008000000079c5 */ /* 0x000fe40000010000 */
[----:B------:R-:W-:Y:S01]  /*a610*/  VIADD R187, R19, UR61 ;  /* 0x0000003d13bb7c36 */ /* 0x000fe20008000000 */
[----:B------:R2:W-:Y:S03]  /*a620*/  @!P1 SYNCS.ARRIVE.TRANS64.RED.A1T0 RZ, [R0+URZ], RZ ;  /* 0x000000ff00ff99a7 */ /* 0x0005e6000810043f */
[----:B------:R-:W-:Y:S01]  /*a630*/  @P2 IMAD.HI.U32 R2, R187, UR4, RZ ;  /* 0x00000004bb022c27 */ /* 0x000fe2000f8e00ff */
[----:B------:R-:W-:-:S04]  /*a640*/  @UP0 ULDC UR4, c[0x0][0x450] ;  /* 0x0001140000040ab9 */ /* 0x000fc80000000800 */
[----:B------:R-:W-:Y:S01]  /*a650*/  @P2 SHF.R.U32.HI R187, RZ, UR4, R2 ;  /* 0x00000004ffbb2c19 */ /* 0x000fe20008011602 */
[----:B--2---:R-:W-:Y:S01]  /*a660*/  IMAD.SHL.U32 R0, R20, 0x40, RZ ;  /* 0x0000004014007824 */ /* 0x004fe200078e00ff */
[----:B------:R-:W-:Y:S01]  /*a670*/  ULOP3.LUT UR4, URZ, UR59, URZ, 0x33, !UPT ;  /* 0x0000003b3f047292 */ /* 0x000fe2000f8e333f */
[----:B------:R-:W-:Y:S02]  /*a680*/  IMAD.U32 R2, RZ, RZ, UR39 ;  /* 0x00000027ff027e24 */ /* 0x000fe4000f8e00ff */
[----:B------:R-:W2:Y:S01]  /*a690*/  SHFL.IDX PT, R188, R187, RZ, 0x1c1f ;  /* 0x001c1fffbbbc7589 */ /* 0x000ea200000e0000 */
[----:B01----:R-:W-:-:S04]  /*a6a0*/  IADD3 R3, -R16, 0x1, -R0 ;  /* 0x0000000110037810 */ /* 0x003fc80007ffe900 */
[----:B------:R-:W-:-:S05]  /*a6b0*/  IADD3 R2, -R2, UR60, R3 ;  /* 0x0000003c02027c10 */ /* 0x000fca000fffe103 */
[C---:B------:R-:W-:Y:S02]  /*a6c0*/  VIADD R186, R2.reuse, UR5 ;  /* 0x0000000502ba7c36 */ /* 0x040fe40008000000 */
[----:B------:R-:W-:Y:S02]  /*a6d0*/  VIADD R185, R2, UR4 ;  /* 0x0000000402b97c36 */ /* 0x000fe40008000000 */
[--C-:B--2---:R-:W-:Y:S02]  /*a6e0*/  IMAD.IADD R184, R186, 0x1, R188.reuse ;  /* 0x00000001bab87824 */ /* 0x104fe400078e02bc */
[----:B------:R-:W-:Y:S01]  /*a6f0*/  IMAD.IADD R4, R185, 0x1, R188 ;  /* 0x00000001b9047824 */ /* 0x000fe200078e02bc */
[----:B------:R-:W-:Y:S06]  /*a700*/  @!P5 BRA `(.L_x_1265) ;  /* 0x00000000005cd947 */ /* 0x000fec0003800000 */
        /* <DEDUP_REMOVED lines=13> */
.L_x_1267:
[----:B------:R-:W-:-:S05]  /*a7e0*/  IMAD.U32 R189, RZ, RZ, UR58 ;  /* 0x0000003affbd7e24 */ /* 0x000fca000f8e00ff */
[----:B------:R-:W-:-:S13]  /*a7f0*/  ISETP.NE.AND P2, PT, R189, 0x1, PT ;  /* 0x00000001bd00780c */ /* 0x000fda0003f45270 */
[----:B------:R-:W0:Y:S02]  /*a800*/  @P2 LDC.64 R2, c[0x0][0x9e8] ;  /* 0x00027a00ff022b82 */ /* 0x000e240000000a00 */
[----:B0-----:R-:W-:-:S05]  /*a810*/  @P2 IMAD.HI.U32 R2, R188, R2, RZ ;  /* 0x00000002bc022227 */ /* 0x001fca00078e00ff */
[----:B------:R-:W-:-:S07]  /*a820*/  @P2 SHF.R.U32.HI R188, RZ, R3, R2 ;  /* 0x00000003ffbc2219 */ /* 0x000fce0000011602 */
.L_x_1268:
[----:B------:R-:W-:Y:S05]  /*a830*/  BSYNC B0 ;  /* 0x0000000000007941 */ /* 0x000fea0003800000 */
.L_x_1266:
[----:B------:R-:W-:-:S04]  /*a840*/  IMAD R188, R188, R189, -R0 ;  /* 0x000000bdbcbc7224 */ /* 0x000fc800078e0a00 */
[----:B------:R-:W-:-:S05]  /*a850*/  IMAD.IADD R188, R188, 0x1, -R16 ;  /* 0x00000001bcbc7824 */ /* 0x000fca00078e0a10 */
[----:B------:R-:W-:Y:S02]  /*a860*/  VIADDMNMX R184, R188, R189, R184, PT ;  /* 0x000000bdbcb87246 */ /* 0x000fe400038001b8 */
[----:B------:R-:W-:-:S07]  /*a870*/  VIMNMX R4, R4, R188, !PT ;  /* 0x000000bc04047248 */ /* 0x000fce0007fe0100 */
.L_x_1265:
[----:B------:R-:W-:Y:S01]  /*a880*/  ISETP.GT.AND P2, PT, R20, -0x1, PT ;  /* 0xffffffff1400780c */ /* 0x000fe20003f44270 */
[----:B------:R-:W0:Y:S03]  /*a890*/  SHFL.IDX PT, R187, R187, 0x1, 0x1c1f ;  /* 0x003c1f00bbbb7f89 */ /* 0x000e2600000e0000 */
[C---:B------:R-:W-:Y:S02]  /*a8a0*/  ISETP.GT.AND P3, PT, R4.reuse, RZ, P2 ;  /* 0x000000ff0400720c */ /* 0x040fe40001764270 */
[----:B------:R-:W-:Y:S02]  /*a8b0*/  ISETP.GT.AND P6, PT, R4, 0x1, P2 ;  /* 0x000000010400780c */ /* 0x000fe400017c4270 */
[----:B------:R-:W-:Y:S02]  /*a8c0*/  ISETP.LT.OR P4, PT, R184, 0x1, P3 ;  /* 0x00000001b800780c */ /* 0x000fe40001f81670 */
[----:B------:R-:W-:-:S02]  /*a8d0*/  ISETP.GT.AND P3, PT, R4, 0x8, P2 ;  /* 0x000000080400780c */ /* 0x000fc40001764270 */
[----:B------:R-:W-:Y:S02]  /*a8e0*/  FSEL R152, R152, -INF , !P4 ;  /* 0xff80000098987808 */ /* 0x000fe40006000000 */
[----:B------:R-:W-:Y:S02]  /*a8f0*/  ISETP.GT.AND P4, PT, R4, 0x9, P2 ;  /* 0x000000090400780c */ /* 0x000fe40001784270 */
[C---:B------:R-:W-:Y:S02]  /*a900*/  ISETP.LT.OR P6, PT, R184.reuse, 0x2, P6 ;  /* 0x00000002b800780c */ /* 0x040fe400037c1670 */
[C---:B------:R-:W-:Y:S02]  /*a910*/  ISETP.LT.OR P3, PT, R184.reuse, 0x9, P3 ;  /* 0x00000009b800780c */ /* 0x040fe40001f61670 */
[----:B------:R-:W-:Y:S02]  /*a920*/  ISETP.LT.OR P4, PT, R184, 0xa, P4 ;  /* 0x0000000ab800780c */ /* 0x000fe40002781670 */
[----:B------:R-:W-:-:S02]  /*a930*/  FSEL R153, R153, -INF , !P6 ;  /* 0xff80000099997808 */ /* 0x000fc40007000000 */
[----:B------:R-:W-:Y:S01]  /*a940*/  FSEL R156, R156, -INF , !P3 ;  /* 0xff8000009c9c7808 */ /* 0x000fe20005800000 */
[--C-:B0-----:R-:W-:Y:S01]  /*a950*/  IMAD.IADD R186, R186, 0x1, R187.reuse ;  /* 0x00000001baba7824 */ /* 0x101fe200078e02bb */
[----:B------:R-:W-:Y:S01]  /*a960*/  FSEL R157, R157, -INF , !P4 ;  /* 0xff8000009d9d7808 */ /* 0x000fe20006000000 */
[----:B------:R-:W-:Y:S01]  /*a970*/  IMAD.IADD R185, R185, 0x1, R187 ;  /* 0x00000001b9b97824 */ /* 0x000fe200078e02bb */
        /* <DEDUP_REMOVED lines=35> */
[----:B------:R-:W-:Y:S01]  /*abb0*/  FSEL R181, R181, -INF , !P4 ;  /* 0xff800000b5b57808 */ /* 0x000fe20006000000 */
        /* <DEDUP_REMOVED lines=14> */
.L_x_1271:
[----:B------:R-:W-:-:S05]  /*aca0*/  IMAD.U32 R4, RZ, RZ, UR58 ;  /* 0x0000003aff047e24 */ /* 0x000fca000f8e00ff */
[----:B------:R-:W-:-:S13]  /*acb0*/  ISETP.NE.AND P3, PT, R4, 0x1, PT ;  /* 0x000000010400780c */ /* 0x000fda0003f65270 */
[----:B------:R-:W0:Y:S02]  /*acc0*/  @P3 LDC.64 R2, c[0x0][0x9e8] ;  /* 0x00027a00ff023b82 */ /* 0x000e240000000a00 */
[----:B0-----:R-:W-:-:S05]  /*acd0*/  @P3 IMAD.HI.U32 R2, R187, R2, RZ ;  /* 0x00000002bb023227 */ /* 0x001fca00078e00ff */
[----:B------:R-:W-:-:S07]  /*ace0*/  @P3 SHF.R.U32.HI R187, RZ, R3, R2 ;  /* 0x00000003ffbb3219 */ /* 0x000fce0000011602 */
.L_x_1272:
[----:B------:R-:W-:Y:S05]  /*acf0*/  BSYNC B0 ;  /* 0x0000000000007941 */ /* 0x000fea0003800000 */
.L_x_1270:
[----:B------:R-:W-:-:S04]  /*ad00*/  IMAD R0, R187, R4, -R0 ;  /* 0x00000004bb007224 */ /* 0x000fc800078e0a00 */
[----:B------:R-:W-:-:S05]  /*ad10*/  IMAD.IADD R0, R0, 0x1, -R16 ;  /* 0x0000000100007824 */ /* 0x000fca00078e0a10 */
[----:B------:R-:W-:Y:S02]  /*ad20*/  VIADDMNMX R186, R0, R4, R186, PT ;  /* 0x0000000400ba7246 */ /* 0x000fe400038001ba */
[----:B------:R-:W-:-:S07]  /*ad30*/  VIMNMX R185, R185, R0, !PT ;  /* 0x00000000b9b97248 */ /* 0x000fce0007fe0100 */
.L_x_1269:
        /* <DEDUP_REMOVED lines=11> */
[----:B------:R-:W-:Y:S02]  /*adf0*/  FMNMX.FTZ R0, R157, R0, !PT ;  /* 0x000000009d007209 */ /* 0x000fe40007810000 */
[----:B------:R-:W-:Y:S02]  /*ae00*/  FSEL R166, R166, -INF , !P6 ;  /* 0xff800000a6a67808 */ /* 0x000fe40007000000 */
[C---:B------:R-:W-:Y:S02]  /*ae10*/  ISETP.GT.AND P6, PT, R185.reuse, 0x21, P2 ;  /* 0x00000021b900780c */ /* 0x040fe400017c4270 */
[----:B------:R-:W-:-:S02]  /*ae20*/  ISETP.GT.AND P4, PT, R185, 0x1, P2 ;  /* 0x00000001b900780c */ /* 0x000fc40001784270 */
[----:B------:R-:W-:Y:S02]  /*ae30*/  ISETP.LT.OR P6, PT, R186, 0x22, P6 ;  /* 0x00000022ba00780c */ /* 0x000fe400037c1670 */
[----:B------:R-:W-:Y:S02]  /*ae40*/  FMNMX.FTZ R0, R160, R0, !PT ;  /* 0x00000000a0007209 */ /* 0x000fe40007810000 */
[----:B------:R-:W-:Y:S02]  /*ae50*/  FSEL R171, R171, -INF , !P6 ;  /* 0xff800000abab7808 */ /* 0x000fe40007000000 */
[C---:B------:R-:W-:Y:S02]  /*ae60*/  ISETP.GT.AND P6, PT, R185.reuse, RZ, P2 ;  /* 0x000000ffb900720c */ /* 0x040fe400017c4270 */
[----:B------:R-:W-:Y:S02]  /*ae70*/  ISETP.GT.AND P3, PT, R185, 0x8, P2 ;  /* 0x00000008b900780c */ /* 0x000fe40001764270 */
[----:B------:R-:W-:-:S02]  /*ae80*/  ISETP.LT.OR P6, PT, R186, 0x1, P6 ;  /* 0x00000001ba00780c */ /* 0x000fc400037c1670 */
[----:B------:R-:W-:Y:S02]  /*ae90*/  ISETP.LT.OR P4, PT, R186, 0x2, P4 ;  /* 0x00000002ba00780c */ /* 0x000fe40002781670 */
[----:B------:R-:W-:Y:S02]  /*aea0*/  FSEL R154, R154, -INF , !P6 ;  /* 0xff8000009a9a7808 */ /* 0x000fe40007000000 */
[----:B------:R-:W-:Y:S02]  /*aeb0*/  FMNMX.FTZ R0, R161, R0, !PT ;  /* 0x00000000a1007209 */ /* 0x000fe40007810000 */
[----:B------:R-:W-:Y:S02]  /*aec0*/  ISETP.LT.OR P3, PT, R186, 0x9, P3 ;  /* 0x00000009ba00780c */ /* 0x000fe40001f61670 */
[----:B------:R-:W-:Y:S02]  /*aed0*/  FSEL R155, R155, -INF , !P4 ;  /* 0xff8000009b9b7808 */ /* 0x000fe40006000000 */
[----:B------:R-:W-:-:S02]  /*aee0*/  FMNMX.FTZ R2, R154, R21, !PT ;  /* 0x000000159a027209 */ /* 0x000fc40007810000 */
[----:B------:R-:W-:Y:S02]  /*aef0*/  FMNMX.FTZ R0, R164, R0, !PT ;  /* 0x00000000a4007209 */ /* 0x000fe40007810000 */
[----:B------:R-:W-:Y:S02]  /*af00*/  ISETP.GT.AND P4, PT, R185, 0x10, P2 ;  /* 0x00000010b900780c */ /* 0x000fe40001784270 */
[----:B------:R-:W-:Y:S02]  /*af10*/  FSEL R158, R158, -INF , !P3 ;  /* 0xff8000009e9e7808 */ /* 0x000fe40005800000 */
[----:B------:R-:W-:Y:S02]  /*af20*/  FMNMX.FTZ R2, R155, R2, !PT ;  /* 0x000000029b027209 */ /* 0x000fe40007810000 */
[----:B------:R-:W-:Y:S02]  /*af30*/  FMNMX.FTZ R0, R165, R0, !PT ;  /* 0x00000000a5007209 */ /* 0x000fe40007810000 */
[----:B------:R-:W-:-:S02]  /*af40*/  ISETP.GT.AND P3, PT, R185, 0x11, P2 ;  /* 0x00000011b900780c */ /* 0x000fc40001764270 */
[----:B------:R-:W-:Y:S02]  /*af50*/  ISETP.LT.OR P4, PT, R186, 0x11, P4 ;  /* 0x00000011ba00780c */ /* 0x000fe40002781670 */
[----:B------:R-:W-:Y:S02]  /*af60*/  FMNMX.FTZ R2, R158, R2, !PT ;  /* 0x000000029e027209 */ /* 0x000fe40007810000 */
        /* <DEDUP_REMOVED lines=10> */
[C---:B------:R-:W-:Y:S02]  /*b010*/  ISETP.LT.OR P4, PT, R186.reuse, 0x1a, P4 ;  /* 0x0000001aba00780c */ /* 0x040fe40002781670 */
[----:B------:R-:W-:Y:S02]  /*b020*/  FMNMX.FTZ R2, R163, R2, !PT ;  /* 0x00000002a3027209 */ /* 0x000fe40007810000 */
[----:B------:R-:W-:Y:S02]  /*b030*/  FMNMX.FTZ R0, R173, R0, !PT ;  /* 0x00000000ad007209 */ /* 0x000fe40007810000 */
[----:B------:R-:W-:Y:S02]  /*b040*/  ISETP.LT.OR P3, PT, R186, 0x21, P3 ;  /* 0x00000021ba00780c */ /* 0x000fe40001f61670 */
[----:B------:R-:W-:Y:S02]  /*b050*/  FSEL R167, R167, -INF , !P4 ;  /* 0xff800000a7a77808 */ /* 0x000fe40006000000 */
[----:B------:R-:W-:-:S02]  /*b060*/  FMNMX.FTZ R2, R166, R2, !PT ;  /* 0x00000002a6027209 */ /* 0x000fc40007810000 */
[----:B------:R-:W-:Y:S02]  /*b070*/  ISETP.GT.AND P4, PT, R185, 0x28, P2 ;  /* 0x00000028b900780c */ /* 0x000fe40001784270 */
[----:B------:R-:W-:Y:S02]  /*b080*/  FMNMX.FTZ R0, R176, R0, !PT ;  /* 0x00000000b0007209 */ /* 0x000fe40007810000 */
[----:B------:R-:W-:Y:S02]  /*b090*/  FSEL R170, R170, -INF , !P3 ;  /* 0xff800000aaaa7808 */ /* 0x000fe40005800000 */
[----:B------:R-:W-:Y:S02]  /*b0a0*/  FMNMX.FTZ R2, R167, R2, !PT ;  /* 0x00000002a7027209 */ /* 0x000fe40007810000 */
[----:B------:R-:W-:Y:S02]  /*b0b0*/  ISETP.LT.OR P4, PT, R186, 0x29, P4 ;  /* 0x00000029ba00780c */ /* 0x000fe40002781670 */
[----:B------:R-:W-:-:S02]  /*b0c0*/  FMNMX.FTZ R0, R177, R0, !PT ;  /* 0x00000000b1007209 */ /* 0x000fc40007810000 */
[C---:B------:R-:W-:Y:S02]  /*b0d0*/  ISETP.GT.AND P3, PT, R185.reuse, 0x29, P2 ;  /* 0x00000029b900780c */ /* 0x040fe40001764270 */
[----:B------:R-:W-:Y:S02]  /*b0e0*/  FMNMX.FTZ R2, R170, R2, !PT ;  /* 0x00000002aa027209 */ /* 0x000fe40007810000 */
[----:B------:R-:W-:Y:S02]  /*b0f0*/  FSEL R174, R174, -INF , !P4 ;  /* 0xff800000aeae7808 */ /* 0x000fe40006000000 */
[----:B------:R-:W-:Y:S02]  /*b100*/  FMNMX.FTZ R0, R180, R0, !PT ;  /* 0x00000000b4007209 */ /* 0x000fe40007810000 */
[----:B------:R-:W-:Y:S02]  /*b110*/  ISETP.LT.OR P3, PT, R186, 0x2a, P3 ;  /* 0x0000002aba00780c */ /* 0x000fe40001f61670 */
[----:B------:R-:W-:-:S02]  /*b120*/  ISETP.GT.AND P4, PT, R185, 0x30, P2 ;  /* 0x00000030b900780c */ /* 0x000fc40001784270 */
[----:B------:R-:W-:Y:S02]  /*b130*/  FMNMX.FTZ R2, R171, R2, !PT ;  /* 0x00000002ab027209 */ /* 0x000fe40007810000 */
[----:B------:R-:W-:Y:S02]  /*b140*/  FMNMX.FTZ R4, R181, R0, !PT ;  /* 0x00000000b5047209 */ /* 0x000fe40007810000 */
[----:B------:R-:W-:Y:S02]  /*b150*/  FSEL R175, R175, -INF , !P3 ;  /* 0xff800000afaf7808 */ /* 0x000fe40005800000 */
[----:B------:R-:W-:Y:S01]  /*b160*/  ISETP.GT.AND P6, PT, R185, 0x31, P2 ;  /* 0x00000031b900780c */ /* 0x000fe200017c4270 */
[----:B------:R-:W0:Y:S01]  /*b170*/  SHFL.BFLY PT, R0, R4, 0x2, 0x1f ;  /* 0x0c401f0004007f89 */ /* 0x000e2200000e0000 */
[----:B------:R-:W-:Y:S02]  /*b180*/  ISETP.LT.OR P4, PT, R186, 0x31, P4 ;  /* 0x00000031ba00780c */ /* 0x000fe40002781670 */
[----:B------:R-:W-:-:S02]  /*b190*/  FMNMX.FTZ R2, R174, R2, !PT ;  /* 0x00000002ae027209 */ /* 0x000fc40007810000 */
[----:B------:R-:W-:Y:S02]  /*b1a0*/  ISETP.GT.AND P3, PT, R185, 0x38, P2 ;  /* 0x00000038b900780c */ /* 0x000fe40001764270 */
[----:B------:R-:W-:Y:S02]  /*b1b0*/  ISETP.LT.OR P6, PT, R186, 0x32, P6 ;  /* 0x00000032ba00780c */ /* 0x000fe400037c1670 */
        /* <DEDUP_REMOVED lines=12> */
[----:B------:R-:W-:Y:S02]  /*b280*/  FMNMX.FTZ R2, R183, R2, !PT ;  /* 0x00000002b7027209 */ /* 0x000fe40007810000 */
[----:B------:R-:W-:Y:S01]  /*b290*/  R2UR UR4, R22 ;  /* 0x00000000160472ca */ /* 0x000fe200000e0000 */
[----:B------:R-:W0:Y:S04]  /*b2a0*/  SHFL.BFLY PT, R0, R4, 0x1, 0x1f ;  /* 0x0c201f0004007f89 */ /* 0x000e2800000e0000 */
[----:B------:R-:W1:Y:S01]  /*b2b0*/  SHFL.BFLY PT, R3, R2, 0x2, 0x1f ;  /* 0x0c401f0002037f89 */ /* 0x000e6200000e0000 */
[----:B0-----:R-:W-:-:S02]  /*b2c0*/  FMNMX.FTZ R4, R4, R0, !PT ;  /* 0x0000000004047209 */ /* 0x001fc40007810000 */
        /* <DEDUP_REMOVED lines=21> */
[----:B------:R-:W-:Y:S01]  /*b420*/  FSEL R0, R4, RZ, P4 ;  /* 0x000000ff04007208 */ /* 0x000fe20002000000 */
[----:B------:R-:W-:Y:S01]  /*b430*/  MUFU.EX2 R196, R196 ;  /* 0x000000c400c47308 */ /* 0x000fe20000000800 */
[----:B0-----:R-:W-:-:S03]  /*b440*/  FMNMX.FTZ R3, R3, R2, !PT ;  /* 0x0000000203037209 */ /* 0x001fc60007810000 */
[----:B------:R-:W-:Y:S01]  /*b450*/  FADD.FTZ R0, -R0, R230 ;  /* 0x000000e600007221 */ /* 0x000fe20000010100 */
[C---:B------:R-:W-:Y:S01]  /*b460*/  FSETP.NEU.FTZ.AND P2, PT, R3.reuse, -INF , PT ;  /* 0xff8000000300780b */ /* 0x040fe20003f5d000 */
[----:B------:R-:W-:Y:S01]  /*b470*/  FMUL.FTZ R2, R3, UR5 ;  /* 0x0000000503027c20 */ /* 0x000fe20008410000 */
[----:B------:R-:W-:Y:S02]  /*b480*/  IMAD.MOV.U32 R230, RZ, RZ, R4 ;  /* 0x000000ffffe67224 */ /* 0x000fe400078e0004 */
[----:B------:R-:W-:Y:S01]  /*b490*/  FMUL.FTZ R168, R0, UR5 ;  /* 0x0000000500a87c20 */ /* 0x000fe20008410000 */
[----:B------:R-:W-:Y:S01]  /*b4a0*/  MUFU.EX2 R152, R152 ;  /* 0x0000009800987308 */ /* 0x000fe20000000800 */
[----:B------:R-:W-:-:S05]  /*b4b0*/  FSEL R0, R2, RZ, P2 ;  /* 0x000000ff02007208 */ /* 0x000fca0001000000 */
        /* <DEDUP_REMOVED lines=19> */
[----:B------:R-:W0:Y:S01]  /*b5f0*/  MUFU.EX2 R2, R168 ;  /* 0x000000a800027308 */ /* 0x000e220000000800 */
[----:B------:R-:W-:Y:S01]  /*b600*/  IMAD.U32 R158, RZ, RZ, UR14 ;  /* 0x0000000eff9e7e24 */ /* 0x000fe2000f8e00ff */
[C---:B------:R-:W-:Y:S01]  /*b610*/  ISETP.GT.AND P2, PT, R20.reuse, UR4, PT ;  /* 0x0000000414007c0c */ /* 0x040fe2000bf44270 */
[----:B------:R-:W-:Y:S01]  /*b620*/  UMOV UR4, UR36 ;  /* 0x0000002400047c82 */ /* 0x000fe20008000000 */
[----:B------:R-:W-:-:S02]  /*b630*/  VIADD R20, R20, 0xffffffff ;  /* 0xffffffff14147836 */ /* 0x000fc40000000000 */
[----:B------:R-:W-:Y:S02]  /*b640*/  @!P1 VIADD R158, R158, 0x30860 ;  /* 0x000308609e9e9836 */ /* 0x000fe40000000000 */
[----:B------:R-:W-:Y:S03]  /*b650*/  MUFU.EX2 R197, R197 ;  /* 0x000000c500c57308 */ /* 0x000fe60000000800 */
[----:B------:R-:W-:-:S04]  /*b660*/  @!P1 PRMT R158, RZ, 0x654, R158 ;  /* 0x00000654ff9e9816 */ /* 0x000fc8000000009e */
[----:B------:R1:W-:Y:S01]  /*b670*/  @!P1 SYNCS.ARRIVE.TRANS64.RED.A1T0 RZ, [R158+URZ], RZ ;  /* 0x000000ff9eff99a7 */ /* 0x0003e2000810043f */
[----:B------:R-:W2:Y:S01]  /*b680*/  MUFU.EX2 R0, R159 ;  /* 0x0000009f00007308 */ /* 0x000ea20000000800 */
[----:B0-----:R-:W-:Y:S01]  /*b690*/  FFMA.FTZ R17, R2, R17, R196 ;  /* 0x0000001102117223 */ /* 0x001fe200000100c4 */
[----:B------:R-:W-:-:S03]  /*b6a0*/  F2FP.BF16.F32.PACK_AB R196, R152, R196 ;  /* 0x000000c498c4723e */ /* 0x000fc600000010ff */
[----:B------:R-:W-:-:S03]  /*b6b0*/  FADD.FTZ R17, R152, R17 ;  /* 0x0000001198117221 */ /* 0x000fc60000010000 */
[----:B------:R-:W0:Y:S08]  /*b6c0*/  MUFU.EX2 R154, R154 ;  /* 0x0000009a009a7308 */ /* 0x000e300000000800 */
[----:B------:R-:W3:Y:S01]  /*b6d0*/  MUFU.EX2 R198, R198 ;  /* 0x000000c600c67308 */ /* 0x000ee20000000800 */
[----:B--2---:R-:W-:-:S07]  /*b6e0*/  FFMA.FTZ R5, R0, R5, R197 ;  /* 0x0000000500057223 */ /* 0x004fce00000100c5 */
[----:B------:R-:W2:Y:S01]  /*b6f0*/  MUFU.EX2 R199, R199 ;  /* 0x000000c700c77308 */ /* 0x000ea20000000800 */
[C---:B0-----:R-:W-:Y:S01]  /*b700*/  FADD.FTZ R5, R154.reuse, R5 ;  /* 0x000000059a057221 */ /* 0x041fe20000010000 */
[----:B------:R-:W-:-:S06]  /*b710*/  F2FP.BF16.F32.PACK_AB R197, R154, R197 ;  /* 0x000000c59ac5723e */ /* 0x000fcc00000010ff */
[----:B------:R-:W0:Y:S01]  /*b720*/  MUFU.EX2 R153, R153 ;  /* 0x0000009900997308 */ /* 0x000e220000000800 */
[----:B---3--:R-:W-:-:S07]  /*b730*/  FADD.FTZ R17, R198, R17 ;  /* 0x00000011c6117221 */ /* 0x008fce0000010000 */
[----:B------:R-:W3:Y:S01]  /*b740*/  MUFU.EX2 R155, R155 ;  /* 0x0000009b009b7308 */ /* 0x000ee20000000800 */
[----:B--2---:R-:W-:-:S07]  /*b750*/  FADD.FTZ R5, R199, R5 ;  /* 0x00000005c7057221 */ /* 0x004fce0000010000 */
[----:B------:R-:W2:Y:S01]  /*b760*/  MUFU.EX2 R192, R192 ;  /* 0x000000c000c07308 */ /* 0x000ea20000000800 */
[C---:B0-----:R-:W-:Y:S01]  /*b770*/  FADD.FTZ R17, R153.reuse, R17 ;  /* 0x0000001199117221 */ /* 0x041fe20000010000 */
[----:B------:R-:W-:-:S06]  /*b780*/  F2FP.BF16.F32.PACK_AB R198, R153, R198 ;  /* 0x000000c699c6723e */ /* 0x000fcc00000010ff */
[----:B------:R-:W0:Y:S01]  /*b790*/  MUFU.EX2 R193, R193 ;  /* 0x000000c100c17308 */ /* 0x000e220000000800 */
[C---:B---3--:R-:W-:Y:S01]  /*b7a0*/  FADD.FTZ R5, R155.reuse, R5 ;  /* 0x000000059b057221 */ /* 0x048fe20000010000 */
[----:B------:R-:W-:-:S06]  /*b7b0*/  F2FP.BF16.F32.PACK_AB R199, R155, R199 ;  /* 0x000000c79bc7723e */ /* 0x000fcc00000010ff */
[----:B------:R-:W3:Y:S01]  /*b7c0*/  MUFU.EX2 R156, R156 ;  /* 0x0000009c009c7308 */ /* 0x000ee20000000800 */
[----:B--2---:R-:W-:-:S07]  /*b7d0*/  FADD.FTZ R17, R192, R17 ;  /* 0x00000011c0117221 */ /* 0x004fce0000010000 */
[----:B-1----:R-:W1:Y:S01]  /*b7e0*/  MUFU.EX2 R158, R163 ;  /* 0x000000a3009e7308 */ /* 0x002e620000000800 */
[----:B0-----:R-:W-:-:S07]  /*b7f0*/  FADD.FTZ R5, R193, R5 ;  /* 0x00000005c1057221 */ /* 0x001fce0000010000 */
[----:B------:R-:W0:Y:S01]  /*b800*/  MUFU.EX2 R194, R194 ;  /* 0x000000c200c27308 */ /* 0x000e220000000800 */
[C---:B---3--:R-:W-:Y:S01]  /*b810*/  FADD.FTZ R17, R156.reuse, R17 ;  /* 0x000000119c117221 */ /* 0x048fe20000010000 */
[----:B------:R-:W-:-:S06]  /*b820*/  F2FP.BF16.F32.PACK_AB R192, R156, R192 ;  /* 0x000000c09cc0723e */ /* 0x000fcc00000010ff */
[----:B------:R-:W2:Y:S01]  /*b830*/  MUFU.EX2 R195, R195 ;  /* 0x000000c300c37308 */ /* 0x000ea20000000800 */
[C---:B-1----:R-:W-:Y:S01]  /*b840*/  FADD.FTZ R5, R158.reuse, R5 ;  /* 0x000000059e057221 */ /* 0x042fe20000010000 */
[----:B------:R-:W-:-:S06]  /*b850*/  F2FP.BF16.F32.PACK_AB R193, R158, R193 ;  /* 0x000000c19ec1723e */ /* 0x000fcc00000010ff */
[----:B------:R-:W1:Y:S01]  /*b860*/  MUFU.EX2 R157, R157 ;  /* 0x0000009d009d7308 */ /* 0x000e620000000800 */
[----:B0-----:R-:W-:-:S07]  /*b870*/  FADD.FTZ R17, R194, R17 ;  /* 0x00000011c2117221 */ /* 0x001fce0000010000 */
[----:B------:R-:W0:Y:S01]  /*b880*/  MUFU.EX2 R21, R21 ;  /* 0x0000001500157308 */ /* 0x000e220000000800 */
[----:B--2---:R-:W-:-:S07]  /*b890*/  FADD.FTZ R5, R195, R5 ;  /* 0x00000005c3057221 */ /* 0x004fce0000010000 */
[----:B------:R-:W2:Y:S01]  /*b8a0*/  MUFU.EX2 R188, R188 ;  /* 0x000000bc00bc7308 */ /* 0x000ea20000000800 */
[C---:B-1----:R-:W-:Y:S01]  /*b8b0*/  FADD.FTZ R17, R157.reuse, R17 ;  /* 0x000000119d117221 */ /* 0x042fe20000010000 */
[----:B------:R-:W-:-:S06]  /*b8c0*/  F2FP.BF16.F32.PACK_AB R194, R157, R194 ;  /* 0x000000c29dc2723e */ /* 0x000fcc00000010ff */
[----:B------:R-:W1:Y:S01]  /*b8d0*/  MUFU.EX2 R170, R170 ;  /* 0x000000aa00aa7308 */ /* 0x000e620000000800 */
[C---:B0-----:R-:W-:Y:S01]  /*b8e0*/  FADD.FTZ R5, R21.reuse, R5 ;  /* 0x0000000515057221 */ /* 0x041fe20000010000 */
[----:B------:R-:W-:Y:S01]  /*b8f0*/  F2FP.BF16.F32.PACK_AB R195, R21, R195 ;  /* 0x000000c315c3723e */ /* 0x000fe200000010ff */
[----:B------:R-:W-:-:S05]  /*b900*/  IMAD.MOV.U32 R21, RZ, RZ, R3 ;  /* 0x000000ffff157224 */ /* 0x000fca00078e0003 */
[----:B------:R-:W0:Y:S01]  /*b910*/  MUFU.EX2 R160, R160 ;  /* 0x000000a000a07308 */ /* 0x000e220000000800 */
[----:B--2---:R-:W-:-:S07]  /*b920*/  FADD.FTZ R17, R188, R17 ;  /* 0x00000011bc117221 */ /* 0x004fce0000010000 */
[----:B------:R-:W2:Y:S01]  /*b930*/  MUFU.EX2 R171, R171 ;  /* 0x000000ab00ab7308 */ /* 0x000ea20000000800 */
[----:B-1----:R-:W-:-:S07]  /*b940*/  FADD.FTZ R5, R170, R5 ;  /* 0x00000005aa057221 */ /* 0x002fce0000010000 */
[----:B------:R-:W1:Y:S01]  /*b950*/  MUFU.EX2 R190, R190 ;  /* 0x000000be00be7308 */ /* 0x000e620000000800 */
[C---:B0-----:R-:W-:Y:S01]  /*b960*/  FADD.FTZ R17, R160.reuse, R17 ;  /* 0x00000011a0117221 */ /* 0x041fe20000010000 */
[----:B------:R-:W-:-:S06]  /*b970*/  F2FP.BF16.F32.PACK_AB R188, R160, R188 ;  /* 0x000000bca0bc723e */ /* 0x000fcc00000010ff */
[----:B------:R-:W0:Y:S01]  /*b980*/  MUFU.EX2 R174, R174 ;  /* 0x000000ae00ae7308 */ /* 0x000e220000000800 */
[C---:B--2---:R-:W-:Y:S01]  /*b990*/  FADD.FTZ R5, R171.reuse, R5 ;  /* 0x00000005ab057221 */ /* 0x044fe20000010000 */
[----:B------:R-:W-:-:S06]  /*b9a0*/  F2FP.BF16.F32.PACK_AB R189, R171, R170 ;  /* 0x000000aaabbd723e */ /* 0x000fcc00000010ff */
[----:B------:R-:W2:Y:S01]  /*b9b0*/  MUFU.EX2 R161, R161 ;  /* 0x000000a100a17308 */ /* 0x000ea20000000800 */
[----:B-1----:R-:W-:-:S07]  /*b9c0*/  FADD.FTZ R17, R190, R17 ;  /* 0x00000011be117221 */ /* 0x002fce0000010000 */
[----:B------:R-:W1:Y:S01]  /*b9d0*/  MUFU.EX2 R175, R175 ;  /* 0x000000af00af7308 */ /* 0x000e620000000800 */
[----:B0-----:R-:W-:-:S07]  /*b9e0*/  FADD.FTZ R5, R174, R5 ;  /* 0x00000005ae057221 */ /* 0x001fce0000010000 */
[----:B------:R-:W0:Y:S01]  /*b9f0*/  MUFU.EX2 R184, R184 ;  /* 0x000000b800b87308 */ /* 0x000e220000000800 */
[C---:B--2---:R-:W-:Y:S01]  /*ba00*/  FADD.FTZ R17, R161.reuse, R17 ;  /* 0x00000011a1117221 */ /* 0x044fe20000010000 */
        /* <DEDUP_REMOVED lines=13> */
[----:B------:R-:W-:-:S06]  /*bae0*/  F2FP.BF16.F32.PACK_AB R185, R179, R178 ;  /* 0x000000b2b3b9723e */ /* 0x000fcc00000010ff */
[----:B------:R-:W0:Y:S01]  /*baf0*/  MUFU.EX2 R165, R165 ;  /* 0x000000a500a57308 */ /* 0x000e220000000800 */
[----:B--2---:R-:W-:-:S07]  /*bb00*/  FADD.FTZ R17, R186, R17 ;  /* 0x00000011ba117221 */ /* 0x004fce0000010000 */
[----:B------:R-:W2:Y:S01]  /*bb10*/  MUFU.EX2 R183, R183 ;  /* 0x000000b700b77308 */ /* 0x000ea20000000800 */
[----:B-1----:R-:W-:Y:S01]  /*bb20*/  FADD.FTZ R152, R182, R5 ;  /* 0x00000005b6987221 */ /* 0x002fe20000010000 */
[C---:B0-----:R-:W-:Y:S01]  /*bb30*/  FADD.FTZ R17, R165.reuse, R17 ;  /* 0x00000011a5117221 */ /* 0x041fe20000010000 */
[----:B------:R-:W-:Y:S02]  /*bb40*/  F2FP.BF16.F32.PACK_AB R186, R165, R186 ;  /* 0x000000baa5ba723e */ /* 0x000fe400000010ff */
[C---:B--2---:R-:W-:Y:S01]  /*bb50*/  FADD.FTZ R5, R183.reuse, R152 ;  /* 0x00000098b7057221 */ /* 0x044fe20000010000 */
[----:B------:R-:W-:Y:S01]  /*bb60*/  F2FP.BF16.F32.PACK_AB R187, R183, R182 ;  /* 0x000000b6b7bb723e */ /* 0x000fe200000010ff */
[----:B------:R-:W-:Y:S06]  /*bb70*/  @P2 BRA `(.L_x_1273) ;  /* 0xffffffd800302947 */ /* 0x000fec000383ffff */
.L_x_1256:
        /* <DEDUP_REMOVED lines=131> */
.L_x_1274:
[----:B------:R-:W-:Y:S01]  /*c3b0*/  ULEA UR8, UR36, UR37, 0x3 ;  /* 0x0000002524087291 */ /* 0x000fe2000f8e183f */
[----:B------:R-:W-:-:S05]  /*c3c0*/  IMAD.U32 R0, RZ, RZ, UR38 ;  /* 0x00000026ff007e24 */ /* 0x000fca000f8e00ff */
[----:B------:R-:W-:-:S04]  /*c3d0*/  SHF.L.U32 R0, R0, 0x1f, RZ ;  /* 0x0000001f00007819 */ /* 0x000fc800000006ff */
[----:B------:R0:W1:Y:S01]  /*c3e0*/  SYNCS.PHASECHK.TRANS64.TRYWAIT P2, [UR8+0x30850], R0 ;  /* 0x03085000ff0075a7 */ /* 0x0000620008040148 */
[----:B------:R-:W-:Y:S05]  /*c3f0*/  @!P0 BRA `(.L_x_1275) ;  /* 0x0000000000048947 */ /* 0x000fea0003800000 */
[----:B------:R-:W-:Y:S01]  /*c400*/  BPT.TRAP 0x1 ;  /* 0x000000040000795c */ /* 0x000fe20000300000 */
.L_x_1275:
[----:B-1----:R-:W-:Y:S05]  /*c410*/  @P2 BRA `(.L_x_1276) ;  /* 0x0000000000082947 */ /* 0x002fea0003800000 */
[----:B------:R-:W1:Y:S02]  /*c420*/  SYNCS.PHASECHK.TRANS64.TRYWAIT P0, [UR8+0x30850], R0 ;  /* 0x03085000ff0075a7 */ /* 0x000e640008000148 */
[----:B-1----:R-:W-:Y:S05]  /*c430*/  @!P0 BRA `(.L_x_1277) ;  /* 0x000000d800b08947 */ /* 0x002fea0003800000 */
.L_x_1276:
[----:B------:R-:W-:Y:S01]  /*c440*/  UIADD3 UR37, UR37, 0x400, URZ ;  /* 0x0000040025257890 */ /* 0x000fe2000fffe03f */
[----:B------:R-:W-:Y:S01]  /*c450*/  WARPGROUP.ARRIVE ;  /* 0x00000000000079c5 */ /* 0x000fe20000000000 */
[----:B------:R-:W-:Y:S01]  /*c460*/  UMOV UR7, 0x40000040 ;  /* 0x4000004000077882 */ /* 0x000fe20000000000 */
[----:B01----:R-:W0:Y:S01]  /*c470*/  SHFL.BFLY PT, R0, R17, 0x2, 0x1f ;  /* 0x0c401f0011007f89 */ /* 0x003e2200000e0000 */
[----:B------:R-:W-:Y:S01]  /*c480*/  USHF.R.U32.HI UR37, URZ, 0x4, UR37 ;  /* 0x000000043f257899 */ /* 0x000fe20008011625 */
[----:B------:R-:W-:Y:S01]  /*c490*/  IMAD.U32 R11, RZ, RZ, UR8 ;  /* 0x00000008ff0b7e24 */ /* 0x000fe2000f8e00ff */
[----:B------:R-:W-:Y:S01]  /*c4a0*/  R2UR UR9, R232 ;  /* 0x00000000e80972ca */ /* 0x000fe200000e0000 */
[----:B------:R-:W1:Y:S01]  /*c4b0*/  SHFL.BFLY PT, R2, R5, 0x2, 0x1f ;  /* 0x0c401f0005027f89 */ /* 0x000e6200000e0000 */
[----:B------:R-:W-:Y:S01]  /*c4c0*/  ULOP3.LUT UR37, UR37, 0x3fff, URZ, 0xc0, !UPT ;  /* 0x00003fff25257892 */ /* 0x000fe2000f8ec03f */
[----:B------:R-:W-:Y:S02]  /*c4d0*/  @!P1 VIADD R11, R11, 0x30860 ;  /* 0x000308600b0b9836 */ /* 0x000fe40000000000 */
[----:B------:R-:W-:Y:S01]  /*c4e0*/  IMAD.MOV.U32 R6, RZ, RZ, RZ ;  /* 0x000000ffff067224 */ /* 0x000fe200078e00ff */
[----:B------:R-:W-:Y:S01]  /*c4f0*/  ULOP3.LUT UR4, UR37, 0x2000000, URZ, 0xfc, !UPT ;  /* 0x0200000025047892 */ /* 0x000fe2000f8efc3f */
[----:B------:R-:W-:Y:S01]  /*c500*/  IMAD.U32 R13, RZ, RZ, UR5 ;  /* 0x00000005ff0d7e24 */ /* 0x000fe2000f8e00ff */
[----:B------:R-:W-:-:S02]  /*c510*/  @!P1 PRMT R11, RZ, 0x654, R11 ;  /* 0x00000654ff0b9816 */ /* 0x000fc4000000000b */
[----:B------:R-:W-:Y:S02]  /*c520*/  ULEA UR4, UR36, UR4, 0xb ;  /* 0x0000000424047291 */ /* 0x000fe4000f8e583f */
[----:B------:R-:W-:Y:S02]  /*c530*/  UIADD3 UR36, UR36, 0x1, URZ ;  /* 0x0000000124247890 */ /* 0x000fe4000fffe03f */
[----:B------:R-:W-:Y:S02]  /*c540*/  UIADD3 UR9, UR9, 0x1, URZ ;  /* 0x0000000109097890 */ /* 0x000fe4000fffe03f */
[----:B------:R-:W-:Y:S01]  /*c550*/  UISETP.NE.AND UP0, UPT, UR36, 0x2, UPT ;  /* 0x000000022400788c */ /* 0x000fe2000bf05270 */
[----:B------:R-:W-:Y:S02]  /*c560*/  UMOV UR6, UR4 ;  /* 0x0000000400067c82 */ /* 0x000fe40008000000 */
[----:B------:R-:W-:Y:S01]  /*c570*/  HGMMA.64x256x16.F32.BF16 R24, R196, gdesc[UR4].tnspB, R24, gsb0 ;  /* 0x43e00004c4187df0 */ /* 0x000fe20008001818 */
[----:B------:R-:W-:Y:S01]  /*c580*/  UIADD3 UR6, UR4, 0x80, URZ ;  /* 0x0000008004067890 */ /* 0x000fe2000fffe03f */
[----:B0-----:R-:W-:Y:S01]  /*c590*/  FADD.FTZ R0, R0, R17 ;  /* 0x0000001100007221 */ /* 0x001fe20000010000 */
[----:B------:R-:W-:Y:S01]  /*c5a0*/  UMOV UR7, 0x40000040 ;  /* 0x4000004000077882 */ /* 0x000fe20000000000 */
[----:B------:R-:W-:-:S02]  /*c5b0*/  IMAD.U32 R232, RZ, RZ, UR9 ;  /* 0x00000009ffe87e24 */ /* 0x000fc4000f8e00ff */
[----:B-1----:R-:W-:Y:S01]  /*c5c0*/  FADD.FTZ R2, R2, R5 ;  /* 0x0000000502027221 */ /* 0x002fe20000010000 */
[----:B------:R-:W-:Y:S01]  /*c5d0*/  IMAD.MOV.U32 R5, RZ, RZ, RZ ;  /* 0x000000ffff057224 */ /* 0x000fe200078e00ff */
[----:B------:R-:W0:Y:S01]  /*c5e0*/  SHFL.BFLY PT, R7, R0, 0x1, 0x1f ;  /* 0x0c201f0000077f89 */ /* 0x000e2200000e0000 */
[----:B------:R-:W-:-:S03]  /*c5f0*/  USEL UR36, UR36, URZ, UP0 ;  /* 0x0000003f24247287 */ /* 0x000fc60008000000 */
[----:B------:R-:W1:Y:S01]  /*c600*/  SHFL.BFLY PT, R9, R2, 0x1, 0x1f ;  /* 0x0c201f0002097f89 */ /* 0x000e6200000e0000 */
[----:B0-----:R-:W-:Y:S01]  /*c610*/  FADD.FTZ R10, R0, R7 ;  /* 0x00000007000a7221 */ /* 0x001fe20000010000 */
[----:B------:R-:W-:Y:S02]  /*c620*/  IMAD.U32 R7, RZ, RZ, UR5 ;  /* 0x00000005ff077e24 */ /* 0x000fe4000f8e00ff */
[----:B------:R-:W-:Y:S02]  /*c630*/  IMAD.MOV.U32 R0, RZ, RZ, -0x800000 ;  /* 0xff800000ff007424 */ /* 0x000fe400078e00ff */
[----:B-1----:R-:W-:Y:S01]  /*c640*/  FADD.FTZ R12, R2, R9 ;  /* 0x00000009020c7221 */ /* 0x002fe20000010000 */
[----:B------:R-:W-:Y:S01]  /*c650*/  FSETP.NE.FTZ.AND P0, PT, R10, RZ, PT ;  /* 0x000000ff0a00720b */ /* 0x000fe20003f15000 */
[----:B------:R-:W-:-:S03]  /*c660*/  IMAD.MOV.U32 R2, RZ, RZ, -0x800000 ;  /* 0xff800000ff027424 */ /* 0x000fc600078e00ff */
[----:B------:R-:W-:-:S09]  /*c670*/  FSETP.NE.FTZ.AND P2, PT, R12, RZ, PT ;  /* 0x000000ff0c00720b */ /* 0x000fd20003f55000 */
        /* <DEDUP_REMOVED lines=23> */
[----:B------:R-:W-:-:S04]  /*c7f0*/  USEL UR4, URZ, 0x1, UP0 ;  /* 0x000000013f047887 */ /* 0x000fc80008000000 */
[----:B------:R-:W-:Y:S01]  /*c800*/  ULOP3.LUT UR38, UR38, UR4, URZ, 0x3c, !UPT ;  /* 0x0000000426267292 */ /* 0x000fe2000f8e3c3f */
[----:B------:R-:W-:Y:S02]  /*c810*/  WARPGROUP.DEPBAR.LE gsb0, 0x0 ;  /* 0x00008000000079c5 */ /* 0x000fe40000010000 */
[----:B------:R-:W-:-:S15]  /*c820*/  WARPGROUP.ARRIVE ;  /* 0x00000000000079c5 */ /* 0x000fde0000000000 */
[----:B------:R-:W-:-:S03]  /*c830*/  NOP ;  /* 0x0000000000007918 */ /* 0x000fc60000000000 */
        /* <DEDUP_REMOVED lines=131> */
.L_x_1207:
        /* <DEDUP_REMOVED lines=11> */
[----:B------:R-:W2:Y:S01]  /*d120*/  LDL R3, [R1+0x60] ;  /* 0x0000600001037983 */ /* 0x000ea20000100800 */
[----:B------:R-:W0:Y:S01]  /*d130*/  S2UR UR4, SR_SWINHI ;  /* 0x00000000000479c3 */ /* 0x000e220000002f00 */
[----:B------:R-:W-:Y:S01]  /*d140*/  IMAD.MOV.U32 R20, RZ, RZ, 0x2 ;  /* 0x00000002ff147424 */ /* 0x000fe200078e00ff */
[----:B------:R-:W-:Y:S01]  /*d150*/  R2UR UR19, R23 ;  /* 0x00000000171372ca */ /* 0x000fe200000e0000 */
[----:B------:R-:W-:Y:S01]  /*d160*/  ULDC.64 UR16, c[0x0][0xc00] ;  /* 0x0003000000107ab9 */ /* 0x000fe20000000a00 */
[----:B------:R-:W-:Y:S01]  /*d170*/  F2FP.BF16.F32.PACK_AB R6, R29, R28 ;  /* 0x0000001c1d06723e */ /* 0x000fe200000010ff */
[----:B------:R-:W-:Y:S01]  /*d180*/  ULDC.64 UR12, c[0x0][0xc00] ;  /* 0x00030000000c7ab9 */ /* 0x000fe20000000a00 */
[----:B------:R-:W-:Y:S01]  /*d190*/  F2FP.BF16.F32.PACK_AB R7, R31, R30 ;  /* 0x0000001e1f07723e */ /* 0x000fe200000010ff */
[----:B------:R-:W-:Y:S01]  /*d1a0*/  ULDC.64 UR20, c[0x0][0x208] ;  /* 0x0000820000147ab9 */ /* 0x000fe20000000a00 */
[----:B------:R-:W-:Y:S01]  /*d1b0*/  R2UR UR9, R231 ;  /* 0x00000000e70972ca */ /* 0x000fe200000e0000 */
[----:B------:R-:W-:Y:S01]  /*d1c0*/  ULDC.64 UR14, c[0x0][0xc08] ;  /* 0x00030200000e7ab9 */ /* 0x000fe20000000a00 */
[----:B------:R-:W-:Y:S01]  /*d1d0*/  ULDC UR22, c[0x0][0xbe8] ;  /* 0x0002fa0000167ab9 */ /* 0x000fe20000000800 */
[----:B------:R-:W-:-:S02]  /*d1e0*/  R2UR UR18, R201 ;  /* 0x00000000c91272ca */ /* 0x000fc400000e0000 */
[----:B------:R-:W-:-:S08]  /*d1f0*/  R2UR UR26, R202 ;  /* 0x00000000ca1a72ca */ /* 0x000fd000000e0000 */
[----:B------:R-:W-:Y:S01]  /*d200*/  UIMAD.WIDE UR12, UR9, 0x4, UR12 ;  /* 0x00000004090c78a5 */ /* 0x000fe2000f8e020c */
[----:B------:R-:W-:Y:S01]  /*d210*/  UMOV UR10, UR8 ;  /* 0x00000008000a7c82 */ /* 0x000fe20008000000 */
[----:B0-----:R-:W-:Y:S01]  /*d220*/  UMOV UR11, UR4 ;  /* 0x00000004000b7c82 */ /* 0x001fe20008000000 */
[----:B------:R-:W-:Y:S01]  /*d230*/  UISETP.NE.U32.AND UP0, UPT, UR14, URZ, UPT ;  /* 0x0000003f0e00728c */ /* 0x000fe2000bf05070 */
[----:B------:R-:W-:-:S03]  /*d240*/  ULDC UR4, c[0x0][0xad4] ;  /* 0x0002b50000047ab9 */ /* 0x000fc60000000800 */
[----:B------:R-:W-:-:S11]  /*d250*/  UISETP.NE.AND.EX UP0, UPT, UR15, URZ, UPT, UP0 ;  /* 0x0000003f0f00728c */ /* 0x000fd6000bf05300 */
[----:B------:R-:W-:Y:S02]  /*d260*/  @UP0 ULDC.64 UR14, c[0x0][0xc08] ;  /* 0x00030200000e0ab9 */ /* 0x000fe40000000a00 */
[----:B------:R-:W-:Y:S01]  /*d270*/  @UP0 UIMAD.WIDE UR14, UR9, 0x4, UR14 ;  /* 0x00000004090e08a5 */ /* 0x000fe2000f8e020e */
[----:B------:R-:W-:Y:S01]  /*d280*/  BAR.SYNC.DEFER_BLOCKING 0x1, 0x100 ;  /* 0x0044000000007b1d */ /* 0x000fe20000010000 */
[----:B--2---:R-:W-:-:S03]  /*d290*/  IMAD.WIDE R20, R3, R20, UR10 ;  /* 0x0000000a03147e25 */ /* 0x004fc6000f8e0214 */
[C---:B------:R-:W-:Y:S02]  /*d2a0*/  IADD3 R9, P1, R20.reuse, 0x20, RZ ;  /* 0x0000002014097810 */ /* 0x040fe40007f3e0ff */
[C---:B------:R-:W-:Y:S02]  /*d2b0*/  IADD3 R11, P0, R20.reuse, 0x40, RZ ;  /* 0x00000040140b7810 */ /* 0x040fe40007f1e0ff */
[----:B------:R-:W-:Y:S02]  /*d2c0*/  LOP3.LUT R8, R9, 0x380, RZ, 0xc0, !PT ;  /* 0x0000038009087812 */ /* 0x000fe400078ec0ff */
[----:B------:R-:W-:Y:S02]  /*d2d0*/  IADD3 R23, P4, R20, 0x60, RZ ;  /* 0x0000006014177810 */ /* 0x000fe40007f9e0ff */
[----:B------:R-:W-:Y:S02]  /*d2e0*/  LOP3.LUT R10, R11, 0x380, RZ, 0xc0, !PT ;  /* 0x000003800b0a7812 */ /* 0x000fe400078ec0ff */
[----:B------:R-:W-:-:S02]  /*d2f0*/  SHF.R.U64 R8, R8, 0x3, RZ ;  /* 0x0000000308087819 */ /* 0x000fc400000012ff */
[C---:B------:R-:W-:Y:S02]  /*d300*/  IADD3 R155, P6, R20.reuse, 0x4020, RZ ;  /* 0x00004020149b7810 */ /* 0x040fe40007fde0ff */
[----:B------:R-:W-:Y:S02]  /*d310*/  IADD3 R157, P5, R20, 0x4040, RZ ;  /* 0x00004040149d7810 */ /* 0x000fe40007fbe0ff */
[----:B------:R-:W-:Y:S02]  /*d320*/  LOP3.LUT R22, R23, 0x380, RZ, 0xc0, !PT ;  /* 0x0000038017167812 */ /* 0x000fe400078ec0ff */
[----:B------:R-:W-:Y:S02]  /*d330*/  SHF.R.U64 R10, R10, 0x3, RZ ;  /* 0x000000030a0a7819 */ /* 0x000fe400000012ff */
[----:B------:R-:W-:Y:S01]  /*d340*/  LOP3.LUT R8, R8, R9, RZ, 0x3c, !PT ;  /* 0x0000000908087212 */ /* 0x000fe200078e3cff */
[----:B------:R-:W-:Y:S01]  /*d350*/  IMAD.X R9, RZ, RZ, R21, P1 ;  /* 0x000000ffff097224 */ /* 0x000fe200008e0615 */
[----:B------:R-:W-:-:S02]  /*d360*/  LOP3.LUT R154, R155, 0x380, RZ, 0xc0, !PT ;  /* 0x000003809b9a7812 */ /* 0x000fc400078ec0ff */
[----:B------:R-:W-:Y:S02]  /*d370*/  LOP3.LUT R156, R157, 0x380, RZ, 0xc0, !PT ;  /* 0x000003809d9c7812 */ /* 0x000fe400078ec0ff */
[C---:B------:R-:W-:Y:S02]  /*d380*/  LOP3.LUT R5, R20.reuse, 0x380, RZ, 0xc0, !PT ;  /* 0x0000038014057812 */ /* 0x040fe400078ec0ff */
[C---:B------:R-:W-:Y:S02]  /*d390*/  IADD3 R153, P3, R20.reuse, 0x4000, RZ ;  /* 0x0000400014997810 */ /* 0x040fe40007f7e0ff */
[C---:B------:R-:W-:Y:S02]  /*d3a0*/  IADD3 R159, P2, R20.reuse, 0x4060, RZ ;  /* 0x00004060149f7810 */ /* 0x040fe40007f5e0ff */
[----:B------:R-:W-:Y:S02]  /*d3b0*/  IADD3 R161, P1, R20, 0x8000, RZ ;  /* 0x0000800014a17810 */ /* 0x000fe40007f3e0ff */
[----:B------:R-:W-:-:S02]  /*d3c0*/  SHF.R.U64 R22, R22, 0x3, RZ ;  /* 0x0000000316167819 */ /* 0x000fc400000012ff */
[----:B------:R-:W-:Y:S01]  /*d3d0*/  LOP3.LUT R10, R10, R11, RZ, 0x3c, !PT ;  /* 0x0000000b0a0a7212 */ /* 0x000fe200078e3cff */
[----:B------:R-:W-:Y:S01]  /*d3e0*/  IMAD.X R11, RZ, RZ, R21, P0 ;  /* 0x000000ffff0b7224 */ /* 0x000fe200000e0615 */
[----:B------:R-:W-:Y:S02]  /*d3f0*/  SHF.R.U64 R154, R154, 0x3, RZ ;  /* 0x000000039a9a7819 */ /* 0x000fe400000012ff */
[----:B------:R-:W-:Y:S02]  /*d400*/  SHF.R.U64 R156, R156, 0x3, RZ ;  /* 0x000000039c9c7819 */ /* 0x000fe400000012ff */
[----:B------:R-:W-:Y:S02]  /*d410*/  SHF.R.U64 R5, R5, 0x3, RZ ;  /* 0x0000000305057819 */ /* 0x000fe400000012ff */
[----:B------:R-:W-:Y:S02]  /*d420*/  LOP3.LUT R152, R153, 0x380, RZ, 0xc0, !PT ;  /* 0x0000038099987812 */ /* 0x000fe400078ec0ff */
[----:B------:R-:W-:-:S02]  /*d430*/  LOP3.LUT R158, R159, 0x380, RZ, 0xc0, !PT ;  /* 0x000003809f9e7812 */ /* 0x000fc400078ec0ff */
[----:B------:R-:W-:Y:S02]  /*d440*/  IADD3 R163, P0, R20, 0x8020, RZ ;  /* 0x0000802014a37810 */ /* 0x000fe40007f1e0ff */
[----:B------:R-:W-:Y:S02]  /*d450*/  LOP3.LUT R160, R161, 0x380, RZ, 0xc0, !PT ;  /* 0x00000380a1a07812 */ /* 0x000fe400078ec0ff */
[----:B------:R-:W-:Y:S01]  /*d460*/  LOP3.LUT R22, R22, R23, RZ, 0x3c, !PT ;  /* 0x0000001716167212 */ /* 0x000fe200078e3cff */
[--C-:B------:R-:W-:Y:S01]  /*d470*/  IMAD.X R23, RZ, RZ, R21.reuse, P4 ;  /* 0x000000ffff177224 */ /* 0x100fe200020e0615 */
[----:B------:R-:W-:Y:S01]  /*d480*/  LOP3.LUT R154, R154, R155, RZ, 0x3c, !PT ;  /* 0x0000009b9a9a7212 */ /* 0x000fe200078e3cff */
[--C-:B------:R-:W-:Y:S01]  /*d490*/  IMAD.X R155, RZ, RZ, R21.reuse, P6 ;  /* 0x000000ffff9b7224 */ /* 0x100fe200030e0615 */
[----:B------:R-:W-:Y:S01]  /*d4a0*/  LOP3.LUT R156, R156, R157, RZ, 0x3c, !PT ;  /* 0x0000009d9c9c7212 */ /* 0x000fe200078e3cff */
[----:B------:R-:W-:Y:S01]  /*d4b0*/  IMAD.X R157, RZ, RZ, R21, P5 ;  /* 0x000000ffff9d7224 */ /* 0x000fe200028e0615 */
[----:B------:R-:W-:-:S02]  /*d4c0*/  IADD3 R169, P4, R20, 0x8040, RZ ;  /* 0x0000804014a97810 */ /* 0x000fc40007f9e0ff */
[----:B------:R-:W-:Y:S01]  /*d4d0*/  LOP3.LUT R4, R5, R20, RZ, 0x3c, !PT ;  /* 0x0000001405047212 */ /* 0x000fe200078e3cff */
[----:B------:R-:W-:Y:S01]  /*d4e0*/  IMAD.MOV.U32 R5, RZ, RZ, R21 ;  /* 0x000000ffff057224 */ /* 0x000fe200078e0015 */
[----:B------:R-:W-:Y:S02]  /*d4f0*/  SHF.R.U64 R152, R152, 0x3, RZ ;  /* 0x0000000398987819 */ /* 0x000fe400000012ff */
[----:B------:R-:W-:Y:S02]  /*d500*/  SHF.R.U64 R158, R158, 0x3, RZ ;  /* 0x000000039e9e7819 */ /* 0x000fe400000012ff */
[----:B------:R-:W-:Y:S02]  /*d510*/  LOP3.LUT R162, R163, 0x380, RZ, 0xc0, !PT ;  /* 0x00000380a3a27812 */ /* 0x000fe400078ec0ff */
[----:B------:R-:W-:Y:S02]  /*d520*/  SHF.R.U64 R160, R160, 0x3, RZ ;  /* 0x00000003a0a07819 */ /* 0x000fe400000012ff */
[----:B------:R-:W-:-:S02]  /*d530*/  IADD3 R13, P6, R20, 0xc000, RZ ;  /* 0x0000c000140d7810 */ /* 0x000fc40007fde0ff */
[----:B------:R-:W-:Y:S02]  /*d540*/  IADD3 R15, P5, R20, 0xc020, RZ ;  /* 0x0000c020140f7810 */ /* 0x000fe40007fbe0ff */
[----:B------:R-:W-:Y:S02]  /*d550*/  LOP3.LUT R168, R169, 0x380, RZ, 0xc0, !PT ;  /* 0x00000380a9a87812 */ /* 0x000fe400078ec0ff */
[----:B------:R-:W-:Y:S01]  /*d560*/  LOP3.LUT R152, R152, R153, RZ, 0x3c, !PT ;  /* 0x0000009998987212 */ /* 0x000fe200078e3cff */
[--C-:B------:R-:W-:Y:S01]  /*d570*/  IMAD.X R153, RZ, RZ, R21.reuse, P3 ;  /* 0x000000ffff997224 */ /* 0x100fe200018e0615 */
[----:B------:R-:W-:Y:S01]  /*d580*/  LOP3.LUT R158, R158, R159, RZ, 0x3c, !PT ;  /* 0x0000009f9e9e7212 */ /* 0x000fe200078e3cff */
[--C-:B------:R-:W-:Y:S01]  /*d590*/  IMAD.X R159, RZ, RZ, R21.reuse, P2 ;  /* 0x000000ffff9f7224 */ /* 0x100fe200010e0615 */
[----:B------:R-:W-:Y:S02]  /*d5a0*/  SHF.R.U64 R162, R162, 0x3, RZ ;  /* 0x00000003a2a27819 */ /* 0x000fe400000012ff */
[----:B------:R-:W-:Y:S01]  /*d5b0*/  LOP3.LUT R160, R160, R161, RZ, 0x3c, !PT ;  /* 0x000000a1a0a07212 */ /* 0x000fe200078e3cff */
[----:B------:R-:W-:Y:S01]  /*d5c0*/  IMAD.X R161, RZ, RZ, R21, P1 ;  /* 0x000000ffffa17224 */ /* 0x000fe200008e0615 */
[----:B------:R-:W-:-:S02]  /*d5d0*/  LOP3.LUT R12, R13, 0x380, RZ, 0xc0, !PT ;  /* 0x000003800d0c7812 */ /* 0x000fc400078ec0ff */
[----:B------:R-:W-:Y:S02]  /*d5e0*/  LOP3.LUT R14, R15, 0x380, RZ, 0xc0, !PT ;  /* 0x000003800f0e7812 */ /* 0x000fe400078ec0ff */
[----:B------:R-:W-:Y:S02]  /*d5f0*/  MOV R3, R4 ;  /* 0x0000000400037202 */ /* 0x000fe40000000f00 */
[C---:B------:R-:W-:Y:S02]  /*d600*/  IADD3 R171, P3, R20.reuse, 0x8060, RZ ;  /* 0x0000806014ab7810 */ /* 0x040fe40007f7e0ff */
[----:B------:R-:W-:Y:S02]  /*d610*/  F2FP.BF16.F32.PACK_AB R4, R25, R24 ;  /* 0x000000181904723e */ /* 0x000fe400000010ff */
[----:B------:R-:W-:Y:S02]  /*d620*/  F2FP.BF16.F32.PACK_AB R5, R27, R26 ;  /* 0x0000001a1b05723e */ /* 0x000fe400000010ff */
[----:B------:R-:W-:-:S02]  /*d630*/  IADD3 R167, P2, R20, 0xc040, RZ ;  /* 0x0000c04014a77810 */ /* 0x000fc40007f5e0ff */
[----:B------:R-:W-:Y:S01]  /*d640*/  IADD3 R164, P1, R20, 0xc060, RZ ;  /* 0x0000c06014a47810 */ /* 0x000fe20007f3e0ff */
[----:B------:R0:W-:Y:S01]  /*d650*/  STSM.16.M88.4 [R3], R4 ;  /* 0x0000000403007844 */ /* 0x0001e20000000200 */
[----:B------:R-:W-:Y:S02]  /*d660*/  SHF.R.U64 R168, R168, 0x3, RZ ;  /* 0x00000003a8a87819 */ /* 0x000fe400000012ff */
[----:B------:R-:W-:Y:S01]  /*d670*/  LOP3.LUT R162, R162, R163, RZ, 0x3c, !PT ;  /* 0x000000a3a2a27212 */ /* 0x000fe200078e3cff */
[----:B------:R-:W-:Y:S01]  /*d680*/  IMAD.X R163, RZ, RZ, R21, P0 ;  /* 0x000000ffffa37224 */ /* 0x000fe200000e0615 */
[----:B------:R-:W-:Y:S02]  /*d690*/  SHF.R.U64 R12, R12, 0x3, RZ ;  /* 0x000000030c0c7819 */ /* 0x000fe400000012ff */
[----:B------:R-:W-:Y:S02]  /*d6a0*/  SHF.R.U64 R14, R14, 0x3, RZ ;  /* 0x000000030e0e7819 */ /* 0x000fe400000012ff */
[----:B------:R-:W-:-:S02]  /*d6b0*/  LOP3.LUT R170, R171, 0x380, RZ, 0xc0, !PT ;  /* 0x00000380abaa7812 */ /* 0x000fc400078ec0ff */
[----:B------:R-:W-:Y:S02]  /*d6c0*/  LOP3.LUT R166, R167, 0x380, RZ, 0xc0, !PT ;  /* 0x00000380a7a67812 */ /* 0x000fe400078ec0ff */
[----:B------:R-:W-:Y:S02]  /*d6d0*/  LOP3.LUT R165, R164, 0x380, RZ, 0xc0, !PT ;  /* 0x00000380a4a57812 */ /* 0x000fe400078ec0ff */
[----:B------:R-:W-:Y:S01]  /*d6e0*/  LOP3.LUT R168, R168, R169, RZ, 0x3c, !PT ;  /* 0x000000a9a8a87212 */ /* 0x000fe200078e3cff */
[--C-:B------:R-:W-:Y:S01]  /*d6f0*/  IMAD.X R169, RZ, RZ, R21.reuse, P4 ;  /* 0x000000ffffa97224 */ /* 0x100fe200020e0615 */
[----:B------:R-:W-:Y:S01]  /*d700*/  LOP3.LUT R12, R12, R13, RZ, 0x3c, !PT ;  /* 0x0000000d0c0c7212 */ /* 0x000fe200078e3cff */
[--C-:B------:R-:W-:Y:S01]  /*d710*/  IMAD.X R13, RZ, RZ, R21.reuse, P6 ;  /* 0x000000ffff0d7224 */ /* 0x100fe200030e0615 */
[----:B------:R-:W-:Y:S01]  /*d720*/  LOP3.LUT R14, R14, R15, RZ, 0x3c, !PT ;  /* 0x0000000f0e0e7212 */ /* 0x000fe200078e3cff */
[----:B------:R-:W-:Y:S01]  /*d730*/  IMAD.X R15, RZ, RZ, R21, P5 ;  /* 0x000000ffff0f7224 */ /* 0x000fe200028e0615 */
[----:B------:R-:W-:-:S02]  /*d740*/  MOV R18, R8 ;  /* 0x0000000800127202 */ /* 0x000fc40000000f00 */
[----:B------:R-:W-:Y:S02]  /*d750*/  MOV R20, R10 ;  /* 0x0000000a00147202 */ /* 0x000fe40000000f00 */
[----:B0-----:R-:W-:Y:S02]  /*d760*/  F2FP.BF16.F32.PACK_AB R4, R33, R32 ;  /* 0x000000202104723e */ /* 0x001fe400000010ff */
[----:B------:R-:W-:Y:S02]  /*d770*/  F2FP.BF16.F32.PACK_AB R5, R35, R34 ;  /* 0x000000222305723e */ /* 0x000fe400000010ff */
[----:B------:R-:W-:Y:S02]  /*d780*/  F2FP.BF16.F32.PACK_AB R6, R37, R36 ;  /* 0x000000242506723e */ /* 0x000fe400000010ff */
[----:B------:R-:W-:Y:S02]  /*d790*/  F2FP.BF16.F32.PACK_AB R7, R39, R38 ;  /* 0x000000262707723e */ /* 0x000fe400000010ff */
[----:B------:R-:W-:-:S02]  /*d7a0*/  MOV R173, R156 ;  /* 0x0000009c00ad7202 */ /* 0x000fc40000000f00 */
[----:B------:R-:W-:Y:S01]  /*d7b0*/  MOV R174, R158 ;  /* 0x0000009e00ae7202 */ /* 0x000fe20000000f00 */
[----:B------:R0:W-:Y:S01]  /*d7c0*/  STSM.16.M88.4 [R18], R4 ;  /* 0x0000000412007844 */ /* 0x0001e20000000200 */
[----:B------:R-:W-:Y:S02]  /*d7d0*/  F2FP.BF16.F32.PACK_AB R8, R41, R40 ;  /* 0x000000282908723e */ /* 0x000fe400000010ff */
[----:B------:R-:W-:Y:S02]  /*d7e0*/  F2FP.BF16.F32.PACK_AB R9, R43, R42 ;  /* 0x0000002a2b09723e */ /* 0x000fe400000010ff */
[----:B------:R-:W-:Y:S02]  /*d7f0*/  F2FP.BF16.F32.PACK_AB R10, R45, R44 ;  /* 0x0000002c2d0a723e */ /* 0x000fe400000010ff */
[----:B------:R-:W-:Y:S02]  /*d800*/  F2FP.BF16.F32.PACK_AB R11, R47, R46 ;  /* 0x0000002e2f0b723e */ /* 0x000fe400000010ff */
[----:B------:R-:W-:-:S02]  /*d810*/  SHF.R.U64 R170, R170, 0x3, RZ ;  /* 0x00000003aaaa7819 */ /* 0x000fc400000012ff */
[----:B------:R-:W-:Y:S01]  /*d820*/  SHF.R.U64 R166, R166, 0x3, RZ ;  /* 0x00000003a6a67819 */ /* 0x000fe200000012ff */
[----:B------:R1:W-:Y:S01]  /*d830*/  STSM.16.M88.4 [R20], R8 ;  /* 0x0000000814007844 */ /* 0x0003e20000000200 */
[----:B------:R-:W-:Y:S02]  /*d840*/  SHF.R.U64 R165, R165, 0x3, RZ ;  /* 0x00000003a5a57819 */ /* 0x000fe400000012ff */
[----:B------:R-:W-:Y:S02]  /*d850*/  MOV R22, R22 ;  /* 0x0000001600167202 */ /* 0x000fe40000000f00 */
[----:B------:R-:W-:Y:S02]  /*d860*/  MOV R3, R160 ;  /* 0x000000a000037202 */ /* 0x000fe40000000f00 */
[----:B------:R-:W-:Y:S02]  /*d870*/  MOV R17, R162 ;  /* 0x000000a200117202 */ /* 0x000fe40000000f00 */
[----:B------:R-:W-:-:S02]  /*d880*/  F2FP.BF16.F32.PACK_AB R156, R49, R48 ;  /* 0x00000030319c723e */ /* 0x000fc400000010ff */
[----:B------:R-:W-:Y:S02]  /*d890*/  F2FP.BF16.F32.PACK_AB R157, R51, R50 ;  /* 0x00000032339d723e */ /* 0x000fe400000010ff */
[----:B------:R-:W-:Y:S02]  /*d8a0*/  F2FP.BF16.F32.PACK_AB R158, R53, R52 ;  /* 0x00000034359e723e */ /* 0x000fe400000010ff */
[----:B------:R-:W-:Y:S02]  /*d8b0*/  F2FP.BF16.F32.PACK_AB R159, R55, R54 ;  /* 0x00000036379f723e */ /* 0x000fe400000010ff */
[----:B------:R-:W-:Y:S02]  /*d8c0*/  MOV R152, R152 ;  /* 0x0000009800987202 */ /* 0x000fe40000000f00 */
[----:B------:R-:W-:Y:S01]  /*d8d0*/  F2FP.BF16.F32.PACK_AB R160, R57, R56 ;  /* 0x0000003839a0723e */ /* 0x000fe200000010ff */
[----:B------:R2:W-:Y:S01]  /*d8e0*/  STSM.16.M88.4 [R22], R156 ;  /* 0x0000009c16007844 */ /* 0x0005e20000000200 */
[----:B------:R-:W-:-:S02]  /*d8f0*/  F2FP.BF16.F32.PACK_AB R161, R59, R58 ;  /* 0x0000003a3ba1723e */ /* 0x000fc400000010ff */
[----:B------:R-:W-:Y:S02]  /*d900*/  F2FP.BF16.F32.PACK_AB R162, R61, R60 ;  /* 0x0000003c3da2723e */ /* 0x000fe400000010ff */
[----:B------:R-:W-:Y:S02]  /*d910*/  F2FP.BF16.F32.PACK_AB R163, R63, R62 ;  /* 0x0000003e3fa3723e */ /* 0x000fe400000010ff */
[----:B------:R-:W-:Y:S02]  /*d920*/  MOV R169, R168 ;  /* 0x000000a800a97202 */ /* 0x000fe40000000f00 */
[----:B------:R-:W-:Y:S01]  /*d930*/  LOP3.LUT R170, R170, R171, RZ, 0x3c, !PT ;  /* 0x000000abaaaa7212 */ /* 0x000fe200078e3cff */
[--C-:B------:R-:W-:Y:S01]  /*d940*/  IMAD.X R171, RZ, RZ, R21.reuse, P3 ;  /* 0x000000ffffab7224 */ /* 0x100fe200018e0615 */
[----:B------:R-:W-:Y:S01]  /*d950*/  LOP3.LUT R166, R166, R167, RZ, 0x3c, !PT ;  /* 0x000000a7a6a67212 */ /* 0x000fe200078e3cff */
[--C-:B------:R-:W-:Y:S01]  /*d960*/  IMAD.X R167, RZ, RZ, R21.reuse, P2 ;  /* 0x000000ffffa77224 */ /* 0x100fe200010e0615 */
[----:B------:R-:W-:Y:S01]  /*d970*/  LOP3.LUT R164, R165, R164, RZ, 0x3c, !PT ;  /* 0x000000a4a5a47212 */ /* 0x000fe200078e3cff */
[----:B------:R-:W-:Y:S01]  /*d980*/  IMAD.X R165, RZ, RZ, R21, P1 ;  /* 0x000000ffffa57224 */ /* 0x000fe200008e0615 */
[----:B0-----:R-:W-:Y:S01]  /*d990*/  MOV R18, R12 ;  /* 0x0000000c00127202 */ /* 0x001fe20000000f00 */
[----:B------:R0:W-:Y:S01]  /*d9a0*/  STSM.16.M88.4 [R152], R160 ;  /* 0x000000a098007844 */ /* 0x0001e20000000200 */
[----:B------:R-:W-:-:S02]  /*d9b0*/  MOV R168, R14 ;  /* 0x0000000e00a87202 */ /* 0x000fc40000000f00 */
[----:B------:R-:W-:Y:S02]  /*d9c0*/  MOV R172, R154 ;  /* 0x0000009a00ac7202 */ /* 0x000fe40000000f00 */
[----:B------:R-:W-:Y:S02]  /*d9d0*/  F2FP.BF16.F32.PACK_AB R12, R65, R64 ;  /* 0x00000040410c723e */ /* 0x000fe400000010ff */
[----:B------:R-:W-:Y:S02]  /*d9e0*/  F2FP.BF16.F32.PACK_AB R13, R67, R66 ;  /* 0x00000042430d723e */ /* 0x000fe400000010ff */
[----:B------:R-:W-:Y:S02]  /*d9f0*/  F2FP.BF16.F32.PACK_AB R14, R69, R68 ;  /* 0x00000044450e723e */ /* 0x000fe400000010ff */
[----:B------:R-:W-:Y:S02]  /*da00*/  F2FP.BF16.F32.PACK_AB R15, R71, R70 ;  /* 0x00000046470f723e */ /* 0x000fe400000010ff */
[----:B-1----:R-:W-:-:S02]  /*da10*/  F2FP.BF16.F32.PACK_AB R20, R73, R72 ;  /* 0x000000484914723e */ /* 0x002fc400000010ff */
[----:B------:R-:W-:Y:S01]  /*da20*/  F2FP.BF16.F32.PACK_AB R21, R75, R74 ;  /* 0x0000004a4b15723e */ /* 0x000fe200000010ff */
[----:B------:R1:W-:Y:S01]  /*da30*/  STSM.16.M88.4 [R172], R12 ;  /* 0x0000000cac007844 */ /* 0x0003e20000000200 */
[----:B--2---:R-:W-:Y:S02]  /*da40*/  F2FP.BF16.F32.PACK_AB R22, R77, R76 ;  /* 0x0000004c4d16723e */ /* 0x004fe400000010ff */
[----:B------:R-:W-:Y:S02]  /*da50*/  F2FP.BF16.F32.PACK_AB R23, R79, R78 ;  /* 0x0000004e4f17723e */ /* 0x000fe400000010ff */
[----:B0-----:R-:W-:Y:S02]  /*da60*/  F2FP.BF16.F32.PACK_AB R152, R81, R80 ;  /* 0x000000505198723e */ /* 0x001fe400000010ff */
[----:B------:R-:W-:Y:S01]  /*da70*/  F2FP.BF16.F32.PACK_AB R153, R83, R82 ;  /* 0x000000525399723e */ /* 0x000fe200000010ff */
[----:B------:R0:W-:Y:S01]  /*da80*/  STSM.16.M88.4 [R173], R20 ;  /* 0x00000014ad007844 */ /* 0x0001e20000000200 */
[----:B------:R-:W-:-:S02]  /*da90*/  F2FP.BF16.F32.PACK_AB R154, R85, R84 ;  /* 0x00000054559a723e */ /* 0x000fc400000010ff */
[----:B------:R-:W-:Y:S02]  /*daa0*/  F2FP.BF16.F32.PACK_AB R155, R87, R86 ;  /* 0x00000056579b723e */ /* 0x000fe400000010ff */
[----:B------:R-:W-:Y:S02]  /*dab0*/  F2FP.BF16.F32.PACK_AB R4, R89, R88 ;  /* 0x000000585904723e */ /* 0x000fe400000010ff */
[----:B------:R-:W-:Y:S01]  /*dac0*/  F2FP.BF16.F32.PACK_AB R5, R91, R90 ;  /* 0x0000005a5b05723e */ /* 0x000fe200000010ff */
[----:B------:R2:W-:Y:S01]  /*dad0*/  STSM.16.M88.4 [R174], R152 ;  /* 0x00000098ae007844 */ /* 0x0005e20000000200 */
[----:B------:R-:W-:Y:S02]  /*dae0*/  F2FP.BF16.F32.PACK_AB R6, R93, R92 ;  /* 0x0000005c5d06723e */ /* 0x000fe400000010ff */
[----:B------:R-:W-:Y:S02]  /*daf0*/  F2FP.BF16.F32.PACK_AB R7, R95, R94 ;  /* 0x0000005e5f07723e */ /* 0x000fe400000010ff */
[----:B------:R-:W-:-:S02]  /*db00*/  F2FP.BF16.F32.PACK_AB R8, R97, R96 ;  /* 0x000000606108723e */ /* 0x000fc400000010ff */
[----:B------:R-:W-:Y:S01]  /*db10*/  F2FP.BF16.F32.PACK_AB R9, R99, R98 ;  /* 0x000000626309723e */ /* 0x000fe200000010ff */
[----:B------:R-:W-:Y:S01]  /*db20*/  STSM.16.M88.4 [R3], R4 ;  /* 0x0000000403007844 */ /* 0x000fe20000000200 */
[----:B------:R-:W-:Y:S02]  /*db30*/  F2FP.BF16.F32.PACK_AB R10, R101, R100 ;  /* 0x00000064650a723e */ /* 0x000fe400000010ff */
[----:B------:R-:W-:Y:S02]  /*db40*/  F2FP.BF16.F32.PACK_AB R11, R103, R102 ;  /* 0x00000066670b723e */ /* 0x000fe400000010ff */
[----:B-1----:R-:W-:Y:S02]  /*db50*/  F2FP.BF16.F32.PACK_AB R12, R105, R104 ;  /* 0x00000068690c723e */ /* 0x002fe400000010ff */
[----:B------:R-:W-:Y:S01]  /*db60*/  F2FP.BF16.F32.PACK_AB R13, R107, R106 ;  /* 0x0000006a6b0d723e */ /* 0x000fe200000010ff */
[----:B------:R-:W-:Y:S01]  /*db70*/  STSM.16.M88.4 [R17], R8 ;  /* 0x0000000811007844 */ /* 0x000fe20000000200 */
[----:B------:R-:W-:-:S02]  /*db80*/  F2FP.BF16.F32.PACK_AB R14, R109, R108 ;  /* 0x0000006c6d0e723e */ /* 0x000fc400000010ff */
[----:B------:R-:W-:Y:S02]  /*db90*/  F2FP.BF16.F32.PACK_AB R15, R111, R110 ;  /* 0x0000006e6f0f723e */ /* 0x000fe400000010ff */
[----:B------:R-:W-:Y:S02]  /*dba0*/  MOV R170, R170 ;  /* 0x000000aa00aa7202 */ /* 0x000fe40000000f00 */
[----:B0-----:R-:W-:Y:S01]  /*dbb0*/  F2FP.BF16.F32.PACK_AB R20, R113, R112 ;  /* 0x000000707114723e */ /* 0x001fe200000010ff */
[----:B------:R0:W-:Y:S01]  /*dbc0*/  STSM.16.M88.4 [R169], R12 ;  /* 0x0000000ca9007844 */ /* 0x0001e20000000200 */
[----:B------:R-:W-:Y:S02]  /*dbd0*/  F2FP.BF16.F32.PACK_AB R21, R115, R114 ;  /* 0x000000727315723e */ /* 0x000fe400000010ff */
[----:B------:R-:W-:Y:S02]  /*dbe0*/  F2FP.BF16.F32.PACK_AB R22, R117, R116 ;  /* 0x000000747516723e */ /* 0x000fe400000010ff */
[----:B------:R-:W-:-:S02]  /*dbf0*/  F2FP.BF16.F32.PACK_AB R23, R119, R118 ;  /* 0x000000767717723e */ /* 0x000fc400000010ff */
[----:B--2---:R-:W-:Y:S02]  /*dc00*/  F2FP.BF16.F32.PACK_AB R152, R121, R120 ;  /* 0x000000787998723e */ /* 0x004fe400000010ff */
[----:B------:R-:W-:Y:S01]  /*dc10*/  F2FP.BF16.F32.PACK_AB R153, R123, R122 ;  /* 0x0000007a7b99723e */ /* 0x000fe200000010ff */
[----:B------:R-:W-:Y:S01]  /*dc20*/  STSM.16.M88.4 [R170], R20 ;  /* 0x00000014aa007844 */ /* 0x000fe20000000200 */
[----:B------:R-:W-:Y:S02]  /*dc30*/  F2FP.BF16.F32.PACK_AB R154, R125, R124 ;  /* 0x0000007c7d9a723e */ /* 0x000fe400000010ff */
[----:B------:R-:W-:Y:S02]  /*dc40*/  F2FP.BF16.F32.PACK_AB R155, R127, R126 ;  /* 0x0000007e7f9b723e */ /* 0x000fe400000010ff */
[----:B------:R-:W-:Y:S01]  /*dc50*/  F2FP.BF16.F32.PACK_AB R156, R129, R128 ;  /* 0x00000080819c723e */ /* 0x000fe200000010ff */
[----:B0-----:R-:W-:Y:S01]  /*dc60*/  IMAD.U32 R12, RZ, RZ, UR12 ;  /* 0x0000000cff0c7e24 */ /* 0x001fe2000f8e00ff */
[----:B------:R-:W-:Y:S01]  /*dc70*/  F2FP.BF16.F32.PACK_AB R157, R131, R130 ;  /* 0x00000082839d723e */ /* 0x000fe200000010ff */
[----:B------:R-:W-:Y:S01]  /*dc80*/  STSM.16.M88.4 [R18], R152 ;  /* 0x0000009812007844 */ /* 0x000fe20000000200 */
[----:B------:R-:W-:Y:S01]  /*dc90*/  F2FP.BF16.F32.PACK_AB R158, R133, R132 ;  /* 0x00000084859e723e */ /* 0x000fe200000010ff */
[----:B------:R-:W-:Y:S01]  /*dca0*/  IMAD.U32 R13, RZ, RZ, UR13 ;  /* 0x0000000dff0d7e24 */ /* 0x000fe2000f8e00ff */
[----:B------:R-:W-:-:S02]  /*dcb0*/  F2FP.BF16.F32.PACK_AB R159, R135, R134 ;  /* 0x00000086879f723e */ /* 0x000fc400000010ff */
[----:B------:R-:W-:Y:S02]  /*dcc0*/  MOV R166, R166 ;  /* 0x000000a600a67202 */ /* 0x000fe40000000f00 */
[----:B------:R-:W-:Y:S01]  /*dcd0*/  F2FP.BF16.F32.PACK_AB R4, R137, R136 ;  /* 0x000000888904723e */ /* 0x000fe200000010ff */
[----:B------:R-:W-:Y:S01]  /*dce0*/  STSM.16.M88.4 [R168], R156 ;  /* 0x0000009ca8007844 */ /* 0x000fe20000000200 */
[----:B------:R-:W-:Y:S02]  /*dcf0*/  F2FP.BF16.F32.PACK_AB R5, R139, R138 ;  /* 0x0000008a8b05723e */ /* 0x000fe400000010ff */
[----:B------:R-:W-:Y:S02]  /*dd00*/  F2FP.BF16.F32.PACK_AB R6, R141, R140 ;  /* 0x0000008c8d06723e */ /* 0x000fe400000010ff */
[----:B------:R-:W-:Y:S02]  /*dd10*/  F2FP.BF16.F32.PACK_AB R7, R143, R142 ;  /* 0x0000008e8f07723e */ /* 0x000fe400000010ff */
[----:B------:R-:W-:-:S02]  /*dd20*/  MOV R164, R164 ;  /* 0x000000a400a47202 */ /* 0x000fc40000000f00 */
[----:B------:R-:W-:Y:S01]  /*dd30*/  F2FP.BF16.F32.PACK_AB R8, R145, R144 ;  /* 0x000000909108723e */ /* 0x000fe200000010ff */
[----:B------:R0:W-:Y:S01]  /*dd40*/  STSM.16.M88.4 [R166], R4 ;  /* 0x00000004a6007844 */ /* 0x0001e20000000200 */
[----:B------:R-:W-:Y:S02]  /*dd50*/  F2FP.BF16.F32.PACK_AB R9, R147, R146 ;  /* 0x000000929309723e */ /* 0x000fe400000010ff */
[----:B------:R-:W-:Y:S02]  /*dd60*/  F2FP.BF16.F32.PACK_AB R10, R149, R148 ;  /* 0x00000094950a723e */ /* 0x000fe400000010ff */
[----:B------:R-:W-:Y:S02]  /*dd70*/  F2FP.BF16.F32.PACK_AB R11, R151, R150 ;  /* 0x00000096970b723e */ /* 0x000fe400000010ff */
[----:B------:R-:W-:-:S03]  /*dd80*/  ISETP.NE.U32.AND P0, PT, RZ, UR16, PT ;  /* 0x00000010ff007c0c */ /* 0x000fc6000bf05070 */
[----:B------:R1:W-:Y:S01]  /*dd90*/  STSM.16.M88.4 [R164], R8 ;  /* 0x00000008a4007844 */ /* 0x0003e20000000200 */
[----:B------:R-:W-:Y:S01]  /*dda0*/  BAR.SYNC.DEFER_BLOCKING 0x1, 0x100 ;  /* 0x0044000000007b1d */ /* 0x000fe20000010000 */
[----:B------:R-:W-:-:S13]  /*ddb0*/  ISETP.NE.AND.EX P0, PT, RZ, UR17, PT, P0 ;  /* 0x00000011ff007c0c */ /* 0x000fda000bf05300 */
[----:B------:R-:W2:Y:S01]  /*ddc0*/  @P0 LDG.E R12, desc[UR20][R12.64] ;  /* 0x000000140c0c0981 */ /* 0x000ea2000c1e1900 */
[----:B------:R-:W-:Y:S01]  /*ddd0*/  PLOP3.LUT P4, PT, PT, PT, UP0, 0x80, 0x0 ;  /* 0x000000000000781c */ /* 0x000fe20003f8f008 */
[----:B0-----:R-:W-:Y:S02]  /*dde0*/  IMAD.U32 R4, RZ, RZ, UR14 ;  /* 0x0000000eff047e24 */ /* 0x001fe4000f8e00ff */
[----:B------:R-:W-:-:S10]  /*ddf0*/  IMAD.U32 R5, RZ, RZ, UR15 ;  /* 0x0000000fff057e24 */ /* 0x000fd4000f8e00ff */
[----:B------:R0:W3:Y:S01]  /*de00*/  @P4 LDG.E R3, desc[UR20][R4.64] ;  /* 0x0000001404034981 */ /* 0x0000e2000c1e1900 */
[----:B------:R-:W-:Y:S01]  /*de10*/  UISETP.NE.AND UP0, UPT, UR19, URZ, UPT ;  /* 0x0000003f1300728c */ /* 0x000fe2000bf05270 */
[----:B------:R-:W-:Y:S01]  /*de20*/  VIADD R14, R19, UR61 ;  /* 0x0000003d130e7c36 */ /* 0x000fe20008000000 */
[----:B------:R-:W-:Y:S02]  /*de30*/  UISETP.NE.AND UP1, UPT, UR22, 0x1, UPT ;  /* 0x000000011600788c */ /* 0x000fe4000bf25270 */
[----:B------:R-:W-:Y:S01]  /*de40*/  USEL UR4, UR19, UR4, UP0 ;  /* 0x0000000413047287 */ /* 0x000fe20008000000 */
[----:B------:R-:W-:Y:S01]  /*de50*/  UMOV UR25, 0x9b8 ;  /* 0x000009b800197882 */ /* 0x000fe20000000000 */
[----:B------:R-:W-:Y:S02]  /*de60*/  UISETP.NE.U32.AND UP0, UPT, UR16, URZ, UPT ;  /* 0x0000003f1000728c */ /* 0x000fe4000bf05070 */
[----:B------:R-:W-:Y:S01]  /*de70*/  PLOP3.LUT P1, PT, PT, PT, UP1, 0x80, 0x0 ;  /* 0x000000000000781c */ /* 0x000fe20003f2f018 */
[----:B------:R-:W-:Y:S01]  /*de80*/  UISETP.GT.AND UP2, UPT, UR4, 0x1, UPT ;  /* 0x000000010400788c */ /* 0x000fe2000bf44270 */
[----:B0-----:R-:W-:Y:S01]  /*de90*/  IMAD.MOV.U32 R5, RZ, RZ, R14 ;  /* 0x000000ffff057224 */ /* 0x001fe200078e000e */
[----:B------:R-:W-:-:S02]  /*dea0*/  UISETP.NE.AND.EX UP0, UPT, UR17, URZ, UPT, UP0 ;  /* 0x0000003f1100728c */ /* 0x000fc4000bf05300 */
[----:B------:R-:W-:Y:S01]  /*deb0*/  USEL UR25, UR25, 0x978, UP2 ;  /* 0x0000097819197887 */ /* 0x000fe20009000000 */
[----:B------:R-:W-:Y:S01]  /*dec0*/  UMOV UR4, URZ ;  /* 0x0000003f00047c82 */ /* 0x000fe20008000000 */
[----:B------:R-:W-:Y:S02]  /*ded0*/  USHF.R.S32.HI UR14, URZ, 0x1f, UR9 ;  /* 0x0000001f3f0e7899 */ /* 0x000fe40008011409 */
[----:B------:R-:W-:Y:S02]  /*dee0*/  USEL UR9, UR9, URZ, !UP0 ;  /* 0x0000003f09097287 */ /* 0x000fe4000c000000 */
[----:B------:R-:W-:Y:S01]  /*def0*/  USEL UR23, UR18, URZ, UP2 ;  /* 0x0000003f12177287 */ /* 0x000fe20009000000 */
[----:B------:R-:W-:Y:S01]  /*df00*/  @UP1 ULDC UR27, c[0x0][0xbec] ;  /* 0x0002fb00001b1ab9 */ /* 0x000fe20000000800 */
[----:B------:R-:W-:Y:S01]  /*df10*/  USEL UR24, UR14, URZ, !UP0 ;  /* 0x0000003f0e187287 */ /* 0x000fe2000c000000 */
[----:B------:R-:W-:-:S03]  /*df20*/  @P1 IMAD.HI.U32 R4, R14, UR27, RZ ;  /* 0x0000001b0e041c27 */ /* 0x000fc6000f8e00ff */
[----:B------:R-:W-:Y:S01]  /*df30*/  ULDC.64 UR18, c[0x0][UR25+0x220] ;  /* 0x0000880019127abb */ /* 0x000fe20008000a00 */
[----:B------:R-:W-:Y:S01]  /*df40*/  ULDC.64 UR16, c[0x0][UR25+0x218] ;  /* 0x0000860019107abb */ /* 0x000fe20008000a00 */
[----:B------:R-:W-:Y:S01]  /*df50*/  UIMAD UR19, UR19, UR9, URZ ;  /* 0x00000009131372a4 */ /* 0x000fe2000f8e023f */
[----:B------:R-:W-:Y:S01]  /*df60*/  ULDC.64 UR20, c[0x0][UR25+0x228] ;  /* 0x00008a0019147abb */ /* 0x000fe20008000a00 */
[----:B------:R-:W-:Y:S01]  /*df70*/  UIMAD.WIDE.U32 UR14, UR16, UR26, URZ ;  /* 0x0000001a100e72a5 */ /* 0x000fe2000f8e003f */
[----:B------:R-:W-:Y:S01]  /*df80*/  @UP1 ULDC UR30, c[0x0][0xbf0] ;  /* 0x0002fc00001e1ab9 */ /* 0x000fe20000000800 */
[----:B------:R-:W-:Y:S01]  /*df90*/  UIMAD UR26, UR17, UR26, URZ ;  /* 0x0000001a111a72a4 */ /* 0x000fe2000f8e023f */
[----:B------:R-:W-:Y:S01]  /*dfa0*/  @P1 SHF.R.U32.HI R5, RZ, UR30, R4 ;  /* 0x0000001eff051c19 */ /* 0x000fe20008011604 */
[----:B------:R-:W-:Y:S02]  /*dfb0*/  UIMAD.WIDE.U32 UR28, UR20, UR23, URZ ;  /* 0x00000017141c72a5 */ /* 0x000fe4000f8e003f */
[----:B------:R-:W-:-:S02]  /*dfc0*/  UIMAD.WIDE.U32 UR16, UR18, UR9, URZ ;  /* 0x00000009121072a5 */ /* 0x000fc4000f8e003f */
[----:B------:R-:W-:Y:S01]  /*dfd0*/  UIMAD UR20, UR21, UR23, URZ ;  /* 0x00000017151472a4 */ /* 0x000fe2000f8e023f */
[----:B------:R-:W-:Y:S01]  /*dfe0*/  IMAD.MOV R7, RZ, RZ, -R5 ;  /* 0x000000ffff077224 */ /* 0x000fe200078e0a05 */
[----:B------:R-:W-:Y:S01]  /*dff0*/  UIMAD UR19, UR18, UR24, UR19 ;  /* 0x00000018121372a4 */ /* 0x000fe2000f8e0213 */
[----:B------:R-:W-:Y:S01]  /*e000*/  IMAD.U32 R4, RZ, RZ, UR28 ;  /* 0x0000001cff047e24 */ /* 0x000fe2000f8e00ff */
[----:B------:R-:W-:Y:S01]  /*e010*/  UIADD3 UR20, UR29, UR20, URZ ;  /* 0x000000141d147290 */ /* 0x000fe2000fffe03f */
[----:B------:R-:W-:Y:S01]  /*e020*/  IMAD R7, R7, UR22, R14 ;  /* 0x0000001607077c24 */ /* 0x000fe2000f8e020e */
[----:B------:R-:W-:Y:S02]  /*e030*/  UIADD3 UR19, UR17, UR19, URZ ;  /* 0x0000001311137290 */ /* 0x000fe4000fffe03f */
[----:B------:R-:W-:Y:S02]  /*e040*/  UIADD3 UR26, UR15, UR26, URZ ;  /* 0x0000001a0f1a7290 */ /* 0x000fe4000fffe03f */
[----:B-1----:R-:W-:Y:S01]  /*e050*/  IMAD.U32 R8, RZ, RZ, UR20 ;  /* 0x00000014ff087e24 */ /* 0x002fe2000f8e00ff */
[----:B------:R-:W-:-:S02]  /*e060*/  SHF.R.S32.HI R6, RZ, 0x1f, R7 ;  /* 0x0000001fff067819 */ /* 0x000fc40000011407 */
[----:B--2---:R-:W-:-:S13]  /*e070*/  @P0 R2UR UR4, R12 ;  /* 0x000000000c0402ca */ /* 0x004fda00000e0000 */
[----:B------:R-:W-:Y:S02]  /*e080*/  UIADD3 UR14, UP0, UP3, UR16, UR14, UR4 ;  /* 0x0000000e100e7290 */ /* 0x000fe4000fb1e004 */
[----:B------:R-:W-:-:S04]  /*e090*/  USHF.R.S32.HI UR17, URZ, 0x1f, UR4 ;  /* 0x0000001f3f117899 */ /* 0x000fc80008011404 */
[----:B------:R-:W-:Y:S01]  /*e0a0*/  UIADD3.X UR16, UR19, UR26, UR17, UP0, UP3 ;  /* 0x0000001a13107290 */ /* 0x000fe200087e6411 */
[----:B------:R-:W-:Y:S01]  /*e0b0*/  IADD3 R4, P2, P3, R5, UR14, R4 ;  /* 0x0000000e05047c10 */ /* 0x000fe2000fb5e004 */
[----:B------:R-:W-:Y:S01]  /*e0c0*/  ULDC.64 UR14, c[0x0][UR25+0x210] ;  /* 0x00008400190e7abb */ /* 0x000fe20008000a00 */
[----:B------:R-:W-:Y:S01]  /*e0d0*/  SHF.R.S32.HI R5, RZ, 0x1f, R5 ;  /* 0x0000001fff057819 */ /* 0x000fe20000011405 */
[----:B------:R-:W-:Y:S01]  /*e0e0*/  IMAD R9, R7, UR15, RZ ;  /* 0x0000000f07097c24 */ /* 0x000fe2000f8e02ff */
[----:B------:R-:W-:Y:S01]  /*e0f0*/  ULDC.64 UR18, c[0x0][0xba8] ;  /* 0x0002ea0000127ab9 */ /* 0x000fe20000000a00 */
[----:B------:R-:W-:Y:S01]  /*e100*/  @!UP2 ULDC UR18, c[0x0][0xb50] ;  /* 0x0002d4000012aab9 */ /* 0x000fe20000000800 */
[----:B------:R-:W-:Y:S01]  /*e110*/  IADD3.X R5, R5, UR16, R8, P2, P3 ;  /* 0x0000001005057c10 */ /* 0x000fe200097e6408 */
[----:B------:R-:W-:Y:S01]  /*e120*/  IMAD R9, R6, UR14, R9 ;  /* 0x0000000e06097c24 */ /* 0x000fe2000f8e0209 */
[----:B------:R-:W-:Y:S01]  /*e130*/  @!UP2 ULDC UR19, c[0x0][0xb54] ;  /* 0x0002d5000013aab9 */ /* 0x000fe20000000800 */
[----:B------:R-:W-:Y:S01]  /*e140*/  IMAD.WIDE.U32 R4, R7, UR14, R4 ;  /* 0x0000000e07047c25 */ /* 0x000fe2000f8e0004 */
[----:B------:R-:W-:Y:S01]  /*e150*/  ULDC UR14, c[0x0][0xa88] ;  /* 0x0002a200000e7ab9 */ /* 0x000fe20000000800 */
[----:B---3--:R-:W-:-:S02]  /*e160*/  @P4 R2UR UR14, R3 ;  /* 0x00000000030e42ca */ /* 0x008fc400000e0000 */
[----:B------:R-:W-:Y:S01]  /*e170*/  IMAD.IADD R5, R5, 0x1, R9 ;  /* 0x0000000105057824 */ /* 0x000fe200078e0209 */
[----:B------:R-:W-:-:S04]  /*e180*/  LEA R9, P2, R4, UR18, 0x2 ;  /* 0x0000001204097c11 */ /* 0x000fc8000f8410ff */
[----:B------:R-:W-:Y:S01]  /*e190*/  LEA.HI.X R10, R4, UR19, R5, 0x2, P2 ;  /* 0x00000013040a7c11 */ /* 0x000fe200090f1405 */
[----:B------:R-:W-:Y:S08]  /*e1a0*/  @P4 BRA `(.L_x_1280) ;  /* 0x00000000002c4947 */ /* 0x000ff00003800000 */
[----:B------:R-:W-:Y:S05]  /*e1b0*/  @!P0 BRA `(.L_x_1280) ;  /* 0x0000000000288947 */ /* 0x000fea0003800000 */
[----:B------:R-:W-:Y:S01]  /*e1c0*/  IMAD.U32 R4, RZ, RZ, UR12 ;  /* 0x0000000cff047e24 */ /* 0x000fe2000f8e00ff */
[----:B------:R-:W-:Y:S01]  /*e1d0*/  ULDC.64 UR14, c[0x0][0x208] ;  /* 0x00008200000e7ab9 */ /* 0x000fe20000000a00 */
[----:B------:R-:W-:Y:S02]  /*e1e0*/  IMAD.U32 R6, RZ, RZ, UR12 ;  /* 0x0000000cff067e24 */ /* 0x000fe4000f8e00ff */
[----:B------:R-:W-:Y:S02]  /*e1f0*/  IMAD.U32 R5, RZ, RZ, UR13 ;  /* 0x0000000dff057e24 */ /* 0x000fe4000f8e00ff */
[----:B------:R-:W-:-:S03]  /*e200*/  IMAD.U32 R7, RZ, RZ, UR13 ;  /* 0x0000000dff077e24 */ /* 0x000fc6000f8e00ff */
[----:B------:R-:W2:Y:S04]  /*e210*/  LDG.E R4, desc[UR14][R4.64] ;  /* 0x0000000e04047981 */ /* 0x000ea8000c1e1900 */
[----:B------:R-:W3:Y:S01]  /*e220*/  LDG.E R6, desc[UR14][R6.64+0x4] ;  /* 0x0000040e06067981 */ /* 0x000ee2000c1e1900 */
[----:B--2---:R-:W-:Y:S02]  /*e230*/  R2UR UR12, R4 ;  /* 0x00000000040c72ca */ /* 0x004fe400000e0000 */
[----:B---3--:R-:W-:-:S13]  /*e240*/  R2UR UR14, R6 ;  /* 0x00000000060e72ca */ /* 0x008fda00000e0000 */
[----:B------:R-:W-:-:S12]  /*e250*/  UIADD3 UR14, -UR12, UR14, URZ ;  /* 0x0000000e0c0e7290 */ /* 0x000fd8000fffe13f */
.L_x_1280:
[----:B------:R-:W2:Y:S01]  /*e260*/  LDL R3, [R1+0x5c] ;  /* 0x00005c0001037983 */ /* 0x000ea20000100800 */
[----:B------:R-:W-:Y:S01]  /*e270*/  UIMAD UR12, UR14, UR22, URZ ;  /* 0x000000160e0c72a4 */ /* 0x000fe2000f8e023f */
[----:B------:R-:W-:Y:S01]  /*e280*/  LOP3.LUT P0, RZ, R233, 0x3, RZ, 0xc0, !PT ;  /* 0x00000003e9ff7812 */ /* 0x000fe2000780c0ff */
[----:B------:R-:W-:Y:S01]  /*e290*/  ULDC.64 UR18, c[0x0][0x208] ;  /* 0x0000820000127ab9 */ /* 0x000fe20000000a00 */
[----:B------:R-:W-:Y:S04]  /*e2a0*/  SHFL.IDX PT, R4, R9, RZ, 0x1c1f ;  /* 0x001c1fff09047589 */ /* 0x000fe800000e0000 */
[----:B------:R-:W0:Y:S04]  /*e2b0*/  SHFL.IDX PT, R5, R10, RZ, 0x1c1f ;  /* 0x001c1fff0a057589 */ /* 0x000e2800000e0000 */
[----:B------:R-:W-:Y:S04]  /*e2c0*/  SHFL.IDX PT, R6, R9, 0x1, 0x1c1f ;  /* 0x003c1f0009067f89 */ /* 0x000fe800000e0000 */
[----:B------:R-:W1:Y:S01]  /*e2d0*/  SHFL.IDX PT, R7, R10, 0x1, 0x1c1f ;  /* 0x003c1f000a077f89 */ /* 0x000e6200000e0000 */
[----:B--2---:R-:W-:-:S04]  /*e2e0*/  VIADD R11, R3, UR61 ;  /* 0x0000003d030b7c36 */ /* 0x004fc80008000000 */
        /* <DEDUP_REMOVED lines=116> */
[----:B0-----:R-:W-:Y:S01]  /*ea30*/  IMAD R2, R17, 0x20, R78 ;  /* 0x0000002011027824 */ /* 0x001fe200078e024e */
[----:B------:R-:W-:Y:S01]  /*ea40*/  UIMAD.WIDE.U32 UR10, UR4, UR14, URZ ;  /* 0x0000000e040a72a5 */ /* 0x000fe2000f8e003f */
[----:B------:R-:W-:Y:S01]  /*ea50*/  @!PT LDS RZ, [RZ] ;  /* 0x00000000fffff984 */ /* 0x000fe20000000800 */
[----:B------:R-:W-:Y:S01]  /*ea60*/  @!PT LDS RZ, [RZ] ;  /* 0x00000000fffff984 */ /* 0x000fe20000000800 */
[----:B------:R-:W-:Y:S01]  /*ea70*/  @!PT LDS RZ, [RZ] ;  /* 0x00000000fffff984 */ /* 0x000fe20000000800 */
[----:B------:R-:W-:Y:S01]  /*ea80*/  @!PT LDS RZ, [RZ] ;  /* 0x00000000fffff984 */ /* 0x000fe20000000800 */
[----:B------:R0:W-:Y:S06]  /*ea90*/  MEMBAR.ALL.CTA ;  /* 0x0000000000007992 */ /* 0x0001ec0000008000 */
[----:B0-----:R-:W0:Y:S01]  /*eaa0*/  FENCE.VIEW.ASYNC.S ;  /* 0x00000000000073c6 */ /* 0x001e220000000000 */
[----:B------:R-:W-:-:S03]  /*eab0*/  UIMAD UR13, UR4, UR15, UR13 ;  /* 0x0000000f040d72a4 */ /* 0x000fc6000f8e020d */
[----:B------:R-:W-:Y:S01]  /*eac0*/  ULDC.64 UR14, c[0x0][0xae8] ;  /* 0x0002ba00000e7ab9 */ /* 0x000fe20000000a00 */
[----:B------:R-:W-:Y:S02]  /*ead0*/  UIADD3 UR11, UR11, UR13, URZ ;  /* 0x0000000d0b0b7290 */ /* 0x000fe4000fffe03f */
[----:B------:R-:W-:Y:S02]  /*eae0*/  USHF.R.S32.HI UR4, URZ, 0x1f, UR9 ;  /* 0x0000001f3f047899 */ /* 0x000fe40008011409 */
[----:B------:R-:W-:Y:S01]  /*eaf0*/  UIMAD.WIDE.U32 UR10, UR16, UR14, UR10 ;  /* 0x0000000e100a72a5 */ /* 0x000fe2000f8e000a */
[----:B------:R-:W-:Y:S01]  /*eb00*/  VIADD R72, R2, UR61 ;  /* 0x0000003d02487c36 */ /* 0x000fe20008000000 */
        /* <DEDUP_REMOVED lines=25> */
[----:B------:R-:W-:Y:S02]  /*eca0*/  VIADD R78, R78, UR61 ;  /* 0x0000003d4e4e7c36 */ /* 0x000fe40008000000 */
[----:B------:R-:W-:-:S02]  /*ecb0*/  IMAD R17, R73, UR11, R18 ;  /* 0x0000000b49117c24 */ /* 0x000fc4000f8e0212 */
[----:B------:R-:W-:Y:S01]  /*ecc0*/  IMAD.WIDE.U32 R2, R73, UR10, R2 ;  /* 0x0000000a49027c25 */ /* 0x000fe2000f8e0002 */
[----:B------:R-:W-:-:S03]  /*ecd0*/  ULDC.64 UR10, c[0x0][0xa80] ;  /* 0x0002a000000a7ab9 */ /* 0x000fc60000000a00 */
[----:B------:R-:W-:Y:S02]  /*ece0*/  VIADD R18, R78, 0x20 ;  /* 0x000000204e127836 */ /* 0x000fe40000000000 */
[----:B------:R-:W-:Y:S01]  /*ecf0*/  IMAD.IADD R3, R3, 0x1, R17 ;  /* 0x0000000103037824 */ /* 0x000fe200078e0211 */
[----:B------:R-:W-:Y:S01]  /*ed00*/  LEA R17, P2, R2, UR10, 0x1 ;  /* 0x0000000a02117c11 */ /* 0x000fe2000f8408ff */
[----:B------:R-:W-:Y:S01]  /*ed10*/  UIADD3 UR8, UR8, 0x30820, URZ ;  /* 0x0003082008087890 */ /* 0x000fe2000fffe03f */
        /* <DEDUP_REMOVED lines=36> */
.L_x_1283:
[----:B------:R-:W-:Y:S05]  /*ef60*/  BSYNC B1 ;  /* 0x0000000000017941 */ /* 0x000fea0003800000 */
.L_x_1282:
[----:B0----5:R0:W3:Y:S01]  /*ef70*/  SHFL.IDX PT, R25, R18, 0x1, 0x181f ;  /* 0x00381f0012197f89 */ /* 0x0210e200000e0000 */
[----:B------:R-:W-:Y:S03]  /*ef80*/  BSSY B1, `(.L_x_1284) ;  /* 0x0000015000017945 */ /* 0x000fe60003800000 */
[----:B------:R0:W4:Y:S01]  /*ef90*/  SHFL.IDX PT, R7, R17, 0x1, 0x181f ;  /* 0x00381f0011077f89 */ /* 0x00012200000e0000 */
        /* <DEDUP_REMOVED lines=19> */
.L_x_1285:
[----:B------:R-:W-:Y:S05]  /*f0d0*/  BSYNC B1 ;  /* 0x0000000000017941 */ /* 0x000fea0003800000 */
.L_x_1284:
        /* <DEDUP_REMOVED lines=22> */
.L_x_1287:
[----:B------:R-:W-:Y:S05]  /*f240*/  BSYNC B1 ;  /* 0x0000000000017941 */ /* 0x000fea0003800000 */
.L_x_1286:
[----:B0-----:R-:W-:Y:S01]  /*f250*/  VIADD R2, R78, 0x60 ;  /* 0x000000604e027836 */ /* 0x001fe20000000000 */
[----:B------:R0:W0:Y:S04]  /*f260*/  SHFL.IDX PT, R9, R18, 0x3, 0x181f ;  /* 0x00781f0012097f89 */ /* 0x00002800000e0000 */
[----:B------:R-:W-:Y:S01]  /*f270*/  ISETP.GE.AND P0, PT, R2, UR12, PT ;  /* 0x0000000c02007c0c */ /* 0x000fe2000bf06270 */
[----:B---3--:R-:W3:-:S12]  /*f280*/  SHFL.IDX PT, R17, R17, 0x3, 0x181f ;  /* 0x00781f0011117f89 */ /* 0x008ed800000e0000 */
[----:B------:R-:W-:Y:S05]  /*f290*/  @P0 BRA `(.L_x_1288) ;  /* 0x0000002800000947 */ /* 0x000fea0003800000 */
[----:B------:R-:W-:Y:S01]  /*f2a0*/  ULDC UR4, c[0x0][0xac8] ;  /* 0x0002b20000047ab9 */ /* 0x000fe20000000800 */
[----:B------:R-:W-:Y:S01]  /*f2b0*/  ULDC.64 UR8, c[0x0][0x208] ;  /* 0x0000820000087ab9 */ /* 0x000fe20000000a00 */
[----:B------:R-:W-:Y:S02]  /*f2c0*/  ISETP.GE.AND P3, PT, R0, UR4, PT ;  /* 0x0000000400007c0c */ /* 0x000fe4000bf66270 */
[----:B------:R-:W-:Y:S02]  /*f2d0*/  ISETP.GE.AND P4, PT, R80, UR4, PT ;  /* 0x0000000450007c0c */ /* 0x000fe4000bf86270 */
[----:B------:R-:W-:-:S09]  /*f2e0*/  ISETP.GE.AND P5, PT, R82, UR4, PT ;  /* 0x0000000452007c0c */ /* 0x000fd2000bfa6270 */
[-C--:B---3--:R-:W-:Y:S02]  /*f2f0*/  @!P3 LEA R2, P0, R0, R17.reuse, 0x1 ;  /* 0x000000110002b211 */ /* 0x088fe400078008ff */
[----:B------:R-:W-:Y:S02]  /*f300*/  @!P4 LEA R4, P1, R80, R17, 0x1 ;  /* 0x000000115004c211 */ /* 0x000fe400078208ff */
[----:B0-----:R-:W-:Y:S02]  /*f310*/  @!P3 LEA.HI.X R3, R0, R9, R86, 0x1, P0 ;  /* 0x000000090003b211 */ /* 0x001fe400000f0c56 */
        /* <DEDUP_REMOVED lines=13> */
.L_x_1281:
        /* <DEDUP_REMOVED lines=9> */
[----:B------:R-:W-:Y:S01]  /*f480*/  BSSY B1, `(.L_x_1289) ;  /* 0x00000cc000017945 */ /* 0x000fe20003800000 */
[----:B------:R-:W-:Y:S01]  /*f490*/  UIADD3 UR11, UR11, UR13, URZ ;  /* 0x0000000d0b0b7290 */ /* 0x000fe2000fffe03f */
[----:B------:R-:W-:Y:S01]  /*f4a0*/  SHF.R.S32.HI R152, RZ, 0x1f, R207 ;  /* 0x0000001fff987819 */ /* 0x000fe200000114cf */
[----:B------:R-:W-:Y:S01]  /*f4b0*/  ULDC.64 UR14, c[0x0][0xb38] ;  /* 0x0002ce00000e7ab9 */ /* 0x000fe20000000a00 */
[----:B------:R-:W-:Y:S01]  /*f4c0*/  ULDC.64 UR16, c[0x0][0xb40] ;  /* 0x0002d00000107ab9 */ /* 0x000fe20000000a00 */
[----:B------:R-:W-:Y:S01]  /*f4d0*/  UIMAD.WIDE.U32 UR10, UR19, UR14, UR10 ;  /* 0x0000000e130a72a5 */ /* 0x000fe2000f8e000a */
[----:B------:R-:W-:Y:S01]  /*f4e0*/  SHF.R.S32.HI R153, RZ, 0x1f, R208 ;  /* 0x0000001fff997819 */ /* 0x000fe200000114d0 */
[----:B------:R-:W-:Y:S01]  /*f4f0*/  UIMAD UR4, UR4, UR16, URZ ;  /* 0x00000010040472a4 */ /* 0x000fe2000f8e023f */
[----:B------:R-:W-:Y:S01]  /*f500*/  SHF.R.S32.HI R154, RZ, 0x1f, R209 ;  /* 0x0000001fff9a7819 */ /* 0x000fe200000114d1 */
        /* <DEDUP_REMOVED lines=46> */
[----:B------:R-:W-:-:S02]  /*f7f0*/  LEA R0, P1, R2, UR10, 0x2 ;  /* 0x0000000a02007c11 */ /* 0x000fc4000f8210ff */
[----:B------:R-:W-:Y:S02]  /*f800*/  SHF.R.S32.HI R169, RZ, 0x1f, R224 ;  /* 0x0000001fffa97819 */ /* 0x000fe400000114e0 */
[----:B------:R-:W-:Y:S01]  /*f810*/  LEA.HI.X R9, R2, UR11, R9, 0x2, P1 ;  /* 0x0000000b02097c11 */ /* 0x000fe200088f1409 */
[----:B------:R0:W1:Y:S01]  /*f820*/  SHFL.IDX PT, R10, R0, RZ, 0x1c1f ;  /* 0x001c1fff000a7589 */ /* 0x00006200000e0000 */
[----:B------:R-:W-:Y:S02]  /*f830*/  SHF.R.S32.HI R170, RZ, 0x1f, R225 ;  /* 0x0000001fffaa7819 */ /* 0x000fe400000114e1 */
[----:B------:R-:W-:Y:S01]  /*f840*/  SHF.R.S32.HI R171, RZ, 0x1f, R226 ;  /* 0x0000001fffab7819 */ /* 0x000fe200000114e2 */
[----:B------:R0:W2:Y:S01]  /*f850*/  SHFL.IDX PT, R11, R9, RZ, 0x1c1f ;  /* 0x001c1fff090b7589 */ /* 0x0000a200000e0000 */
[----:B------:R-:W-:Y:S02]  /*f860*/  SHF.R.S32.HI R172, RZ, 0x1f, R227 ;  /* 0x0000001fffac7819 */ /* 0x000fe400000114e3 */
[----:B------:R-:W-:-:S02]  /*f870*/  SHF.R.S32.HI R173, RZ, 0x1f, R228 ;  /* 0x0000001fffad7819 */ /* 0x000fc400000114e4 */
[----:B------:R-:W-:Y:S02]  /*f880*/  SHF.R.S32.HI R174, RZ, 0x1f, R229 ;  /* 0x0000001fffae7819 */ /* 0x000fe400000114e5 */
[----:B------:R-:W-:Y:S01]  /*f890*/  SHF.R.S32.HI R175, RZ, 0x1f, R16 ;  /* 0x0000001fffaf7819 */ /* 0x000fe20000011410 */
[----:B0-----:R-:W-:Y:S06]  /*f8a0*/  @P0 BRA `(.L_x_1290) ;  /* 0x0000000800240947 */ /* 0x001fec0003800000 */
[----:B------:R-:W-:Y:S01]  /*f8b0*/  ULDC UR4, c[0x0][0xac8] ;  /* 0x0002b20000047ab9 */ /* 0x000fe20000000800 */
[----:B------:R-:W-:Y:S01]  /*f8c0*/  ULDC.64 UR8, c[0x0][0x208] ;  /* 0x0000820000087ab9 */ /* 0x000fe20000000a00 */
[C---:B------:R-:W-:Y:S01]  /*f8d0*/  ISETP.GE.AND P5, PT, R16.reuse, UR4, PT ;  /* 0x0000000410007c0c */ /* 0x040fe2000bfa6270 */
[----:B------:R-:W-:Y:S01]  /*f8e0*/  VIADD R17, R16, 0xe8 ;  /* 0x000000e810117836 */ /* 0x000fe20000000000 */
[----:B------:R-:W-:Y:S02]  /*f8f0*/  ISETP.GE.AND P4, PT, R229, UR4, PT ;  /* 0x00000004e5007c0c */ /* 0x000fe4000bf86270 */
[----:B------:R-:W-:Y:S02]  /*f900*/  ISETP.GE.AND P3, PT, R228, UR4, PT ;  /* 0x00000004e4007c0c */ /* 0x000fe4000bf66270 */
[----:B------:R-:W-:-:S07]  /*f910*/  ISETP.GE.AND P0, PT, R227, UR4, PT ;  /* 0x00000004e3007c0c */ /* 0x000fce000bf06270 */
[CC--:B-1----:R-:W-:Y:S02]  /*f920*/  @!P5 LEA R2, P1, R16.reuse, R10.reuse, 0x2 ;  /* 0x0000000a1002d211 */ /* 0x0c2fe400078210ff */
[CC--:B------:R-:W-:Y:S02]  /*f930*/  @!P4 LEA R4, P2, R229.reuse, R10.reuse, 0x2 ;  /* 0x0000000ae504c211 */ /* 0x0c0fe400078410ff */
[-C--:B--2---:R-:W-:Y:S02]  /*f940*/  @!P5 LEA.HI.X R3, R16, R11.reuse, R175, 0x2, P1 ;  /* 0x0000000b1003d211 */ /* 0x084fe400008f14af */
[----:B------:R-:W-:Y:S02]  /*f950*/  ISETP.GE.AND P1, PT, R226, UR4, PT ;  /* 0x00000004e2007c0c */ /* 0x000fe4000bf26270 */
[----:B------:R-:W-:Y:S01]  /*f960*/  @!P3 LEA R6, P6, R228, R10, 0x2 ;  /* 0x0000000ae406b211 */ /* 0x000fe200078c10ff */
[----:B------:R0:W-:Y:S01]  /*f970*/  @!P5 ST.E.64 desc[UR8][R2.64], R24 ;  /* 0x000000180200d985 */ /* 0x0001e2000c101b08 */
[----:B------:R-:W-:-:S02]  /*f980*/  @!P4 LEA.HI.X R5, R229, R11, R174, 0x2, P2 ;  /* 0x0000000be505c211 */ /* 0x000fc400010f14ae */
[----:B------:R-:W-:Y:S02]  /*f990*/  ISETP.GE.AND P2, PT, R225, UR4, PT ;  /* 0x00000004e1007c0c */ /* 0x000fe4000bf46270 */
[----:B------:R-:W-:Y:S01]  /*f9a0*/  @!P3 LEA.HI.X R7, R228, R11, R173, 0x2, P6 ;  /* 0x0000000be407b211 */ /* 0x000fe200030f14ad */
[----:B------:R1:W-:Y:S01]  /*f9b0*/  @!P4 ST.E.64 desc[UR8][R4.64], R28 ;  /* 0x0000001c0400c985 */ /* 0x0003e2000c101b08 */
[----:B------:R-:W-:-:S03]  /*f9c0*/  ISETP.GE.AND P4, PT, R223, UR4, PT ;  /* 0x00000004df007c0c */ /* 0x000fc6000bf86270 */
[----:B------:R2:W-:Y:S01]  /*f9d0*/  @!P3 ST.E.64 desc[UR8][R6.64], R32 ;  /* 0x000000200600b985 */ /* 0x0005e2000c101b08 */
[----:B------:R-:W-:Y:S02]  /*f9e0*/  ISETP.GE.AND P3, PT, R224, UR4, PT ;  /* 0x00000004e0007c0c */ /* 0x000fe4000bf66270 */
[----:B0-----:R-:W-:-:S04]  /*f9f0*/  @!P0 LEA R2, P6, R227, R10, 0x2 ;  /* 0x0000000ae3028211 */ /* 0x001fc800078c10ff */
[----:B------:R-:W-:Y:S02]  /*fa00*/  @!P0 LEA.HI.X R3, R227, R11, R172, 0x2, P6 ;  /* 0x0000000be3038211 */ /* 0x000fe400030f14ac */
[----:B-1----:R-:W-:-:S03]  /*fa10*/  @!P1 LEA R4, P5, R226, R10, 0x2 ;  /* 0x0000000ae2049211 */ /* 0x002fc600078a10ff */
[----:B------:R0:W-:Y:S01]  /*fa20*/  @!P0 ST.E.64 desc[UR8][R2.64], R36 ;  /* 0x0000002402008985 */ /* 0x0001e2000c101b08 */
[-C--:B------:R-:W-:Y:S02]  /*fa30*/  @!P1 LEA.HI.X R5, R226, R11.reuse, R171, 0x2, P5 ;  /* 0x0000000be2059211 */ /* 0x080fe400028f14ab */
[----:B------:R-:W-:Y:S02]  /*fa40*/  ISETP.GE.AND P5, PT, R222, UR4, PT ;  /* 0x00000004de007c0c */ /* 0x000fe4000bfa6270 */
[----:B--2---:R-:W-:Y:S01]  /*fa50*/  @!P2 LEA R6, P6, R225, R10, 0x2 ;  /* 0x0000000ae106a211 */ /* 0x004fe200078c10ff */
[----:B------:R1:W-:Y:S01]  /*fa60*/  @!P1 ST.E.64 desc[UR8][R4.64], R40 ;  /* 0x0000002804009985 */ /* 0x0003e2000c101b08 */
[----:B------:R-:W-:Y:S02]  /*fa70*/  ISETP.GE.AND P0, PT, R221, UR4, PT ;  /* 0x00000004dd007c0c */ /* 0x000fe4000bf06270 */
[----:B------:R-:W-:Y:S02]  /*fa80*/  @!P2 LEA.HI.X R7, R225, R11, R170, 0x2, P6 ;  /* 0x0000000be107a211 */ /* 0x000fe400030f14aa */
[----:B------:R-:W-:-:S02]  /*fa90*/  ISETP.GE.AND P1, PT, R220, UR4, PT ;  /* 0x00000004dc007c0c */ /* 0x000fc4000bf26270 */
[CC--:B0-----:R-:W-:Y:S01]  /*faa0*/  @!P3 LEA R2, P6, R224.reuse, R10.reuse, 0x2 ;  /* 0x0000000ae002b211 */ /* 0x0c1fe200078c10ff */
[----:B------:R0:W-:Y:S03]  /*fab0*/  @!P2 ST.E.64 desc[UR8][R6.64], R44 ;  /* 0x0000002c0600a985 */ /* 0x0001e6000c101b08 */
[----:B------:R-:W-:Y:S02]  /*fac0*/  @!P3 LEA.HI.X R3, R224, R11, R169, 0x2, P6 ;  /* 0x0000000be003b211 */ /* 0x000fe400030f14a9 */
[----:B-1----:R-:W-:-:S03]  /*fad0*/  @!P4 LEA R4, P2, R223, R10, 0x2 ;  /* 0x0000000adf04c211 */ /* 0x002fc600078410ff */
[----:B------:R1:W-:Y:S01]  /*fae0*/  @!P3 ST.E.64 desc[UR8][R2.64], R48 ;  /* 0x000000300200b985 */ /* 0x0003e2000c101b08 */
[----:B------:R-:W-:Y:S02]  /*faf0*/  @!P4 LEA.HI.X R5, R223, R11, R168, 0x2, P2 ;  /* 0x0000000bdf05c211 */ /* 0x000fe400010f14a8 */
[----:B------:R-:W-:Y:S02]  /*fb00*/  ISETP.GE.AND P2, PT, R219, UR4, PT ;  /* 0x00000004db007c0c */ /* 0x000fe4000bf46270 */
[----:B------:R-:W-:Y:S01]  /*fb10*/  ISETP.GE.AND P3, PT, R218, UR4, PT ;  /* 0x00000004da007c0c */ /* 0x000fe2000bf66270 */
[----:B------:R2:W-:Y:S01]  /*fb20*/  @!P4 ST.E.64 desc[UR8][R4.64], R52 ;  /* 0x000000340400c985 */ /* 0x0005e2000c101b08 */
[----:B0-----:R-:W-:-:S04]  /*fb30*/  @!P5 LEA R6, P6, R222, R10, 0x2 ;  /* 0x0000000ade06d211 */ /* 0x001fc800078c10ff */
[----:B------:R-:W-:Y:S02]  /*fb40*/  @!P5 LEA.HI.X R7, R222, R11, R167, 0x2, P6 ;  /* 0x0000000bde07d211 */ /* 0x000fe400030f14a7 */
[----:B-1----:R-:W-:-:S03]  /*fb50*/  @!P0 LEA R2, P4, R221, R10, 0x2 ;  /* 0x0000000add028211 */ /* 0x002fc600078810ff */
[----:B------:R0:W-:Y:S01]  /*fb60*/  @!P5 ST.E.64 desc[UR8][R6.64], R56 ;  /* 0x000000380600d985 */ /* 0x0001e2000c101b08 */
[-C--:B------:R-:W-:Y:S02]  /*fb70*/  @!P0 LEA.HI.X R3, R221, R11.reuse, R166, 0x2, P4 ;  /* 0x0000000bdd038211 */ /* 0x080fe400020f14a6 */
[C---:B--2---:R-:W-:Y:S02]  /*fb80*/  @!P1 LEA R4, P5, R220.reuse, R10, 0x2 ;  /* 0x0000000adc049211 */ /* 0x044fe400078a10ff */
[----:B------:R-:W-:Y:S01]  /*fb90*/  ISETP.GE.AND P4, PT, R217, UR4, PT ;  /* 0x00000004d9007c0c */ /* 0x000fe2000bf86270 */
[----:B------:R1:W-:Y:S01]  /*fba0*/  @!P0 ST.E.64 desc[UR8][R2.64], R60 ;  /* 0x0000003c02008985 */ /* 0x0003e2000c101b08 */
[----:B------:R-:W-:Y:S02]  /*fbb0*/  @!P1 LEA.HI.X R5, R220, R11, R165, 0x2, P5 ;  /* 0x0000000bdc059211 */ /* 0x000fe400028f14a5 */
[----:B------:R-:W-:-:S03]  /*fbc0*/  ISETP.GE.AND P5, PT, R216, UR4, PT ;  /* 0x00000004d8007c0c */ /* 0x000fc6000bfa6270 */
[----:B------:R2:W-:Y:S01]  /*fbd0*/  @!P1 ST.E.64 desc[UR8][R4.64], R64 ;  /* 0x0000004004009985 */ /* 0x0005e2000c101b08 */
[CC--:B0-----:R-:W-:Y:S02]  /*fbe0*/  @!P2 LEA R6, P6, R219.reuse, R10.reuse, 0x2 ;  /* 0x0000000adb06a211 */ /* 0x0c1fe400078c10ff */
[----:B------:R-:W-:Y:S02]  /*fbf0*/  ISETP.GE.AND P1, PT, R214, UR4, PT ;  /* 0x00000004d6007c0c */ /* 0x000fe4000bf26270 */
[----:B------:R-:W-:Y:S02]  /*fc00*/  @!P2 LEA.HI.X R7, R219, R11, R164, 0x2, P6 ;  /* 0x0000000bdb07a211 */ /* 0x000fe400030f14a4 */
[----:B-1----:R-:W-:-:S03]  /*fc10*/  @!P3 LEA R2, P6, R218, R10, 0x2 ;  /* 0x0000000ada02b211 */ /* 0x002fc600078c10ff */
        /* <DEDUP_REMOVED lines=8> */
[----:B------:R0:W-:Y:S01]  /*fca0*/  @!P4 ST.E.64 desc[UR8][R4.64], R76 ;  /* 0x0000004c0400c985 */ /* 0x0001e2000c101b08 */
[----:B------:R-:W-:Y:S02]  /*fcb0*/  ISETP.GE.AND P4, PT, R211, UR4, PT ;  /* 0x00000004d3007c0c */ /* 0x000fe4000bf86270 */
[----:B------:R-:W-:Y:S02]  /*fcc0*/  @!P5 LEA.HI.X R7, R216, R11, R161, 0x2, P6 ;  /* 0x0000000bd807d211 */ /* 0x000fe400030f14a1 */
[----:B-1----:R-:W-:-:S03]  /*fcd0*/  @!P2 LEA R2, P6, R215, R10, 0x2 ;  /* 0x0000000ad702a211 */ /* 0x002fc600078c10ff */
        /* <DEDUP_REMOVED lines=8> */
[C---:B-1----:R-:W-:Y:S01]  /*fd60*/  @!P0 LEA R6, P6, R213.reuse, R10, 0x2 ;  /* 0x0000000ad5068211 */ /* 0x042fe200078c10ff */
[----:B------:R1:W-:Y:S03]  /*fd70*/  @!P1 ST.E.64 desc[UR8][R4.64], R88 ;  /* 0x0000005804009985 */ /* 0x0003e6000c101b08 */
[----:B------:R-:W-:-:S02]  /*fd80*/  @!P0 LEA.HI.X R7, R213, R11, R158, 0x2, P6 ;  /* 0x0000000bd5078211 */ /* 0x000fc400030f149e */
[----:B0-----:R-:W-:-:S03]  /*fd90*/  @!P5 LEA R2, P1, R212, R10, 0x2 ;  /* 0x0000000ad402d211 */ /* 0x001fc600078210ff */
[----:B------:R0:W-:Y:S01]  /*fda0*/  @!P0 ST.E.64 desc[UR8][R6.64], R92 ;  /* 0x0000005c06008985 */ /* 0x0001e2000c101b08 */
[-C--:B------:R-:W-:Y:S02]  /*fdb0*/  @!P5 LEA.HI.X R3, R212, R11.reuse, R157, 0x2, P1 ;  /* 0x0000000bd403d211 */ /* 0x080fe400008f149d */
[----:B------:R-:W-:Y:S02]  /*fdc0*/  ISETP.GE.AND P1, PT, R208, UR4, PT ;  /* 0x00000004d0007c0c */ /* 0x000fe4000bf26270 */
[C---:B-1----:R-:W-:Y:S01]  /*fdd0*/  @!P4 LEA R4, P0, R211.reuse, R10, 0x2 ;  /* 0x0000000ad304c211 */ /* 0x042fe200078010ff */
[----:B------:R1:W-:Y:S03]  /*fde0*/  @!P5 ST.E.64 desc[UR8][R2.64], R96 ;  /* 0x000000600200d985 */ /* 0x0003e6000c101b08 */
[----:B------:R-:W-:Y:S02]  /*fdf0*/  @!P4 LEA.HI.X R5, R211, R11, R156, 0x2, P0 ;  /* 0x0000000bd305c211 */ /* 0x000fe400000f149c */
[----:B------:R-:W-:-:S02]  /*fe00*/  ISETP.GE.AND P0, PT, R207, UR4, PT ;  /* 0x00000004cf007c0c */ /* 0x000fc4000bf06270 */
[CC--:B0-----:R-:W-:Y:S01]  /*fe10*/  @!P3 LEA R6, P6, R210.reuse, R10.reuse, 0x2 ;  /* 0x0000000ad206b211 */ /* 0x0c1fe200078c10ff */
[----:B------:R-:W-:Y:S01]  /*fe20*/  @!P4 ST.E.64 desc[UR8][R4.64], R100 ;  /* 0x000000640400c985 */ /* 0x000fe2000c101b08 */
[----:B------:R-:W-:Y:S02]  /*fe30*/  ISETP.GE.AND P4, PT, R205, UR4, PT ;  /* 0x00000004cd007c0c */ /* 0x000fe4000bf86270 */
[----:B------:R-:W-:Y:S02]  /*fe40*/  @!P3 LEA.HI.X R7, R210, R11, R155, 0x2, P6 ;  /* 0x0000000bd207b211 */ /* 0x000fe400030f149b */
[-C--:B------:R-:W-:Y:S02]  /*fe50*/  @!P2 LEA R12, P6, R209, R10.reuse, 0x2 ;  /* 0x0000000ad10ca211 */ /* 0x080fe400078c10ff */
[----:B------:R-:W-:Y:S01]  /*fe60*/  @!P1 LEA R14, P5, R208, R10, 0x2 ;  /* 0x0000000ad00e9211 */ /* 0x000fe200078a10ff */
[----:B------:R-:W-:Y:S01]  /*fe70*/  @!P3 ST.E.64 desc[UR8][R6.64], R104 ;  /* 0x000000680600b985 */ /* 0x000fe2000c101b08 */
[----:B------:R-:W-:-:S02]  /*fe80*/  ISETP.GE.AND P3, PT, R206, UR4, PT ;  /* 0x00000004ce007c0c */ /* 0x000fc4000bf66270 */
[-C--:B------:R-:W-:Y:S02]  /*fe90*/  @!P2 LEA.HI.X R13, R209, R11.reuse, R154, 0x2, P6 ;  /* 0x0000000bd10da211 */ /* 0x080fe400030f149a */
[-C--:B------:R-:W-:Y:S02]  /*fea0*/  @!P1 LEA.HI.X R15, R208, R11.reuse, R153, 0x2, P5 ;  /* 0x0000000bd00f9211 */ /* 0x080fe400028f1499 */
[-C--:B------:R-:W-:Y:S01]  /*feb0*/  @!P0 LEA R20, P6, R207, R10.reuse, 0x2 ;  /* 0x0000000acf148211 */ /* 0x080fe200078c10ff */
[----:B------:R-:W-:Y:S01]  /*fec0*/  @!P2 ST.E.64 desc[UR8][R12.64], R108 ;  /* 0x0000006c0c00a985 */ /* 0x000fe2000c101b08 */
[----:B------:R-:W-:Y:S02]  /*fed0*/  @!P4 LEA R24, P5, R205, R10, 0x2 ;  /* 0x0000000acd18c211 */ /* 0x000fe400078a10ff */
[----:B------:R-:W-:Y:S01]  /*fee0*/  @!P0 LEA.HI.X R21, R207, R11, R152, 0x2, P6 ;  /* 0x0000000bcf158211 */ /* 0x000fe200030f1498 */
[----:B------:R0:W-:Y:S01]  /*fef0*/  @!P1 ST.E.64 desc[UR8][R14.64], R112 ;  /* 0x000000700e009985 */ /* 0x0001e2000c101b08 */
[----:B------:R-:W-:-:S02]  /*ff00*/  ISETP.GE.AND P2, PT, R204, UR4, PT ;  /* 0x00000004cc007c0c */ /* 0x000fc4000bf46270 */
[CC--:B------:R-:W-:Y:S01]  /*ff10*/  @!P3 LEA R22, P1, R206.reuse, R10.reuse, 0x2 ;  /* 0x0000000ace16b211 */ /* 0x0c0fe200078210ff */
[----:B------:R2:W-:Y:S01]  /*ff20*/  @!P0 ST.E.64 desc[UR8][R20.64], R116 ;  /* 0x0000007414008985 */ /* 0x0005e2000c101b08 */
[-C--:B------:R-:W-:Y:S02]  /*ff30*/  @!P4 LEA.HI.X R25, R205, R11.reuse, R236, 0x2, P5 ;  /* 0x0000000bcd19c211 */ /* 0x080fe400028f14ec */
[----:B------:R-:W-:Y:S02]  /*ff40*/  @!P3 LEA.HI.X R23, R206, R11, R237, 0x2, P1 ;  /* 0x0000000bce17b211 */ /* 0x000fe400008f14ed */
[----:B------:R-:W-:Y:S02]  /*ff50*/  ISETP.GE.AND P1, PT, R203, UR4, PT ;  /* 0x00000004cb007c0c */ /* 0x000fe4000bf26270 */
[----:B------:R-:W-:Y:S01]  /*ff60*/  ISETP.GE.AND P0, PT, R200, UR4, PT ;  /* 0x00000004c8007c0c */ /* 0x000fe2000bf06270 */
[----:B------:R3:W-:Y:S01]  /*ff70*/  @!P3 ST.E.64 desc[UR8][R22.64], R120 ;  /* 0x000000781600b985 */ /* 0x0007e2000c101b08 */
[----:B-1----:R-:W-:Y:S01]  /*ff80*/  SHF.R.S32.HI R3, RZ, 0x1f, R200 ;  /* 0x0000001fff037819 */ /* 0x002fe200000114c8 */
[----:B0-----:R-:W-:Y:S01]  /*ff90*/  VIADD R15, R16, 0xf0 ;  /* 0x000000f0100f7836 */ /* 0x001fe20000000000 */
[----:B------:R-:W-:Y:S01]  /*ffa0*/  @!P2 LEA R6, P5, R204, R10, 0x2 ;  /* 0x0000000acc06a211 */ /* 0x000fe200078a10ff */
[----:B------:R3:W-:Y:S01]  /*ffb0*/  @!P4 ST.E.64 desc[UR8][R24.64], R124 ;  /* 0x0000007c1800c985 */ /* 0x0007e2000c101b08 */
[----:B------:R-:W-:Y:S01]  /*ffc0*/  ISETP.GE.AND P4, PT, R17, UR4, PT ;  /* 0x0000000411007c0c */ /* 0x000fe2000bf86270 */
[----:B--2---:R-:W-:Y:S01]  /*ffd0*/  VIADD R20, R16, 0xf8 ;  /* 0x000000f810147836 */ /* 0x004fe20000000000 */
[----:B------:R-:W-:-:S02]  /*ffe0*/  ISETP.GE.AND P3, PT, R15, UR4, PT ;  /* 0x000000040f007c0c */ /* 0x000fc4000bf66270 */
[-C--:B------:R-:W-:Y:S02]  /*fff0*/  @!P2 LEA.HI.X R7, R204, R11.reuse, R235, 0x2, P5 ;  /* 0x0000000bcc07a211 */ /* 0x080fe400028f14eb */
[CC--:B------:R-:W-:Y:S02]  /*10000*/  @!P1 LEA R4, P6, R203.reuse, R10.reuse, 0x2 ;  /* 0x0000000acb049211 */ /* 0x0c0fe400078c10ff */
[----:B------:R-:W-:Y:S01]  /*10010*/  @!P0 LEA R2, P5, R200, R10, 0x2 ;  /* 0x0000000ac8028211 */ /* 0x000fe200078a10ff */
[----:B------:R3:W-:Y:S01]  /*10020*/  @!P2 ST.E.64 desc[UR8][R6.64], R128 ;  /* 0x000000800600a985 */ /* 0x0007e2000c101b08 */
        /* <DEDUP_REMOVED lines=8> */
[-C--:B------:R-:W-:Y:S02]  /*100b0*/  @!P4 LEA.HI.X R13, R17, R11.reuse, R14, 0x2, P5 ;  /* 0x0000000b110dc211 */ /* 0x080fe400028f140e */
[C---:B------:R-:W-:Y:S02]  /*100c0*/  @!P3 LEA R14, P5, R15.reuse, R10, 0x2 ;  /* 0x0000000a0f0eb211 */ /* 0x040fe400078a10ff */
[----:B------:R-:W-:Y:S01]  /*100d0*/  SHF.R.S32.HI R17, RZ, 0x1f, R20 ;  /* 0x0000001fff117819 */ /* 0x000fe20000011414 */
[----:B------:R3:W-:Y:S01]  /*100e0*/  @!P4 ST.E.64 desc[UR8][R12.64], R140 ;  /* 0x0000008c0c00c985 */ /* 0x0007e2000c101b08 */
[----:B------:R-:W-:-:S02]  /*100f0*/  @!P3 LEA.HI.X R15, R15, R11, R18, 0x2, P5 ;  /* 0x0000000b0f0fb211 */ /* 0x000fc400028f1412 */
[----:B------:R-:W-:-:S03]  /*10100*/  @!P6 LEA R10, P5, R20, R10, 0x2 ;  /* 0x0000000a140ae211 */ /* 0x000fc600078a10ff */
[----:B------:R3:W-:Y:S01]  /*10110*/  @!P3 ST.E.64 desc[UR8][R14.64], R144 ;  /* 0x000000900e00b985 */ /* 0x0007e2000c101b08 */
[----:B------:R-:W-:-:S05]  /*10120*/  @!P6 LEA.HI.X R11, R20, R11, R17, 0x2, P5 ;  /* 0x0000000b140be211 */ /* 0x000fca00028f1411 */
[----:B------:R3:W-:Y:S04]  /*10130*/  @!P6 ST.E.64 desc[UR8][R10.64], R148 ;  /* 0x000000940a00e985 */ /* 0x0007e8000c101b08 */
.L_x_1290:
[----:B------:R-:W-:Y:S05]  /*10140*/  BSYNC B1 ;  /* 0x0000000000017941 */ /* 0x000fea0003800000 */
.L_x_1289:
[----:B------:R-:W-:Y:S01]  /*10150*/  ISETP.GE.AND P0, PT, R8, UR12, PT ;  /* 0x0000000c08007c0c */ /* 0x000fe2000bf06270 */
[----:B---3--:R0:W3:Y:S04]  /*10160*/  SHFL.IDX PT, R15, R9, 0x1, 0x1c1f ;  /* 0x003c1f00090f7f89 */ /* 0x0080e800000e0000 */
[----:B------:R0:W4:Y:S08]  /*10170*/  SHFL.IDX PT, R17, R0, 0x1, 0x1c1f ;  /* 0x003c1f0000117f89 */ /* 0x00013000000e0000 */
[----:B0-----:R-:W-:Y:S05]  /*10180*/  @P0 BRA `(.L_x_1288) ;  /* 0x0000001800440947 */ /* 0x001fea0003800000 */
[----:B------:R-:W-:Y:S01]  /*10190*/  ULDC UR4, c[0x0][0xac8] ;  /* 0x0002b20000047ab9 */ /* 0x000fe20000000800 */
[----:B------:R-:W-:Y:S01]  /*101a0*/  ULDC.64 UR8, c[0x0][0x208] ;  /* 0x0000820000087ab9 */ /* 0x000fe20000000a00 */
[C---:B------:R-:W-:Y:S01]  /*101b0*/  ISETP.GE.AND P4, PT, R16.reuse, UR4, PT ;  /* 0x0000000410007c0c */ /* 0x040fe2000bf86270 */
[C---:B------:R-:W-:Y:S01]  /*101c0*/  VIADD R0, R16.reuse, 0xf0 ;  /* 0x000000f010007836 */ /* 0x040fe20000000000 */
[----:B------:R-:W-:Y:S01]  /*101d0*/  ISETP.GE.AND P5, PT, R229, UR4, PT ;  /* 0x00000004e5007c0c */ /* 0x000fe2000bfa6270 */
[----:B------:R-:W-:Y:S01]  /*101e0*/  VIADD R14, R16, 0xe8 ;  /* 0x000000e8100e7836 */ /* 0x000fe20000000000 */
[----:B------:R-:W-:Y:S02]  /*101f0*/  ISETP.GE.AND P2, PT, R228, UR4, PT ;  /* 0x00000004e4007c0c */ /* 0x000fe4000bf46270 */
[----:B------:R-:W-:-:S07]  /*10200*/  ISETP.GE.AND P1, PT, R227, UR4, PT ;  /* 0x00000004e3007c0c */ /* 0x000fce000bf26270 */
[CC--:B----4-:R-:W-:Y:S02]  /*10210*/  @!P4 LEA R2, P0, R16.reuse, R17.reuse, 0x2 ;  /* 0x000000111002c211 */ /* 0x0d0fe400078010ff */
[C---:B------:R-:W-:Y:S02]  /*10220*/  @!P5 LEA R4, P3, R229.reuse, R17, 0x2 ;  /* 0x00000011e504d211 */ /* 0x040fe400078610ff */
[-C--:B---3--:R-:W-:Y:S02]  /*10230*/  @!P4 LEA.HI.X R3, R16, R15.reuse, R175, 0x2, P0 ;  /* 0x0000000f1003c211 */ /* 0x088fe400000f14af */
[----:B------:R-:W-:Y:S02]  /*10240*/  ISETP.GE.AND P0, PT, R226, UR4, PT ;  /* 0x00000004e2007c0c */ /* 0x000fe4000bf06270 */
[----:B------:R-:W-:Y:S01]  /*10250*/  @!P5 LEA.HI.X R5, R229, R15, R174, 0x2, P3 ;  /* 0x0000000fe505d211 */ /* 0x000fe200018f14ae */
[----:B------:R0:W-:Y:S01]  /*10260*/  @!P4 ST.E.64 desc[UR8][R2.64], R26 ;  /* 0x0000001a0200c985 */ /* 0x0001e2000c101b08 */
[----:B------:R-:W-:-:S02]  /*10270*/  @!P2 LEA R6, P6, R228, R17, 0x2 ;  /* 0x00000011e406a211 */ /* 0x000fc400078c10ff */
[----:B------:R-:W-:Y:S01]  /*10280*/  ISETP.GE.AND P3, PT, R225, UR4, PT ;  /* 0x00000004e1007c0c */ /* 0x000fe2000bf66270 */
[----:B------:R3:W-:Y:S01]  /*10290*/  @!P5 ST.E.64 desc[UR8][R4.64], R30 ;  /* 0x0000001e0400d985 */ /* 0x0007e2000c101b08 */
[C---:B------:R-:W-:Y:S02]  /*102a0*/  @!P1 LEA R8, P5, R227.reuse, R17, 0x2 ;  /* 0x00000011e3089211 */ /* 0x040fe400078a10ff */
[----:B------:R-:W-:Y:S02]  /*102b0*/  @!P2 LEA.HI.X R7, R228, R15, R173, 0x2, P6 ;  /* 0x0000000fe407a211 */ /* 0x000fe400030f14ad */
[----:B------:R-:W-:Y:S02]  /*102c0*/  ISETP.GE.AND P4, PT, R224, UR4, PT ;  /* 0x00000004e0007c0c */ /* 0x000fe4000bf86270 */
[----:B-1----:R-:W-:Y:S01]  /*102d0*/  @!P0 LEA R10, P6, R226, R17, 0x2 ;  /* 0x00000011e20a8211 */ /* 0x002fe200078c10ff */
[----:B------:R1:W-:Y:S01]  /*102e0*/  @!P2 ST.E.64 desc[UR8][R6.64], R34 ;  /* 0x000000220600a985 */ /* 0x0003e2000c101b08 */
[----:B------:R-:W-:-:S02]  /*102f0*/  @!P1 LEA.HI.X R9, R227, R15, R172, 0x2, P5 ;  /* 0x0000000fe3099211 */ /* 0x000fc400028f14ac */
[----:B------:R-:W-:Y:S02]  /*10300*/  ISETP.GE.AND P5, PT, R223, UR4, PT ;  /* 0x00000004df007c0c */ /* 0x000fe4000bfa6270 */
[----:B--2---:R-:W-:Y:S01]  /*10310*/  @!P0 LEA.HI.X R11, R226, R15, R171, 0x2, P6 ;  /* 0x0000000fe20b8211 */ /* 0x004fe200030f14ab */
[----:B------:R2:W-:Y:S01]  /*10320*/  @!P1 ST.E.64 desc[UR8][R8.64], R38 ;  /* 0x0000002608009985 */ /* 0x0005e2000c101b08 */
[-C--:B0-----:R-:W-:Y:S02]  /*10330*/  @!P3 LEA R2, P6, R225, R17.reuse, 0x2 ;  /* 0x00000011e102b211 */ /* 0x081fe400078c10ff */
[----:B------:R-:W-:Y:S01]  /*10340*/  ISETP.GE.AND P1, PT, R221, UR4, PT ;  /* 0x00000004dd007c0c */ /* 0x000fe2000bf26270 */
[----:B------:R0:W-:Y:S01]  /*10350*/  @!P0 ST.E.64 desc[UR8][R10.64], R42 ;  /* 0x0000002a0a008985 */ /* 0x0001e2000c101b08 */
[----:B------:R-:W-:Y:S02]  /*10360*/  ISETP.GE.AND P0, PT, R222, UR4, PT ;  /* 0x00000004de007c0c */ /* 0x000fe4000bf06270 */
[----:B---3--:R-:W-:-:S02]  /*10370*/  @!P4 LEA R4, P2, R224, R17, 0x2 ;  /* 0x00000011e004c211 */ /* 0x008fc400078410ff */
[----:B------:R-:W-:Y:S02]  /*10380*/  @!P3 LEA.HI.X R3, R225, R15, R170, 0x2, P6 ;  /* 0x0000000fe103b211 */ /* 0x000fe400030f14aa */
[C---:B------:R-:W-:Y:S02]  /*10390*/  @!P5 LEA R12, P6, R223.reuse, R17, 0x2 ;  /* 0x00000011df0cd211 */ /* 0x040fe400078c10ff */
[-C--:B------:R-:W-:Y:S01]  /*103a0*/  @!P4 LEA.HI.X R5, R224, R15.reuse, R169, 0x2, P2 ;  /* 0x0000000fe005c211 */ /* 0x080fe200010f14a9 */
[----:B------:R3:W-:Y:S01]  /*103b0*/  @!P3 ST.E.64 desc[UR8][R2.64], R46 ;  /* 0x0000002e0200b985 */ /* 0x0007e2000c101b08 */
[----:B------:R-:W-:Y:S02]  /*103c0*/  ISETP.GE.AND P2, PT, R220, UR4, PT ;  /* 0x00000004dc007c0c */ /* 0x000fe4000bf46270 */
[----:B------:R-:W-:Y:S01]  /*103d0*/  @!P5 LEA.HI.X R13, R223, R15, R168, 0x2, P6 ;  /* 0x0000000fdf0dd211 */ /* 0x000fe200030f14a8 */
[----:B------:R4:W-:Y:S01]  /*103e0*/  @!P4 ST.E.64 desc[UR8][R4.64], R50 ;  /* 0x000000320400c985 */ /* 0x0009e2000c101b08 */
[----:B-1----:R-:W-:-:S02]  /*103f0*/  @!P0 LEA R6, P4, R222, R17, 0x2 ;  /* 0x00000011de068211 */ /* 0x002fc400078810ff */
[----:B------:R-:W-:Y:S01]  /*10400*/  ISETP.GE.AND P3, PT, R219, UR4, PT ;  /* 0x00000004db007c0c */ /* 0x000fe2000bf66270 */
[----:B------:R1:W-:Y:S01]  /*10410*/  @!P5 ST.E.64 desc[UR8][R12.64], R54 ;  /* 0x000000360c00d985 */ /* 0x0003e2000c101b08 */
[C---:B--2---:R-:W-:Y:S02]  /*10420*/  @!P1 LEA R8, P5, R221.reuse, R17, 0x2 ;  /* 0x00000011dd089211 */ /* 0x044fe400078a10ff */
[-C--:B------:R-:W-:Y:S02]  /*10430*/  @!P0 LEA.HI.X R7, R222, R15.reuse, R167, 0x2, P4 ;  /* 0x0000000fde078211 */ /* 0x080fe400020f14a7 */
[----:B------:R-:W-:Y:S02]  /*10440*/  ISETP.GE.AND P4, PT, R218, UR4, PT ;  /* 0x00000004da007c0c */ /* 0x000fe4000bf86270 */
[----:B------:R-:W-:Y:S01]  /*10450*/  @!P1 LEA.HI.X R9, R221, R15, R166, 0x2, P5 ;  /* 0x0000000fdd099211 */ /* 0x000fe200028f14a6 */
[----:B------:R-:W-:Y:S01]  /*10460*/  @!P0 ST.E.64 desc[UR8][R6.64], R58 ;  /* 0x0000003a06008985 */ /* 0x000fe2000c101b08 */
[----:B------:R-:W-:-:S02]  /*10470*/  ISETP.GE.AND P5, PT, R217, UR4, PT ;  /* 0x00000004d9007c0c */ /* 0x000fc4000bfa6270 */
[C---:B0-----:R-:W-:Y:S01]  /*10480*/  @!P2 LEA R10, P6, R220.reuse, R17, 0x2 ;  /* 0x00000011dc0aa211 */ /* 0x041fe200078c10ff */
[----:B------:R0:W-:Y:S01]  /*10490*/  @!P1 ST.E.64 desc[UR8][R8.64], R62 ;  /* 0x0000003e08009985 */ /* 0x0001e2000c101b08 */
[----:B------:R-:W-:Y:S02]  /*104a0*/  ISETP.GE.AND P1, PT, R215, UR4, PT ;  /* 0x00000004d7007c0c */ /* 0x000fe4000bf26270 */
[----:B------:R-:W-:Y:S02]  /*104b0*/  @!P2 LEA.HI.X R11, R220, R15, R165, 0x2, P6 ;  /* 0x0000000fdc0ba211 */ /* 0x000fe400030f14a5 */
[-C--:B---3--:R-:W-:Y:S02]  /*104c0*/  @!P3 LEA R2, P6, R219, R17.reuse, 0x2 ;  /* 0x00000011db02b211 */ /* 0x088fe400078c10ff */
[----:B----4-:R-:W-:Y:S01]  /*104d0*/  @!P4 LEA R4, P0, R218, R17, 0x2 ;  /* 0x00000011da04c211 */ /* 0x010fe200078010ff */
[----:B------:R2:W-:Y:S01]  /*104e0*/  @!P2 ST.E.64 desc[UR8][R10.64], R66 ;  /* 0x000000420a00a985 */ /* 0x0005e2000c101b08 */
[----:B------:R-:W-:-:S02]  /*104f0*/  ISETP.GE.AND P2, PT, R216, UR4, PT ;  /* 0x00000004d8007c0c */ /* 0x000fc4000bf46270 */
[----:B------:R-:W-:Y:S02]  /*10500*/  @!P3 LEA.HI.X R3, R219, R15, R164, 0x2, P6 ;  /* 0x0000000fdb03b211 */ /* 0x000fe400030f14a4 */
[C---:B-1----:R-:W-:Y:S02]  /*10510*/  @!P5 LEA R12, P6, R217.reuse, R17, 0x2 ;  /* 0x00000011d90cd211 */ /* 0x042fe400078c10ff */
[-C--:B------:R-:W-:Y:S01]  /*10520*/  @!P4 LEA.HI.X R5, R218, R15.reuse, R163, 0x2, P0 ;  /* 0x0000000fda05c211 */ /* 0x080fe200000f14a3 */
[----:B------:R1:W-:Y:S01]  /*10530*/  @!P3 ST.E.64 desc[UR8][R2.64], R70 ;  /* 0x000000460200b985 */ /* 0x0003e2000c101b08 */
[----:B------:R-:W-:Y:S02]  /*10540*/  ISETP.GE.AND P0, PT, R214, UR4, PT ;  /* 0x00000004d6007c0c */ /* 0x000fe4000bf06270 */
[----:B------:R-:W-:Y:S01]  /*10550*/  @!P5 LEA.HI.X R13, R217, R15, R162, 0x2, P6 ;  /* 0x0000000fd90dd211 */ /* 0x000fe200030f14a2 */
[----:B------:R3:W-:Y:S01]  /*10560*/  @!P4 ST.E.64 desc[UR8][R4.64], R74 ;  /* 0x0000004a0400c985 */ /* 0x0007e2000c101b08 */
[----:B0-----:R-:W-:-:S02]  /*10570*/  @!P1 LEA R8, P3, R215, R17, 0x2 ;  /* 0x00000011d7089211 */ /* 0x001fc400078610ff */
[----:B------:R-:W-:Y:S01]  /*10580*/  @!P2 LEA R6, P6, R216, R17, 0x2 ;  /* 0x00000011d806a211 */ /* 0x000fe200078c10ff */
[----:B------:R0:W-:Y:S01]  /*10590*/  @!P5 ST.E.64 desc[UR8][R12.64], R78 ;  /* 0x0000004e0c00d985 */ /* 0x0001e2000c101b08 */
[----:B------:R-:W-:Y:S02]  /*105a0*/  ISETP.GE.AND P5, PT, R213, UR4, PT ;  /* 0x00000004d5007c0c */ /* 0x000fe4000bfa6270 */
[----:B------:R-:W-:Y:S02]  /*105b0*/  ISETP.GE.AND P4, PT, R212, UR4, PT ;  /* 0x00000004d4007c0c */ /* 0x000fe4000bf86270 */
[----:B------:R-:W-:Y:S02]  /*105c0*/  @!P2 LEA.HI.X R7, R216, R15, R161, 0x2, P6 ;  /* 0x0000000fd807a211 */ /* 0x000fe400030f14a1 */
[----:B--2---:R-:W-:Y:S02]  /*105d0*/  @!P0 LEA R10, P6, R214, R17, 0x2 ;  /* 0x00000011d60a8211 */ /* 0x004fe400078c10ff */
[----:B------:R-:W-:Y:S01]  /*105e0*/  @!P1 LEA.HI.X R9, R215, R15, R160, 0x2, P3 ;  /* 0x0000000fd7099211 */ /* 0x000fe200018f14a0 */
[----:B------:R2:W-:Y:S01]  /*105f0*/  @!P2 ST.E.64 desc[UR8][R6.64], R82 ;  /* 0x000000520600a985 */ /* 0x0005e2000c101b08 */
[----:B------:R-:W-:-:S02]  /*10600*/  ISETP.GE.AND P3, PT, R211, UR4, PT ;  /* 0x00000004d3007c0c */ /* 0x000fc4000bf66270 */
[----:B------:R-:W-:Y:S01]  /*10610*/  @!P0 LEA.HI.X R11, R214, R15, R159, 0x2, P6 ;  /* 0x0000000fd60b8211 */ /* 0x000fe200030f149f */
[----:B------:R4:W-:Y:S01]  /*10620*/  @!P1 ST.E.64 desc[UR8][R8.64], R86 ;  /* 0x0000005608009985 */ /* 0x0009e2000c101b08 */
[CC--:B-1----:R-:W-:Y:S02]  /*10630*/  @!P5 LEA R2, P2, R213.reuse, R17.reuse, 0x2 ;  /* 0x00000011d502d211 */ /* 0x0c2fe400078410ff */
[----:B---3--:R-:W-:Y:S01]  /*10640*/  @!P4 LEA R4, P1, R212, R17, 0x2 ;  /* 0x00000011d404c211 */ /* 0x008fe200078210ff */
[----:B------:R1:W-:Y:S01]  /*10650*/  @!P0 ST.E.64 desc[UR8][R10.64], R90 ;  /* 0x0000005a0a008985 */ /* 0x0003e2000c101b08 */
[----:B------:R-:W-:Y:S02]  /*10660*/  ISETP.GE.AND P0, PT, R210, UR4, PT ;  /* 0x00000004d2007c0c */ /* 0x000fe4000bf06270 */
[----:B------:R-:W-:Y:S02]  /*10670*/  @!P5 LEA.HI.X R3, R213, R15, R158, 0x2, P2 ;  /* 0x0000000fd503d211 */ /* 0x000fe400010f149e */
[----:B------:R-:W-:-:S02]  /*10680*/  ISETP.GE.AND P2, PT, R209, UR4, PT ;  /* 0x00000004d1007c0c */ /* 0x000fc4000bf46270 */
[----:B------:R-:W-:Y:S01]  /*10690*/  @!P4 LEA.HI.X R5, R212, R15, R157, 0x2, P1 ;  /* 0x0000000fd405c211 */ /* 0x000fe200008f149d */
[----:B------:R3:W-:Y:S01]  /*106a0*/  @!P5 ST.E.64 desc[UR8][R2.64], R94 ;  /* 0x0000005e0200d985 */ /* 0x0007e2000c101b08 */
[C---:B0-----:R-:W-:Y:S02]  /*106b0*/  @!P3 LEA R12, P6, R211.reuse, R17, 0x2 ;  /* 0x00000011d30cb211 */ /* 0x041fe400078c10ff */
[----:B------:R-:W-:Y:S01]  /*106c0*/  ISETP.GE.AND P1, PT, R208, UR4, PT ;  /* 0x00000004d0007c0c */ /* 0x000fe2000bf26270 */
[----:B------:R-:W-:Y:S01]  /*106d0*/  @!P4 ST.E.64 desc[UR8][R4.64], R98 ;  /* 0x000000620400c985 */ /* 0x000fe2000c101b08 */
[----:B------:R-:W-:Y:S02]  /*106e0*/  @!P3 LEA.HI.X R13, R211, R15, R156, 0x2, P6 ;  /* 0x0000000fd30db211 */ /* 0x000fe400030f149c */
[----:B------:R-:W-:Y:S02]  /*106f0*/  ISETP.GE.AND P4, PT, R207, UR4, PT ;  /* 0x00000004cf007c0c */ /* 0x000fe4000bf86270 */
[-C--:B--2---:R-:W-:Y:S01]  /*10700*/  @!P0 LEA R6, P6, R210, R17.reuse, 0x2 ;  /* 0x00000011d2068211 */ /* 0x084fe200078c10ff */
[----:B------:R0:W-:Y:S01]  /*10710*/  @!P3 ST.E.64 desc[UR8][R12.64], R102 ;  /* 0x000000660c00b985 */ /* 0x0001e2000c101b08 */
[----:B----4-:R-:W-:-:S02]  /*10720*/  @!P2 LEA R8, P3, R209, R17, 0x2 ;  /* 0x00000011d108a211 */ /* 0x010fc400078610ff */
[-C--:B------:R-:W-:Y:S02]  /*10730*/  @!P0 LEA.HI.X R7, R210, R15.reuse, R155, 0x2, P6 ;  /* 0x0000000fd2078211 */ /* 0x080fe400030f149b */
[----:B------:R-:W-:Y:S02]  /*10740*/  @!P2 LEA.HI.X R9, R209, R15, R154, 0x2, P3 ;  /* 0x0000000fd109a211 */ /* 0x000fe400018f149a */
[----:B------:R-:W-:Y:S01]  /*10750*/  ISETP.GE.AND P3, PT, R205, UR4, PT ;  /* 0x00000004cd007c0c */ /* 0x000fe2000bf66270 */
[----:B------:R2:W-:Y:S01]  /*10760*/  @!P0 ST.E.64 desc[UR8][R6.64], R106 ;  /* 0x0000006a06008985 */ /* 0x0005e2000c101b08 */
[-C--:B-1----:R-:W-:Y:S02]  /*10770*/  @!P1 LEA R10, P6, R208, R17.reuse, 0x2 ;  /* 0x00000011d00a9211 */ /* 0x082fe400078c10ff */
[----:B------:R-:W-:Y:S01]  /*10780*/  ISETP.GE.AND P5, PT, R206, UR4, PT ;  /* 0x00000004ce007c0c */ /* 0x000fe2000bfa6270 */
[----:B------:R1:W-:Y:S01]  /*10790*/  @!P2 ST.E.64 desc[UR8][R8.64], R110 ;  /* 0x0000006e0800a985 */ /* 0x0003e2000c101b08 */
[----:B---3--:R-:W-:-:S02]  /*107a0*/  @!P4 LEA R2, P0, R207, R17, 0x2 ;  /* 0x00000011cf02c211 */ /* 0x008fc400078010ff */
[-C--:B------:R-:W-:Y:S02]  /*107b0*/  @!P1 LEA.HI.X R11, R208, R15.reuse, R153, 0x2, P6 ;  /* 0x0000000fd00b9211 */ /* 0x080fe400030f1499 */
[----:B------:R-:W-:Y:S02]  /*107c0*/  @!P4 LEA.HI.X R3, R207, R15, R152, 0x2, P0 ;  /* 0x0000000fcf03c211 */ /* 0x000fe400000f1498 */
[----:B------:R-:W-:Y:S01]  /*107d0*/  ISETP.GE.AND P0, PT, R204, UR4, PT ;  /* 0x00000004cc007c0c */ /* 0x000fe2000bf06270 */
[----:B------:R-:W-:Y:S01]  /*107e0*/  @!P1 ST.E.64 desc[UR8][R10.64], R114 ;  /* 0x000000720a009985 */ /* 0x000fe2000c101b08 */
[----:B0-----:R-:W-:Y:S02]  /*107f0*/  @!P3 LEA R12, P2, R205, R17, 0x2 ;  /* 0x00000011cd0cb211 */ /* 0x001fe400078410ff */
[----:B------:R-:W-:Y:S01]  /*10800*/  ISETP.GE.AND P1, PT, R14, UR4, PT ;  /* 0x000000040e007c0c */ /* 0x000fe2000bf26270 */
[----:B------:R0:W-:Y:S01]  /*10810*/  @!P4 ST.E.64 desc[UR8][R2.64], R118 ;  /* 0x000000760200c985 */ /* 0x0001e2000c101b08 */
[----:B------:R-:W-:-:S02]  /*10820*/  ISETP.GE.AND P4, PT, R203, UR4, PT ;  /* 0x00000004cb007c0c */ /* 0x000fc4000bf86270 */
[----:B------:R-:W-:Y:S02]  /*10830*/  @!P5 LEA R4, P6, R206, R17, 0x2 ;  /* 0x00000011ce04d211 */ /* 0x000fe400078c10ff */
[-C--:B------:R-:W-:Y:S02]  /*10840*/  @!P3 LEA.HI.X R13, R205, R15.reuse, R236, 0x2, P2 ;  /* 0x0000000fcd0db211 */ /* 0x080fe400010f14ec */
[----:B------:R-:W-:Y:S02]  /*10850*/  ISETP.GE.AND P2, PT, R0, UR4, PT ;  /* 0x0000000400007c0c */ /* 0x000fe4000bf46270 */
[----:B------:R-:W-:Y:S02]  /*10860*/  @!P5 LEA.HI.X R5, R206, R15, R237, 0x2, P6 ;  /* 0x0000000fce05d211 */ /* 0x000fe400030f14ed */
[C---:B--2---:R-:W-:Y:S02]  /*10870*/  @!P0 LEA R6, P6, R204.reuse, R17, 0x2 ;  /* 0x00000011cc068211 */ /* 0x044fe400078c10ff */
[----:B-1----:R-:W-:Y:S01]  /*10880*/  SHF.R.S32.HI R9, RZ, 0x1f, R14 ;  /* 0x0000001fff097819 */ /* 0x002fe2000001140e */
[----:B------:R1:W-:Y:S01]  /*10890*/  @!P5 ST.E.64 desc[UR8][R4.64], R122 ;  /* 0x0000007a0400d985 */ /* 0x0003e2000c101b08 */
[----:B------:R-:W-:-:S02]  /*108a0*/  @!P0 LEA.HI.X R7, R204, R15, R235, 0x2, P6 ;  /* 0x0000000fcc078211 */ /* 0x000fc400030f14eb */
[C---:B0-----:R-:W-:Y:S01]  /*108b0*/  @!P4 LEA R2, P6, R203.reuse, R17, 0x2 ;  /* 0x00000011cb02c211 */ /* 0x041fe200078c10ff */
[----:B------:R0:W-:Y:S01]  /*108c0*/  @!P3 ST.E.64 desc[UR8][R12.64], R126 ;  /* 0x0000007e0c00b985 */ /* 0x0001e2000c101b08 */
[----:B------:R-:W-:Y:S02]  /*108d0*/  ISETP.GE.AND P5, PT, R200, UR4, PT ;  /* 0x00000004c8007c0c */ /* 0x000fe4000bfa6270 */
[----:B------:R-:W-:Y:S01]  /*108e0*/  @!P4 LEA.HI.X R3, R203, R15, R234, 0x2, P6 ;  /* 0x0000000fcb03c211 */ /* 0x000fe200030f14ea */
[----:B------:R0:W-:Y:S01]  /*108f0*/  @!P0 ST.E.64 desc[UR8][R6.64], R130 ;  /* 0x0000008206008985 */ /* 0x0001e2000c101b08 */
[-C--:B------:R-:W-:Y:S02]  /*10900*/  @!P2 LEA R10, P6, R0, R17.reuse, 0x2 ;  /* 0x00000011000aa211 */ /* 0x080fe400078c10ff */
[----:B------:R-:W-:Y:S01]  /*10910*/  @!P1 LEA R8, P3, R14, R17, 0x2 ;  /* 0x000000110e089211 */ /* 0x000fe200078610ff */
[----:B------:R0:W-:Y:S01]  /*10920*/  @!P4 ST.E.64 desc[UR8][R2.64], R134 ;  /* 0x000000860200c985 */ /* 0x0001e2000c101b08 */
[----:B-1----:R-:W-:-:S02]  /*10930*/  SHF.R.S32.HI R5, RZ, 0x1f, R0 ;  /* 0x0000001fff057819 */ /* 0x002fc40000011400 */
[-C--:B------:R-:W-:Y:S02]  /*10940*/  @!P1 LEA.HI.X R9, R14, R15.reuse, R9, 0x2, P3 ;  /* 0x0000000f0e099211 */ /* 0x080fe400018f1409 */
[----:B------:R-:W-:Y:S01]  /*10950*/  @!P2 LEA.HI.X R11, R0, R15, R5, 0x2, P6 ;  /* 0x0000000f000ba211 */ /* 0x000fe200030f1405 */
[----:B------:R-:W-:Y:S01]  /*10960*/  VIADD R0, R16, 0xf8 ;  /* 0x000000f810007836 */ /* 0x000fe20000000000 */
[----:B------:R-:W-:Y:S02]  /*10970*/  SHF.R.S32.HI R14, RZ, 0x1f, R200 ;  /* 0x0000001fff0e7819 */ /* 0x000fe400000114c8 */
[----:B------:R-:W-:Y:S02]  /*10980*/  @!P5 LEA R4, P3, R200, R17, 0x2 ;  /* 0x00000011c804d211 */ /* 0x000fe400078610ff */
[----:B------:R-:W-:Y:S02]  /*10990*/  ISETP.GE.AND P0, PT, R0, UR4, PT ;  /* 0x0000000400007c0c */ /* 0x000fe4000bf06270 */
[----:B------:R-:W-:-:S05]  /*109a0*/  @!P5 LEA.HI.X R5, R200, R15, R14, 0x2, P3 ;  /* 0x0000000fc805d211 */ /* 0x000fca00018f140e */
[----:B------:R0:W-:Y:S04]  /*109b0*/  @!P5 ST.E.64 desc[UR8][R4.64], R138 ;  /* 0x0000008a0400d985 */ /* 0x0001e8000c101b08 */
[----:B------:R0:W-:Y:S04]  /*109c0*/  @!P1 ST.E.64 desc[UR8][R8.64], R142 ;  /* 0x0000008e08009985 */ /* 0x0001e8000c101b08 */
[----:B------:R0:W-:Y:S01]  /*109d0*/  @!P2 ST.E.64 desc[UR8][R10.64], R146 ;  /* 0x000000920a00a985 */ /* 0x0001e2000c101b08 */
[----:B------:R-:W-:Y:S05]  /*109e0*/  @P0 BRA `(.L_x_1288) ;  /* 0x00000010002c0947 */ /* 0x000fea0003800000 */
[----:B0-----:R-:W-:Y:S01]  /*109f0*/  LEA R2, P0, R0, R17, 0x2 ;  /* 0x0000001100027211 */ /* 0x001fe200078010ff */
[----:B------:R-:W-:Y:S01]  /*10a00*/  ULDC.64 UR8, c[0x0][0x208] ;  /* 0x0000820000087ab9 */ /* 0x000fe20000000a00 */
[----:B------:R-:W-:-:S04]  /*10a10*/  SHF.R.S32.HI R3, RZ, 0x1f, R0 ;  /* 0x0000001fff037819 */ /* 0x000fc80000011400 */
[----:B------:R-:W-:-:S05]  /*10a20*/  LEA.HI.X R3, R0, R15, R3, 0x2, P0 ;  /* 0x0000000f00037211 */ /* 0x000fca00000f1403 */
[----:B------:R0:W-:Y:S01]  /*10a30*/  ST.E.64 desc[UR8][R2.64], R150 ;  /* 0x0000009602007985 */ /* 0x0001e2000c101b08 */
[----:B------:R-:W-:Y:S05]  /*10a40*/  BRA `(.L_x_1288) ;  /* 0x0000001000147947 */ /* 0x000fea0003800000 */
.L_x_1279:
[----:B------:R-:W-:Y:S01]  /*10a50*/  ULDC.64 UR8, c[0x0][0xc00] ;  /* 0x0003000000087ab9 */ /* 0x000fe20000000a00 */
[----:B------:R-:W-:Y:S01]  /*10a60*/  R2UR UR4, R231 ;  /* 0x00000000e70472ca */ /* 0x000fe200000e0000 */
[----:B------:R-:W-:Y:S01]  /*10a70*/  UISETP.NE.U32.AND UP0, UPT, UR8, URZ, UPT ;  /* 0x0000003f0800728c */ /* 0x000fe2000bf05070 */
[----:B------:R-:W-:Y:S01]  /*10a80*/  R2UR UR10, R23 ;  /* 0x00000000170a72ca */ /* 0x000fe200000e0000 */
[----:B------:R-:W-:Y:S02]  /*10a90*/  ULDC.64 UR12, c[0x0][0x208] ;  /* 0x00008200000c7ab9 */ /* 0x000fe40000000a00 */
[----:B------:R-:W-:-:S03]  /*10aa0*/  UISETP.NE.AND.EX UP0, UPT, UR9, URZ, UPT, UP0 ;  /* 0x0000003f0900728c */ /* 0x000fc6000bf05300 */
[----:B------:R-:W-:-:S03]  /*10ab0*/  ULDC.64 UR8, c[0x0][0xc00] ;  /* 0x0003000000087ab9 */ /* 0x000fc60000000a00 */
[----:B------:R-:W-:Y:S02]  /*10ac0*/  PLOP3.LUT P1, PT, PT, PT, UP0, 0x80, 0x0 ;  /* 0x000000000000781c */ /* 0x000fe40003f2f008 */
[----:B------:R-:W-:-:S06]  /*10ad0*/  UIMAD.WIDE UR8, UR4, 0x4, UR8 ;  /* 0x00000004040878a5 */ /* 0x000fcc000f8e0208 */
[----:B------:R-:W-:Y:S02]  /*10ae0*/  IMAD.U32 R2, RZ, RZ, UR8 ;  /* 0x00000008ff027e24 */ /* 0x000fe4000f8e00ff */
[----:B------:R-:W-:Y:S01]  /*10af0*/  IMAD.U32 R3, RZ, RZ, UR9 ;  /* 0x00000009ff037e24 */ /* 0x000fe2000f8e00ff */
[----:B------:R-:W0:Y:S01]  /*10b00*/  S2R R6, SR_TID.X ;  /* 0x0000000000067919 */ /* 0x000e220000002100 */
[----:B------:R-:W-:-:S03]  /*10b10*/  ULDC.64 UR8, c[0x0][0xc08] ;  /* 0x0003020000087ab9 */ /* 0x000fc60000000a00 */
[----:B------:R-:W2:Y:S01]  /*10b20*/  @P1 LDG.E R7, desc[UR12][R2.64] ;  /* 0x0000000c02071981 */ /* 0x000ea2000c1e1900 */
[----:B------:R-:W-:-:S04]  /*10b30*/  UISETP.NE.U32.AND UP1, UPT, UR8, URZ, UPT ;  /* 0x0000003f0800728c */ /* 0x000fc8000bf25070 */
[----:B------:R-:W-:-:S06]  /*10b40*/  UISETP.NE.AND.EX UP1, UPT, UR9, URZ, UPT, UP1 ;  /* 0x0000003f0900728c */ /* 0x000fcc000bf25310 */
[----:B------:R-:W-:-:S05]  /*10b50*/  PLOP3.LUT P2, PT, PT, PT, UP1, 0x80, 0x0 ;  /* 0x000000000000781c */ /* 0x000fca0003f4f018 */
[----:B------:R-:W-:Y:S02]  /*10b60*/  @UP1 ULDC.64 UR8, c[0x0][0xc08] ;  /* 0x0003020000081ab9 */ /* 0x000fe40000000a00 */
[----:B------:R-:W-:Y:S02]  /*10b70*/  @UP1 UIMAD.WIDE UR8, UR4, 0x4, UR8 ;  /* 0x00000004040818a5 */ /* 0x000fe4000f8e0208 */
[----:B------:R-:W-:Y:S01]  /*10b80*/  UISETP.NE.AND UP1, UPT, UR10, URZ, UPT ;  /* 0x0000003f0a00728c */ /* 0x000fe2000bf25270 */
[----:B------:R-:W-:Y:S02]  /*10b90*/  ULDC UR4, c[0x0][0xa88] ;  /* 0x0002a20000047ab9 */ /* 0x000fe40000000800 */
[----:B------:R-:W-:Y:S02]  /*10ba0*/  IMAD.U32 R0, RZ, RZ, UR4 ;  /* 0x00000004ff007e24 */ /* 0x000fe4000f8e00ff */
[----:B------:R-:W-:Y:S02]  /*10bb0*/  IMAD.U32 R4, RZ, RZ, UR8 ;  /* 0x00000008ff047e24 */ /* 0x000fe4000f8e00ff */
[----:B------:R-:W-:Y:S01]  /*10bc0*/  IMAD.U32 R5, RZ, RZ, UR9 ;  /* 0x00000009ff057e24 */ /* 0x000fe2000f8e00ff */
[----:B------:R-:W-:Y:S01]  /*10bd0*/  UMOV UR4, URZ ;  /* 0x0000003f00047c82 */ /* 0x000fe20008000000 */
[----:B0-----:R-:W-:-:S02]  /*10be0*/  VIADD R6, R6, 0xffffff80 ;  /* 0xffffff8006067836 */ /* 0x001fc40000000000 */
[----:B------:R-:W-:Y:S01]  /*10bf0*/  @!UP1 ULDC UR10, c[0x0][0xad4] ;  /* 0x0002b500000a9ab9 */ /* 0x000fe20000000800 */
[----:B------:R0:W5:Y:S01]  /*10c00*/  @P2 LDG.E R0, desc[UR12][R4.64] ;  /* 0x0000000c04002981 */ /* 0x000162000c1e1900 */
[----:B------:R-:W-:Y:S01]  /*10c10*/  IMAD.U32 R23, RZ, RZ, UR10 ;  /* 0x0000000aff177e24 */ /* 0x000fe2000f8e00ff */
[----:B------:R-:W-:Y:S02]  /*10c20*/  ISETP.GT.AND P0, PT, R6, 0x7f, PT ;  /* 0x0000007f0600780c */ /* 0x000fe40003f04270 */
[----:B--2---:R-:W-:Y:S01]  /*10c30*/  @P1 R2UR UR4, R7 ;  /* 0x00000000070412ca */ /* 0x004fe200000e0000 */
[----:B0-----:R-:W-:-:S14]  /*10c40*/  @P2 BRA `(.L_x_1291) ;  /* 0x0000000000142947 */ /* 0x001fdc0003800000 */
[----:B------:R-:W-:Y:S05]  /*10c50*/  @!P1 BRA `(.L_x_1291) ;  /* 0x0000000000109947 */ /* 0x000fea0003800000 */
[----:B------:R-:W-:Y:S02]  /*10c60*/  ULDC.64 UR8, c[0x0][0x208] ;  /* 0x0000820000087ab9 */ /* 0x000fe40000000a00 */
[----:B------:R-:W2:Y:S04]  /*10c70*/  LDG.E R5, desc[UR8][R2.64] ;  /* 0x0000000802057981 */ /* 0x000ea8000c1e1900 */
[----:B-----5:R-:W2:Y:S02]  /*10c80*/  LDG.E R0, desc[UR8][R2.64+0x4] ;  /* 0x0000040802007981 */ /* 0x020ea4000c1e1900 */
[----:B--2---:R-:W-:-:S07]  /*10c90*/  IMAD.IADD R0, R0, 0x1, -R5 ;  /* 0x0000000100007824 */ /* 0x004fce00078e0a05 */
.L_x_1291:
[----:B------:R-:W-:Y:S01]  /*10ca0*/  R2UR UR8, R231 ;  /* 0x00000000e70872ca */ /* 0x000fe200000e0000 */
[----:B------:R-:W-:Y:S01]  /*10cb0*/  USHF.R.S32.HI UR21, URZ, 0x1f, UR4 ;  /* 0x0000001f3f157899 */ /* 0x000fe20008011404 */
[----:B------:R-:W-:Y:S11]  /*10cc0*/  BSSY B1, `(.L_x_1292) ;  /* 0x000003e000017945 */ /* 0x000ff60003800000 */
[----:B------:R-:W-:-:S02]  /*10cd0*/  USHF.R.S32.HI UR13, URZ, 0x1f, UR8 ;  /* 0x0000001f3f0d7899 */ /* 0x000fc40008011408 */
[----:B------:R-:W-:Y:S02]  /*10ce0*/  USEL UR12, UR8, URZ, !UP0 ;  /* 0x0000003f080c7287 */ /* 0x000fe4000c000000 */
[----:B------:R-:W-:Y:S01]  /*10cf0*/  USEL UR13, UR13, URZ, !UP0 ;  /* 0x0000003f0d0d7287 */ /* 0x000fe2000c000000 */
[----:B------:R-:W-:Y:S11]  /*10d00*/  @P0 BRA `(.L_x_1293) ;  /* 0x0000000000e40947 */ /* 0x000ff60003800000 */
[----:B------:R-:W0:Y:S01]  /*10d10*/  S2R R4, SR_TID.X ;  /* 0x0000000000047919 */ /* 0x000e220000002100 */
[----:B------:R-:W1:Y:S01]  /*10d20*/  LDC R9, c[0x0][0xbe8] ;  /* 0x0002fa00ff097b82 */ /* 0x000e620000000800 */
[----:B------:R-:W-:Y:S02]  /*10d30*/  IMAD.U32 R3, RZ, RZ, UR61 ;  /* 0x0000003dff037e24 */ /* 0x000fe4000f8e00ff */
[----:B-1---5:R-:W-:-:S03]  /*10d40*/  IMAD R2, R0, R9, RZ ;  /* 0x0000000900027224 */ /* 0x022fc600078e02ff */
[----:B0-----:R-:W-:-:S04]  /*10d50*/  IADD3 R4, R3, -0x80, R4 ;  /* 0xffffff8003047810 */ /* 0x001fc80007ffe004 */
        /* <DEDUP_REMOVED lines=17> */
[----:B------:R-:W-:Y:S02]  /*10e70*/  UIMAD.WIDE.U32 UR10, UR8, UR20, URZ ;  /* 0x00000014080a72a5 */ /* 0x000fe4000f8e003f */
[----:B------:R-:W-:Y:S01]  /*10e80*/  UIMAD UR20, UR9, UR20, URZ ;  /* 0x00000014091472a4 */ /* 0x000fe2000f8e023f */
        /* <DEDUP_REMOVED lines=14> */
[----:B------:R-:W-:Y:S01]  /*10f70*/  IADD3 R2, P0, P1, R5, UR10, R2 ;  /* 0x0000000a05027c10 */ /* 0x000fe2000f91e002 */
[----:B------:R-:W-:Y:S01]  /*10f80*/  IMAD R7, R9, R7, R4 ;  /* 0x0000000709077224 */ /* 0x000fe200078e0204 */
[----:B------:R-:W-:Y:S01]  /*10f90*/  SHF.R.S32.HI R5, RZ, 0x1f, R5 ;  /* 0x0000001fff057819 */ /* 0x000fe20000011405 */
[----:B------:R-:W-:Y:S01]  /*10fa0*/  UIADD3.X UR10, UR15, UR20, UR21, UP1, UP2 ;  /* 0x000000140f0a7290 */ /* 0x000fe20008fe4415 */
[----:B------:R-:W-:Y:S01]  /*10fb0*/  IMAD.U32 R8, RZ, RZ, UR16 ;  /* 0x00000010ff087e24 */ /* 0x000fe2000f8e00ff */
        /* <DEDUP_REMOVED lines=14> */
.L_x_1293:
[----:B------:R-:W-:Y:S05]  /*110a0*/  BSYNC B1 ;  /* 0x0000000000017941 */ /* 0x000fea0003800000 */
.L_x_1292:
[----:B------:R-:W-:-:S13]  /*110b0*/  R2UR UR8, R23 ;  /* 0x00000000170872ca */ /* 0x000fda00000e0000 */
[----:B------:R-:W-:-:S06]  /*110c0*/  UISETP.GT.AND UP0, UPT, UR8, 0x1, UPT ;  /* 0x000000010800788c */ /* 0x000fcc000bf04270 */
[----:B------:R-:W-:-:S13]  /*110d0*/  PLOP3.LUT P0, PT, PT, PT, UP0, 0x80, 0x0 ;  /* 0x000000000000781c */ /* 0x000fda0003f0f008 */
[----:B------:R-:W-:Y:S05]  /*110e0*/  @P0 BRA `(.L_x_1288) ;  /* 0x00000008006c0947 */ /* 0x000fea0003800000 */
[----:B------:R-:W1:Y:S01]  /*110f0*/  LDC R11, c[0x0][0xbe8] ;  /* 0x0002fa00ff0b7b82 */ /* 0x000e620000000800 */
[----:B0-----:R-:W-:Y:S01]  /*11100*/  SHF.R.S32.HI R3, RZ, 0x1f, R6 ;  /* 0x0000001fff037819 */ /* 0x001fe20000011406 */
[----:B------:R-:W-:Y:S01]  /*11110*/  ULDC.64 UR10, c[0x0][0xaa0] ;  /* 0x0002a800000a7ab9 */ /* 0x000fe20000000a00 */
[----:B------:R-:W-:Y:S01]  /*11120*/  R2UR UR14, R202 ;  /* 0x00000000ca0e72ca */ /* 0x000fe200000e0000 */
[----:B------:R-:W-:Y:S01]  /*11130*/  UIMAD.WIDE.U32 UR8, UR4, UR10, URZ ;  /* 0x0000000a040872a5 */ /* 0x000fe2000f8e003f */
[----:B------:R-:W-:Y:S01]  /*11140*/  LEA.HI R2, R3, R6, RZ, 0x3 ;  /* 0x0000000603027211 */ /* 0x000fe200078f18ff */
[----:B------:R-:W-:Y:S01]  /*11150*/  UIMAD UR10, UR21, UR10, URZ ;  /* 0x0000000a150a72a4 */ /* 0x000fe2000f8e023f */
[----:B------:R-:W-:Y:S02]  /*11160*/  BSSY B1, `(.L_x_1294) ;  /* 0x000004e000017945 */ /* 0x000fe40003800000 */
[----:B------:R-:W-:Y:S01]  /*11170*/  LOP3.LUT R5, R2, 0xfffffff8, RZ, 0xc0, !PT ;  /* 0xfffffff802057812 */ /* 0x000fe200078ec0ff */
[----:B------:R-:W-:Y:S01]  /*11180*/  UIMAD UR10, UR4, UR11, UR10 ;  /* 0x0000000b040a72a4 */ /* 0x000fe2000f8e020a */
[----:B------:R-:W-:-:S03]  /*11190*/  SHF.R.S32.HI R13, RZ, 0x3, R2 ;  /* 0x00000003ff0d7819 */ /* 0x000fc60000011402 */
[----:B------:R-:W-:Y:S01]  /*111a0*/  IMAD.IADD R8, R6, 0x1, -R5 ;  /* 0x0000000106087824 */ /* 0x000fe200078e0a05 */
[----:B------:R-:W-:-:S03]  /*111b0*/  UIADD3 UR9, UR9, UR10, URZ ;  /* 0x0000000a09097290 */ /* 0x000fc6000fffe03f */
[----:B------:R-:W-:Y:S01]  /*111c0*/  IMAD R2, R8, 0x20, R13 ;  /* 0x0000002008027824 */ /* 0x000fe200078e020d */
[----:B------:R-:W-:Y:S02]  /*111d0*/  ULDC.64 UR10, c[0x0][0xae8] ;  /* 0x0002ba00000a7ab9 */ /* 0x000fe40000000a00 */
[----:B------:R-:W-:Y:S01]  /*111e0*/  UIMAD.WIDE.U32 UR8, UR14, UR10, UR8 ;  /* 0x0000000a0e0872a5 */ /* 0x000fe2000f8e0008 */
[----:B------:R-:W-:Y:S01]  /*111f0*/  VIADD R6, R2, UR61 ;  /* 0x0000003d02067c36 */ /* 0x000fe20008000000 */
[----:B-1----:R-:W-:Y:S02]  /*11200*/  ISETP.NE.AND P0, PT, R11, 0x1, PT ;  /* 0x000000010b00780c */ /* 0x002fe40003f05270 */
[----:B------:R-:W-:Y:S01]  /*11210*/  UIMAD UR9, UR14, UR11, UR9 ;  /* 0x0000000b0e0972a4 */ /* 0x000fe2000f8e0209 */
[----:B------:R-:W-:Y:S02]  /*11220*/  IMAD.MOV.U32 R5, RZ, RZ, R6 ;  /* 0x000000ffff057224 */ /* 0x000fe400078e0006 */
[----:B------:R-:W-:-:S02]  /*11230*/  ULDC.64 UR10, c[0x0][0xaf0] ;  /* 0x0002bc00000a7ab9 */ /* 0x000fc40000000a00 */
[----:B------:R-:W-:-:S04]  /*11240*/  UIMAD UR13, UR13, UR10, URZ ;  /* 0x0000000a0d0d72a4 */ /* 0x000fc8000f8e023f */
[----:B------:R-:W-:Y:S02]  /*11250*/  UIMAD UR4, UR12, UR11, UR13 ;  /* 0x0000000b0c0472a4 */ /* 0x000fe4000f8e020d */
[----:B------:R-:W-:Y:S01]  /*11260*/  UIMAD.WIDE.U32 UR12, UR12, UR10, UR8 ;  /* 0x0000000a0c0c72a5 */ /* 0x000fe2000f8e0008 */
[----:B------:R-:W0:Y:S02]  /*11270*/  @P0 LDC R3, c[0x0][0xbec] ;  /* 0x0002fb00ff030b82 */ /* 0x000e240000000800 */
[----:B------:R-:W-:Y:S01]  /*11280*/  ULDC.64 UR8, c[0x0][0xae0] ;  /* 0x0002b80000087ab9 */ /* 0x000fe20000000a00 */
[----:B------:R-:W-:-:S05]  /*11290*/  UIADD3 UR4, UR13, UR4, URZ ;  /* 0x000000040d047290 */ /* 0x000fca000fffe03f */
[----:B------:R-:W1:Y:S01]  /*112a0*/  @P0 LDC R7, c[0x0][0xbf0] ;  /* 0x0002fc00ff070b82 */ /* 0x000e620000000800 */
[----:B0-----:R-:W-:-:S04]  /*112b0*/  @P0 IMAD.HI.U32 R2, R6, R3, RZ ;  /* 0x0000000306020227 */ /* 0x001fc800078e00ff */
[----:B------:R-:W-:Y:S02]  /*112c0*/  IMAD.U32 R3, RZ, RZ, UR13 ;  /* 0x0000000dff037e24 */ /* 0x000fe4000f8e00ff */
[----:B------:R-:W-:Y:S01]  /*112d0*/  IMAD.U32 R3, RZ, RZ, UR4 ;  /* 0x00000004ff037e24 */ /* 0x000fe2000f8e00ff */
[----:B-1----:R-:W-:Y:S01]  /*112e0*/  @P0 SHF.R.U32.HI R5, RZ, R7, R2 ;  /* 0x00000007ff050219 */ /* 0x002fe20000011602 */
[----:B------:R-:W-:-:S03]  /*112f0*/  IMAD.U32 R2, RZ, RZ, UR12 ;  /* 0x0000000cff027e24 */ /* 0x000fc6000f8e00ff */
[--C-:B------:R-:W-:Y:S01]  /*11300*/  SHF.R.S32.HI R4, RZ, 0x1f, R5.reuse ;  /* 0x0000001fff047819 */ /* 0x100fe20000011405 */
[----:B------:R-:W-:Y:S02]  /*11310*/  IMAD.MOV R7, RZ, RZ, -R5 ;  /* 0x000000ffff077224 */ /* 0x000fe400078e0a05 */
[----:B------:R-:W-:-:S04]  /*11320*/  IMAD.WIDE.U32 R2, R5, UR8, R2 ;  /* 0x0000000805027c25 */ /* 0x000fc8000f8e0002 */
[----:B------:R-:W-:Y:S02]  /*11330*/  IMAD R7, R11, R7, R6 ;  /* 0x000000070b077224 */ /* 0x000fe400078e0206 */
[----:B------:R-:W-:Y:S02]  /*11340*/  IMAD R4, R4, UR8, RZ ;  /* 0x0000000804047c24 */ /* 0x000fe4000f8e02ff */
[----:B------:R-:W-:Y:S02]  /*11350*/  VIADD R6, R13, UR61 ;  /* 0x0000003d0d067c36 */ /* 0x000fe40008000000 */
[----:B------:R-:W-:Y:S01]  /*11360*/  IMAD R9, R5, UR9, R4 ;  /* 0x0000000905097c24 */ /* 0x000fe2000f8e0204 */
[----:B------:R-:W-:Y:S01]  /*11370*/  SHF.R.S32.HI R4, RZ, 0x1f, R7 ;  /* 0x0000001fff047819 */ /* 0x000fe20000011407 */
[----:B------:R-:W-:Y:S01]  /*11380*/  ULDC.64 UR8, c[0x0][0xad8] ;  /* 0x0002b60000087ab9 */ /* 0x000fe20000000a00 */
[----:B-----5:R-:W-:Y:S02]  /*11390*/  IMAD R11, R0, R11, RZ ;  /* 0x0000000b000b7224 */ /* 0x020fe400078e02ff */
[----:B------:R-:W-:-:S02]  /*113a0*/  IMAD.IADD R3, R3, 0x1, R9 ;  /* 0x0000000103037824 */ /* 0x000fc400078e0209 */
[----:B------:R-:W-:Y:S02]  /*113b0*/  IMAD R4, R4, UR8, RZ ;  /* 0x0000000804047c24 */ /* 0x000fe4000f8e02ff */
[----:B------:R-:W-:-:S04]  /*113c0*/  IMAD.WIDE.U32 R2, R7, UR8, R2 ;  /* 0x0000000807027c25 */ /* 0x000fc8000f8e0002 */
[----:B------:R-:W-:Y:S01]  /*113d0*/  IMAD R5, R7, UR9, R4 ;  /* 0x0000000907057c24 */ /* 0x000fe2000f8e0204 */
[----:B------:R-:W-:Y:S01]  /*113e0*/  ULDC.64 UR8, c[0x0][0xa80] ;  /* 0x0002a00000087ab9 */ /* 0x000fe20000000a00 */
[----:B------:R-:W-:Y:S02]  /*113f0*/  VIADD R4, R6, 0x40 ;  /* 0x0000004006047836 */ /* 0x000fe40000000000 */
[----:B------:R-:W-:Y:S01]  /*11400*/  IMAD.IADD R3, R3, 0x1, R5 ;  /* 0x0000000103037824 */ /* 0x000fe200078e0205 */
[----:B------:R-:W-:Y:S01]  /*11410*/  LEA R5, P2, R2, UR8, 0x1 ;  /* 0x0000000802057c11 */ /* 0x000fe2000f8408ff */
[----:B------:R-:W-:Y:S01]  /*11420*/  VIADD R0, R6, 0x20 ;  /* 0x0000002006007836 */ /* 0x000fe20000000000 */
[-C--:B------:R-:W-:Y:S01]  /*11430*/  ISETP.GE.AND P0, PT, R4, R11.reuse, PT ;  /* 0x0000000b0400720c */ /* 0x080fe20003f06270 */
[----:B------:R-:W-:Y:S01]  /*11440*/  IMAD.SHL.U32 R7, R8, 0x8, RZ ;  /* 0x0000000808077824 */ /* 0x000fe200078e00ff */
[----:B------:R-:W-:Y:S02]  /*11450*/  LEA.HI.X R4, R2, UR9, R3, 0x1, P2 ;  /* 0x0000000902047c11 */ /* 0x000fe400090f0c03 */
[-C--:B------:R-:W-:Y:S01]  /*11460*/  ISETP.GE.AND P2, PT, R6, R11.reuse, PT ;  /* 0x0000000b0600720c */ /* 0x080fe20003f46270 */
[C---:B------:R-:W-:Y:S01]  /*11470*/  VIADD R9, R7.reuse, 0x80 ;  /* 0x0000008007097836 */ /* 0x040fe20000000000 */
[----:B------:R-:W-:Y:S01]  /*11480*/  ISETP.GE.AND P1, PT, R0, R11, PT ;  /* 0x0000000b0000720c */ /* 0x000fe20003f26270 */
[C---:B------:R-:W-:Y:S01]  /*11490*/  VIADD R13, R7.reuse, 0xc0 ;  /* 0x000000c0070d7836 */ /* 0x040fe20000000000 */
[----:B------:R0:W1:Y:S01]  /*114a0*/  SHFL.IDX PT, R2, R5, RZ, 0x181f ;  /* 0x00181fff05027589 */ /* 0x00006200000e0000 */
[----:B------:R-:W-:Y:S01]  /*114b0*/  VIADD R15, R7, 0x40 ;  /* 0x00000040070f7836 */ /* 0x000fe20000000000 */
[----:B------:R-:W-:-:S02]  /*114c0*/  SHF.R.S32.HI R10, RZ, 0x1f, R7 ;  /* 0x0000001fff0a7819 */ /* 0x000fc40000011407 */
[----:B------:R0:W2:Y:S01]  /*114d0*/  SHFL.IDX PT, R0, R4, RZ, 0x181f ;  /* 0x00181fff04007589 */ /* 0x0000a200000e0000 */
[----:B------:R-:W-:Y:S02]  /*114e0*/  SHF.R.S32.HI R8, RZ, 0x1f, R9 ;  /* 0x0000001fff087819 */ /* 0x000fe40000011409 */
[----:B------:R-:W-:Y:S02]  /*114f0*/  SHF.R.S32.HI R12, RZ, 0x1f, R13 ;  /* 0x0000001fff0c7819 */ /* 0x000fe4000001140d */
        /* <DEDUP_REMOVED lines=20> */
.L_x_1295:
[----:B------:R-:W-:Y:S05]  /*11640*/  BSYNC B1 ;  /* 0x0000000000017941 */ /* 0x000fea0003800000 */
.L_x_1294:
        /* <DEDUP_REMOVED lines=22> */
.L_x_1297:
[----:B------:R-:W-:Y:S05]  /*117b0*/  BSYNC B1 ;  /* 0x0000000000017941 */ /* 0x000fea0003800000 */
.L_x_1296:
        /* <DEDUP_REMOVED lines=22> */
.L_x_1299:
[----:B------:R-:W-:Y:S05]  /*11920*/  BSYNC B1 ;  /* 0x0000000000017941 */ /* 0x000fea0003800000 */
.L_x_1298:
[----:B0-----:R-:W-:Y:S01]  /*11930*/  VIADD R0, R6, 0x60 ;  /* 0x0000006006007836 */ /* 0x001fe20000000000 */
[----:B--2-4-:R-:W2:Y:S04]  /*11940*/  SHFL.IDX PT, R4, R4, 0x3, 0x181f ;  /* 0x00781f0004047f89 */ /* 0x014ea800000e0000 */
[----:B------:R-:W-:Y:S01]  /*11950*/  ISETP.GE.AND P0, PT, R0, R11, PT ;  /* 0x0000000b0000720c */ /* 0x000fe20003f06270 */
[----:B-1-3--:R1:W3:-:S12]  /*11960*/  SHFL.IDX PT, R2, R5, 0x3, 0x181f ;  /* 0x00781f0005027f89 */ /* 0x00a2d800000e0000 */
[----:B-1----:R-:W-:Y:S05]  /*11970*/  @P0 BRA `(.L_x_1288) ;  /* 0x0000000000480947 */ /* 0x002fea0003800000 */
[----:B------:R-:W-:Y:S01]  /*11980*/  ULDC UR4, c[0x0][0xac8] ;  /* 0x0002b20000047ab9 */ /* 0x000fe20000000800 */
[----:B------:R-:W-:Y:S01]  /*11990*/  ULDC.64 UR8, c[0x0][0x208] ;  /* 0x0000820000087ab9 */ /* 0x000fe20000000a00 */
[----:B------:R-:W-:Y:S02]  /*119a0*/  ISETP.GE.AND P3, PT, R7, UR4, PT ;  /* 0x0000000407007c0c */ /* 0x000fe4000bf66270 */
[----:B------:R-:W-:Y:S02]  /*119b0*/  ISETP.GE.AND P2, PT, R15, UR4, PT ;  /* 0x000000040f007c0c */ /* 0x000fe4000bf46270 */
[----:B------:R-:W-:Y:S02]  /*119c0*/  ISETP.GE.AND P1, PT, R9, UR4, PT ;  /* 0x0000000409007c0c */ /* 0x000fe4000bf26270 */
[----:B------:R-:W-:-:S07]  /*119d0*/  ISETP.GE.AND P0, PT, R13, UR4, PT ;  /* 0x000000040d007c0c */ /* 0x000fce000bf06270 */
[----:B---3--:R-:W-:-:S04]  /*119e0*/  @!P3 LEA R6, P4, R7, R2, 0x1 ;  /* 0x000000020706b211 */ /* 0x008fc800078808ff */
[----:B--2---:R-:W-:Y:S02]  /*119f0*/  @!P3 LEA.HI.X R7, R7, R4, R10, 0x1, P4 ;  /* 0x000000040707b211 */ /* 0x004fe400020f0c0a */
        /* <DEDUP_REMOVED lines=10> */
.L_x_1288:
[----:B------:R-:W-:Y:S05]  /*11aa0*/  BSYNC B0 ;  /* 0x0000000000007941 */ /* 0x000fea0003800000 */
.L_x_1278:
[----:B------:R-:W-:Y:S02]  /*11ab0*/  ULDC UR4, c[0x0][0xc3c] ;  /* 0x00030f0000047ab9 */ /* 0x000fe40000000800 */
[----:B------:R-:W-:-:S06]  /*11ac0*/  UISETP.GE.AND UP0, UPT, UR6, UR4, UPT ;  /* 0x000000040600728c */ /* 0x000fcc000bf06270 */
[----:B------:R-:W-:-:S13]  /*11ad0*/  PLOP3.LUT P0, PT, PT, PT, UP0, 0x80, 0x0 ;  /* 0x000000000000781c */ /* 0x000fda0003f0f008 */
[----:B------:R-:W-:Y:S05]  /*11ae0*/  @!P0 BRA `(.L_x_1300) ;  /* 0xfffffef4009c8947 */ /* 0x000fea000383ffff */
[----:B------:R-:W-:Y:S05]  /*11af0*/  EXIT ;  /* 0x000000000000794d */ /* 0x000fea0003800000 */
.L_x_1195:
[----:B------:R-:W-:-:S08]  /*11b00*/  NOP ;  /* 0x0000000000007918 */ /* 0x000fd00000000000 */
[----:B0-----:R-:W0:-:S00]  /*11b10*/  USETMAXREG.DEALLOC.CTAPOOL 0x18 ;  /* 0x00000018000079c8 */ /* 0x001e0000080e0500 */
        /* <DEDUP_REMOVED lines=18> */
.L_x_1301:
        /* <DEDUP_REMOVED lines=44> */
.L_x_1305:
        /* <DEDUP_REMOVED lines=39> */
[----:B------:R-:W-:-:S07]  /*12170*/  IMAD.MOV.U32 R5, RZ, RZ, R2 ;  /* 0x000000ffff057224 */ /* 0x000fce00078e0002 */
.L_x_1303:
[----:B------:R-:W-:Y:S02]  /*12180*/  IMAD.IADD R10, R9, 0x1, -R4 ;  /* 0x00000001090a7824 */ /* 0x000fe400078e0a04 */
[----:B------:R-:W-:Y:S02]  /*12190*/  IMAD.MOV.U32 R3, RZ, RZ, RZ ;  /* 0x000000ffff037224 */ /* 0x000fe400078e00ff */
[----:B------:R-:W-:-:S05]  /*121a0*/  IMAD R2, R5, UR5, R10 ;  /* 0x0000000505027c24 */ /* 0x000fca000f8e020a */
[----:B------:R-:W-:-:S13]  /*121b0*/  ISETP.GT.AND P0, PT, R2, UR6, PT ;  /* 0x0000000602007c0c */ /* 0x000fda000bf04270 */
[----:B------:R-:W-:-:S04]  /*121c0*/  VOTE.ANY R2, PT, !P0 ;  /* 0x0000000000027806 */ /* 0x000fc800040e0100 */
[----:B------:R-:W0:Y:S01]  /*121d0*/  POPC R9, R2 ;  /* 0x0000000200097309 */ /* 0x000e220000000000 */
[----:B------:R-:W-:Y:S01]  /*121e0*/  ISETP.NE.AND P0, PT, R2, RZ, PT ;  /* 0x000000ff0200720c */ /* 0x000fe20003f05270 */
[----:B0-----:R0:W1:Y:S04]  /*121f0*/  SHFL.IDX PT, R8, R8, R9, 0x1f ;  /* 0x00001f0908087589 */ /* 0x00106800000e0000 */
[----:B------:R0:W2:Y:S08]  /*12200*/  SHFL.IDX PT, R4, R7, R9, 0x1f ;  /* 0x00001f0907047589 */ /* 0x0000b000000e0000 */
[----:B------:R-:W-:Y:S05]  /*12210*/  @!P0 BRA `(.L_x_1306) ;  /* 0x0000000000088947 */ /* 0x000fea0003800000 */
[----:B------:R-:W-:-:S05]  /*12220*/  VIADD R2, R9, 0xffffffff ;  /* 0xffffffff09027836 */ /* 0x000fca0000000000 */
[----:B------:R3:W4:Y:S02]  /*12230*/  SHFL.IDX PT, R3, R5, R2, 0x1f ;  /* 0x00001f0205037589 */ /* 0x00072400000e0000 */
.L_x_1306:
[----:B----4-:R-:W-:Y:S01]  /*12240*/  IMAD R3, R3, UR5, R10 ;  /* 0x0000000503037c24 */ /* 0x010fe2000f8e020a */
[----:B-1----:R-:W-:Y:S01]  /*12250*/  ISETP.NE.AND P0, PT, R8, 0x1, PT ;  /* 0x000000010800780c */ /* 0x002fe20003f05270 */
[----:B------:R-:W-:-:S03]  /*12260*/  VIADD R14, R9, UR4 ;  /* 0x00000004090e7c36 */ /* 0x000fc60008000000 */
[----:B------:R1:W-:Y:S01]  /*12270*/  STL [R1], R3 ;  /* 0x0000000301007387 */ /* 0x0003e20000100800 */
[----:B---3--:R-:W-:-:S03]  /*12280*/  IADD3 R5, -R3, UR6, RZ ;  /* 0x0000000603057c10 */ /* 0x008fc6000fffe1ff */
[----:B------:R1:W-:Y:S05]  /*12290*/  STL [R1+0xc], R14 ;  /* 0x00000c0e01007387 */ /* 0x0003ea0000100800 */
[----:B------:R-:W-:Y:S05]  /*122a0*/  @!P0 BRA `(.L_x_1307) ;  /* 0x0000000000e08947 */ /* 0x000fea0003800000 */
[----:B0-2---:R-:W-:Y:S02]  /*122b0*/  IABS R7, R4 ;  /* 0x0000000400077213 */ /* 0x005fe40000000000 */
[----:B------:R-:W-:Y:S02]  /*122c0*/  IABS R9, R8 ;  /* 0x0000000800097213 */ /* 0x000fe40000000000 */
[----:B------:R-:W0:Y:S01]  /*122d0*/  I2F.RP R10, R7 ;  /* 0x00000007000a7306 */ /* 0x000e220000209400 */
[----:B------:R-:W-:-:S07]  /*122e0*/  IABS R12, R5 ;  /* 0x00000005000c7213 */ /* 0x000fce0000000000 */
[----:B------:R-:W-:Y:S08]  /*122f0*/  I2F.RP R13, R9 ;  /* 0x00000009000d7306 */ /* 0x000ff00000209400 */
[----:B0-----:R-:W1:Y:S02]  /*12300*/  MUFU.RCP R10, R10 ;  /* 0x0000000a000a7308 */ /* 0x001e640000001000 */
[----:B-1----:R-:W-:-:S06]  /*12310*/  VIADD R3, R10, 0xffffffe ;  /* 0x0ffffffe0a037836 */ /* 0x002fcc0000000000 */
[----:B------:R-:W0:Y:S02]  /*12320*/  F2I.FTZ.U32.TRUNC.NTZ R3, R3 ;  /* 0x0000000300037305 */ /* 0x000e24000021f000 */
[----:B0-----:R-:W-:-:S04]  /*12330*/  IMAD.MOV R2, RZ, RZ, -R3 ;  /* 0x000000ffff027224 */ /* 0x001fc800078e0a03 */
[----:B------:R-:W-:Y:S02]  /*12340*/  IMAD R11, R2, R7, RZ ;  /* 0x00000007020b7224 */ /* 0x000fe400078e02ff */
[----:B------:R-:W-:-:S04]  /*12350*/  IMAD.MOV.U32 R2, RZ, RZ, RZ ;  /* 0x000000ffff027224 */ /* 0x000fc800078e00ff */
[----:B------:R-:W-:Y:S01]  /*12360*/  IMAD.HI.U32 R11, R3, R11, R2 ;  /* 0x0000000b030b7227 */ /* 0x000fe200078e0002 */
[----:B------:R-:W-:Y:S01]  /*12370*/  IABS R3, R4 ;  /* 0x0000000400037213 */ /* 0x000fe20000000000 */
[----:B------:R-:W0:Y:S04]  /*12380*/  MUFU.RCP R2, R13 ;  /* 0x0000000d00027308 */ /* 0x000e280000001000 */
[----:B------:R-:W-:Y:S02]  /*12390*/  IMAD.MOV R3, RZ, RZ, -R3 ;  /* 0x000000ffff037224 */ /* 0x000fe400078e0a03 */
[----:B------:R-:W-:-:S04]  /*123a0*/  IMAD.HI.U32 R10, R11, R12, RZ ;  /* 0x0000000c0b0a7227 */ /* 0x000fc800078e00ff */
[----:B------:R-:W-:-:S05]  /*123b0*/  IMAD R12, R10, R3, R12 ;  /* 0x000000030a0c7224 */ /* 0x000fca00078e020c */
[----:B------:R-:W-:Y:S01]  /*123c0*/  ISETP.GT.U32.AND P1, PT, R7, R12, PT ;  /* 0x0000000c0700720c */ /* 0x000fe20003f24070 */
[----:B0-----:R-:W-:-:S06]  /*123d0*/  VIADD R3, R2, 0xffffffe ;  /* 0x0ffffffe02037836 */ /* 0x001fcc0000000000 */
[----:B------:R-:W0:Y:S06]  /*123e0*/  F2I.FTZ.U32.TRUNC.NTZ R3, R3 ;  /* 0x0000000300037305 */ /* 0x000e2c000021f000 */
[----:B------:R-:W-:Y:S02]  /*123f0*/  @!P1 IMAD.IADD R12, R12, 0x1, -R7 ;  /* 0x000000010c0c9824 */ /* 0x000fe400078e0a07 */
[----:B------:R-:W-:Y:S01]  /*12400*/  @!P1 VIADD R10, R10, 0x1 ;  /* 0x000000010a0a9836 */ /* 0x000fe20000000000 */
[----:B------:R-:W-:Y:S02]  /*12410*/  ISETP.NE.AND P1, PT, R4, RZ, PT ;  /* 0x000000ff0400720c */ /* 0x000fe40003f25270 */
[----:B------:R-:W-:Y:S01]  /*12420*/  ISETP.GE.U32.AND P0, PT, R12, R7, PT ;  /* 0x000000070c00720c */ /* 0x000fe20003f06070 */
[----:B0-----:R-:W-:-:S04]  /*12430*/  IMAD.MOV R2, RZ, RZ, -R3 ;  /* 0x000000ffff027224 */ /* 0x001fc800078e0a03 */
[----:B------:R-:W-:Y:S02]  /*12440*/  IMAD R7, R2, R9, RZ ;  /* 0x0000000902077224 */ /* 0x000fe400078e02ff */
[----:B------:R-:W-:-:S06]  /*12450*/  IMAD.MOV.U32 R2, RZ, RZ, RZ ;  /* 0x000000ffff027224 */ /* 0x000fcc00078e00ff */
[----:B------:R-:W-:Y:S02]  /*12460*/  @P0 VIADD R10, R10, 0x1 ;  /* 0x000000010a0a0836 */ /* 0x000fe40000000000 */
[----:B------:R-:W-:Y:S01]  /*12470*/  IMAD.HI.U32 R7, R3, R7, R2 ;  /* 0x0000000703077227 */ /* 0x000fe200078e0002 */
[----:B------:R-:W-:Y:S02]  /*12480*/  LOP3.LUT R2, R5, R4, RZ, 0x3c, !PT ;  /* 0x0000000405027212 */ /* 0x000fe400078e3cff */
[----:B------:R-:W-:Y:S02]  /*12490*/  IABS R3, R8 ;  /* 0x0000000800037213 */ /* 0x000fe40000000000 */
[----:B------:R-:W-:-:S03]  /*124a0*/  ISETP.GE.AND P2, PT, R2, RZ, PT ;  /* 0x000000ff0200720c */ /* 0x000fc60003f46270 */
[----:B------:R-:W-:-:S10]  /*124b0*/  IMAD.MOV R3, RZ, RZ, -R3 ;  /* 0x000000ffff037224 */ /* 0x000fd400078e0a03 */
[----:B------:R-:W-:Y:S01]  /*124c0*/  @!P2 IMAD.MOV R10, RZ, RZ, -R10 ;  /* 0x000000ffff0aa224 */ /* 0x000fe200078e0a0a */
[----:B------:R-:W-:-:S04]  /*124d0*/  @!P1 LOP3.LUT R10, RZ, R4, RZ, 0x33, !PT ;  /* 0x00000004ff0a9212 */ /* 0x000fc800078e33ff */
        /* <DEDUP_REMOVED lines=8> */
[----:B------:R-:W-:-:S04]  /*12560*/  LOP3.LUT R2, R10, R8, RZ, 0x3c, !PT ;  /* 0x000000080a027212 */ /* 0x000fc800078e3cff */
[----:B------:R-:W-:Y:S01]  /*12570*/  ISETP.GE.AND P2, PT, R2, RZ, PT ;  /* 0x000000ff0200720c */ /* 0x000fe20003f46270 */
[----:B------:R-:W-:-:S04]  /*12580*/  IMAD.MOV R2, RZ, RZ, -R10 ;  /* 0x000000ffff027224 */ /* 0x000fc800078e0a0a */
[----:B------:R-:W-:Y:S02]  /*12590*/  IMAD R2, R4, R2, R5 ;  /* 0x0000000204027224 */ /* 0x000fe400078e0205 */
        /* <DEDUP_REMOVED lines=8> */
[----:B------:R-:W-:Y:S05]  /*12620*/  BRA `(.L_x_1308) ;  /* 0x0000000000f87947 */ /* 0x000fea0003800000 */
.L_x_1307:
[----:B-1----:R-:W1:Y:S01]  /*12630*/  LDC.64 R2, c[0x0][0xc90] ;  /* 0x00032400ff027b82 */ /* 0x002e620000000a00 */
[----:B------:R-:W-:Y:S01]  /*12640*/  ULDC.64 UR6, c[0x0][0x208] ;  /* 0x0000820000067ab9 */ /* 0x000fe20000000a00 */
[----:B-1----:R-:W-:-:S05]  /*12650*/  IMAD.WIDE R2, R14, 0x4, R2 ;  /* 0x000000040e027825 */ /* 0x002fca00078e0202 */
[----:B0-----:R0:W2:Y:S02]  /*12660*/  LDG.E R7, desc[UR6][R2.64] ;  /* 0x0000000602077981 */ /* 0x0010a4000c1e1900 */
[----:B0-----:R-:W-:Y:S02]  /*12670*/  IMAD.MOV.U32 R2, RZ, RZ, RZ ;  /* 0x000000ffff027224 */ /* 0x001fe400078e00ff */
[----:B--2---:R-:W-:-:S05]  /*12680*/  IMAD R8, R4, R7, RZ ;  /* 0x0000000704087224 */ /* 0x004fca00078e02ff */
[----:B------:R-:W-:-:S04]  /*12690*/  IABS R9, R8 ;  /* 0x0000000800097213 */ /* 0x000fc80000000000 */
[----:B------:R-:W0:Y:S08]  /*126a0*/  I2F.RP R10, R9 ;  /* 0x00000009000a7306 */ /* 0x000e300000209400 */
[----:B0-----:R-:W0:Y:S02]  /*126b0*/  MUFU.RCP R10, R10 ;  /* 0x0000000a000a7308 */ /* 0x001e240000001000 */
[----:B0-----:R-:W-:-:S06]  /*126c0*/  VIADD R11, R10, 0xffffffe ;  /* 0x0ffffffe0a0b7836 */ /* 0x001fcc0000000000 */
[----:B------:R-:W0:Y:S02]  /*126d0*/  F2I.FTZ.U32.TRUNC.NTZ R3, R11 ;  /* 0x0000000b00037305 */ /* 0x000e24000021f000 */
[----:B0-----:R-:W-:-:S04]  /*126e0*/  IMAD.MOV R12, RZ, RZ, -R3 ;  /* 0x000000ffff0c7224 */ /* 0x001fc800078e0a03 */
[----:B------:R-:W-:-:S04]  /*126f0*/  IMAD R13, R12, R9, RZ ;  /* 0x000000090c0d7224 */ /* 0x000fc800078e02ff */
[----:B------:R-:W-:Y:S01]  /*12700*/  IMAD.HI.U32 R2, R3, R13, R2 ;  /* 0x0000000d03027227 */ /* 0x000fe200078e0002 */
[----:B------:R-:W-:Y:S02]  /*12710*/  IABS R13, R5 ;  /* 0x00000005000d7213 */ /* 0x000fe40000000000 */
[----:B------:R-:W-:-:S03]  /*12720*/  IABS R3, R8 ;  /* 0x0000000800037213 */ /* 0x000fc60000000000 */
[----:B------:R-:W-:-:S04]  /*12730*/  IMAD.HI.U32 R2, R2, R13, RZ ;  /* 0x0000000d02027227 */ /* 0x000fc800078e00ff */
[----:B------:R-:W-:-:S04]  /*12740*/  IMAD.MOV R3, RZ, RZ, -R3 ;  /* 0x000000ffff037224 */ /* 0x000fc800078e0a03 */
        /* <DEDUP_REMOVED lines=11> */
[----:B------:R-:W-:Y:S02]  /*12800*/  IMAD R9, R7, R2, RZ ;  /* 0x0000000207097224 */ /* 0x000fe400078e02ff */
[----:B------:R-:W-:Y:S02]  /*12810*/  IMAD.MOV R2, RZ, RZ, -R2 ;  /* 0x000000ffff027224 */ /* 0x000fe400078e0a02 */
[----:B------:R-:W-:Y:S02]  /*12820*/  IMAD.MOV R10, RZ, RZ, -R9 ;  /* 0x000000ffff0a7224 */ /* 0x000fe400078e0a09 */
[----:B------:R-:W-:Y:S02]  /*12830*/  IMAD R8, R8, R2, R5 ;  /* 0x0000000208087224 */ /* 0x000fe400078e0205 */
[----:B------:R-:W-:Y:S01]  /*12840*/  IMAD.MOV.U32 R2, RZ, RZ, RZ ;  /* 0x000000ffff027224 */ /* 0x000fe200078e00ff */
[----:B------:R-:W-:Y:S02]  /*12850*/  VIADDMNMX R7, R10, UR5, R7, PT ;  /* 0x000000050a077c46 */ /* 0x000fe4000b800107 */
[----:B------:R-:W-:-:S02]  /*12860*/  IADD3 R9, R9, 0x1000000, R8 ;  /* 0x0100000009097810 */ /* 0x000fc40007ffe008 */
[----:B------:R-:W-:-:S04]  /*12870*/  IABS R10, R7 ;  /* 0x00000007000a7213 */ /* 0x000fc80000000000 */
[----:B------:R-:W0:Y:S08]  /*12880*/  I2F.RP R11, R10 ;  /* 0x0000000a000b7306 */ /* 0x000e300000209400 */
[----:B0-----:R-:W0:Y:S02]  /*12890*/  MUFU.RCP R11, R11 ;  /* 0x0000000b000b7308 */ /* 0x001e240000001000 */
[----:B0-----:R-:W-:Y:S01]  /*128a0*/  VIADD R3, R11, 0xffffffe ;  /* 0x0ffffffe0b037836 */ /* 0x001fe20000000000 */
[----:B------:R-:W-:-:S05]  /*128b0*/  IABS R11, R7 ;  /* 0x00000007000b7213 */ /* 0x000fca0000000000 */
[----:B------:R-:W0:Y:S02]  /*128c0*/  F2I.FTZ.U32.TRUNC.NTZ R3, R3 ;  /* 0x0000000300037305 */ /* 0x000e24000021f000 */
[----:B0-----:R-:W-:-:S04]  /*128d0*/  IMAD.MOV R5, RZ, RZ, -R3 ;  /* 0x000000ffff057224 */ /* 0x001fc800078e0a03 */
[----:B------:R-:W-:-:S04]  /*128e0*/  IMAD R5, R5, R10, RZ ;  /* 0x0000000a05057224 */ /* 0x000fc800078e02ff */
[----:B------:R-:W-:Y:S01]  /*128f0*/  IMAD.HI.U32 R2, R3, R5, R2 ;  /* 0x0000000503027227 */ /* 0x000fe200078e0002 */
[----:B------:R-:W-:-:S03]  /*12900*/  IABS R5, R8 ;  /* 0x0000000800057213 */ /* 0x000fc60000000000 */
[----:B------:R-:W-:Y:S02]  /*12910*/  IMAD.MOV R3, RZ, RZ, -R11 ;  /* 0x000000ffff037224 */ /* 0x000fe400078e0a0b */
        /* <DEDUP_REMOVED lines=11> */
[----:B------:R-:W-:Y:S01]  /*129d0*/  @!P1 LOP3.LUT R2, RZ, R7, RZ, 0x33, !PT ;  /* 0x00000007ff029212 */ /* 0x000fe200078e33ff */
[----:B------:R-:W-:-:S04]  /*129e0*/  IMAD.MOV R7, RZ, RZ, -R7 ;  /* 0x000000ffff077224 */ /* 0x000fc800078e0a07 */
[----:B------:R-:W-:-:S05]  /*129f0*/  IMAD R3, R2, R7, R9 ;  /* 0x0000000702037224 */ /* 0x000fca00078e0209 */
[----:B------:R1:W-:Y:S02]  /*12a00*/  STL [R1+0x8], R3 ;  /* 0x0000080301007387 */ /* 0x0003e40000100800 */
.L_x_1308:
[----:B01----:R-:W-:-:S05]  /*12a10*/  LOP3.LUT R3, RZ, R2, RZ, 0x33, !PT ;  /* 0x00000002ff037212 */ /* 0x003fca00078e33ff */
[----:B------:R-:W-:-:S05]  /*12a20*/  IMAD.IADD R2, R4, 0x1, R3 ;  /* 0x0000000104027824 */ /* 0x000fca00078e0203 */
[----:B------:R1:W-:Y:S01]  /*12a30*/  STL [R1+0x4], R2 ;  /* 0x0000040201007387 */ /* 0x0003e20000100800 */
[----:B------:R-:W-:Y:S05]  /*12a40*/  BRA `(.L_x_1309) ;  /* 0x0000000000107947 */ /* 0x000fea0003800000 */
.L_x_1304:
[----:B------:R-:W-:Y:S01]  /*12a50*/  IMAD.U32 R2, RZ, RZ, UR6 ;  /* 0x00000006ff027e24 */ /* 0x000fe2000f8e00ff */
[----:B------:R0:W-:Y:S04]  /*12a60*/  STL [R1+0x4], RZ ;  /* 0x000004ff01007387 */ /* 0x0001e80000100800 */
[----:B------:R0:W-:Y:S04]  /*12a70*/  STL [R1+0x8], RZ ;  /* 0x000008ff01007387 */ /* 0x0001e80000100800 */
[----:B------:R0:W-:Y:S02]  /*12a80*/  STL [R1], R2 ;  /* 0x0000000201007387 */ /* 0x0001e40000100800 */
.L_x_1309:
[----:B------:R-:W2:Y:S04]  /*12a90*/  LDL R8, [R1] ;  /* 0x0000000001087983 */ /* 0x000ea80000100800 */
[----:B------:R-:W2:Y:S04]  /*12aa0*/  LDL R9, [R1+0x4] ;  /* 0x0000040001097983 */ /* 0x000ea80000100800 */
[----:B------:R-:W2:Y:S04]  /*12ab0*/  LDL R10, [R1+0x8] ;  /* 0x00000800010a7983 */ /* 0x000ea80000100800 */
[----:B------:R-:W2:Y:S01]  /*12ac0*/  LDL R11, [R1+0xc] ;  /* 0x00000c00010b7983 */ /* 0x000ea20000100800 */
[----:B------:R-:W-:-:S13]  /*12ad0*/  ISETP.NE.AND P0, PT, R0, RZ, PT ;  /* 0x000000ff0000720c */ /* 0x000fda0003f05270 */
[----:B------:R-:W3:Y:S01]  /*12ae0*/  @!P0 S2R R3, SR_CgaCtaId ;  /* 0x0000000000038919 */ /* 0x000ee20000008800 */
[----:B------:R-:W-:-:S04]  /*12af0*/  @!P0 MOV R0, 0x400 ;  /* 0x0000040000008802 */ /* 0x000fc80000000f00 */
[----:B---3--:R-:W-:-:S05]  /*12b00*/  @!P0 LEA R0, R3, R0, 0x18 ;  /* 0x0000000003008211 */ /* 0x008fca00078ec0ff */
[----:B--2---:R2:W-:Y:S01]  /*12b10*/  @!P0 STS.128 [R0+0x308d0], R8 ;  /* 0x0308d00800008388 */ /* 0x0045e20000000c00 */
[----:B------:R-:W-:Y:S06]  /*12b20*/  BAR.ARV 0x5, 0x180 ;  /* 0x0146000000007b1d */ /* 0x000fec0000002000 */
.L_x_1302:
[----:B--2---:R-:W2:Y:S01]  /*12b30*/  LDL R0, [R1+0xc] ;  /* 0x00000c0001007983 */ /* 0x004ea20000100800 */
[----:B------:R-:W-:Y:S01]  /*12b40*/  ULDC UR4, c[0x0][0xc3c] ;  /* 0x00030f0000047ab9 */ /* 0x000fe20000000800 */
[----:B------:R-:W-:Y:S01]  /*12b50*/  IMAD.MOV.U32 R19, RZ, RZ, RZ ;  /* 0x000000ffff137224 */ /* 0x000fe200078e00ff */
[----:B--2---:R-:W-:Y:S01]  /*12b60*/  ISETP.GE.AND P0, PT, R0, UR4, PT ;  /* 0x0000000400007c0c */ /* 0x004fe2000bf06270 */
[----:B------:R-:W-:-:S05]  /*12b70*/  IMAD.MOV.U32 R0, RZ, RZ, 0x1 ;  /* 0x00000001ff007424 */ /* 0x000fca00078e00ff */
[----:B------:R2:W-:Y:S04]  /*12b80*/  STL [R1+0x10], R0 ;  /* 0x0000100001007387 */ /* 0x0005e80000100800 */
[----:B------:R2:W-:Y:S03]  /*12b90*/  STL [R1+0x50], RZ ;  /* 0x000050ff01007387 */ /* 0x0005e60000100800 */
[----:B------:R-:W-:Y:S05]  /*12ba0*/  @P0 BRA `(.L_x_1310) ;  /* 0x0000006c00240947 */ /* 0x000fea0003800000 */
[----:B------:R-:W4:Y:S01]  /*12bb0*/  S2UR UR5, SR_CgaCtaId ;  /* 0x00000000000579c3 */ /* 0x000f220000008800 */
[C---:B--2---:R-:W-:Y:S01]  /*12bc0*/  IMAD.SHL.U32 R0, R6.reuse, 0x8, RZ ;  /* 0x0000000806007824 */ /* 0x044fe200078e00ff */
[----:B------:R-:W-:Y:S01]  /*12bd0*/  LOP3.LUT R4, R6, 0x7f, RZ, 0xc0, !PT ;  /* 0x0000007f06047812 */ /* 0x000fe200078ec0ff */
[----:B------:R-:W-:Y:S01]  /*12be0*/  UMOV UR4, 0x400 ;  /* 0x0000040000047882 */ /* 0x000fe20000000000 */
[----:B------:R-:W-:Y:S01]  /*12bf0*/  BSSY B8, `(.L_x_1310) ;  /* 0x00006c4000087945 */ /* 0x000fe20003800000 */
[----:B------:R-:W-:Y:S01]  /*12c00*/  IMAD.MOV.U32 R19, RZ, RZ, RZ ;  /* 0x000000ffff137224 */ /* 0x000fe200078e00ff */
[----:B------:R-:W-:Y:S01]  /*12c10*/  LOP3.LUT R3, R0, 0x1f8, RZ, 0xc0, !PT ;  /* 0x000001f800037812 */ /* 0x000fe200078ec0ff */
[----:B01----:R-:W-:Y:S01]  /*12c20*/  IMAD.SHL.U32 R2, R4, 0x8, RZ ;  /* 0x0000000804027824 */ /* 0x003fe200078e00ff */
        /* <DEDUP_REMOVED lines=9> */
[----:B----4-:R-:W-:-:S06]  /*12cc0*/  ULEA UR4, UR5, UR4, 0x18 ;  /* 0x0000000405047291 */ /* 0x010fcc000f8ec03f */
[----:B------:R-:W-:-:S04]  /*12cd0*/  IMAD.U32 R18, RZ, RZ, UR4 ;  /* 0x00000004ff127e24 */ /* 0x000fc8000f8e00ff */
[----:B------:R-:W-:-:S05]  /*12ce0*/  IMAD R3, R3, 0x2, R18 ;  /* 0x0000000203037824 */ /* 0x000fca00078e0212 */
[----:B------:R0:W-:Y:S04]  /*12cf0*/  STL [R1+0x20], R3 ;  /* 0x0000200301007387 */ /* 0x0001e80000100800 */
[----:B------:R-:W-:Y:S04]  /*12d00*/  STL [R1+0x50], RZ ;  /* 0x000050ff01007387 */ /* 0x000fe80000100800 */
[----:B------:R1:W-:Y:S01]  /*12d10*/  STL [R1+0x10], R2 ;  /* 0x0000100201007387 */ /* 0x0003e20000100800 */
[C---:B0-----:R-:W-:Y:S02]  /*12d20*/  LOP3.LUT R3, R0.reuse, 0x40, RZ, 0xfc, !PT ;  /* 0x0000004000037812 */ /* 0x041fe400078efcff */
[----:B-1----:R-:W-:-:S02]  /*12d30*/  LOP3.LUT R2, R0, 0x80, RZ, 0xfc, !PT ;  /* 0x0000008000027812 */ /* 0x002fc400078efcff */
[----:B------:R-:W-:-:S07]  /*12d40*/  LOP3.LUT R0, R0, 0xc0, RZ, 0xfc, !PT ;  /* 0x000000c000007812 */ /* 0x000fce00078efcff */
.L_x_1433:
[----:B---3--:R-:W2:Y:S01]  /*12d50*/  LDL R9, [R1+0xc] ;  /* 0x00000c0001097983 */ /* 0x008ea20000100800 */
[----:B------:R-:W-:Y:S05]  /*12d60*/  YIELD ;  /* 0x0000000000007946 */ /* 0x000fea0003800000 */
[----:B------:R-:W-:Y:S01]  /*12d70*/  ULDC.64 UR4, c[0x0][0xa28] ;  /* 0x00028a0000047ab9 */ /* 0x000fe20000000a00 */
[----:B------:R-:W-:Y:S01]  /*12d80*/  IMAD.MOV.U32 R0, RZ, RZ, RZ ;  /* 0x000000ffff007224 */ /* 0x000fe200078e00ff */
[----:B------:R-:W-:Y:S01]  /*12d90*/  ISETP.NE.U32.AND P0, PT, RZ, UR4, PT ;  /* 0x00000004ff007c0c */ /* 0x000fe2000bf05070 */
[----:B01----:R-:W0:Y:S01]  /*12da0*/  LDC.64 R4, c[0x0][0xa00] ;  /* 0x00028000ff047b82 */ /* 0x003e220000000a00 */
[----:B------:R-:W-:Y:S01]  /*12db0*/  ULDC.64 UR8, c[0x0][0x208] ;  /* 0x0000820000087ab9 */ /* 0x000fe20000000a00 */
[----:B------:R-:W-:Y:S01]  /*12dc0*/  IMAD.MOV.U32 R10, RZ, RZ, RZ ;  /* 0x000000ffff0a7224 */ /* 0x000fe200078e00ff */
[----:B------:R-:W-:Y:S01]  /*12dd0*/  ISETP.NE.AND.EX P0, PT, RZ, UR5, PT, P0 ;  /* 0x00000005ff007c0c */ /* 0x000fe2000bf05300 */
[----:B------:R-:W-:Y:S01]  /*12de0*/  ULDC.64 UR4, c[0x0][0xa18] ;  /* 0x0002860000047ab9 */ /* 0x000fe20000000a00 */
[----:B------:R-:W-:-:S11]  /*12df0*/  ULDC.64 UR6, c[0x0][0xa08] ;  /* 0x0002820000067ab9 */ /* 0x000fd60000000a00 */
[----:B------:R-:W2:Y:S02]  /*12e00*/  @P0 LDC.64 R2, c[0x0][0xa28] ;  /* 0x00028a00ff020b82 */ /* 0x000ea40000000a00 */
[----:B--2---:R-:W-:-:S05]  /*12e10*/  @P0 IMAD.WIDE R2, R9, 0x4, R2 ;  /* 0x0000000409020825 */ /* 0x004fca00078e0202 */
[----:B------:R1:W5:Y:S01]  /*12e20*/  @P0 LDG.E R0, desc[UR8][R2.64] ;  /* 0x0000000802000981 */ /* 0x000362000c1e1900 */
[----:B------:R-:W-:Y:S01]  /*12e30*/  ISETP.NE.U32.AND P0, PT, RZ, UR4, PT ;  /* 0x00000004ff007c0c */ /* 0x000fe2000bf05070 */
[----:B0-----:R-:W-:Y:S01]  /*12e40*/  IMAD.WIDE R4, R9, 0x4, R4 ;  /* 0x0000000409047825 */ /* 0x001fe200078e0204 */
[----:B------:R-:W-:Y:S02]  /*12e50*/  ISETP.NE.U32.AND P1, PT, RZ, UR6, PT ;  /* 0x00000006ff007c0c */ /* 0x000fe4000bf25070 */
[----:B------:R-:W-:Y:S01]  /*12e60*/  ISETP.NE.AND.EX P2, PT, RZ, UR5, PT, P0 ;  /* 0x00000005ff007c0c */ /* 0x000fe2000bf45300 */
[----:B------:R-:W-:Y:S01]  /*12e70*/  ULDC.64 UR4, c[0x0][0xa00] ;  /* 0x0002800000047ab9 */ /* 0x000fe20000000a00 */
[----:B------:R-:W-:Y:S01]  /*12e80*/  ISETP.NE.AND.EX P1, PT, RZ, UR7, PT, P1 ;  /* 0x00000007ff007c0c */ /* 0x000fe2000bf25310 */
[----:B------:R-:W-:Y:S01]  /*12e90*/  IMAD.MOV.U32 R8, RZ, RZ, RZ ;  /* 0x000000ffff087224 */ /* 0x000fe200078e00ff */
[----:B------:R-:W-:Y:S01]  /*12ea0*/  ISETP.NE.U32.AND P0, PT, RZ, UR4, PT ;  /* 0x00000004ff007c0c */ /* 0x000fe2000bf05070 */
[----:B-1----:R-:W0:Y:S03]  /*12eb0*/  LDC.64 R2, c[0x0][0xa08] ;  /* 0x00028200ff027b82 */ /* 0x002e260000000a00 */
[----:B------:R-:W-:-:S05]  /*12ec0*/  ISETP.NE.AND.EX P0, PT, RZ, UR5, PT, P0 ;  /* 0x00000005ff007c0c */ /* 0x000fca000bf05300 */
[----:B------:R-:W1:Y:S08]  /*12ed0*/  @P2 LDC.64 R6, c[0x0][0xa18] ;  /* 0x00028600ff062b82 */ /* 0x000e700000000a00 */
[----:B------:R-:W2:Y:S01]  /*12ee0*/  @P0 LDG.E R10, desc[UR8][R4.64] ;  /* 0x00000008040a0981 */ /* 0x000ea2000c1e1900 */
[----:B------:R-:W-:Y:S01]  /*12ef0*/  ULDC UR4, c[0x0][0x288] ;  /* 0x0000a20000047ab9 */ /* 0x000fe20000000800 */
[----:B0-----:R-:W-:-:S05]  /*12f00*/  IMAD.WIDE R2, R9, 0x4, R2 ;  /* 0x0000000409027825 */ /* 0x001fca00078e0202 */
[----:B------:R-:W5:Y:S01]  /*12f10*/  @P1 LDG.E R8, desc[UR8][R2.64] ;  /* 0x0000000802081981 */ /* 0x000f62000c1e1900 */
[----:B-1----:R-:W-:-:S03]  /*12f20*/  @P2 IMAD.WIDE R6, R9, 0x4, R6 ;  /* 0x0000000409062825 */ /* 0x002fc600078e0206 */
[----:B--2---:R0:W-:Y:S02]  /*12f30*/  STL [R1+0x30], R10 ;  /* 0x0000300a01007387 */ /* 0x0041e40000100800 */
[----:B0-----:R-:W-:Y:S01]  /*12f40*/  IMAD.U32 R10, RZ, RZ, UR4 ;  /* 0x00000004ff0a7e24 */ /* 0x001fe2000f8e00ff */
[----:B------:R-:W-:-:S05]  /*12f50*/  ULDC.64 UR4, c[0x0][0x418] ;  /* 0x0001060000047ab9 */ /* 0x000fca0000000a00 */
        /* <DEDUP_REMOVED lines=12> */
[----:B------:R-:W0:Y:S04]  /*13020*/  LDG.E R7, desc[UR4][R4.64] ;  /* 0x0000000404077981 */ /* 0x000e28000c1e1900 */
[----:B------:R-:W0:Y:S02]  /*13030*/  LDG.E R4, desc[UR4][R4.64+0x4] ;  /* 0x0000040404047981 */ /* 0x000e24000c1e1900 */
[----:B0-----:R-:W-:-:S05]  /*13040*/  IMAD.IADD R10, R4, 0x1, -R7 ;  /* 0x00000001040a7824 */ /* 0x001fca00078e0a07 */
[----:B------:R1:W-:Y:S02]  /*13050*/  STL [R1+0x2c], R10 ;  /* 0x00002c0a01007387 */ /* 0x0003e40000100800 */
.L_x_1311:
[----:B------:R-:W2:Y:S01]  /*13060*/  LDL.LU R5, [R1+0x8] ;  /* 0x0000080001057983 */ /* 0x000ea20000300800 */
[----:B------:R-:W-:Y:S02]  /*13070*/  ULDC.64 UR4, c[0x0][0xa20] ;  /* 0x0002880000047ab9 */ /* 0x000fe40000000a00 */
[----:B------:R-:W-:-:S04]  /*13080*/  ISETP.NE.U32.AND P0, PT, RZ, UR4, PT ;  /* 0x00000004ff007c0c */ /* 0x000fc8000bf05070 */
[----:B------:R-:W-:Y:S02]  /*13090*/  ISETP.NE.AND.EX P0, PT, RZ, UR5, PT, P0 ;  /* 0x00000005ff007c0c */ /* 0x000fe4000bf05300 */
[C---:B--2---:R-:W-:Y:S02]  /*130a0*/  LOP3.LUT R7, R5.reuse, 0xff000000, RZ, 0xc0, !PT ;  /* 0xff00000005077812 */ /* 0x044fe400078ec0ff */
[C---:B------:R-:W-:Y:S02]  /*130b0*/  LOP3.LUT R4, R5.reuse, 0xff0000, RZ, 0xc0, !PT ;  /* 0x00ff000005047812 */ /* 0x040fe400078ec0ff */
[----:B------:R-:W-:Y:S02]  /*130c0*/  SHF.R.U32.HI R7, RZ, 0x8, R7 ;  /* 0x00000008ff077819 */ /* 0x000fe40000011607 */
[----:B------:R-:W-:Y:S02]  /*130d0*/  LOP3.LUT R16, R5, 0xffff, RZ, 0xc0, !PT ;  /* 0x0000ffff05107812 */ /* 0x000fe400078ec0ff */
[----:B------:R-:W-:Y:S01]  /*130e0*/  LEA.HI R7, R4, R7, RZ, 0x10 ;  /* 0x0000000704077211 */ /* 0x000fe200078f80ff */
[----:B-----5:R-:W-:-:S05]  /*130f0*/  IMAD.IADD R4, R8, 0x1, R0 ;  /* 0x0000000108047824 */ /* 0x020fca00078e0200 */
[----:B------:R2:W-:Y:S01]  /*13100*/  STL [R1+0x14], R4 ;  /* 0x0000140401007387 */ /* 0x0005e20000100800 */
[----:B------:R-:W-:Y:S05]  /*13110*/  @!P0 BRA `(.L_x_1312) ;  /* 0x0000000000148947 */ /* 0x000fea0003800000 */
[----:B------:R-:W3:Y:S01]  /*13120*/  LDC.64 R2, c[0x0][0xa20] ;  /* 0x00028800ff027b82 */ /* 0x000ee20000000a00 */
[----:B------:R-:W-:Y:S01]  /*13130*/  ULDC.64 UR4, c[0x0][0x208] ;  /* 0x0000820000047ab9 */ /* 0x000fe20000000a00 */
[----:B---3--:R-:W-:-:S05]  /*13140*/  IMAD.WIDE R2, R9, 0x4, R2 ;  /* 0x0000000409027825 */ /* 0x008fca00078e0202 */
[----:B------:R3:W5:Y:S01]  /*13150*/  LDG.E R6, desc[UR4][R2.64] ;  /* 0x0000000402067981 */ /* 0x000762000c1e1900 */
[----:B------:R-:W-:Y:S05]  /*13160*/  BRA `(.L_x_1313) ;  /* 0x0000000000147947 */ /* 0x000fea0003800000 */
.L_x_1312:
[----:B------:R-:W-:Y:S05]  /*13170*/  @!P1 BRA `(.L_x_1313) ;  /* 0x0000000000109947 */ /* 0x000fea0003800000 */
[----:B------:R-:W-:Y:S02]  /*13180*/  ULDC.64 UR4, c[0x0][0x208] ;  /* 0x0000820000047ab9 */ /* 0x000fe40000000a00 */
[----:B------:R-:W3:Y:S04]  /*13190*/  LDG.E R6, desc[UR4][R2.64] ;  /* 0x0000000402067981 */ /* 0x000ee8000c1e1900 */
[----:B------:R-:W3:Y:S02]  /*131a0*/  LDG.E R2, desc[UR4][R2.64+0x4] ;  /* 0x0000040402027981 */ /* 0x000ee4000c1e1900 */
[----:B---3--:R-:W-:-:S07]  /*131b0*/  IMAD.IADD R6, R2, 0x1, -R6 ;  /* 0x0000000102067824 */ /* 0x008fce00078e0a06 */
.L_x_1313:
[----:B--2---:R-:W2:Y:S01]  /*131c0*/  LDL.LU R4, [R1+0x4] ;  /* 0x0000040001047983 */ /* 0x004ea20000300800 */
[----:B---3--:R-:W3:Y:S01]  /*131d0*/  LDC R2, c[0x0][0x448] ;  /* 0x00011200ff027b82 */ /* 0x008ee20000000800 */
[----:B-----5:R-:W-:Y:S01]  /*131e0*/  IMAD.IADD R0, R6, 0x1, -R0 ;  /* 0x0000000106007824 */ /* 0x020fe200078e0a00 */
[----:B---3--:R-:W-:-:S13]  /*131f0*/  ISETP.NE.AND P1, PT, R2, 0x1, PT ;  /* 0x000000010200780c */ /* 0x008fda0003f25270 */
[----:B------:R-:W3:Y:S08]  /*13200*/  @P1 LDC R3, c[0x0][0x44c] ;  /* 0x00011300ff031b82 */ /* 0x000ef00000000800 */
[----:B------:R-:W4:Y:S01]  /*13210*/  @P1 LDC R2, c[0x0][0x450] ;  /* 0x00011400ff021b82 */ /* 0x000f220000000800 */
[----:B--2---:R-:W-:-:S04]  /*13220*/  IMAD.SHL.U32 R11, R4, 0x80, RZ ;  /* 0x00000080040b7824 */ /* 0x004fc800078e00ff */
[----:B------:R-:W-:Y:S01]  /*13230*/  VIADD R4, R11, 0x7f ;  /* 0x0000007f0b047836 */ /* 0x000fe20000000000 */
[----:B------:R2:W-:Y:S03]  /*13240*/  STL [R1+0x28], R11 ;  /* 0x0000280b01007387 */ /* 0x0005e60000100800 */
[----:B---3--:R-:W-:-:S04]  /*13250*/  @P1 IMAD.HI.U32 R3, R4, R3, RZ ;  /* 0x0000000304031227 */ /* 0x008fc800078e00ff */
[----:B------:R-:W-:Y:S01]  /*13260*/  IMAD.MOV.U32 R6, RZ, RZ, R4 ;  /* 0x000000ffff067224 */ /* 0x000fe200078e0004 */
[----:B----4-:R-:W-:Y:S01]  /*13270*/  @P1 SHF.R.U32.HI R6, RZ, R2, R3 ;  /* 0x00000002ff061219 */ /* 0x010fe20000011603 */
[----:B------:R-:W-:-:S05]  /*13280*/  VIADD R4, R0, 0x3f ;  /* 0x0000003f00047836 */ /* 0x000fca0000000000 */
[----:B------:R-:W-:-:S04]  /*13290*/  SHF.R.S32.HI R2, RZ, 0x1f, R4 ;  /* 0x0000001fff027819 */ /* 0x000fc80000011404 */
[----:B------:R-:W-:Y:S02]  /*132a0*/  LEA.HI R4, R2, R4, RZ, 0x6 ;  /* 0x0000000402047211 */ /* 0x000fe400078f30ff */
[----:B------:R-:W-:Y:S02]  /*132b0*/  IADD3 R2, R0, 0x1, -R10 ;  /* 0x0000000100027810 */ /* 0x000fe40007ffe80a */
[----:B------:R-:W-:-:S03]  /*132c0*/  SHF.R.S32.HI R9, RZ, 0x6, R4 ;  /* 0x00000006ff097819 */ /* 0x000fc60000011404 */
[----:B------:R-:W-:Y:S02]  /*132d0*/  IMAD.IADD R6, R2, 0x1, R6 ;  /* 0x0000000102067824 */ /* 0x000fe400078e0206 */
[----:B------:R-:W3:Y:S01]  /*132e0*/  LDC.64 R2, c[0x0][0x9e0] ;  /* 0x00027800ff027b82 */ /* 0x000ee20000000a00 */
[----:B------:R2:W-:Y:S01]  /*132f0*/  STL [R1+0x58], R9 ;  /* 0x0000580901007387 */ /* 0x0005e20000100800 */
[----:B---3--:R-:W-:Y:S01]  /*13300*/  ISETP.GE.AND P2, PT, R3, 0x1, PT ;  /* 0x000000010300780c */ /* 0x008fe20003f46270 */
[----:B------:R-:W-:-:S12]  /*13310*/  IMAD.IADD R2, R6, 0x1, R2 ;  /* 0x0000000106027824 */ /* 0x000fd800078e0202 */
[----:B--2---:R-:W-:Y:S05]  /*13320*/  @!P2 BRA `(.L_x_1314) ;  /* 0x000000000048a947 */ /* 0x004fea0003800000 */
[C---:B------:R-:W-:Y:S01]  /*13330*/  ISETP.GT.AND P0, PT, R6.reuse, RZ, PT ;  /* 0x000000ff0600720c */ /* 0x040fe20003f04270 */
[----:B------:R-:W-:Y:S01]  /*13340*/  BSSY B0, `(.L_x_1315) ;  /* 0x000000e000007945 */ /* 0x000fe20003800000 */
[----:B------:R-:W-:-:S11]  /*13350*/  VIADD R8, R6, 0xffffffff ;  /* 0xffffffff06087836 */ /* 0x000fd60000000000 */
[----:B------:R-:W-:Y:S05]  /*13360*/  @P0 BRA `(.L_x_1316) ;  /* 0x00000000001c0947 */ /* 0x000fea0003800000 */
[----:B------:R-:W-:Y:S01]  /*13370*/  ISETP.NE.AND P0, PT, R3, 0x1, PT ;  /* 0x000000010300780c */ /* 0x000fe20003f05270 */
[----:B------:R-:W-:-:S12]  /*13380*/  IMAD.MOV R6, RZ, RZ, -R6 ;  /* 0x000000ffff067224 */ /* 0x000fd800078e0a06 */
[----:B------:R-:W2:Y:S02]  /*13390*/  @P0 LDC.64 R4, c[0x0][0x9e8] ;  /* 0x00027a00ff040b82 */ /* 0x000ea40000000a00 */
[----:B--2---:R-:W-:-:S05]  /*133a0*/  @P0 IMAD.HI.U32 R4, R6, R4, RZ ;  /* 0x0000000406040227 */ /* 0x004fca00078e00ff */
[----:B------:R-:W-:-:S04]  /*133b0*/  @P0 SHF.R.U32.HI R6, RZ, R5, R4 ;  /* 0x00000005ff060219 */ /* 0x000fc80000011604 */
[----:B------:R-:W-:Y:S01]  /*133c0*/  LOP3.LUT R8, RZ, R6, RZ, 0x33, !PT ;  /* 0x00000006ff087212 */ /* 0x000fe200078e33ff */
[----:B------:R-:W-:Y:S06]  /*133d0*/  BRA `(.L_x_1317) ;  /* 0x0000000000107947 */ /* 0x000fec0003800000 */
.L_x_1316:
[----:B------:R-:W-:-:S13]  /*133e0*/  ISETP.NE.AND P0, PT, R3, 0x1, PT ;  /* 0x000000010300780c */ /* 0x000fda0003f05270 */
[----:B------:R-:W2:Y:S02]  /*133f0*/  @P0 LDC.64 R4, c[0x0][0x9e8] ;  /* 0x00027a00ff040b82 */ /* 0x000ea40000000a00 */
[----:B--2---:R-:W-:-:S05]  /*13400*/  @P0 IMAD.HI.U32 R4, R8, R4, RZ ;  /* 0x0000000408040227 */ /* 0x004fca00078e00ff */
[----:B------:R-:W-:-:S07]  /*13410*/  @P0 SHF.R.U32.HI R8, RZ, R5, R4 ;  /* 0x00000005ff080219 */ /* 0x000fce0000011604 */
.L_x_1317:
[----:B------:R-:W-:Y:S05]  /*13420*/  BSYNC B0 ;  /* 0x0000000000007941 */ /* 0x000fea0003800000 */
.L_x_1315:
[----:B------:R-:W-:-:S05]  /*13430*/  IMAD R8, R8, R3, R3 ;  /* 0x0000000308087224 */ /* 0x000fca00078e0203 */
[----:B------:R-:W-:-:S07]  /*13440*/  VIMNMX R2, R2, R8, PT ;  /* 0x0000000802027248 */ /* 0x000fce0003fe0100 */
.L_x_1314:
[----:B------:R-:W2:Y:S01]  /*13450*/  @P1 LDC R4, c[0x0][0x44c] ;  /* 0x00011300ff041b82 */ /* 0x000ea20000000800 */
[----:B------:R-:W-:Y:S01]  /*13460*/  IMAD.MOV.U32 R5, RZ, RZ, R11 ;  /* 0x000000ffff057224 */ /* 0x000fe200078e000b */
[----:B------:R-:W-:Y:S01]  /*13470*/  ULDC UR4, c[0x0][0x9dc] ;  /* 0x0002770000047ab9 */ /* 0x000fe20000000800 */
[----:B------:R-:W-:-:S05]  /*13480*/  VIADD R2, R2, 0x3f ;  /* 0x0000003f02027836 */ /* 0x000fca0000000000 */
[----:B------:R-:W3:Y:S01]  /*13490*/  @P1 LDC R6, c[0x0][0x450] ;  /* 0x00011400ff061b82 */ /* 0x000ee20000000800 */
[----:B--2---:R-:W-:-:S05]  /*134a0*/  @P1 IMAD.HI.U32 R4, R11, R4, RZ ;  /* 0x000000040b041227 */ /* 0x004fca00078e00ff */
[----:B---3--:R-:W-:-:S04]  /*134b0*/  @P1 SHF.R.U32.HI R5, RZ, R6, R4 ;  /* 0x00000006ff051219 */ /* 0x008fc80000011604 */
[----:B------:R-:W-:Y:S02]  /*134c0*/  IADD3 R6, R5, R0, -R10 ;  /* 0x0000000005067210 */ /* 0x000fe40007ffe80a */
[----:B------:R-:W-:-:S04]  /*134d0*/  SHF.R.S32.HI R0, RZ, 0x1f, R2 ;  /* 0x0000001fff007819 */ /* 0x000fc80000011402 */
[----:B------:R-:W-:Y:S01]  /*134e0*/  LEA.HI R0, R0, R2, RZ, 0x6 ;  /* 0x0000000200007211 */ /* 0x000fe200078f30ff */
[----:B------:R-:W-:-:S03]  /*134f0*/  VIADD R2, R6, -UR4 ;  /* 0x8000000406027c36 */ /* 0x000fc60008000000 */
[----:B------:R-:W-:-:S04]  /*13500*/  SHF.R.S32.HI R4, RZ, 0x6, R0 ;  /* 0x00000006ff047819 */ /* 0x000fc80000011400 */
[----:B------:R-:W-:Y:S01]  /*13510*/  VIMNMX R0, R9, R4, PT ;  /* 0x0000000409007248 */ /* 0x000fe20003fe0100 */
[----:B------:R2:W-:Y:S01]  /*13520*/  STL [R1+0x54], R4 ;  /* 0x0000540401007387 */ /* 0x0005e20000100800 */
[----:B------:R-:W-:Y:S05]  /*13530*/  @!P2 BRA `(.L_x_1318) ;  /* 0x000000000044a947 */ /* 0x000fea0003800000 */
[----:B------:R-:W-:Y:S01]  /*13540*/  ISETP.GT.AND P0, PT, R6, -0x1, PT ;  /* 0xffffffff0600780c */ /* 0x000fe20003f04270 */
[----:B------:R-:W-:-:S12]  /*13550*/  BSSY B0, `(.L_x_1319) ;  /* 0x000000d000007945 */ /* 0x000fd80003800000 */
[----:B------:R-:W-:Y:S05]  /*13560*/  @P0 BRA `(.L_x_1320) ;  /* 0x00000000001c0947 */ /* 0x000fea0003800000 */
[----:B------:R-:W-:Y:S02]  /*13570*/  ISETP.NE.AND P0, PT, R3, 0x1, PT ;  /* 0x000000010300780c */ /* 0x000fe40003f05270 */
[----:B------:R-:W-:-:S11]  /*13580*/  LOP3.LUT R6, RZ, R6, RZ, 0x33, !PT ;  /* 0x00000006ff067212 */ /* 0x000fd600078e33ff */
[----:B--2---:R-:W2:Y:S02]  /*13590*/  @P0 LDC.64 R4, c[0x0][0x9e8] ;  /* 0x00027a00ff040b82 */ /* 0x004ea40000000a00 */
[----:B--2---:R-:W-:-:S05]  /*135a0*/  @P0 IMAD.HI.U32 R4, R6, R4, RZ ;  /* 0x0000000406040227 */ /* 0x004fca00078e00ff */
[----:B------:R-:W-:-:S04]  /*135b0*/  @P0 SHF.R.U32.HI R6, RZ, R5, R4 ;  /* 0x00000005ff060219 */ /* 0x000fc80000011604 */
[----:B------:R-:W-:Y:S01]  /*135c0*/  LOP3.LUT R6, RZ, R6, RZ, 0x33, !PT ;  /* 0x00000006ff067212 */ /* 0x000fe200078e33ff */
[----:B------:R-:W-:Y:S06]  /*135d0*/  BRA `(.L_x_1321) ;  /* 0x0000000000107947 */ /* 0x000fec0003800000 */
.L_x_1320:
[----:B------:R-:W-:-:S13]  /*135e0*/  ISETP.NE.AND P0, PT, R3, 0x1, PT ;  /* 0x000000010300780c */ /* 0x000fda0003f05270 */
[----:B--2---:R-:W2:Y:S02]  /*135f0*/  @P0 LDC.64 R4, c[0x0][0x9e8] ;  /* 0x00027a00ff040b82 */ /* 0x004ea40000000a00 */
[----:B--2---:R-:W-:-:S05]  /*13600*/  @P0 IMAD.HI.U32 R4, R6, R4, RZ ;  /* 0x0000000406040227 */ /* 0x004fca00078e00ff */
[----:B------:R-:W-:-:S07]  /*13610*/  @P0 SHF.R.U32.HI R6, RZ, R5, R4 ;  /* 0x00000005ff060219 */ /* 0x000fce0000011604 */
.L_x_1321:
[----:B------:R-:W-:Y:S05]  /*13620*/  BSYNC B0 ;  /* 0x0000000000007941 */ /* 0x000fea0003800000 */
.L_x_1319:
[----:B------:R-:W-:-:S05]  /*13630*/  IMAD R3, R6, R3, RZ ;  /* 0x0000000306037224 */ /* 0x000fca00078e02ff */
[----:B------:R-:W-:-:S07]  /*13640*/  VIMNMX R2, R2, R3, !PT ;  /* 0x0000000302027248 */ /* 0x000fce0007fe0100 */
.L_x_1318:
[----:B------:R-:W-:Y:S01]  /*13650*/  SHF.R.S32.HI R3, RZ, 0x1f, R2 ;  /* 0x0000001fff037819 */ /* 0x000fe20000011402 */
[----:B------:R-:W-:Y:S01]  /*13660*/  IMAD.MOV.U32 R5, RZ, RZ, RZ ;  /* 0x000000ffff057224 */ /* 0x000fe200078e00ff */
[----:B--2---:R-:W-:Y:S01]  /*13670*/  SHF.R.U32.HI R4, RZ, 0x10, R7 ;  /* 0x00000010ff047819 */ /* 0x004fe20000011607 */
[----:B------:R-:W-:Y:S01]  /*13680*/  BSSY B0, `(.L_x_1322) ;  /* 0x0000029000007945 */ /* 0x000fe20003800000 */
[----:B------:R-:W-:Y:S01]  /*13690*/  LEA.HI R3, R3, R2, RZ, 0x6 ;  /* 0x0000000203037211 */ /* 0x000fe200078f30ff */
[----:B01----:R-:W-:Y:S01]  /*136a0*/  IMAD.MOV.U32 R10, RZ, RZ, R5 ;  /* 0x000000ffff0a7224 */ /* 0x003fe200078e0005 */
[----:B------:R-:W-:Y:S02]  /*136b0*/  ISETP.NE.AND P0, PT, R4, RZ, PT ;  /* 0x000000ff0400720c */ /* 0x000fe40003f05270 */
[----:B------:R-:W-:Y:S02]  /*136c0*/  SHF.R.S32.HI R3, RZ, 0x6, R3 ;  /* 0x00000006ff037819 */ /* 0x000fe40000011403 */
[----:B------:R-:W-:-:S02]  /*136d0*/  LOP3.LUT R8, R7, 0xff, RZ, 0xc0, !PT ;  /* 0x000000ff07087812 */ /* 0x000fc400078ec0ff */
[----:B------:R-:W-:-:S04]  /*136e0*/  VIMNMX R9, RZ, R3, !PT ;  /* 0x00000003ff097248 */ /* 0x000fc80007fe0100 */
[----:B------:R-:W-:Y:S01]  /*136f0*/  ISETP.GT.AND P1, PT, R0, R9, PT ;  /* 0x000000090000720c */ /* 0x000fe20003f24270 */
[----:B------:R0:W-:Y:S02]  /*13700*/  STL [R1+0x34], R9 ;  /* 0x0000340901007387 */ /* 0x0001e40000100800 */
[----:B------:R-:W1:Y:S02]  /*13710*/  @!P0 LDC R4, c[0x0][0x9f0] ;  /* 0x00027c00ff048b82 */ /* 0x000e640000000800 */
[----:B------:R0:W-:Y:S04]  /*13720*/  STL [R1+0x38], R5 ;  /* 0x0000380501007387 */ /* 0x0001e80000100800 */
[----:B------:R0:W-:Y:S04]  /*13730*/  STL [R1+0x40], R8 ;  /* 0x0000400801007387 */ /* 0x0001e80000100800 */
[----:B------:R-:W-:Y:S05]  /*13740*/  @!P1 BRA `(.L_x_1323) ;  /* 0x0000000000709947 */ /* 0x000fea0003800000 */
[-C--:B01----:R-:W-:Y:S02]  /*13750*/  IABS R5, R4.reuse ;  /* 0x0000000400057213 */ /* 0x083fe40000000000 */
[----:B------:R-:W-:Y:S02]  /*13760*/  IABS R7, R4 ;  /* 0x0000000400077213 */ /* 0x000fe40000000000 */
[----:B------:R-:W0:Y:S03]  /*13770*/  I2F.RP R2, R5 ;  /* 0x0000000500027306 */ /* 0x000e260000209400 */
[----:B------:R-:W-:-:S05]  /*13780*/  IMAD.MOV R7, RZ, RZ, -R7 ;  /* 0x000000ffff077224 */ /* 0x000fca00078e0a07 */
[----:B0-----:R-:W0:Y:S02]  /*13790*/  MUFU.RCP R2, R2 ;  /* 0x0000000200027308 */ /* 0x001e240000001000 */
[----:B0-----:R-:W-:-:S06]  /*137a0*/  VIADD R2, R2, 0xffffffe ;  /* 0x0ffffffe02027836 */ /* 0x001fcc0000000000 */
[----:B------:R-:W0:Y:S02]  /*137b0*/  F2I.FTZ.U32.TRUNC.NTZ R3, R2 ;  /* 0x0000000200037305 */ /* 0x000e24000021f000 */
[----:B0-----:R-:W-:-:S04]  /*137c0*/  IMAD.MOV R2, RZ, RZ, -R3 ;  /* 0x000000ffff027224 */ /* 0x001fc800078e0a03 */
[----:B------:R-:W-:Y:S02]  /*137d0*/  IMAD R6, R2, R5, RZ ;  /* 0x0000000502067224 */ /* 0x000fe400078e02ff */
[----:B------:R-:W-:-:S04]  /*137e0*/  IMAD.MOV.U32 R2, RZ, RZ, RZ ;  /* 0x000000ffff027224 */ /* 0x000fc800078e00ff */
[----:B------:R-:W-:Y:S01]  /*137f0*/  IMAD.HI.U32 R6, R3, R6, R2 ;  /* 0x0000000603067227 */ /* 0x000fe200078e0002 */
[----:B------:R-:W-:-:S05]  /*13800*/  IADD3 R3, R4, -0x1, R0 ;  /* 0xffffffff04037810 */ /* 0x000fca0007ffe000 */
[----:B------:R-:W-:-:S05]  /*13810*/  IMAD.IADD R3, R3, 0x1, -R9 ;  /* 0x0000000103037824 */ /* 0x000fca00078e0a09 */
[----:B------:R-:W-:Y:S02]  /*13820*/  IABS R2, R3 ;  /* 0x0000000300027213 */ /* 0x000fe40000000000 */
[----:B------:R-:W-:-:S03]  /*13830*/  LOP3.LUT R3, R3, R4, RZ, 0x3c, !PT ;  /* 0x0000000403037212 */ /* 0x000fc600078e3cff */
        /* <DEDUP_REMOVED lines=13> */
.L_x_1323:
[----:B------:R-:W-:Y:S05]  /*13910*/  BSYNC B0 ;  /* 0x0000000000007941 */ /* 0x000fea0003800000 */
.L_x_1322:
[----:B------:R-:W-:Y:S01]  /*13920*/  IMAD.MOV.U32 R3, RZ, RZ, R10 ;  /* 0x000000ffff037224 */ /* 0x000fe200078e000a */
[----:B------:R-:W-:Y:S03]  /*13930*/  BSSY B7, `(.L_x_1324) ;  /* 0x00004ce000077945 */ /* 0x000fe60003800000 */
[----:B------:R-:W-:-:S05]  /*13940*/  IMAD R2, R8, R3, R9 ;  /* 0x0000000308027224 */ /* 0x000fca00078e0209 */
[----:B------:R-:W-:Y:S01]  /*13950*/  VIADDMNMX R0, R2, R3, R0, PT ;  /* 0x0000000302007246 */ /* 0x000fe20003800100 */
[----:B------:R3:W-:Y:S03]  /*13960*/  STL [R1+0x24], R2 ;  /* 0x0000240201007387 */ /* 0x0007e60000100800 */
[----:B------:R-:W-:Y:S01]  /*13970*/  ISETP.GT.AND P0, PT, R0, R2, PT ;  /* 0x000000020000720c */ /* 0x000fe20003f04270 */
[----:B------:R3:W-:-:S12]  /*13980*/  STL [R1+0x3c], R0 ;  /* 0x00003c0001007387 */ /* 0x0007d80000100800 */
[----:B---3--:R-:W-:Y:S05]  /*13990*/  @P0 BRA `(.L_x_1325) ;  /* 0x00000000004c0947 */ /* 0x008fea0003800000 */
[----:B------:R-:W3:Y:S02]  /*139a0*/  S2R R2, SR_TID.X ;  /* 0x0000000000027919 */ /* 0x000ee40000002100 */
[----:B---3--:R-:W-:-:S04]  /*139b0*/  LOP3.LUT R2, R2, 0x7f, RZ, 0xc0, !PT ;  /* 0x0000007f02027812 */ /* 0x008fc800078ec0ff */
[----:B------:R-:W-:-:S13]  /*139c0*/  ISETP.NE.AND P0, PT, R2, RZ, PT ;  /* 0x000000ff0200720c */ /* 0x000fda0003f05270 */
[----:B------:R-:W-:Y:S05]  /*139d0*/  @P0 BRA `(.L_x_1326) ;  /* 0x0000004c000c0947 */ /* 0x000fea0003800000 */
[----:B------:R-:W3:Y:S01]  /*139e0*/  S2R R3, SR_LANEID ;  /* 0x0000000000037919 */ /* 0x000ee20000000000 */
[----:B------:R-:W-:Y:S01]  /*139f0*/  VOTEU.ANY UR4, UPT, PT ;  /* 0x0000000000047886 */ /* 0x000fe200038e0100 */
[----:B------:R-:W-:Y:S01]  /*13a00*/  ULDC.64 UR6, c[0x0][0x208] ;  /* 0x0000820000067ab9 */ /* 0x000fe20000000a00 */
[----:B------:R-:W3:Y:S08]  /*13a10*/  FLO.U32 R0, UR4 ;  /* 0x0000000400007d00 */ /* 0x000ef000080e0000 */
[----:B0-----:R-:W0:Y:S01]  /*13a20*/  POPC R5, UR4 ;  /* 0x0000000400057d09 */ /* 0x001e220008000000 */
[----:B---3--:R-:W-:-:S02]  /*13a30*/  ISETP.EQ.U32.AND P0, PT, R0, R3, PT ;  /* 0x000000030000720c */ /* 0x008fc40003f02070 */
[----:B------:R-:W0:Y:S11]  /*13a40*/  LDC.64 R2, c[0x0][0xc60] ;  /* 0x00031800ff027b82 */ /* 0x000e360000000a00 */
[----:B0-----:R-:W3:Y:S01]  /*13a50*/  @P0 ATOMG.E.ADD.STRONG.GPU PT, R3, desc[UR6][R2.64], R5 ;  /* 0x00000005020309a8 */ /* 0x001ee200081ee1c6 */
[----:B-1----:R-:W0:Y:S02]  /*13a60*/  S2R R4, SR_LTMASK ;  /* 0x0000000000047919 */ /* 0x002e240000003900 */
[----:B0-----:R-:W-:-:S04]  /*13a70*/  LOP3.LUT R4, R4, UR4, RZ, 0xc0, !PT ;  /* 0x0000000404047c12 */ /* 0x001fc8000f8ec0ff */
[----:B------:R-:W0:Y:S01]  /*13a80*/  POPC R7, R4 ;  /* 0x0000000400077309 */ /* 0x000e220000000000 */
[----:B---3--:R-:W0:Y:S02]  /*13a90*/  SHFL.IDX PT, R0, R3, R0, 0x1f ;  /* 0x00001f0003007589 */ /* 0x008e2400000e0000 */
[----:B0-----:R-:W-:-:S05]  /*13aa0*/  IADD3 R0, R0, UR38, R7 ;  /* 0x0000002600007c10 */ /* 0x001fca000fffe007 */
[----:B------:R3:W-:Y:S01]  /*13ab0*/  STL [R1], R0 ;  /* 0x0000000001007387 */ /* 0x0007e20000100800 */
[----:B------:R-:W-:Y:S05]  /*13ac0*/  BRA `(.L_x_1326) ;  /* 0x0000004800d07947 */ /* 0x000fea0003800000 */
.L_x_1325:
        /* <DEDUP_REMOVED lines=8> */
[----:B-1----:R-:W-:Y:S02]  /*13b50*/  IMAD.U32 R4, RZ, RZ, UR6 ;  /* 0x00000006ff047e24 */ /* 0x002fe4000f8e00ff */
[----:B------:R-:W1:Y:S01]  /*13b60*/  LDC.64 R2, c[0x4][R2] ;  /* 0x0100000002027b82 */ /* 0x000e620000000a00 */
[----:B0-----:R-:W-:Y:S02]  /*13b70*/  IMAD.U32 R5, RZ, RZ, UR7 ;  /* 0x00000007ff057e24 */ /* 0x001fe4000f8e00ff */
[----:B------:R-:W-:Y:S02]  /*13b80*/  IMAD.U32 R6, RZ, RZ, UR8 ;  /* 0x00000008ff067e24 */ /* 0x000fe4000f8e00ff */
[----:B------:R-:W-:-:S02]  /*13b90*/  IMAD.U32 R7, RZ, RZ, UR9 ;  /* 0x00000009ff077e24 */ /* 0x000fc4000f8e00ff */
[----:B--2---:R-:W-:Y:S02]  /*13ba0*/  IMAD.U32 R10, RZ, RZ, UR4 ;  /* 0x00000004ff0a7e24 */ /* 0x004fe4000f8e00ff */
[----:B------:R-:W-:Y:S02]  /*13bb0*/  IMAD.U32 R11, RZ, RZ, UR5 ;  /* 0x00000005ff0b7e24 */ /* 0x000fe4000f8e00ff */
[----:B------:R-:W-:Y:S02]  /*13bc0*/  IMAD.MOV.U32 R8, RZ, RZ, 0x70 ;  /* 0x00000070ff087424 */ /* 0x000fe400078e00ff */
[----:B------:R-:W-:Y:S02]  /*13bd0*/  IMAD.MOV.U32 R12, RZ, RZ, 0x1 ;  /* 0x00000001ff0c7424 */ /* 0x000fe400078e00ff */
[----:B------:R-:W-:-:S07]  /*13be0*/  IMAD.MOV.U32 R13, RZ, RZ, RZ ;  /* 0x000000ffff0d7224 */ /* 0x000fce00078e00ff */
[----:B------:R-:W-:-:S07]  /*13bf0*/  LEPC R20, `(.L_x_1328) ;  /* 0x000000001014794e */ /* 0x000fce0000000000 */
[----:B-1----:R-:W-:Y:S05]  /*13c00*/  CALL.ABS.NOINC R2 ;  /* 0x0000000002007343 */ /* 0x002fea0003c00000 */
.L_x_1328:
[----:B------:R-:W-:Y:S05]  /*13c10*/  BSYNC B6 ;  /* 0x0000000000067941 */ /* 0x000fea0003800000 */
.L_x_1327:
        /* <DEDUP_REMOVED lines=9> */
[----:B-1----:R-:W-:Y:S02]  /*13cb0*/  IMAD.U32 R4, RZ, RZ, UR6 ;  /* 0x00000006ff047e24 */ /* 0x002fe4000f8e00ff */
[----:B0-----:R-:W-:Y:S02]  /*13cc0*/  IMAD.U32 R5, RZ, RZ, UR7 ;  /* 0x00000007ff057e24 */ /* 0x001fe4000f8e00ff */
[----:B------:R-:W-:Y:S02]  /*13cd0*/  IMAD.U32 R6, RZ, RZ, UR8 ;  /* 0x00000008ff067e24 */ /* 0x000fe4000f8e00ff */
[----:B------:R-:W-:-:S02]  /*13ce0*/  IMAD.U32 R7, RZ, RZ, UR9 ;  /* 0x00000009ff077e24 */ /* 0x000fc4000f8e00ff */
[----:B--2---:R-:W-:Y:S02]  /*13cf0*/  IMAD.U32 R10, RZ, RZ, UR4 ;  /* 0x00000004ff0a7e24 */ /* 0x004fe4000f8e00ff */
[----:B------:R-:W-:Y:S02]  /*13d00*/  IMAD.U32 R11, RZ, RZ, UR5 ;  /* 0x00000005ff0b7e24 */ /* 0x000fe4000f8e00ff */
[----:B------:R-:W-:Y:S02]  /*13d10*/  IMAD.MOV.U32 R8, RZ, RZ, 0x70 ;  /* 0x00000070ff087424 */ /* 0x000fe400078e00ff */
[----:B------:R-:W-:Y:S02]  /*13d20*/  IMAD.MOV.U32 R12, RZ, RZ, 0x1 ;  /* 0x00000001ff0c7424 */ /* 0x000fe400078e00ff */
[----:B---3--:R-:W-:-:S07]  /*13d30*/  IMAD.MOV.U32 R13, RZ, RZ, RZ ;  /* 0x000000ffff0d7224 */ /* 0x008fce00078e00ff */
[----:B------:R-:W-:-:S07]  /*13d40*/  LEPC R20, `(.L_x_1331) ;  /* 0x000000001014794e */ /* 0x000fce0000000000 */
[----:B----4-:R-:W-:Y:S05]  /*13d50*/  CALL.ABS.NOINC R2 ;  /* 0x0000000002007343 */ /* 0x010fea0003c00000 */
.L_x_1331:
        /* <DEDUP_REMOVED lines=15> */
.L_x_1330:
[----:B------:R-:W-:Y:S05]  /*13e50*/  BSYNC B6 ;  /* 0x0000000000067941 */ /* 0x000fea0003800000 */
.L_x_1329:
[----:B------:R-:W3:Y:S01]  /*13e60*/  LDL R0, [R1+0xc] ;  /* 0x00000c0001007983 */ /* 0x000ee20000100800 */
[----:B------:R-:W-:Y:S02]  /*13e70*/  ULDC.64 UR4, c[0x0][0x9f8] ;  /* 0x00027e0000047ab9 */ /* 0x000fe40000000a00 */
[----:B------:R-:W-:Y:S01]  /*13e80*/  ISETP.NE.U32.AND P0, PT, RZ, UR4, PT ;  /* 0x00000004ff007c0c */ /* 0x000fe2000bf05070 */
[----:B------:R-:W4:Y:S01]  /*13e90*/  LDL R17, [R1+0x3c] ;  /* 0x00003c0001117983 */ /* 0x000f220000100800 */
[----:B------:R-:W-:Y:S02]  /*13ea0*/  ULDC.64 UR6, c[0x0][0x208] ;  /* 0x0000820000067ab9 */ /* 0x000fe40000000a00 */
[----:B------:R-:W-:Y:S01]  /*13eb0*/  ISETP.NE.AND.EX P0, PT, RZ, UR5, PT, P0 ;  /* 0x00000005ff007c0c */ /* 0x000fe2000bf05300 */
[----:B------:R-:W-:-:S12]  /*13ec0*/  ULDC.64 UR4, c[0x0][0xa08] ;  /* 0x0002820000047ab9 */ /* 0x000fd80000000a00 */
[----:B------:R-:W5:Y:S01]  /*13ed0*/  @P0 LDC.64 R2, c[0x0][0x9f8] ;  /* 0x00027e00ff020b82 */ /* 0x000f620000000a00 */
[----:B---3--:R-:W-:Y:S02]  /*13ee0*/  IMAD.MOV.U32 R7, RZ, RZ, R0 ;  /* 0x000000ffff077224 */ /* 0x008fe400078e0000 */
[----:B-----5:R-:W-:-:S05]  /*13ef0*/  @P0 IMAD.WIDE R2, R0, 0x4, R2 ;  /* 0x0000000400020825 */ /* 0x020fca00078e0202 */
[----:B------:R3:W0:Y:S01]  /*13f00*/  @P0 LDG.E R7, desc[UR6][R2.64] ;  /* 0x0000000602070981 */ /* 0x000622000c1e1900 */
[----:B----4-:R-:W-:Y:S01]  /*13f10*/  VIADD R0, R17, 0xffffffff ;  /* 0xffffffff11007836 */ /* 0x010fe20000000000 */
[----:B---3--:R-:W3:Y:S02]  /*13f20*/  LDC.64 R2, c[0x0][0x418] ;  /* 0x00010600ff027b82 */ /* 0x008ee40000000a00 */
[----:B---3--:R-:W-:Y:S01]  /*13f30*/  LOP3.LUT P0, RZ, R2, UR4, RZ, 0xfc, !PT ;  /* 0x0000000402ff7c12 */ /* 0x008fe2000f80fcff */
[----:B------:R-:W-:-:S03]  /*13f40*/  UMOV UR4, 0xffffffff ;  /* 0xffffffff00047882 */ /* 0x000fc60000000000 */
[----:B------:R-:W-:Y:S02]  /*13f50*/  LOP3.LUT P0, RZ, R3, UR5, RZ, 0xfc, P0 ;  /* 0x0000000503ff7c12 */ /* 0x000fe4000800fcff */
[----:B0-----:R-:W-:Y:S01]  /*13f60*/  SHF.R.S32.HI R8, RZ, 0x1f, R7 ;  /* 0x0000001fff087819 */ /* 0x001fe20000011407 */
[----:B------:R0:W-:Y:S01]  /*13f70*/  STL [R1+0x8], R7 ;  /* 0x0000080701007387 */ /* 0x0001e20000100800 */
[----:B------:R-:W-:-:S03]  /*13f80*/  SEL R17, R7, RZ, !P0 ;  /* 0x000000ff07117207 */ /* 0x000fc60004000000 */
[----:B------:R0:W-:Y:S01]  /*13f90*/  STL [R1+0x1c], R8 ;  /* 0x00001c0801007387 */ /* 0x0001e20000100800 */
[----:B------:R-:W-:Y:S05]  /*13fa0*/  BRA.DIV UR4, `(.L_x_1332) ;  /* 0x0000005e04ec7947 */ /* 0x000fea000b800000 */
[----:B-1----:R-:W1:Y:S02]  /*13fb0*/  S2R R4, SR_TID.X ;  /* 0x0000000000047919 */ /* 0x002e640000002100 */
[----:B-1----:R-:W-:-:S04]  /*13fc0*/  SHF.R.U32.HI R4, RZ, 0x5, R4 ;  /* 0x00000005ff047819 */ /* 0x002fc80000011604 */
[----:B------:R-:W-:-:S05]  /*13fd0*/  LOP3.LUT R4, R4, 0x3, RZ, 0xc0, !PT ;  /* 0x0000000304047812 */ /* 0x000fca00078ec0ff */
[----:B------:R1:W3:Y:S02]  /*13fe0*/  SHFL.IDX PT, R14, R4, RZ, 0x1f ;  /* 0x00001fff040e7589 */ /* 0x0002e400000e0000 */
.L_x_1449:
[----:B-1----:R-:W4:Y:S01]  /*13ff0*/  LDL.LU R4, [R1+0x18] ;  /* 0x0000180001047983 */ /* 0x002f220000300800 */
[----:B------:R-:W-:Y:S02]  /*14000*/  PLOP3.LUT P1, PT, PT, PT, PT, 0x8, 0x0 ;  /* 0x000000000000781c */ /* 0x000fe40003f2e170 */
[----:B---3--:R-:W-:Y:S01]  /*14010*/  ISETP.NE.AND P0, PT, R14, RZ, PT ;  /* 0x000000ff0e00720c */ /* 0x008fe20003f05270 */
[----:B------:R1:W-:Y:S01]  /*14020*/  STL [R1+0x4], R0 ;  /* 0x0000040001007387 */ /* 0x0003e20000100800 */
[----:B----4-:R-:W-:-:S09]  /*14030*/  LOP3.LUT R4, R4, 0xfffffffe, RZ, 0xc0, !PT ;  /* 0xfffffffe04047812 */ /* 0x010fd200078ec0ff */
[----:B------:R-:W-:-:S05]  /*14040*/  @P1 LOP3.LUT R4, R4, 0x1, RZ, 0xfc, !PT ;  /* 0x0000000104041812 */ /* 0x000fca00078efcff */
[----:B------:R1:W-:Y:S01]  /*14050*/  STL [R1+0x18], R4 ;  /* 0x0000180401007387 */ /* 0x0003e20000100800 */
[----:B------:R-:W-:Y:S05]  /*14060*/  @P0 BRA `(.L_x_1333) ;  /* 0x00000004004c0947 */ /* 0x000fea0003800000 */
[----:B------:R-:W-:-:S03]  /*14070*/  UMOV UR4, 0xffffffff ;  /* 0xffffffff00047882 */ /* 0x000fc60000000000 */
[----:B------:R-:W-:Y:S05]  /*14080*/  BRA.DIV UR4, `(.L_x_1334) ;  /* 0x0000005e04e87947 */ /* 0x000fea000b800000 */
[----:B------:R-:W-:-:S13]  /*14090*/  ELECT P6, URZ, PT ;  /* 0x00000000003f782f */ /* 0x000fda00038c0000 */
.L_x_1452:
[----:B------:R-:W-:Y:S05]  /*140a0*/  @!P6 BRA `(.L_x_1333) ;  /* 0x00000004003ce947 */ /* 0x000fea0003800000 */
[----:B------:R-:W-:-:S04]  /*140b0*/  ISETP.NE.U32.AND P0, PT, R2, RZ, PT ;  /* 0x000000ff0200720c */ /* 0x000fc80003f05070 */
[----:B------:R-:W-:-:S13]  /*140c0*/  ISETP.NE.AND.EX P0, PT, R3, RZ, PT, P0 ;  /* 0x000000ff0300720c */ /* 0x000fda0003f05300 */
[----:B------:R-:W-:Y:S05]  /*140d0*/  @!P0 BRA `(.L_x_1335) ;  /* 0x0000000000548947 */ /* 0x000fea0003800000 */
[----:B------:R-:W3:Y:S01]  /*140e0*/  LDC R6, c[0x0][0x43c] ;  /* 0x00010f00ff067b82 */ /* 0x000ee20000000800 */
[----:B------:R-:W-:Y:S01]  /*140f0*/  IMAD.MOV.U32 R9, RZ, RZ, R0 ;  /* 0x000000ffff097224 */ /* 0x000fe200078e0000 */
[----:B------:R-:W-:Y:S01]  /*14100*/  ULDC.64 UR4, c[0x0][0x428] ;  /* 0x00010a0000047ab9 */ /* 0x000fe20000000a00 */
[----:B------:R-:W-:Y:S02]  /*14110*/  ULDC.64 UR6, c[0x0][0x208] ;  /* 0x0000820000067ab9 */ /* 0x000fe40000000a00 */
[----:B-1----:R-:W-:Y:S01]  /*14120*/  IMAD.MOV.U32 R0, RZ, RZ, R9 ;  /* 0x000000ffff007224 */ /* 0x002fe200078e0009 */
[----:B---3--:R-:W-:-:S13]  /*14130*/  ISETP.NE.AND P0, PT, R6, 0x1, PT ;  /* 0x000000010600780c */ /* 0x008fda0003f05270 */
        /* <DEDUP_REMOVED lines=15> */
.L_x_1335:
[----:B---3--:R-:W3:Y:S01]  /*14230*/  LDL R2, [R1+0x10] ;  /* 0x0000100001027983 */ /* 0x008ee20000100800 */
[----:B-1----:R-:W-:Y:S01]  /*14240*/  IMAD R0, R19, 0x8, R18 ;  /* 0x0000000813007824 */ /* 0x002fe200078e0212 */
[----:B---3--:R-:W-:-:S04]  /*14250*/  SHF.L.U32 R2, R2, 0x1f, RZ ;  /* 0x0000001f02027819 */ /* 0x008fc800000006ff */
[----:B------:R-:W1:Y:S02]  /*14260*/  SYNCS.PHASECHK.TRANS64.TRYWAIT P0, [R0+URZ+0x30840], R2 ;  /* 0x03084002000075a7 */ /* 0x000e64000800017f */
[----:B-1----:R-:W-:Y:S05]  /*14270*/  @!P0 BRA `(.L_x_1336) ;  /* 0x0000005c008c8947 */ /* 0x002fea0003800000 */
.L_x_1453:
[----:B------:R-:W3:Y:S02]  /*14280*/  S2R R3, SR_TID.X ;  /* 0x0000000000037919 */ /* 0x000ee40000002100 */
[----:B---3--:R-:W-:-:S04]  /*14290*/  LOP3.LUT R3, R3, 0x7f, RZ, 0xc0, !PT ;  /* 0x0000007f03037812 */ /* 0x008fc800078ec0ff */
[----:B------:R-:W-:-:S13]  /*142a0*/  ISETP.NE.AND P0, PT, R3, RZ, PT ;  /* 0x000000ff0300720c */ /* 0x000fda0003f05270 */
        /* <DEDUP_REMOVED lines=8> */
.L_x_1337:
[----:B-1----:R-:W3:Y:S04]  /*14330*/  LDL R2, [R1+0x14] ;  /* 0x0000140001027983 */ /* 0x002ee80000100800 */
[----:B------:R-:W4:Y:S01]  /*14340*/  LDL R3, [R1+0x4] ;  /* 0x0000040001037983 */ /* 0x000f220000100800 */
[----:B------:R-:W-:Y:S01]  /*14350*/  R2UR UR9, R0 ;  /* 0x00000000000972ca */ /* 0x000fe200000e0000 */
[----:B------:R-:W-:-:S05]  /*14360*/  IMAD R0, R19, 0x8000, R18 ;  /* 0x0000800013007824 */ /* 0x000fca00078e0212 */
[----:B------:R-:W-:Y:S01]  /*14370*/  R2UR UR14, R0 ;  /* 0x00000000000e72ca */ /* 0x000fe200000e0000 */
[----:B------:R-:W-:Y:S01]  /*14380*/  UIADD3 UR4, UP0, UR36, 0x370, URZ ;  /* 0x0000037024047890 */ /* 0x000fe2000ff1e03f */
[----:B---3--:R-:W-:Y:S02]  /*14390*/  R2UR UR5, R2 ;  /* 0x00000000020572ca */ /* 0x008fe400000e0000 */
[----:B------:R-:W3:Y:S01]  /*143a0*/  LDL.LU R2, [R1+0x18] ;  /* 0x0000180001027983 */ /* 0x000ee20000300800 */
[----:B----4-:R-:W-:Y:S02]  /*143b0*/  R2UR UR11, R3 ;  /* 0x00000000030b72ca */ /* 0x010fe400000e0000 */
[----:B------:R-:W-:Y:S02]  /*143c0*/  R2UR UR12, R16 ;  /* 0x00000000100c72ca */ /* 0x000fe400000e0000 */
[----:B-----5:R-:W-:Y:S01]  /*143d0*/  R2UR UR13, R17 ;  /* 0x00000000110d72ca */ /* 0x020fe200000e0000 */
[----:B------:R-:W-:Y:S01]  /*143e0*/  UIADD3 UR9, UR9, 0x30830, URZ ;  /* 0x0003083009097890 */ /* 0x000fe2000fffe03f */
[----:B------:R-:W-:-:S02]  /*143f0*/  PLOP3.LUT P0, PT, PT, PT, PT, 0x80, 0x0 ;  /* 0x000000000000781c */ /* 0x000fc40003f0f070 */
[----:B------:R-:W-:Y:S02]  /*14400*/  UIADD3 UR8, UR14, 0x20400, URZ ;  /* 0x000204000e087890 */ /* 0x000fe4000fffe03f */
[----:B------:R-:W-:-:S03]  /*14410*/  UIADD3 UR15, UR14, 0x22400, URZ ;  /* 0x000224000e0f7890 */ /* 0x000fc6000fffe03f */
[----:B------:R-:W-:Y:S02]  /*14420*/  ULEA UR11, UR11, UR5, 0x6 ;  /* 0x000000050b0b7291 */ /* 0x000fe4000f8e303f */
[----:B------:R-:W-:Y:S02]  /*14430*/  UIADD3.X UR5, URZ, UR37, URZ, UP0, !UPT ;  /* 0x000000253f057290 */ /* 0x000fe400087fe43f */
[----:B------:R-:W-:Y:S01]  /*14440*/  UIADD3 UR17, UR14, 0x24400, URZ ;  /* 0x000244000e117890 */ /* 0x000fe2000fffe03f */
[----:B------:R-:W-:Y:S01]  /*14450*/  UMOV UR10, URZ ;  /* 0x0000003f000a7c82 */ /* 0x000fe20008000000 */
[----:B------:R-:W-:Y:S01]  /*14460*/  UMOV UR6, 0x0 ;  /* 0x0000000000067882 */ /* 0x000fe20000000000 */
[----:B------:R-:W-:Y:S01]  /*14470*/  UMOV UR7, 0x14f00000 ;  /* 0x14f0000000077882 */ /* 0x000fe20000000000 */
[----:B------:R-:W-:Y:S01]  /*14480*/  UMOV UR16, 0x40 ;  /* 0x0000004000107882 */ /* 0x000fe20000000000 */
[----:B------:R-:W-:Y:S02]  /*14490*/  UIADD3 UR18, UR14, 0x26400, URZ ;  /* 0x000264000e127890 */ /* 0x000fe4000fffe03f */
[----:B------:R1:W-:Y:S01]  /*144a0*/  UTMALDG.4D [UR8], [UR4], desc[UR6] ;  /* 0x00000608040075b4 */ /* 0x0003e20008019000 */
[----:B------:R-:W-:Y:S01]  /*144b0*/  UMOV UR14, 0x80 ;  /* 0x00000080000e7882 */ /* 0x000fe20000000000 */
[----:B-1----:R-:W-:Y:S01]  /*144c0*/  UMOV UR8, UR15 ;  /* 0x0000000f00087c82 */ /* 0x002fe20008000000 */
[----:B------:R-:W-:-:S02]  /*144d0*/  UMOV UR10, UR16 ;  /* 0x00000010000a7c82 */ /* 0x000fc40008000000 */
[----:B------:R1:W-:Y:S02]  /*144e0*/  UTMALDG.4D [UR8], [UR4], desc[UR6] ;  /* 0x00000608040075b4 */ /* 0x0003e40008019000 */
[----:B-1----:R-:W-:Y:S01]  /*144f0*/  UMOV UR8, UR17 ;  /* 0x0000001100087c82 */ /* 0x002fe20008000000 */
[----:B------:R-:W-:Y:S01]  /*14500*/  UMOV UR10, UR14 ;  /* 0x0000000e000a7c82 */ /* 0x000fe20008000000 */
[----:B------:R-:W-:Y:S01]  /*14510*/  UMOV UR14, 0xc0 ;  /* 0x000000c0000e7882 */ /* 0x000fe20000000000 */
[----:B------:R1:W-:Y:S02]  /*14520*/  UTMALDG.4D [UR8], [UR4], desc[UR6] ;  /* 0x00000608040075b4 */ /* 0x0003e40008019000 */
[----:B-1----:R-:W-:Y:S01]  /*14530*/  UMOV UR8, UR18 ;  /* 0x0000001200087c82 */ /* 0x002fe20008000000 */
[----:B------:R-:W-:Y:S02]  /*14540*/  UMOV UR10, UR14 ;  /* 0x0000000e000a7c82 */ /* 0x000fe40008000000 */
[----:B------:R4:W-:Y:S01]  /*14550*/  UTMALDG.4D [UR8], [UR4], desc[UR6] ;  /* 0x00000608040075b4 */ /* 0x0009e20008019000 */
[----:B---3--:R-:W-:-:S04]  /*14560*/  LOP3.LUT R2, R2, 0xfffffffe, RZ, 0xc0, !PT ;  /* 0xfffffffe02027812 */ /* 0x008fc800078ec0ff */
[----:B------:R-:W-:-:S05]  /*14570*/  @P0 LOP3.LUT R2, R2, 0x1, RZ, 0xfc, !PT ;  /* 0x0000000102020812 */ /* 0x000fca00078efcff */
[----:B------:R4:W-:Y:S01]  /*14580*/  STL [R1+0x18], R2 ;  /* 0x0000180201007387 */ /* 0x0009e20000100800 */
[----:B------:R-:W-:Y:S01]  /*14590*/  NOP ;  /* 0x0000000000007918 */ /* 0x000fe20000000000 */
.L_x_1333:
[----:B------:R-:W1:Y:S01]  /*145a0*/  LDL.LU R3, [R1+0x30] ;  /* 0x0000300001037983 */ /* 0x000e620000300800 */
[----:B------:R-:W-:Y:S05]  /*145b0*/  WARPSYNC.ALL ;  /* 0x0000000000007948 */ /* 0x000fea0003800000 */
[----:B----4-:R-:W-:Y:S01]  /*145c0*/  ULDC.64 UR4, c[0x0][0x298] ;  /* 0x0000a60000047ab9 */ /* 0x010fe20000000a00 */
[----:B------:R-:W-:Y:S01]  /*145d0*/  BSSY B6, `(.L_x_1338) ;  /* 0x000001c000067945 */ /* 0x000fe20003800000 */
[----:B------:R-:W-:Y:S01]  /*145e0*/  BAR.SYNC.DEFER_BLOCKING 0x8, 0x180 ;  /* 0x0206000000007b1d */ /* 0x000fe20000010000 */
[----:B-1----:R-:W-:Y:S01]  /*145f0*/  SHF.R.S32.HI R0, RZ, 0x1f, R3 ;  /* 0x0000001fff007819 */ /* 0x002fe20000011403 */
[----:B------:R-:W-:-:S04]  /*14600*/  IMAD.WIDE.U32 R4, R3, UR4, RZ ;  /* 0x0000000403047c25 */ /* 0x000fc8000f8e00ff */
[----:B------:R-:W-:Y:S01]  /*14610*/  IMAD R2, R0, UR4, RZ ;  /* 0x0000000400027c24 */ /* 0x000fe2000f8e02ff */
[----:B------:R1:W-:Y:S01]  /*14620*/  STL.64 [R1+0x48], R4 ;  /* 0x0000480401007387 */ /* 0x0003e20000100a00 */
[----:B------:R-:W-:Y:S02]  /*14630*/  VIADD R0, R18, 0x10400 ;  /* 0x0001040012007836 */ /* 0x000fe40000000000 */
[----:B------:R-:W-:-:S03]  /*14640*/  IMAD R2, R3, UR5, R2 ;  /* 0x0000000503027c24 */ /* 0x000fc6000f8e0202 */
[----:B------:R-:W-:Y:S01]  /*14650*/  LOP3.LUT P0, RZ, R0, 0x3ff, RZ, 0xc0, !PT ;  /* 0x000003ff00ff7812 */ /* 0x000fe2000780c0ff */
[----:B------:R-:W-:-:S05]  /*14660*/  IMAD.IADD R0, R5, 0x1, R2 ;  /* 0x0000000105007824 */ /* 0x000fca00078e0202 */
[----:B------:R1:W-:Y:S07]  /*14670*/  STL [R1+0x30], R0 ;  /* 0x0000300001007387 */ /* 0x0003ee0000100800 */
[----:B------:R-:W-:Y:S05]  /*14680*/  @!P0 BRA `(.L_x_1339) ;  /* 0x0000000000408947 */ /* 0x000fea0003800000 */
[----:B------:R-:W-:Y:S01]  /*14690*/  MOV R2, 0x0 ;  /* 0x0000000000027802 */ /* 0x000fe20000000f00 */
[----:B------:R-:W-:Y:S01]  /*146a0*/  ULDC.64 UR6, c[0x4][0xa8] ;  /* 0x01002a0000067ab9 */ /* 0x000fe20000000a00 */
[----:B------:R-:W-:Y:S01]  /*146b0*/  ULDC.64 UR8, c[0x4][0xb0] ;  /* 0x01002c0000087ab9 */ /* 0x000fe20000000a00 */
[----:B------:R-:W-:Y:S01]  /*146c0*/  ULDC.64 UR4, c[0x4][0x20] ;  /* 0x0100080000047ab9 */ /* 0x000fe20000000a00 */
[----:B-1----:R-:W-:Y:S02]  /*146d0*/  IMAD.U32 R4, RZ, RZ, UR6 ;  /* 0x00000006ff047e24 */ /* 0x002fe4000f8e00ff */
[----:B------:R-:W1:Y:S01]  /*146e0*/  LDC.64 R2, c[0x4][R2] ;  /* 0x0100000002027b82 */ /* 0x000e620000000a00 */
[----:B------:R-:W-:Y:S02]  /*146f0*/  IMAD.U32 R5, RZ, RZ, UR7 ;  /* 0x00000007ff057e24 */ /* 0x000fe4000f8e00ff */
[----:B------:R-:W-:Y:S02]  /*14700*/  IMAD.U32 R6, RZ, RZ, UR8 ;  /* 0x00000008ff067e24 */ /* 0x000fe4000f8e00ff */
[----:B0-----:R-:W-:-:S02]  /*14710*/  IMAD.U32 R7, RZ, RZ, UR9 ;  /* 0x00000009ff077e24 */ /* 0x001fc4000f8e00ff */
[----:B--2---:R-:W-:Y:S02]  /*14720*/  IMAD.U32 R10, RZ, RZ, UR4 ;  /* 0x00000004ff0a7e24 */ /* 0x004fe4000f8e00ff */
[----:B------:R-:W-:Y:S02]  /*14730*/  IMAD.U32 R11, RZ, RZ, UR5 ;  /* 0x00000005ff0b7e24 */ /* 0x000fe4000f8e00ff */
[----:B------:R-:W-:Y:S02]  /*14740*/  IMAD.MOV.U32 R8, RZ, RZ, 0x70 ;  /* 0x00000070ff087424 */ /* 0x000fe400078e00ff */
[----:B------:R-:W-:Y:S02]  /*14750*/  IMAD.MOV.U32 R12, RZ, RZ, 0x1 ;  /* 0x00000001ff0c7424 */ /* 0x000fe400078e00ff */
[----:B------:R-:W-:-:S07]  /*14760*/  IMAD.MOV.U32 R13, RZ, RZ, RZ ;  /* 0x000000ffff0d7224 */ /* 0x000fce00078e00ff */
[----:B------:R-:W-:-:S07]  /*14770*/  LEPC R20, `(.L_x_1339) ;  /* 0x000000001014794e */ /* 0x000fce0000000000 */
[----:B-1----:R-:W-:Y:S05]  /*14780*/  CALL.ABS.NOINC R2 ;  /* 0x0000000002007343 */ /* 0x002fea0003c00000 */
.L_x_1339:
[----:B------:R-:W-:Y:S05]  /*14790*/  BSYNC B6 ;  /* 0x0000000000067941 */ /* 0x000fea0003800000 */
.L_x_1338:
[----:B-1----:R-:W3:Y:S01]  /*147a0*/  LDL.LU R0, [R1+0x30] ;  /* 0x0000300001007983 */ /* 0x002ee20000300800 */
[----:B------:R-:W-:Y:S01]  /*147b0*/  ULDC.64 UR6, c[0x0][0xa00] ;  /* 0x0002800000067ab9 */ /* 0x000fe20000000a00 */
[----:B0-----:R-:W0:Y:S01]  /*147c0*/  LDC R7, c[0x0][0x448] ;  /* 0x00011200ff077b82 */ /* 0x001e220000000800 */
[----:B------:R-:W-:Y:S01]  /*147d0*/  ULDC.64 UR4, c[0x0][0x2d8] ;  /* 0x0000b60000047ab9 */ /* 0x000fe20000000a00 */
[----:B------:R-:W3:Y:S04]  /*147e0*/  LDL.LU.64 R2, [R1+0x48] ;  /* 0x0000480001027983 */ /* 0x000ee80000300a00 */
[----:B------:R-:W4:Y:S04]  /*147f0*/  LDL R5, [R1+0xc] ;  /* 0x00000c0001057983 */ /* 0x000f280000100800 */
[----:B------:R-:W2:Y:S01]  /*14800*/  LDL R8, [R1+0x28] ;  /* 0x0000280001087983 */ /* 0x000ea20000100800 */
[----:B------:R-:W-:-:S04]  /*14810*/  ISETP.NE.U32.AND P0, PT, RZ, UR6, PT ;  /* 0x00000006ff007c0c */ /* 0x000fc8000bf05070 */
[----:B------:R-:W-:Y:S01]  /*14820*/  ISETP.NE.AND.EX P0, PT, RZ, UR7, PT, P0 ;  /* 0x00000007ff007c0c */ /* 0x000fe2000bf05300 */
[----:B------:R-:W1:Y:S02]  /*14830*/  S2R R9, SR_TID.X ;  /* 0x0000000000097919 */ /* 0x000e640000002100 */
[----:B-1----:R-:W-:Y:S02]  /*14840*/  IMAD.SHL.U32 R9, R9, 0x10, RZ ;  /* 0x0000001009097824 */ /* 0x002fe400078e00ff */
[----:B---3--:R-:W-:Y:S01]  /*14850*/  IMAD.MOV.U32 R3, RZ, RZ, R0 ;  /* 0x000000ffff037224 */ /* 0x008fe200078e0000 */
[----:B----4-:R-:W-:-:S04]  /*14860*/  SHF.R.S32.HI R0, RZ, 0x1f, R5 ;  /* 0x0000001fff007819 */ /* 0x010fc80000011405 */
[----:B------:R-:W-:Y:S02]  /*14870*/  SEL R4, R0, RZ, !P0 ;  /* 0x000000ff00047207 */ /* 0x000fe40004000000 */
[----:B------:R-:W-:Y:S02]  /*14880*/  SEL R0, R5, RZ, !P0 ;  /* 0x000000ff05007207 */ /* 0x000fe40004000000 */
[----:B------:R-:W1:Y:S01]  /*14890*/  S2R R5, SR_TID.X ;  /* 0x0000000000057919 */ /* 0x000e620000002100 */
[----:B0-----:R-:W-:Y:S01]  /*148a0*/  ISETP.NE.AND P0, PT, R7, 0x1, PT ;  /* 0x000000010700780c */ /* 0x001fe20003f05270 */
[----:B------:R-:W-:-:S04]  /*148b0*/  IMAD.WIDE.U32 R2, R16, UR4, R2 ;  /* 0x0000000410027c25 */ /* 0x000fc8000f8e0002 */
[----:B------:R-:W-:Y:S01]  /*148c0*/  IMAD R3, R16, UR5, R3 ;  /* 0x0000000510037c24 */ /* 0x000fe2000f8e0203 */
[----:B------:R-:W-:-:S07]  /*148d0*/  ULDC.64 UR4, c[0x0][0x2e0] ;  /* 0x0000b80000047ab9 */ /* 0x000fce0000000a00 */
[----:B------:R-:W0:Y:S01]  /*148e0*/  @P0 LDC R6, c[0x0][0x450] ;  /* 0x00011400ff060b82 */ /* 0x000e220000000800 */
[----:B-1----:R-:W-:-:S04]  /*148f0*/  LOP3.LUT R5, R5, 0x7f, RZ, 0xc0, !PT ;  /* 0x0000007f05057812 */ /* 0x002fc800078ec0ff */
[----:B------:R-:W-:-:S04]  /*14900*/  SHF.R.U32.HI R5, RZ, 0x3, R5 ;  /* 0x00000003ff057819 */ /* 0x000fc80000011605 */
[----:B------:R-:W-:Y:S02]  /*14910*/  LOP3.LUT R9, R5, 0x70, R9, 0xf8, !PT ;  /* 0x0000007005097812 */ /* 0x000fe400078ef809 */
[----:B------:R-:W1:Y:S01]  /*14920*/  @P0 LDC R5, c[0x0][0x44c] ;  /* 0x00011300ff050b82 */ /* 0x000e620000000800 */
[----:B------:R-:W-:Y:S02]  /*14930*/  IMAD R4, R4, UR4, RZ ;  /* 0x0000000404047c24 */ /* 0x000fe4000f8e02ff */
[----:B------:R-:W-:-:S04]  /*14940*/  IMAD.WIDE.U32 R2, R0, UR4, R2 ;  /* 0x0000000400027c25 */ /* 0x000fc8000f8e0002 */
[----:B------:R-:W-:Y:S01]  /*14950*/  IMAD R0, R0, UR5, R4 ;  /* 0x0000000500007c24 */ /* 0x000fe2000f8e0204 */
[----:B------:R-:W-:Y:S01]  /*14960*/  ULDC.64 UR4, c[0x0][0x2d0] ;  /* 0x0000b40000047ab9 */ /* 0x000fe20000000a00 */
[----:B--2---:R-:W-:Y:S02]  /*14970*/  IMAD.IADD R4, R9, 0x1, R8 ;  /* 0x0000000109047824 */ /* 0x004fe400078e0208 */
[----:B------:R-:W2:Y:S01]  /*14980*/  S2R R9, SR_TID.X ;  /* 0x0000000000097919 */ /* 0x000ea20000002100 */
[----:B------:R-:W-:Y:S02]  /*14990*/  IMAD.IADD R3, R3, 0x1, R0 ;  /* 0x0000000103037824 */ /* 0x000fe400078e0200 */
[----:B------:R-:W-:Y:S02]  /*149a0*/  IMAD.MOV.U32 R0, RZ, RZ, R4 ;  /* 0x000000ffff007224 */ /* 0x000fe400078e0004 */
[----:B-1----:R-:W-:-:S05]  /*149b0*/  @P0 IMAD.HI.U32 R5, R4, R5, RZ ;  /* 0x0000000504050227 */ /* 0x002fca00078e00ff */
[----:B0-----:R-:W-:-:S05]  /*149c0*/  @P0 SHF.R.U32.HI R0, RZ, R6, R5 ;  /* 0x00000006ff000219 */ /* 0x001fca0000011605 */
[----:B------:R-:W-:-:S04]  /*149d0*/  IMAD.MOV R5, RZ, RZ, -R0 ;  /* 0x000000ffff057224 */ /* 0x000fc800078e0a00 */
[----:B------:R-:W-:Y:S01]  /*149e0*/  IMAD R4, R7, R5, R4 ;  /* 0x0000000507047224 */ /* 0x000fe200078e0204 */
[----:B------:R-:W-:Y:S01]  /*149f0*/  SHF.R.S32.HI R5, RZ, 0x1f, R0 ;  /* 0x0000001fff057819 */ /* 0x000fe20000011400 */
[----:B------:R-:W-:-:S04]  /*14a00*/  IMAD.WIDE.U32 R2, R0, UR4, R2 ;  /* 0x0000000400027c25 */ /* 0x000fc8000f8e0002 */
[----:B------:R-:W-:-:S04]  /*14a10*/  IMAD R5, R5, UR4, RZ ;  /* 0x0000000405057c24 */ /* 0x000fc8000f8e02ff */
[----:B------:R-:W-:Y:S01]  /*14a20*/  IMAD R0, R0, UR5, R5 ;  /* 0x0000000500007c24 */ /* 0x000fe2000f8e0205 */
[----:B------:R-:W-:-:S03]  /*14a30*/  ULDC.64 UR4, c[0x0][0x2c8] ;  /* 0x0000b20000047ab9 */ /* 0x000fc60000000a00 */
[----:B------:R-:W-:Y:S01]  /*14a40*/  IMAD.IADD R3, R3, 0x1, R0 ;  /* 0x0000000103037824 */ /* 0x000fe200078e0200 */
[----:B------:R-:W-:Y:S01]  /*14a50*/  SHF.R.S32.HI R0, RZ, 0x1f, R4 ;  /* 0x0000001fff007819 */ /* 0x000fe20000011404 */
[----:B--2---:R-:W-:-:S04]  /*14a60*/  IMAD.SHL.U32 R9, R9, 0x8, RZ ;  /* 0x0000000809097824 */ /* 0x004fc800078e00ff */
[----:B------:R-:W-:Y:S01]  /*14a70*/  IMAD R0, R0, UR4, RZ ;  /* 0x0000000400007c24 */ /* 0x000fe2000f8e02ff */
[----:B------:R-:W-:Y:S01]  /*14a80*/  LOP3.LUT R9, R9, 0x38, RZ, 0xc0, !PT ;  /* 0x0000003809097812 */ /* 0x000fe200078ec0ff */
[----:B------:R-:W-:-:S04]  /*14a90*/  IMAD.WIDE.U32 R2, R4, UR4, R2 ;  /* 0x0000000404027c25 */ /* 0x000fc8000f8e0002 */
[----:B------:R-:W-:Y:S01]  /*14aa0*/  IMAD R4, R4, UR5, R0 ;  /* 0x0000000504047c24 */ /* 0x000fe2000f8e0200 */
[C---:B------:R-:W-:Y:S01]  /*14ab0*/  LOP3.LUT R12, R9.reuse, 0x40, RZ, 0xfc, !PT ;  /* 0x00000040090c7812 */ /* 0x040fe200078efcff */
[----:B------:R-:W-:Y:S01]  /*14ac0*/  ULDC.64 UR4, c[0x0][0x280] ;  /* 0x0000a00000047ab9 */ /* 0x000fe20000000a00 */
[----:B------:R-:W-:Y:S01]  /*14ad0*/  LOP3.LUT R11, R9, 0x80, RZ, 0xfc, !PT ;  /* 0x00000080090b7812 */ /* 0x000fe200078efcff */
[----:B------:R-:W-:Y:S01]  /*14ae0*/  IMAD.IADD R3, R3, 0x1, R4 ;  /* 0x0000000103037824 */ /* 0x000fe200078e0204 */
[----:B------:R-:W-:Y:S02]  /*14af0*/  LOP3.LUT R9, R9, 0xc0, RZ, 0xfc, !PT ;  /* 0x000000c009097812 */ /* 0x000fe400078efcff */
[----:B------:R-:W-:Y:S01]  /*14b00*/  LEA R4, P0, R2, UR4, 0x1 ;  /* 0x0000000402047c11 */ /* 0x000fe2000f8008ff */
[----:B------:R-:W-:Y:S02]  /*14b10*/  ULDC UR4, c[0x0][0x2b8] ;  /* 0x0000ae0000047ab9 */ /* 0x000fe40000000800 */
[----:B------:R-:W-:-:S02]  /*14b20*/  ISETP.GE.AND P3, PT, R9, UR4, PT ;  /* 0x0000000409007c0c */ /* 0x000fc4000bf66270 */
[----:B------:R0:W5:Y:S01]  /*14b30*/  LDL R9, [R1+0x20] ;  /* 0x0000200001097983 */ /* 0x0001620000100800 */
[----:B------:R-:W1:Y:S01]  /*14b40*/  S2R R10, SR_TID.X ;  /* 0x00000000000a7919 */ /* 0x000e620000002100 */
[----:B------:R-:W-:Y:S02]  /*14b50*/  LEA.HI.X R3, R2, UR5, R3, 0x1, P0 ;  /* 0x0000000502037c11 */ /* 0x000fe400080f0c03 */
[----:B------:R-:W-:Y:S02]  /*14b60*/  ISETP.GE.AND P1, PT, R12, UR4, PT ;  /* 0x000000040c007c0c */ /* 0x000fe4000bf26270 */
[----:B------:R-:W-:Y:S01]  /*14b70*/  ISETP.GE.AND P2, PT, R11, UR4, PT ;  /* 0x000000040b007c0c */ /* 0x000fe2000bf46270 */
[----:B-1----:R-:W-:-:S05]  /*14b80*/  IMAD.SHL.U32 R10, R10, 0x8, RZ ;  /* 0x000000080a0a7824 */ /* 0x002fca00078e00ff */
[----:B------:R-:W-:-:S04]  /*14b90*/  LOP3.LUT R10, R10, 0x38, RZ, 0xc0, !PT ;  /* 0x000000380a0a7812 */ /* 0x000fc800078ec0ff */
[----:B------:R-:W-:Y:S01]  /*14ba0*/  ISETP.GE.AND P0, PT, R10, UR4, PT ;  /* 0x000000040a007c0c */ /* 0x000fe2000bf06270 */
[----:B------:R-:W-:-:S03]  /*14bb0*/  UMOV UR4, 0xffffffff ;  /* 0xffffffff00047882 */ /* 0x000fc60000000000 */
[----:B0-----:R-:W-:Y:S09]  /*14bc0*/  BRA.DIV UR4, `(.L_x_1340) ;  /* 0x00000056044c7947 */ /* 0x001ff2000b800000 */
[----:B------:R-:W2:Y:S04]  /*14bd0*/  LDL.LU R6, [R1+0x2c] ;  /* 0x00002c0001067983 */ /* 0x000ea80000300800 */
[----:B------:R-:W3:Y:S01]  /*14be0*/  LDL.LU R11, [R1+0x28] ;  /* 0x00002800010b7983 */ /* 0x000ee20000300800 */
[----:B------:R-:W0:Y:S02]  /*14bf0*/  S2R R8, SR_TID.X ;  /* 0x0000000000087919 */ /* 0x000e240000002100 */
[----:B0-----:R-:W-:-:S04]  /*14c00*/  LOP3.LUT R8, R8, 0x7f, RZ, 0xc0, !PT ;  /* 0x0000007f08087812 */ /* 0x001fc800078ec0ff */
[----:B------:R-:W-:Y:S01]  /*14c10*/  SHF.R.U32.HI R8, RZ, 0x3, R8 ;  /* 0x00000003ff087819 */ /* 0x000fe20000011608 */
[----:B------:R-:W-:Y:S01]  /*14c20*/  ULDC.64 UR4, c[0x0][0x208] ;  /* 0x0000820000047ab9 */ /* 0x000fe20000000a00 */
[----:B--2---:R-:W-:Y:S02]  /*14c30*/  IMAD R2, R6, R7, RZ ;  /* 0x0000000706027224 */ /* 0x004fe400078e02ff */
[----:B------:R-:W0:Y:S01]  /*14c40*/  SHFL.IDX PT, R7, R4, RZ, 0x181f ;  /* 0x00181fff04077589 */ /* 0x000e2200000e0000 */
[----:B---3--:R-:W-:-:S03]  /*14c50*/  IMAD.IADD R0, R8, 0x1, R11 ;  /* 0x0000000108007824 */ /* 0x008fc600078e020b */
[----:B------:R-:W1:Y:S02]  /*14c60*/  SHFL.IDX PT, R6, R3, RZ, 0x181f ;  /* 0x00181fff03067589 */ /* 0x000e6400000e0000 */
[----:B------:R-:W-:-:S13]  /*14c70*/  ISETP.GE.AND P5, PT, R0, R2, PT ;  /* 0x000000020000720c */ /* 0x000fda0003fa6270 */
[----:B0-----:R-:W-:-:S05]  /*14c80*/  @!P5 LEA R7, P4, R10, R7, 0x1 ;  /* 0x000000070a07d211 */ /* 0x001fca00078808ff */
[----:B-1----:R-:W-:-:S05]  /*14c90*/  @!P5 IMAD.X R6, RZ, RZ, R6, P4 ;  /* 0x000000ffff06d224 */ /* 0x002fca00020e0606 */
[----:B------:R-:W-:-:S04]  /*14ca0*/  @!P5 LOP3.LUT R7, R7, R6, RZ, 0x3c, !PT ;  /* 0x000000060707d212 */ /* 0x000fc800078e3cff */
[----:B------:R-:W-:-:S04]  /*14cb0*/  @!P5 LOP3.LUT R6, R7, R6, RZ, 0x3c, !PT ;  /* 0x000000060706d212 */ /* 0x000fc800078e3cff */
[----:B------:R-:W-:Y:S01]  /*14cc0*/  @!P5 LOP3.LUT R7, R7, R6, RZ, 0x3c, !PT ;  /* 0x000000060707d212 */ /* 0x000fe200078e3cff */
[----:B------:R-:W-:-:S04]  /*14cd0*/  VIADD R5, R0, 0x10 ;  /* 0x0000001000057836 */ /* 0x000fc80000000000 */
        /* <DEDUP_REMOVED lines=78> */
.L_x_1470:
        /* <DEDUP_REMOVED lines=14> */
.L_x_1342:
[----:B------:R-:W-:Y:S05]  /*152a0*/  BSYNC B0 ;  /* 0x0000000000007941 */ /* 0x000fea0003800000 */
.L_x_1341:
[----:B------:R-:W-:Y:S01]  /*152b0*/  NOP ;  /* 0x0000000000007918 */ /* 0x000fe20000000000 */
[----:B------:R-:W-:Y:S01]  /*152c0*/  PLOP3.LUT P0, PT, PT, PT, PT, 0x80, 0x0 ;  /* 0x000000000000781c */ /* 0x000fe20003f0f070 */
[----:B0-----:R-:W-:-:S12]  /*152d0*/  VIADD R6, R18, 0x30800 ;  /* 0x0003080012067836 */ /* 0x001fd80000000000 */
.L_x_1343:
        /* <DEDUP_REMOVED lines=18> */
.L_x_1471:
[----:B------:R-:W-:Y:S05]  /*15400*/  BSYNC B0 ;  /* 0x0000000000007941 */ /* 0x000fea0003800000 */
.L_x_1344:
[----:B------:R-:W0:Y:S04]  /*15410*/  LDL R2, [R1+0x3c] ;  /* 0x00003c0001027983 */ /* 0x000e280000100800 */
[----:B------:R-:W3:Y:S01]  /*15420*/  LDL R4, [R1+0x24] ;  /* 0x0000240001047983 */ /* 0x000ee20000100800 */
[----:B------:R-:W-:Y:S01]  /*15430*/  BSSY B0, `(.L_x_1346) ;  /* 0x00002a8000007945 */ /* 0x000fe20003800000 */
[----:B0-----:R-:W-:-:S05]  /*15440*/  VIADD R0, R2, 0xfffffffe ;  /* 0xfffffffe02007836 */ /* 0x001fca0000000000 */
[----:B---3--:R-:W-:-:S13]  /*15450*/  ISETP.GE.AND P0, PT, R0, R4, PT ;  /* 0x000000040000720c */ /* 0x008fda0003f06270 */
[----:B------:R-:W-:Y:S05]  /*15460*/  @!P0 BRA `(.L_x_1347) ;  /* 0x0000002800908947 */ /* 0x000fea0003800000 */
[----:B------:R-:W3:Y:S04]  /*15470*/  LDL.LU R2, [R1+0x40] ;  /* 0x0000400001027983 */ /* 0x000ee80000300800 */
[----:B------:R-:W4:Y:S04]  /*15480*/  LDL.LU R8, [R1+0x38] ;  /* 0x0000380001087983 */ /* 0x000f280000300800 */
[----:B--2---:R-:W2:Y:S04]  /*15490*/  LDL.LU R3, [R1+0x54] ;  /* 0x0000540001037983 */ /* 0x004ea80000300800 */
[----:B------:R-:W5:Y:S04]  /*154a0*/  LDL.LU R7, [R1+0x34] ;  /* 0x0000340001077983 */ /* 0x000f680000300800 */
[----:B-1----:R-:W5:Y:S01]  /*154b0*/  LDL.LU R5, [R1+0x58] ;  /* 0x0000580001057983 */ /* 0x002f620000300800 */
[----:B------:R-:W-:Y:S01]  /*154c0*/  LOP3.LUT R11, RZ, R4, RZ, 0x33, !PT ;  /* 0x00000004ff0b7212 */ /* 0x000fe200078e33ff */
[----:B------:R-:W-:Y:S01]  /*154d0*/  BSSY B2, `(.L_x_1348) ;  /* 0x00000e9000027945 */ /* 0x000fe20003800000 */
[----:B---3--:R-:W-:-:S04]  /*154e0*/  VIADD R2, R2, 0x1 ;  /* 0x0000000102027836 */ /* 0x008fc80000000000 */
[----:B----4-:R-:W-:Y:S01]  /*154f0*/  IMAD R2, R2, R8, RZ ;  /* 0x0000000802027224 */ /* 0x010fe200078e02ff */
[----:B--2---:R-:W-:-:S04]  /*15500*/  LOP3.LUT R3, RZ, R3, RZ, 0x33, !PT ;  /* 0x00000003ff037212 */ /* 0x004fc800078e33ff */
[----:B------:R-:W-:-:S04]  /*15510*/  LOP3.LUT R2, RZ, R2, RZ, 0x33, !PT ;  /* 0x00000002ff027212 */ /* 0x000fc800078e33ff */
[----:B-----5:R-:W-:Y:S02]  /*15520*/  VIADDMNMX R2, R2, -R7, R3, !PT ;  /* 0x8000000702027246 */ /* 0x020fe40007800103 */
[----:B------:R-:W-:-:S04]  /*15530*/  LOP3.LUT R8, RZ, R5, RZ, 0x33, !PT ;  /* 0x00000005ff087212 */ /* 0x000fc800078e33ff */
[----:B------:R-:W-:-:S04]  /*15540*/  VIMNMX R8, R2, R8, !PT ;  /* 0x0000000802087248 */ /* 0x000fc80007fe0100 */
[----:B------:R-:W-:Y:S02]  /*15550*/  VIADDMNMX R11, R8, 0x2, R11, !PT ;  /* 0x00000002080b7846 */ /* 0x000fe4000780010b */
[----:B------:R-:W-:-:S05]  /*15560*/  LOP3.LUT R2, RZ, R8, RZ, 0x33, !PT ;  /* 0x00000008ff027212 */ /* 0x000fca00078e33ff */
        /* <DEDUP_REMOVED lines=39> */
.L_x_1352:
[----:B------:R-:W-:Y:S01]  /*157e0*/  IMAD R3, R9, 0x8, R18 ;  /* 0x0000000809037824 */ /* 0x000fe200078e0212 */
[----:B------:R-:W-:Y:S01]  /*157f0*/  SHF.L.U32 R2, R10, 0x1f, RZ ;  /* 0x0000001f0a027819 */ /* 0x000fe200000006ff */
[----:B------:R-:W-:Y:S03]  /*15800*/  BSSY B3, `(.L_x_1353) ;  /* 0x0000003000037945 */ /* 0x000fe60003800000 */
[----:B------:R-:W1:Y:S02]  /*15810*/  SYNCS.PHASECHK.TRANS64.TRYWAIT P0, [R3+URZ+0x30840], R2 ;  /* 0x03084002030075a7 */ /* 0x000e64000800017f */
[----:B-1----:R-:W-:Y:S05]  /*15820*/  @!P0 BRA `(.L_x_1354) ;  /* 0x0000005400548947 */ /* 0x002fea0003800000 */
.L_x_1472:
[----:B------:R-:W-:Y:S05]  /*15830*/  BSYNC B3 ;  /* 0x0000000000037941 */ /* 0x000fea0003800000 */
.L_x_1353:
        /* <DEDUP_REMOVED lines=12> */
.L_x_1356:
[----:B------:R-:W-:Y:S05]  /*15900*/  BSYNC B3 ;  /* 0x0000000000037941 */ /* 0x000fea0003800000 */
.L_x_1355:
        /* <DEDUP_REMOVED lines=12> */
.L_x_1357:
        /* <DEDUP_REMOVED lines=16> */
.L_x_1358:
        /* <DEDUP_REMOVED lines=16> */
.L_x_1359:
        /* <DEDUP_REMOVED lines=16> */
.L_x_1360:
        /* <DEDUP_REMOVED lines=16> */
.L_x_1473:
[----:B------:R-:W-:Y:S05]  /*15dd0*/  BSYNC B3 ;  /* 0x0000000000037941 */ /* 0x000fea0003800000 */
.L_x_1361:
        /* <DEDUP_REMOVED lines=12> */
.L_x_1364:
[----:B------:R-:W-:Y:S05]  /*15ea0*/  BSYNC B3 ;  /* 0x0000000000037941 */ /* 0x000fea0003800000 */
.L_x_1363:
        /* <DEDUP_REMOVED lines=13> */
.L_x_1365:
        /* <DEDUP_REMOVED lines=15> */
.L_x_1366:
        /* <DEDUP_REMOVED lines=15> */
.L_x_1367:
        /* <DEDUP_REMOVED lines=15> */
.L_x_1368:
        /* <DEDUP_REMOVED lines=12> */
.L_x_1351:
[----:B------:R-:W-:Y:S05]  /*16310*/  BSYNC B1 ;  /* 0x0000000000017941 */ /* 0x000fea0003800000 */
.L_x_1350:
[----:B0-----:R-:W2:Y:S01]  /*16320*/  LDL.LU R0, [R1+0x3c] ;  /* 0x00003c0001007983 */ /* 0x001ea20000300800 */
[----:B------:R-:W-:-:S03]  /*16330*/  IMAD.MOV.U32 R19, RZ, RZ, R9 ;  /* 0x000000ffff137224 */ /* 0x000fc600078e0009 */
[----:B------:R0:W-:Y:S02]  /*16340*/  STL [R1+0x10], R10 ;  /* 0x0000100a01007387 */ /* 0x0001e40000100800 */
[----:B0-2---:R-:W-:-:S07]  /*16350*/  VIADD R0, R0, 0xfffffffd ;  /* 0xfffffffd00007836 */ /* 0x005fce0000000000 */
.L_x_1349:
[----:B------:R-:W-:Y:S05]  /*16360*/  BSYNC B2 ;  /* 0x0000000000027941 */ /* 0x000fea0003800000 */
.L_x_1348:
[----:B------:R-:W-:-:S05]  /*16370*/  VIADD R11, R11, 0xfffffffe ;  /* 0xfffffffe0b0b7836 */ /* 0x000fca0000000000 */
[----:B------:R-:W-:-:S13]  /*16380*/  ISETP.NE.AND P0, PT, R11, R8, PT ;  /* 0x000000080b00720c */ /* 0x000fda0003f05270 */
[----:B------:R-:W-:Y:S05]  /*16390*/  @!P0 BRA `(.L_x_1347) ;  /* 0x0000001800c48947 */ /* 0x000fea0003800000 */
[----:B------:R-:W-:-:S07]  /*163a0*/  IMAD.MOV.U32 R9, RZ, RZ, R17 ;  /* 0x000000ffff097224 */ /* 0x000fce00078e0011 */
.L_x_1407:
        /* <DEDUP_REMOVED lines=36> */
.L_x_1371:
[----:B------:R-:W-:Y:S01]  /*165f0*/  IMAD R3, R4, 0x8, R18 ;  /* 0x0000000804037824 */ /* 0x000fe200078e0212 */
[----:B------:R-:W-:Y:S01]  /*16600*/  SHF.L.U32 R2, R5, 0x1f, RZ ;  /* 0x0000001f05027819 */ /* 0x000fe200000006ff */
[----:B------:R-:W-:Y:S03]  /*16610*/  BSSY B2, `(.L_x_1372) ;  /* 0x0000003000027945 */ /* 0x000fe60003800000 */
[----:B------:R-:W1:Y:S02]  /*16620*/  SYNCS.PHASECHK.TRANS64.TRYWAIT P0, [R3+URZ+0x30840], R2 ;  /* 0x03084002030075a7 */ /* 0x000e64000800017f */
[----:B-1----:R-:W-:Y:S05]  /*16630*/  @!P0 BRA `(.L_x_1373) ;  /* 0x0000004400f88947 */ /* 0x002fea0003800000 */
.L_x_1474:
[----:B------:R-:W-:Y:S05]  /*16640*/  BSYNC B2 ;  /* 0x0000000000027941 */ /* 0x000fea0003800000 */
.L_x_1372:
        /* <DEDUP_REMOVED lines=12> */
.L_x_1375:
[----:B------:R-:W-:Y:S05]  /*16710*/  BSYNC B2 ;  /* 0x0000000000027941 */ /* 0x000fea0003800000 */
.L_x_1374:
        /* <DEDUP_REMOVED lines=12> */
.L_x_1376:
        /* <DEDUP_REMOVED lines=16> */
.L_x_1377:
        /* <DEDUP_REMOVED lines=16> */
.L_x_1378:
        /* <DEDUP_REMOVED lines=16> */
.L_x_1379:
        /* <DEDUP_REMOVED lines=16> */
.L_x_1475:
[----:B------:R-:W-:Y:S05]  /*16be0*/  BSYNC B2 ;  /* 0x0000000000027941 */ /* 0x000fea0003800000 */
.L_x_1380:
        /* <DEDUP_REMOVED lines=11> */
.L_x_1383:
[----:B------:R-:W-:Y:S05]  /*16ca0*/  BSYNC B2 ;  /* 0x0000000000027941 */ /* 0x000fea0003800000 */
.L_x_1382:
        /* <DEDUP_REMOVED lines=12> */
.L_x_1384:
        /* <DEDUP_REMOVED lines=15> */
.L_x_1385:
        /* <DEDUP_REMOVED lines=15> */
.L_x_1386:
        /* <DEDUP_REMOVED lines=15> */
.L_x_1387:
        /* <DEDUP_REMOVED lines=12> */
.L_x_1370:
[----:B------:R-:W-:Y:S05]  /*17100*/  BSYNC B1 ;  /* 0x0000000000017941 */ /* 0x000fea0003800000 */
.L_x_1369:
        /* <DEDUP_REMOVED lines=36> */
.L_x_1390:
[----:B------:R-:W-:Y:S01]  /*17350*/  IMAD R2, R19, 0x8, R18 ;  /* 0x0000000813027824 */ /* 0x000fe200078e0212 */
[----:B------:R-:W-:Y:S01]  /*17360*/  SHF.L.U32 R3, R12, 0x1f, RZ ;  /* 0x0000001f0c037819 */ /* 0x000fe200000006ff */
[----:B------:R-:W-:Y:S03]  /*17370*/  BSSY B2, `(.L_x_1391) ;  /* 0x0000003000027945 */ /* 0x000fe60003800000 */
[----:B------:R-:W2:Y:S02]  /*17380*/  SYNCS.PHASECHK.TRANS64.TRYWAIT P0, [R2+URZ+0x30840], R3 ;  /* 0x03084003020075a7 */ /* 0x000ea4000800017f */
[----:B--2---:R-:W-:Y:S05]  /*17390*/  @!P0 BRA `(.L_x_1392) ;  /* 0x0000003800c88947 */ /* 0x004fea0003800000 */
.L_x_1476:
[----:B------:R-:W-:Y:S05]  /*173a0*/  BSYNC B2 ;  /* 0x0000000000027941 */ /* 0x000fea0003800000 */
.L_x_1391:
        /* <DEDUP_REMOVED lines=12> */
.L_x_1394:
[----:B------:R-:W-:Y:S05]  /*17470*/  BSYNC B2 ;  /* 0x0000000000027941 */ /* 0x000fea0003800000 */
.L_x_1393:
        /* <DEDUP_REMOVED lines=13> */
.L_x_1395:
        /* <DEDUP_REMOVED lines=16> */
.L_x_1396:
        /* <DEDUP_REMOVED lines=16> */
.L_x_1397:
        /* <DEDUP_REMOVED lines=16> */
.L_x_1398:
        /* <DEDUP_REMOVED lines=15> */
.L_x_1477:
[----:B------:R-:W-:Y:S05]  /*17940*/  BSYNC B2 ;  /* 0x0000000000027941 */ /* 0x000fea0003800000 */
.L_x_1399:
        /* <DEDUP_REMOVED lines=11> */
.L_x_1402:
[----:B------:R-:W-:Y:S05]  /*17a00*/  BSYNC B2 ;  /* 0x0000000000027941 */ /* 0x000fea0003800000 */
.L_x_1401:
        /* <DEDUP_REMOVED lines=12> */
.L_x_1403:
        /* <DEDUP_REMOVED lines=15> */
.L_x_1404:
        /* <DEDUP_REMOVED lines=15> */
.L_x_1405:
        /* <DEDUP_REMOVED lines=15> */
.L_x_1406:
        /* <DEDUP_REMOVED lines=12> */
.L_x_1389:
[----:B------:R-:W-:Y:S05]  /*17e60*/  BSYNC B1 ;  /* 0x0000000000017941 */ /* 0x000fea0003800000 */
.L_x_1388:
[----:B------:R-:W2:Y:S01]  /*17e70*/  LDL R2, [R1+0x24] ;  /* 0x0000240001027983 */ /* 0x000ea20000100800 */
[----:B------:R-:W-:Y:S01]  /*17e80*/  VIADD R0, R0, 0xfffffffe ;  /* 0xfffffffe00007836 */ /* 0x000fe20000000000 */
[----:B--2---:R-:W-:-:S13]  /*17e90*/  ISETP.GT.AND P0, PT, R7, R2, PT ;  /* 0x000000020700720c */ /* 0x004fda0003f04270 */
[----:B------:R-:W-:Y:S05]  /*17ea0*/  @P0 BRA `(.L_x_1407) ;  /* 0xffffffe400400947 */ /* 0x000fea000383ffff */
.L_x_1347:
[----:B------:R-:W-:Y:S05]  /*17eb0*/  BSYNC B0 ;  /* 0x0000000000007941 */ /* 0x000fea0003800000 */
.L_x_1346:
[----:B--2---:R-:W2:Y:S01]  /*17ec0*/  S2R R3, SR_TID.X ;  /* 0x0000000000037919 */ /* 0x004ea20000002100 */
        /* <DEDUP_REMOVED lines=18> */
.L_x_1409:
[----:B------:R-:W-:Y:S05]  /*17ff0*/  BSYNC B0 ;  /* 0x0000000000007941 */ /* 0x000fea0003800000 */
.L_x_1408:
        /* <DEDUP_REMOVED lines=11> */
.L_x_1478:
[----:B------:R-:W-:Y:S05]  /*180b0*/  BSYNC B1 ;  /* 0x0000000000017941 */ /* 0x000fea0003800000 */
.L_x_1412:
        /* <DEDUP_REMOVED lines=9> */
.L_x_1415:
[----:B------:R-:W-:Y:S05]  /*18150*/  BSYNC B1 ;  /* 0x0000000000017941 */ /* 0x000fea0003800000 */
.L_x_1414:
        /* <DEDUP_REMOVED lines=12> */
.L_x_1416:
        /* <DEDUP_REMOVED lines=15> */
.L_x_1417:
        /* <DEDUP_REMOVED lines=15> */
.L_x_1418:
        /* <DEDUP_REMOVED lines=15> */
.L_x_1419:
        /* <DEDUP_REMOVED lines=10> */
.L_x_1411:
[----:B------:R-:W-:Y:S05]  /*18590*/  BSYNC B0 ;  /* 0x0000000000007941 */ /* 0x000fea0003800000 */
.L_x_1410:
[----:B------:R-:W2:Y:S01]  /*185a0*/  LDL.LU R4, [R1+0x10] ;  /* 0x0000100001047983 */ /* 0x000ea20000300800 */
[----:B------:R-:W-:-:S05]  /*185b0*/  VIADD R19, R19, 0x1 ;  /* 0x0000000113137836 */ /* 0x000fca0000000000 */
[----:B------:R-:W-:-:S04]  /*185c0*/  ISETP.NE.AND P0, PT, R19, 0x2, PT ;  /* 0x000000021300780c */ /* 0x000fc80003f05270 */
[----:B------:R-:W-:Y:S02]  /*185d0*/  SEL R0, RZ, 0x1, P0 ;  /* 0x00000001ff007807 */ /* 0x000fe40000000000 */
[----:B------:R-:W-:Y:S02]  /*185e0*/  SEL R19, R19, RZ, P0 ;  /* 0x000000ff13137207 */ /* 0x000fe40000000000 */
[----:B--2---:R-:W-:-:S05]  /*185f0*/  LOP3.LUT R4, R4, R0, RZ, 0x3c, !PT ;  /* 0x0000000004047212 */ /* 0x004fca00078e3cff */
[----:B------:R2:W-:Y:S02]  /*18600*/  STL [R1+0x10], R4 ;  /* 0x0000100401007387 */ /* 0x0005e40000100800 */
.L_x_1326:
[----:B------:R-:W-:Y:S05]  /*18610*/  BSYNC B7 ;  /* 0x0000000000077941 */ /* 0x000fea0003800000 */
.L_x_1324:
[----:B---3--:R-:W3:Y:S02]  /*18620*/  LDL R0, [R1+0x18] ;  /* 0x0000180001007983 */ /* 0x008ee40000100800 */
[----:B---3--:R-:W-:-:S13]  /*18630*/  LOP3.LUT P0, RZ, R0, 0x2, RZ, 0xc0, !PT ;  /* 0x0000000200ff7812 */ /* 0x008fda000780c0ff */
[----:B------:R-:W-:Y:S05]  /*18640*/  @!P0 BRA `(.L_x_1420) ;  /* 0x00000000002c8947 */ /* 0x000fea0003800000 */
[----:B------:R-:W-:Y:S05]  /*18650*/  WARPSYNC.ALL ;  /* 0x0000000000007948 */ /* 0x000fea0003800000 */
[----:B------:R-:W3:Y:S08]  /*18660*/  S2UR UR5, SR_CgaCtaId ;  /* 0x00000000000579c3 */ /* 0x000ef00000008800 */
[----:B------:R-:W-:Y:S06]  /*18670*/  BAR.SYNC.DEFER_BLOCKING 0x5, 0x180 ;  /* 0x0146000000007b1d */ /* 0x000fec0000010000 */
[----:B------:R-:W-:-:S02]  /*18680*/  UMOV UR4, 0x400 ;  /* 0x0000040000047882 */ /* 0x000fc40000000000 */
[----:B---3--:R-:W-:-:S06]  /*18690*/  ULEA UR4, UR5, UR4, 0x18 ;  /* 0x0000000405047291 */ /* 0x008fcc000f8ec03f */
[----:B------:R-:W-:-:S05]  /*186a0*/  IMAD.U32 R18, RZ, RZ, UR4 ;  /* 0x00000004ff127e24 */ /* 0x000fca000f8e00ff */
[----:B012---:R-:W0:Y:S04]  /*186b0*/  LDS.128 R4, [R18+0x308d0] ;  /* 0x0308d00012047984 */ /* 0x007e280000000c00 */
[----:B0-----:R1:W-:Y:S04]  /*186c0*/  STL.64 [R1], R4 ;  /* 0x0000000401007387 */ /* 0x0013e80000100a00 */
[----:B------:R1:W-:Y:S01]  /*186d0*/  STL.64 [R1+0x8], R6 ;  /* 0x0000080601007387 */ /* 0x0003e20000100a00 */
[----:B------:R-:W-:Y:S06]  /*186e0*/  BAR.ARV 0x4, 0x180 ;  /* 0x0106000000007b1d */ /* 0x000fec0000002000 */
[----:B------:R-:W-:Y:S05]  /*186f0*/  BRA `(.L_x_1421) ;  /* 0x00000010003c7947 */ /* 0x000fea0003800000 */
.L_x_1420:
[----:B------:R-:W3:Y:S01]  /*18700*/  S2R R16, SR_TID.X ;  /* 0x0000000000107919 */ /* 0x000ee20000002100 */
[----:B------:R-:W-:Y:S01]  /*18710*/  UMOV UR4, 0xffffffff ;  /* 0xffffffff00047882 */ /* 0x000fe20000000000 */
[----:B---3--:R-:W-:-:S04]  /*18720*/  LOP3.LUT R16, R16, 0x1f, RZ, 0xc0, !PT ;  /* 0x0000001f10107812 */ /* 0x008fc800078ec0ff */
[----:B------:R-:W-:Y:S01]  /*18730*/  ISETP.NE.AND P0, PT, R16, 0x1f, PT ;  /* 0x0000001f1000780c */ /* 0x000fe20003f05270 */
[----:B------:R-:W-:-:S12]  /*18740*/  BRA.DIV UR4, `(.L_x_1422) ;  /* 0x0000002a04187947 */ /* 0x000fd8000b800000 */
[----:B------:R-:W0:Y:S01]  /*18750*/  LDL.LU R3, [R1] ;  /* 0x0000000001037983 */ /* 0x000e220000300800 */
[----:B------:R-:W-:-:S03]  /*18760*/  ULDC UR4, c[0x0][0xc3c] ;  /* 0x00030f0000047ab9 */ /* 0x000fc60000000800 */
[----:B-12---:R-:W2:Y:S01]  /*18770*/  LDL R4, [R1+0xc] ;  /* 0x00000c0001047983 */ /* 0x006ea20000100800 */
[----:B------:R-:W-:Y:S01]  /*18780*/  ULDC.64 UR6, c[0x0][0x208] ;  /* 0x0000820000067ab9 */ /* 0x000fe20000000a00 */
[----:B0-----:R-:W-:Y:S02]  /*18790*/  IMAD.MOV.U32 R8, RZ, RZ, R3 ;  /* 0x000000ffff087224 */ /* 0x001fe400078e0003 */
[----:B--2---:R-:W-:-:S05]  /*187a0*/  IMAD.IADD R0, R4, 0x1, R16 ;  /* 0x0000000104007824 */ /* 0x004fca00078e0210 */
        /* <DEDUP_REMOVED lines=8> */
[C---:B------:R-:W-:Y:S02]  /*18830*/  ISETP.GE.U32.AND P2, PT, R16.reuse, 0x2, PT ;  /* 0x000000021000780c */ /* 0x040fe40003f46070 */
[C---:B------:R-:W-:Y:S01]  /*18840*/  ISETP.GE.U32.AND P3, PT, R16.reuse, 0x4, PT ;  /* 0x000000041000780c */ /* 0x040fe20003f66070 */
[----:B------:R-:W-:Y:S01]  /*18850*/  SHFL.IDX PT, R0, R8, RZ, 0x1f ;  /* 0x00001fff08007589 */ /* 0x000fe200000e0000 */
[C---:B------:R-:W-:Y:S02]  /*18860*/  ISETP.GE.U32.AND P4, PT, R16.reuse, 0x8, PT ;  /* 0x000000081000780c */ /* 0x040fe40003f86070 */
[----:B------:R-:W-:Y:S01]  /*18870*/  ISETP.GE.U32.AND P5, PT, R16, 0x10, PT ;  /* 0x000000101000780c */ /* 0x000fe20003fa6070 */
[----:B------:R-:W-:Y:S01]  /*18880*/  SHFL.IDX PT, R9, R8, 0x1, 0x1f ;  /* 0x00201f0008097f89 */ /* 0x000fe200000e0000 */
[----:B--2---:R-:W-:Y:S01]  /*18890*/  @!P1 IMAD.MOV.U32 R5, RZ, RZ, R6 ;  /* 0x000000ffff059224 */ /* 0x004fe200078e0006 */
[----:B------:R-:W-:-:S02]  /*188a0*/  CS2R R6, SRZ ;  /* 0x0000000000067805 */ /* 0x000fc4000001ff00 */
[----:B---3--:R-:W-:Y:S01]  /*188b0*/  @!P1 IMAD.MOV.U32 R7, RZ, RZ, R2 ;  /* 0x000000ffff079224 */ /* 0x008fe200078e0002 */
        /* <DEDUP_REMOVED lines=18> */
.L_x_1488:
[----:B------:R-:W-:Y:S02]  /*189e0*/  ULDC UR4, c[0x0][0xc38] ;  /* 0x00030e0000047ab9 */ /* 0x000fe40000000800 */
[----:B------:R-:W-:-:S04]  /*189f0*/  IMAD.U32 R8, RZ, RZ, UR4 ;  /* 0x00000004ff087e24 */ /* 0x000fc8000f8e00ff */
[----:B-1----:R-:W-:-:S04]  /*18a00*/  IMAD R10, R10, R8, RZ ;  /* 0x000000080a0a7224 */ /* 0x002fc800078e02ff */
[----:B------:R-:W-:-:S05]  /*18a10*/  IMAD.IADD R4, R9, 0x1, R10 ;  /* 0x0000000109047824 */ /* 0x000fca00078e020a */
[----:B------:R-:W-:-:S13]  /*18a20*/  ISETP.GT.AND P6, PT, R4, R0, PT ;  /* 0x000000000400720c */ /* 0x000fda0003fc4270 */
[----:B------:R-:W-:Y:S05]  /*18a30*/  @P6 BRA `(.L_x_1423) ;  /* 0x0000000000b06947 */ /* 0x000fea0003800000 */
.L_x_1426:
[----:B------:R-:W2:Y:S01]  /*18a40*/  LDL.LU R3, [R1+0xc] ;  /* 0x00000c0001037983 */ /* 0x000ea20000300800 */
[----:B0-----:R-:W0:Y:S01]  /*18a50*/  LDC R2, c[0x0][0xc3c] ;  /* 0x00030f00ff027b82 */ /* 0x001e220000000800 */
[----:B--2---:R-:W-:-:S05]  /*18a60*/  VIADD R3, R3, 0x1f ;  /* 0x0000001f03037836 */ /* 0x004fca0000000000 */
[----:B0-----:R-:W-:-:S13]  /*18a70*/  ISETP.GE.AND P6, PT, R3, R2, PT ;  /* 0x000000020300720c */ /* 0x001fda0003fc6270 */
[----:B------:R-:W-:Y:S05]  /*18a80*/  @P6 BRA `(.L_x_1424) ;  /* 0x0000000800f06947 */ /* 0x000fea0003800000 */
[----:B------:R-:W0:Y:S01]  /*18a90*/  S2R R5, SR_TID.X ;  /* 0x0000000000057919 */ /* 0x000e220000002100 */
[----:B------:R-:W-:Y:S01]  /*18aa0*/  ULDC.64 UR4, c[0x0][0x208] ;  /* 0x0000820000047ab9 */ /* 0x000fe20000000a00 */
[----:B------:R1:W-:Y:S01]  /*18ab0*/  STL [R1+0xc], R3 ;  /* 0x00000c0301007387 */ /* 0x0003e20000100800 */
[----:B0-----:R-:W-:-:S05]  /*18ac0*/  LOP3.LUT R5, R5, 0x1f, RZ, 0xc0, !PT ;  /* 0x0000001f05057812 */ /* 0x001fca00078ec0ff */
[----:B------:R-:W-:Y:S02]  /*18ad0*/  IMAD.IADD R7, R3, 0x1, R5 ;  /* 0x0000000103077824 */ /* 0x000fe400078e0205 */
[----:B------:R-:W-:-:S03]  /*18ae0*/  IMAD.MOV.U32 R5, RZ, RZ, RZ ;  /* 0x000000ffff057224 */ /* 0x000fc600078e00ff */
[----:B------:R-:W-:-:S13]  /*18af0*/  ISETP.GE.OR P6, PT, R7, R2, !P0 ;  /* 0x000000020700720c */ /* 0x000fda00047c6670 */
[----:B-1----:R-:W0:Y:S02]  /*18b00*/  @!P6 LDC.64 R2, c[0x0][0xc80] ;  /* 0x00032000ff02eb82 */ /* 0x002e240000000a00 */
[----:B0-----:R-:W-:-:S05]  /*18b10*/  @!P6 IMAD.WIDE R2, R7, 0x4, R2 ;  /* 0x000000040702e825 */ /* 0x001fca00078e0202 */
[----:B------:R0:W2:Y:S02]  /*18b20*/  @!P6 LDG.E R5, desc[UR4][R2.64] ;  /* 0x000000040205e981 */ /* 0x0000a4000c1e1900 */
[----:B0-----:R-:W0:Y:S02]  /*18b30*/  @!P6 LDC.64 R2, c[0x0][0xc78] ;  /* 0x00031e00ff02eb82 */ /* 0x001e240000000a00 */
[----:B0-----:R-:W-:-:S04]  /*18b40*/  @!P6 IMAD.WIDE R2, R7, 0x4, R2 ;  /* 0x000000040702e825 */ /* 0x001fc800078e0202 */
[----:B------:R-:W-:-:S06]  /*18b50*/  IMAD.MOV.U32 R7, RZ, RZ, RZ ;  /* 0x000000ffff077224 */ /* 0x000fcc00078e00ff */
[----:B------:R-:W2:Y:S01]  /*18b60*/  @!P6 LDG.E R7, desc[UR4][R2.64] ;  /* 0x000000040207e981 */ /* 0x000ea2000c1e1900 */
[----:B------:R-:W-:Y:S01]  /*18b70*/  UMOV UR4, 0xffffffff ;  /* 0xffffffff00047882 */ /* 0x000fe20000000000 */
[----:B--2---:R-:W-:Y:S02]  /*18b80*/  IMAD R2, R7, R5, RZ ;  /* 0x0000000507027224 */ /* 0x004fe400078e02ff */
[----:B------:R-:W-:Y:S05]  /*18b90*/  BRA.DIV UR4, `(.L_x_1425) ;  /* 0x0000002a04647947 */ /* 0x000fea000b800000 */
        /* <DEDUP_REMOVED lines=16> */
.L_x_1496:
[----:B------:R-:W-:Y:S02]  /*18ca0*/  ULDC UR4, c[0x0][0xc38] ;  /* 0x00030e0000047ab9 */ /* 0x000fe40000000800 */
[----:B------:R-:W-:-:S04]  /*18cb0*/  IMAD.U32 R8, RZ, RZ, UR4 ;  /* 0x00000004ff087e24 */ /* 0x000fc8000f8e00ff */
[----:B-1----:R-:W-:-:S04]  /*18cc0*/  IMAD R10, R10, R8, RZ ;  /* 0x000000080a0a7224 */ /* 0x002fc800078e02ff */
[----:B------:R-:W-:-:S05]  /*18cd0*/  IMAD.IADD R4, R10, 0x1, R4 ;  /* 0x000000010a047824 */ /* 0x000fca00078e0204 */
[----:B------:R-:W-:-:S13]  /*18ce0*/  ISETP.GT.AND P6, PT, R4, R0, PT ;  /* 0x000000000400720c */ /* 0x000fda0003fc4270 */
[----:B------:R-:W-:Y:S05]  /*18cf0*/  @!P6 BRA `(.L_x_1426) ;  /* 0xfffffffc0050e947 */ /* 0x000fea000383ffff */
.L_x_1423:
[----:B------:R-:W-:Y:S01]  /*18d00*/  IMAD.IADD R10, R4, 0x1, -R10 ;  /* 0x00000001040a7824 */ /* 0x000fe200078e0a0a */
[----:B------:R-:W-:-:S03]  /*18d10*/  UMOV UR4, 0xffffffff ;  /* 0xffffffff00047882 */ /* 0x000fc60000000000 */
[----:B------:R-:W-:-:S05]  /*18d20*/  IMAD R3, R2, R8, R10 ;  /* 0x0000000802037224 */ /* 0x000fca00078e020a */
[----:B------:R-:W-:Y:S01]  /*18d30*/  ISETP.GT.AND P6, PT, R3, R0, PT ;  /* 0x000000000300720c */ /* 0x000fe20003fc4270 */
[----:B------:R-:W-:-:S12]  /*18d40*/  BRA.DIV UR4, `(.L_x_1427) ;  /* 0x0000002a04d07947 */ /* 0x000fd8000b800000 */
[----:B------:R-:W2:Y:S01]  /*18d50*/  LDL.LU R11, [R1+0xc] ;  /* 0x00000c00010b7983 */ /* 0x000ea20000300800 */
[----:B------:R-:W-:-:S04]  /*18d60*/  VOTE.ANY R3, PT, !P6 ;  /* 0x0000000000037806 */ /* 0x000fc800070e0100 */
[----:B------:R-:W1:Y:S02]  /*18d70*/  POPC R9, R3 ;  /* 0x0000000300097309 */ /* 0x000e640000000000 */
[----:B-1----:R2:W1:Y:S04]  /*18d80*/  SHFL.IDX PT, R4, R5, R9, 0x1f ;  /* 0x00001f0905047589 */ /* 0x00246800000e0000 */
[----:B------:R3:W4:Y:S01]  /*18d90*/  SHFL.IDX PT, R7, R7, R9, 0x1f ;  /* 0x00001f0907077589 */ /* 0x00072200000e0000 */
[----:B--2---:R-:W-:-:S05]  /*18da0*/  IMAD.IADD R5, R9, 0x1, R11 ;  /* 0x0000000109057824 */ /* 0x004fca00078e020b */
[----:B-1--4-:R3:W-:Y:S02]  /*18db0*/  STL [R1+0xc], R5 ;  /* 0x00000c0501007387 */ /* 0x0127e40000100800 */
.L_x_1501:
[----:B------:R-:W-:-:S13]  /*18dc0*/  ISETP.NE.AND P0, PT, R3, RZ, PT ;  /* 0x000000ff0300720c */ /* 0x000fda0003f05270 */
[----:B------:R-:W-:Y:S05]  /*18dd0*/  @!P0 BRA `(.L_x_1428) ;  /* 0x0000000000148947 */ /* 0x000fea0003800000 */
[----:B------:R-:W-:Y:S01]  /*18de0*/  UMOV UR4, 0xffffffff ;  /* 0xffffffff00047882 */ /* 0x000fe20000000000 */
[----:B---3--:R-:W-:Y:S02]  /*18df0*/  VIADD R9, R9, 0xffffffff ;  /* 0xffffffff09097836 */ /* 0x008fe40000000000 */
[----:B------:R-:W-:Y:S05]  /*18e00*/  BRA.DIV UR4, `(.L_x_1429) ;  /* 0x0000002e04087947 */ /* 0x000fea000b800000 */
[----:B0-----:R0:W2:Y:S02]  /*18e10*/  SHFL.IDX PT, R2, R2, R9, 0x1f ;  /* 0x00001f0902027589 */ /* 0x0010a400000e0000 */
.L_x_1504:
[----:B--2---:R-:W-:-:S07]  /*18e20*/  IMAD.MOV.U32 R6, RZ, RZ, R2 ;  /* 0x000000ffff067224 */ /* 0x004fce00078e0002 */
.L_x_1428:
[----:B0-----:R-:W-:Y:S01]  /*18e30*/  IMAD R2, R6, R8, R10 ;  /* 0x0000000806027224 */ /* 0x001fe200078e020a */
[----:B------:R-:W-:-:S03]  /*18e40*/  ISETP.NE.AND P0, PT, R7, 0x1, PT ;  /* 0x000000010700780c */ /* 0x000fc60003f05270 */
[----:B------:R-:W-:Y:S01]  /*18e50*/  IMAD.IADD R0, R0, 0x1, -R2 ;  /* 0x0000000100007824 */ /* 0x000fe200078e0a02 */
[----:B------:R0:W-:Y:S09]  /*18e60*/  STL [R1], R2 ;  /* 0x0000000201007387 */ /* 0x0001f20000100800 */
[----:B------:R-:W-:Y:S05]  /*18e70*/  @!P0 BRA `(.L_x_1430) ;  /* 0x0000000000e48947 */ /* 0x000fea0003800000 */
[----:B-1-3--:R-:W-:-:S04]  /*18e80*/  IABS R5, R4 ;  /* 0x0000000400057213 */ /* 0x00afc80000000000 */
[----:B0-----:R-:W0:Y:S08]  /*18e90*/  I2F.RP R2, R5 ;  /* 0x0000000500027306 */ /* 0x001e300000209400 */
[----:B0-----:R-:W0:Y:S02]  /*18ea0*/  MUFU.RCP R2, R2 ;  /* 0x0000000200027308 */ /* 0x001e240000001000 */
[----:B0-----:R-:W-:-:S06]  /*18eb0*/  VIADD R2, R2, 0xffffffe ;  /* 0x0ffffffe02027836 */ /* 0x001fcc0000000000 */
[----:B------:R-:W0:Y:S02]  /*18ec0*/  F2I.FTZ.U32.TRUNC.NTZ R3, R2 ;  /* 0x0000000200037305 */ /* 0x000e24000021f000 */
[----:B0-----:R-:W-:-:S04]  /*18ed0*/  IMAD.MOV R2, RZ, RZ, -R3 ;  /* 0x000000ffff027224 */ /* 0x001fc800078e0a03 */
[----:B------:R-:W-:Y:S02]  /*18ee0*/  IMAD R8, R2, R5, RZ ;  /* 0x0000000502087224 */ /* 0x000fe400078e02ff */
[----:B------:R-:W-:-:S04]  /*18ef0*/  IMAD.MOV.U32 R2, RZ, RZ, RZ ;  /* 0x000000ffff027224 */ /* 0x000fc800078e00ff */
[----:B------:R-:W-:Y:S01]  /*18f00*/  IMAD.HI.U32 R8, R3, R8, R2 ;  /* 0x0000000803087227 */ /* 0x000fe200078e0002 */
[----:B------:R-:W-:Y:S02]  /*18f10*/  IABS R2, R0 ;  /* 0x0000000000027213 */ /* 0x000fe40000000000 */
[----:B------:R-:W-:-:S03]  /*18f20*/  IABS R3, R4 ;  /* 0x0000000400037213 */ /* 0x000fc60000000000 */
[----:B------:R-:W-:-:S04]  /*18f30*/  IMAD.HI.U32 R8, R8, R2, RZ ;  /* 0x0000000208087227 */ /* 0x000fc800078e00ff */
[----:B------:R-:W-:-:S04]  /*18f40*/  IMAD.MOV R3, RZ, RZ, -R3 ;  /* 0x000000ffff037224 */ /* 0x000fc800078e0a03 */
[----:B------:R-:W-:-:S05]  /*18f50*/  IMAD R2, R8, R3, R2 ;  /* 0x0000000308027224 */ /* 0x000fca00078e0202 */
[----:B------:R-:W-:-:S13]  /*18f60*/  ISETP.GT.U32.AND P1, PT, R5, R2, PT ;  /* 0x000000020500720c */ /* 0x000fda0003f24070 */
[----:B------:R-:W-:Y:S02]  /*18f70*/  @!P1 IMAD.IADD R2, R2, 0x1, -R5 ;  /* 0x0000000102029824 */ /* 0x000fe400078e0a05 */
[----:B------:R-:W-:Y:S01]  /*18f80*/  @!P1 VIADD R8, R8, 0x1 ;  /* 0x0000000108089836 */ /* 0x000fe20000000000 */
[----:B------:R-:W-:Y:S02]  /*18f90*/  ISETP.NE.AND P1, PT, R4, RZ, PT ;  /* 0x000000ff0400720c */ /* 0x000fe40003f25270 */
[----:B------:R-:W-:Y:S02]  /*18fa0*/  ISETP.GE.U32.AND P0, PT, R2, R5, PT ;  /* 0x000000050200720c */ /* 0x000fe40003f06070 */
[----:B------:R-:W-:-:S04]  /*18fb0*/  IABS R5, R7 ;  /* 0x0000000700057213 */ /* 0x000fc80000000000 */
        /* <DEDUP_REMOVED lines=9> */
[----:B------:R-:W-:-:S03]  /*19050*/  LOP3.LUT R2, R0, R4, RZ, 0x3c, !PT ;  /* 0x0000000400027212 */ /* 0x000fc600078e3cff */
[----:B------:R-:W-:Y:S01]  /*19060*/  IMAD.MOV.U32 R3, RZ, RZ, R8 ;  /* 0x000000ffff037224 */ /* 0x000fe200078e0008 */
[----:B------:R-:W-:Y:S02]  /*19070*/  ISETP.GE.AND P2, PT, R2, RZ, PT ;  /* 0x000000ff0200720c */ /* 0x000fe40003f46270 */
[----:B------:R-:W-:-:S05]  /*19080*/  IABS R8, R7 ;  /* 0x0000000700087213 */ /* 0x000fca0000000000 */
[----:B------:R-:W-:-:S06]  /*19090*/  IMAD.MOV R8, RZ, RZ, -R8 ;  /* 0x000000ffff087224 */ /* 0x000fcc00078e0a08 */
        /* <DEDUP_REMOVED lines=9> */
[----:B------:R-:W-:Y:S01]  /*19130*/  ISETP.GE.U32.AND P0, PT, R2, R5, PT ;  /* 0x000000050200720c */ /* 0x000fe20003f06070 */
[----:B------:R-:W-:-:S04]  /*19140*/  IMAD.MOV R2, RZ, RZ, -R3 ;  /* 0x000000ffff027224 */ /* 0x000fc800078e0a03 */
[----:B------:R-:W-:Y:S01]  /*19150*/  IMAD R0, R4, R2, R0 ;  /* 0x0000000204007224 */ /* 0x000fe200078e0200 */
[----:B------:R-:W-:-:S04]  /*19160*/  LOP3.LUT R2, R3, R7, RZ, 0x3c, !PT ;  /* 0x0000000703027212 */ /* 0x000fc800078e3cff */
[----:B------:R-:W-:-:S03]  /*19170*/  ISETP.GE.AND P2, PT, R2, RZ, PT ;  /* 0x000000ff0200720c */ /* 0x000fc60003f46270 */
[----:B------:R-:W-:-:S10]  /*19180*/  @P0 VIADD R6, R6, 0x1 ;  /* 0x0000000106060836 */ /* 0x000fd40000000000 */
        /* <DEDUP_REMOVED lines=8> */
.L_x_1430:
[----:B-1-3--:R-:W2:Y:S01]  /*19210*/  LDL R5, [R1+0xc] ;  /* 0x00000c0001057983 */ /* 0x00aea20000100800 */
[----:B0-----:R-:W2:Y:S01]  /*19220*/  LDC.64 R2, c[0x0][0xc90] ;  /* 0x00032400ff027b82 */ /* 0x001ea20000000a00 */
[----:B------:R-:W-:Y:S01]  /*19230*/  ULDC.64 UR4, c[0x0][0x208] ;  /* 0x0000820000047ab9 */ /* 0x000fe20000000a00 */
[----:B--2---:R-:W-:-:S05]  /*19240*/  IMAD.WIDE R2, R5, 0x4, R2 ;  /* 0x0000000405027825 */ /* 0x004fca00078e0202 */
[----:B------:R-:W2:Y:S02]  /*19250*/  LDG.E R6, desc[UR4][R2.64] ;  /* 0x0000000402067981 */ /* 0x000ea4000c1e1900 */
[----:B--2---:R-:W-:-:S05]  /*19260*/  IMAD R5, R4, R6, RZ ;  /* 0x0000000604057224 */ /* 0x004fca00078e02ff */
[----:B------:R-:W-:-:S04]  /*19270*/  IABS R7, R5 ;  /* 0x0000000500077213 */ /* 0x000fc80000000000 */
[----:B------:R-:W0:Y:S08]  /*19280*/  I2F.RP R2, R7 ;  /* 0x0000000700027306 */ /* 0x000e300000209400 */
        /* <DEDUP_REMOVED lines=22> */
[----:B------:R-:W-:Y:S02]  /*193f0*/  IMAD R7, R6, R2, RZ ;  /* 0x0000000206077224 */ /* 0x000fe400078e02ff */
[----:B------:R-:W-:Y:S02]  /*19400*/  IMAD.MOV R2, RZ, RZ, -R2 ;  /* 0x000000ffff027224 */ /* 0x000fe400078e0a02 */
[----:B------:R-:W-:Y:S02]  /*19410*/  IMAD.MOV R3, RZ, RZ, -R7 ;  /* 0x000000ffff037224 */ /* 0x000fe400078e0a07 */
[----:B------:R-:W-:-:S03]  /*19420*/  IMAD R0, R5, R2, R0 ;  /* 0x0000000205007224 */ /* 0x000fc600078e0200 */
[----:B------:R-:W-:-:S04]  /*19430*/  VIADDMNMX R6, R3, R8, R6, PT ;  /* 0x0000000803067246 */ /* 0x000fc80003800106 */
        /* <DEDUP_REMOVED lines=19> */
[----:B------:R-:W-:Y:S02]  /*19570*/  LOP3.LUT R3, R0, R6, RZ, 0x3c, !PT ;  /* 0x0000000600037212 */ /* 0x000fe400078e3cff */
[----:B------:R-:W-:Y:S02]  /*19580*/  IADD3 R0, R7, 0x1000000, R0 ;  /* 0x0100000007007810 */ /* 0x000fe40007ffe000 */
[----:B------:R-:W-:-:S07]  /*19590*/  ISETP.GE.AND P2, PT, R3, RZ, PT ;  /* 0x000000ff0300720c */ /* 0x000fce0003f46270 */
[----:B------:R-:W-:-:S06]  /*195a0*/  @P0 VIADD R2, R2, 0x1 ;  /* 0x0000000102020836 */ /* 0x000fcc0000000000 */
[----:B------:R-:W-:Y:S01]  /*195b0*/  @!P2 IMAD.MOV R2, RZ, RZ, -R2 ;  /* 0x000000ffff02a224 */ /* 0x000fe200078e0a02 */
[----:B------:R-:W-:Y:S01]  /*195c0*/  @!P1 LOP3.LUT R2, RZ, R6, RZ, 0x33, !PT ;  /* 0x00000006ff029212 */ /* 0x000fe200078e33ff */
[----:B------:R-:W-:-:S04]  /*195d0*/  IMAD.MOV R6, RZ, RZ, -R6 ;  /* 0x000000ffff067224 */ /* 0x000fc800078e0a06 */
[----:B------:R-:W-:Y:S02]  /*195e0*/  IMAD R3, R2, R6, R0 ;  /* 0x0000000602037224 */ /* 0x000fe400078e0200 */
[----:B------:R-:W-:-:S03]  /*195f0*/  IMAD.MOV.U32 R0, RZ, RZ, R2 ;  /* 0x000000ffff007224 */ /* 0x000fc600078e0002 */
[----:B------:R1:W-:Y:S04]  /*19600*/  STL [R1+0x8], R3 ;  /* 0x0000080301007387 */ /* 0x0003e80000100800 */
.L_x_1431:
[----:B-1----:R-:W-:-:S05]  /*19610*/  LOP3.LUT R3, RZ, R0, RZ, 0x33, !PT ;  /* 0x00000000ff037212 */ /* 0x002fca00078e33ff */
[----:B------:R-:W-:-:S05]  /*19620*/  IMAD.IADD R0, R4, 0x1, R3 ;  /* 0x0000000104007824 */ /* 0x000fca00078e0203 */
[----:B------:R2:W-:Y:S01]  /*19630*/  STL [R1+0x4], R0 ;  /* 0x0000040001007387 */ /* 0x0005e20000100800 */
[----:B------:R-:W-:Y:S05]  /*19640*/  BRA `(.L_x_1432) ;  /* 0x0000000000287947 */ /* 0x000fea0003800000 */
.L_x_1424:
[----:B------:R-:W-:Y:S01]  /*19650*/  UMOV UR4, URZ ;  /* 0x0000003f00047c82 */ /* 0x000fe20008000000 */
[----:B------:R-:W-:Y:S01]  /*19660*/  ULDC UR6, c[0x0][0xc3c] ;  /* 0x00030f0000067ab9 */ /* 0x000fe20000000800 */
[----:B------:R-:W-:Y:S01]  /*19670*/  UMOV UR5, URZ ;  /* 0x0000003f00057c82 */ /* 0x000fe20008000000 */
[----:B------:R0:W-:Y:S01]  /*19680*/  STL [R1], R0 ;  /* 0x0000000001007387 */ /* 0x0001e20000100800 */
[----:B------:R-:W-:Y:S02]  /*19690*/  IMAD.U32 R3, RZ, RZ, UR4 ;  /* 0x00000004ff037e24 */ /* 0x000fe4000f8e00ff */
[----:B------:R-:W-:-:S03]  /*196a0*/  IMAD.U32 R2, RZ, RZ, UR5 ;  /* 0x00000005ff027e24 */ /* 0x000fc6000f8e00ff */
[----:B------:R1:W-:Y:S01]  /*196b0*/  STL [R1+0x4], R3 ;  /* 0x0000040301007387 */ /* 0x0003e20000100800 */
[----:B0-----:R-:W-:-:S05]  /*196c0*/  IMAD.U32 R0, RZ, RZ, UR6 ;  /* 0x00000006ff007e24 */ /* 0x001fca000f8e00ff */
[----:B------:R1:W-:Y:S04]  /*196d0*/  STL [R1+0xc], R0 ;  /* 0x00000c0001007387 */ /* 0x0003e80000100800 */
[----:B------:R1:W-:Y:S02]  /*196e0*/  STL [R1+0x8], R2 ;  /* 0x0000080201007387 */ /* 0x0003e40000100800 */
.L_x_1432:
[----:B01----:R-:W3:Y:S04]  /*196f0*/  LDL R2, [R1+0xc] ;  /* 0x00000c0001027983 */ /* 0x003ee80000100800 */
[----:B------:R-:W4:Y:S04]  /*19700*/  LDL R3, [R1+0x8] ;  /* 0x0000080001037983 */ /* 0x000f280000100800 */
[----:B------:R-:W5:Y:S04]  /*19710*/  LDL R5, [R1+0x4] ;  /* 0x0000040001057983 */ /* 0x000f680000100800 */
[----:B------:R-:W5:Y:S01]  /*19720*/  LDL R4, [R1] ;  /* 0x0000000001047983 */ /* 0x000f620000100800 */
[----:B--2---:R-:W0:Y:S01]  /*19730*/  S2R R0, SR_TID.X ;  /* 0x0000000000007919 */ /* 0x004e220000002100 */
[----:B------:R-:W-:Y:S05]  /*19740*/  WARPSYNC.ALL ;  /* 0x0000000000007948 */ /* 0x000fea0003800000 */
[----:B0-----:R-:W-:Y:S01]  /*19750*/  LOP3.LUT R0, R0, 0x1f, RZ, 0xc0, !PT ;  /* 0x0000001f00007812 */ /* 0x001fe200078ec0ff */
[----:B------:R-:W-:Y:S03]  /*19760*/  BAR.SYNC.DEFER_BLOCKING 0x4, 0x180 ;  /* 0x0106000000007b1d */ /* 0x000fe60000010000 */
[----:B------:R-:W-:-:S13]  /*19770*/  ISETP.NE.AND P0, PT, R0, RZ, PT ;  /* 0x000000ff0000720c */ /* 0x000fda0003f05270 */
[----:B------:R-:W0:Y:S01]  /*19780*/  @!P0 S2R R0, SR_CgaCtaId ;  /* 0x0000000000008919 */ /* 0x000e220000008800 */
[----:B---3--:R-:W-:Y:S01]  /*19790*/  IMAD.MOV.U32 R7, RZ, RZ, R2 ;  /* 0x000000ffff077224 */ /* 0x008fe200078e0002 */
[----:B------:R-:W-:Y:S01]  /*197a0*/  @!P0 MOV R2, 0x400 ;  /* 0x0000040000028802 */ /* 0x000fe20000000f00 */
[----:B----4-:R-:W-:-:S03]  /*197b0*/  IMAD.MOV.U32 R6, RZ, RZ, R3 ;  /* 0x000000ffff067224 */ /* 0x010fc600078e0003 */
[----:B0-----:R-:W-:-:S05]  /*197c0*/  @!P0 LEA R18, R0, R2, 0x18 ;  /* 0x0000000200128211 */ /* 0x001fca00078ec0ff */
[----:B-----5:R0:W-:Y:S01]  /*197d0*/  @!P0 STS.128 [R18+0x308d0], R4 ;  /* 0x0308d00412008388 */ /* 0x0201e20000000c00 */
[----:B------:R-:W-:Y:S06]  /*197e0*/  BAR.ARV 0x5, 0x180 ;  /* 0x0146000000007b1d */ /* 0x000fec0000002000 */
.L_x_1421:
[----:B------:R-:W2:Y:S01]  /*197f0*/  LDL R0, [R1+0xc] ;  /* 0x00000c0001007983 */ /* 0x000ea20000100800 */
[----:B------:R-:W-:Y:S02]  /*19800*/  ULDC UR4, c[0x0][0xc3c] ;  /* 0x00030f0000047ab9 */ /* 0x000fe40000000800 */
[----:B--2---:R-:W-:-:S13]  /*19810*/  ISETP.GE.AND P0, PT, R0, UR4, PT ;  /* 0x0000000400007c0c */ /* 0x004fda000bf06270 */
[----:B------:R-:W-:Y:S05]  /*19820*/  @!P0 BRA `(.L_x_1433) ;  /* 0xffffff9400488947 */ /* 0x000fea000383ffff */
[----:B------:R-:W-:Y:S05]  /*19830*/  BSYNC B8 ;  /* 0x0000000000087941 */ /* 0x000fea0003800000 */
.L_x_1310:
[----:B--2---:R-:W2:Y:S01]  /*19840*/  LDL.LU R0, [R1+0x50] ;  /* 0x0000500001007983 */ /* 0x004ea20000300800 */
[----:B------:R-:W-:Y:S01]  /*19850*/  BSSY B0, `(.L_x_1434) ;  /* 0x000000b000007945 */ /* 0x000fe20003800000 */
[----:B01----:R-:W0:Y:S01]  /*19860*/  S2R R5, SR_CgaCtaId ;  /* 0x0000000000057919 */ /* 0x003e220000008800 */
[----:B--2---:R-:W-:-:S05]  /*19870*/  VIADD R0, R0, 0x1 ;  /* 0x0000000100007836 */ /* 0x004fca0000000000 */
        /* <DEDUP_REMOVED lines=8> */
.L_x_1505:
[----:B------:R-:W-:Y:S05]  /*19900*/  BSYNC B0 ;  /* 0x0000000000007941 */ /* 0x000fea0003800000 */
.L_x_1434:
[----:B------:R-:W-:-:S03]  /*19910*/  UMOV UR4, 0xffffffff ;  /* 0xffffffff00047882 */ /* 0x000fc60000000000 */
[----:B------:R-:W-:Y:S05]  /*19920*/  BRA.DIV UR4, `(.L_x_1436) ;  /* 0x0000002204807947 */ /* 0x000fea000b800000 */
[----:B------:R-:W1:Y:S02]  /*19930*/  S2R R2, SR_TID.X ;  /* 0x0000000000027919 */ /* 0x000e640000002100 */
[----:B-1----:R-:W-:-:S04]  /*19940*/  SHF.R.U32.HI R2, RZ, 0x5, R2 ;  /* 0x00000005ff027819 */ /* 0x002fc80000011602 */
[----:B------:R-:W-:-:S05]  /*19950*/  LOP3.LUT R2, R2, 0x3, RZ, 0xc0, !PT ;  /* 0x0000000302027812 */ /* 0x000fca00078ec0ff */
[----:B------:R1:W2:Y:S02]  /*19960*/  SHFL.IDX PT, R14, R2, RZ, 0x1f ;  /* 0x00001fff020e7589 */ /* 0x0002a400000e0000 */
.L_x_1508:
[----:B--2---:R-:W-:Y:S01]  /*19970*/  ISETP.NE.AND P0, PT, R14, RZ, PT ;  /* 0x000000ff0e00720c */ /* 0x004fe20003f05270 */
[----:B------:R-:W-:-:S12]  /*19980*/  BSSY B0, `(.L_x_1437) ;  /* 0x0000027000007945 */ /* 0x000fd80003800000 */
[----:B------:R-:W-:Y:S05]  /*19990*/  @P0 BRA `(.L_x_1438) ;  /* 0x0000000000940947 */ /* 0x000fea0003800000 */
[----:B------:R-:W-:-:S03]  /*199a0*/  UMOV UR4, 0xffffffff ;  /* 0xffffffff00047882 */ /* 0x000fc60000000000 */
[----:B------:R-:W-:Y:S05]  /*199b0*/  BRA.DIV UR4, `(.L_x_1439) ;  /* 0x0000002204907947 */ /* 0x000fea000b800000 */
[----:B------:R-:W-:-:S13]  /*199c0*/  ELECT P6, URZ, PT ;  /* 0x00000000003f782f */ /* 0x000fda00038c0000 */
.L_x_1511:
        /* <DEDUP_REMOVED lines=8> */
.L_x_1440:
        /* <DEDUP_REMOVED lines=13> */
.L_x_1512:
[----:B------:R-:W1:Y:S02]  /*19b20*/  SYNCS.PHASECHK.TRANS64.TRYWAIT P0, [R7+URZ], R2 ;  /* 0x00000002070075a7 */ /* 0x000e64000800017f */
[----:B-1----:R-:W-:Y:S05]  /*19b30*/  @!P0 BRA `(.L_x_1442) ;  /* 0x0000002000648947 */ /* 0x002fea0003800000 */
.L_x_1513:
[----:B------:R-:W-:Y:S05]  /*19b40*/  @!P2 BRA `(.L_x_1443) ;  /* 0x000000000004a947 */ /* 0x000fea0003800000 */
[----:B------:R-:W-:Y:S01]  /*19b50*/  BPT.TRAP 0x1 ;  /* 0x000000040000795c */ /* 0x000fe20000300000 */
.L_x_1443:
[----:B------:R-:W-:-:S04]  /*19b60*/  VIADD R0, R0, 0x30860 ;  /* 0x0003086000007836 */ /* 0x000fc80000000000 */
[----:B------:R-:W-:-:S04]  /*19b70*/  IMAD R4, R19, 0x8, R0 ;  /* 0x0000000813047824 */ /* 0x000fc800078e0200 */
[----:B------:R-:W2:Y:S02]  /*19b80*/  SYNCS.PHASECHK.TRANS64.TRYWAIT P0, [R4+URZ], R5 ;  /* 0x00000005040075a7 */ /* 0x000ea4000800017f */
[----:B--2---:R-:W-:Y:S05]  /*19b90*/  @!P0 BRA `(.L_x_1444) ;  /* 0x0000002000608947 */ /* 0x004fea0003800000 */
.L_x_1514:
[----:B------:R-:W-:-:S07]  /*19ba0*/  IMAD R3, R3, 0x8, R0 ;  /* 0x0000000803037824 */ /* 0x000fce00078e0200 */
.L_x_1445:
[----:B----4-:R4:W0:Y:S02]  /*19bb0*/  SYNCS.PHASECHK.TRANS64.TRYWAIT P0, [R3+URZ], R2 ;  /* 0x00000002030075a7 */ /* 0x010824000800017f */
[----:B0-----:R-:W-:Y:S05]  /*19bc0*/  @!P0 NANOSLEEP.SYNCS 0x989680 ;  /* 0x009896800000895d */ /* 0x001fea0003900000 */
[----:B------:R-:W0:Y:S02]  /*19bd0*/  @!P0 SYNCS.PHASECHK.TRANS64 P0, [R3+URZ], R2 ;  /* 0x00000002030085a7 */ /* 0x000e24000800007f */
[----:B0-----:R-:W-:Y:S05]  /*19be0*/  @!P0 BRA `(.L_x_1445) ;  /* 0xfffffffc00f08947 */ /* 0x001fea000383ffff */
.L_x_1438:
[----:B------:R-:W-:Y:S05]  /*19bf0*/  BSYNC B0 ;  /* 0x0000000000007941 */ /* 0x000fea0003800000 */
.L_x_1437:
[----:B------:R-:W-:Y:S05]  /*19c00*/  EXIT ;  /* 0x000000000000794d */ /* 0x000fea0003800000 */
.L_x_1209:
[----:B0-----:R-:W-:-:S04]  /*19c10*/  IMAD.U32 R3, RZ, RZ, UR37 ;  /* 0x00000025ff037e24 */ /* 0x001fc8000f8e00ff */
[----:B------:R0:W1:Y:S03]  /*19c20*/  SYNCS.PHASECHK.TRANS64.TRYWAIT P1, [R3+URZ+0x30800], R0 ;  /* 0x03080000030075a7 */ /* 0x000066000802017f */
[----:B-1----:R-:W-:Y:S05]  /*19c30*/  @!P1 NANOSLEEP.SYNCS 0x989680 ;  /* 0x009896800000995d */ /* 0x002fea0003900000 */
[----:B------:R-:W1:Y:S02]  /*19c40*/  @!P1 SYNCS.PHASECHK.TRANS64 P1, [R3+URZ+0x30800], R0 ;  /* 0x03080000030095a7 */ /* 0x000e64000802007f */
[----:B-1----:R-:W-:Y:S05]  /*19c50*/  @!P1 BRA `(.L_x_1209) ;  /* 0xfffffffc00ec9947 */ /* 0x002fea000383ffff */
[----:B------:R-:W-:Y:S05]  /*19c60*/  BRA `(.L_x_1446) ;  /* 0xfffffe8800447947 */ /* 0x000fea000383ffff */
.L_x_1213:
[----:B-1----:R1:W2:Y:S02]  /*19c70*/  SYNCS.PHASECHK.TRANS64.TRYWAIT P2, [R3+URZ+0x30830], R0 ;  /* 0x03083000030075a7 */ /* 0x0022a4000804017f */
[----:B--2---:R-:W-:Y:S05]  /*19c80*/  @!P2 NANOSLEEP.SYNCS 0x989680 ;  /* 0x009896800000a95d */ /* 0x004fea0003900000 */
[----:B------:R-:W2:Y:S02]  /*19c90*/  @!P2 SYNCS.PHASECHK.TRANS64 P2, [R3+URZ+0x30830], R0 ;  /* 0x030830000300a5a7 */ /* 0x000ea4000804007f */
[----:B--2---:R-:W-:Y:S05]  /*19ca0*/  @!P2 BRA `(.L_x_1213) ;  /* 0xfffffffc00f0a947 */ /* 0x004fea000383ffff */
[----:B------:R-:W-:Y:S05]  /*19cb0*/  BRA `(.L_x_1212) ;  /* 0xfffffe88006c7947 */ /* 0x000fea000383ffff */
.L_x_1229:
[----:B-1----:R-:W-:-:S04]  /*19cc0*/  IMAD.U32 R152, RZ, RZ, UR6 ;  /* 0x00000006ff987e24 */ /* 0x002fc8000f8e00ff */
[----:B------:R1:W2:Y:S03]  /*19cd0*/  SYNCS.PHASECHK.TRANS64.TRYWAIT P2, [R152+URZ+0x30830], R21 ;  /* 0x03083015980075a7 */ /* 0x0002a6000804017f */
[----:B--2---:R-:W-:Y:S05]  /*19ce0*/  @!P2 NANOSLEEP.SYNCS 0x989680 ;  /* 0x009896800000a95d */ /* 0x004fea0003900000 */
[----:B------:R-:W2:Y:S02]  /*19cf0*/  @!P2 SYNCS.PHASECHK.TRANS64 P2, [R152+URZ+0x30830], R21 ;  /* 0x030830159800a5a7 */ /* 0x000ea4000804007f */
[----:B--2---:R-:W-:Y:S05]  /*19d00*/  @!P2 BRA `(.L_x_1229) ;  /* 0xfffffffc00eca947 */ /* 0x004fea000383ffff */
[----:B------:R-:W-:Y:S05]  /*19d10*/  BRA `(.L_x_1228) ;  /* 0xfffffeb000407947 */ /* 0x000fea000383ffff */
.L_x_1233:
[----:B--2---:R-:W-:-:S04]  /*19d20*/  IMAD.U32 R2, RZ, RZ, UR10 ;  /* 0x0000000aff027e24 */ /* 0x004fc8000f8e00ff */
[----:B------:R2:W3:Y:S03]  /*19d30*/  SYNCS.PHASECHK.TRANS64.TRYWAIT P2, [R2+URZ+0x30850], R0 ;  /* 0x03085000020075a7 */ /* 0x0004e6000804017f */
[----:B---3--:R-:W-:Y:S05]  /*19d40*/  @!P2 NANOSLEEP.SYNCS 0x989680 ;  /* 0x009896800000a95d */ /* 0x008fea0003900000 */
[----:B------:R-:W3:Y:S02]  /*19d50*/  @!P2 SYNCS.PHASECHK.TRANS64 P2, [R2+URZ+0x30850], R0 ;  /* 0x030850000200a5a7 */ /* 0x000ee4000804007f */
[----:B---3--:R-:W-:Y:S05]  /*19d60*/  @!P2 BRA `(.L_x_1233) ;  /* 0xfffffffc00eca947 */ /* 0x008fea000383ffff */
[----:B------:R-:W-:Y:S05]  /*19d70*/  BRA `(.L_x_1232) ;  /* 0xfffffebc00c47947 */ /* 0x000fea000383ffff */
.L_x_1250:
[----:B-1----:R-:W-:-:S04]  /*19d80*/  IMAD.U32 R4, RZ, RZ, UR5 ;  /* 0x00000005ff047e24 */ /* 0x002fc8000f8e00ff */
[----:B------:R1:W2:Y:S03]  /*19d90*/  SYNCS.PHASECHK.TRANS64.TRYWAIT P2, [R4+URZ+0x30830], R3 ;  /* 0x03083003040075a7 */ /* 0x0002a6000804017f */
[----:B--2---:R-:W-:Y:S05]  /*19da0*/  @!P2 NANOSLEEP.SYNCS 0x989680 ;  /* 0x009896800000a95d */ /* 0x004fea0003900000 */
[----:B------:R-:W2:Y:S02]  /*19db0*/  @!P2 SYNCS.PHASECHK.TRANS64 P2, [R4+URZ+0x30830], R3 ;  /* 0x030830030400a5a7 */ /* 0x000ea4000804007f */
[----:B--2---:R-:W-:Y:S05]  /*19dc0*/  @!P2 BRA `(.L_x_1250) ;  /* 0xfffffffc00eca947 */ /* 0x004fea000383ffff */
[----:B------:R-:W-:Y:S05]  /*19dd0*/  BRA `(.L_x_1249) ;  /* 0xfffffed800b07947 */ /* 0x000fea000383ffff */
.L_x_1254:
[----:B---3--:R-:W-:-:S04]  /*19de0*/  IMAD.U32 R2, RZ, RZ, UR14 ;  /* 0x0000000eff027e24 */ /* 0x008fc8000f8e00ff */
[----:B------:R3:W4:Y:S03]  /*19df0*/  SYNCS.PHASECHK.TRANS64.TRYWAIT P2, [R2+URZ+0x30850], R0 ;  /* 0x03085000020075a7 */ /* 0x000726000804017f */
[----:B----4-:R-:W-:Y:S05]  /*19e00*/  @!P2 NANOSLEEP.SYNCS 0x989680 ;  /* 0x009896800000a95d */ /* 0x010fea0003900000 */
[----:B------:R-:W4:Y:S02]  /*19e10*/  @!P2 SYNCS.PHASECHK.TRANS64 P2, [R2+URZ+0x30850], R0 ;  /* 0x030850000200a5a7 */ /* 0x000f24000804007f */
[----:B----4-:R-:W-:Y:S05]  /*19e20*/  @!P2 BRA `(.L_x_1254) ;  /* 0xfffffffc00eca947 */ /* 0x010fea000383ffff */
[----:B------:R-:W-:Y:S05]  /*19e30*/  BRA `(.L_x_1253) ;  /* 0xfffffee800347947 */ /* 0x000fea000383ffff */
.L_x_1260:
[----:B-1----:R-:W-:-:S04]  /*19e40*/  IMAD.U32 R4, RZ, RZ, UR5 ;  /* 0x00000005ff047e24 */ /* 0x002fc8000f8e00ff */
[----:B------:R1:W2:Y:S03]  /*19e50*/  SYNCS.PHASECHK.TRANS64.TRYWAIT P2, [R4+URZ+0x30830], R3 ;  /* 0x03083003040075a7 */ /* 0x0002a6000804017f */
[----:B--2---:R-:W-:Y:S05]  /*19e60*/  @!P2 NANOSLEEP.SYNCS 0x989680 ;  /* 0x009896800000a95d */ /* 0x004fea0003900000 */
[----:B------:R-:W2:Y:S02]  /*19e70*/  @!P2 SYNCS.PHASECHK.TRANS64 P2, [R4+URZ+0x30830], R3 ;  /* 0x030830030400a5a7 */ /* 0x000ea4000804007f */
[----:B--2---:R-:W-:Y:S05]  /*19e80*/  @!P2 BRA `(.L_x_1260) ;  /* 0xfffffffc00eca947 */ /* 0x004fea000383ffff */
[----:B------:R-:W-:Y:S05]  /*19e90*/  BRA `(.L_x_1259) ;  /* 0xfffffef400b47947 */ /* 0x000fea000383ffff */
.L_x_1264:
[----:B---3--:R-:W-:-:S04]  /*19ea0*/  IMAD.U32 R2, RZ, RZ, UR14 ;  /* 0x0000000eff027e24 */ /* 0x008fc8000f8e00ff */
[----:B------:R3:W4:Y:S03]  /*19eb0*/  SYNCS.PHASECHK.TRANS64.TRYWAIT P2, [R2+URZ+0x30850], R0 ;  /* 0x03085000020075a7 */ /* 0x000726000804017f */
[----:B----4-:R-:W-:Y:S05]  /*19ec0*/  @!P2 NANOSLEEP.SYNCS 0x989680 ;  /* 0x009896800000a95d */ /* 0x010fea0003900000 */
[----:B------:R-:W4:Y:S02]  /*19ed0*/  @!P2 SYNCS.PHASECHK.TRANS64 P2, [R2+URZ+0x30850], R0 ;  /* 0x030850000200a5a7 */ /* 0x000f24000804007f */
[----:B----4-:R-:W-:Y:S05]  /*19ee0*/  @!P2 BRA `(.L_x_1264) ;  /* 0xfffffffc00eca947 */ /* 0x010fea000383ffff */
[----:B------:R-:W-:Y:S05]  /*19ef0*/  BRA `(.L_x_1263) ;  /* 0xffffff0400387947 */ /* 0x000fea000383ffff */
.L_x_1277:
[----:B-1----:R-:W-:-:S04]  /*19f00*/  IMAD.U32 R7, RZ, RZ, UR8 ;  /* 0x00000008ff077e24 */ /* 0x002fc8000f8e00ff */
[----:B------:R1:W2:Y:S03]  /*19f10*/  SYNCS.PHASECHK.TRANS64.TRYWAIT P0, [R7+URZ+0x30850], R0 ;  /* 0x03085000070075a7 */ /* 0x0002a6000800017f */
[----:B--2---:R-:W-:Y:S05]  /*19f20*/  @!P0 NANOSLEEP.SYNCS 0x989680 ;  /* 0x009896800000895d */ /* 0x004fea0003900000 */
[----:B------:R-:W2:Y:S02]  /*19f30*/  @!P0 SYNCS.PHASECHK.TRANS64 P0, [R7+URZ+0x30850], R0 ;  /* 0x03085000070085a7 */ /* 0x000ea4000800007f */
[----:B--2---:R-:W-:Y:S05]  /*19f40*/  @!P0 BRA `(.L_x_1277) ;  /* 0xfffffffc00ec8947 */ /* 0x004fea000383ffff */
[----:B------:R-:W-:Y:S05]  /*19f50*/  BRA `(.L_x_1276) ;  /* 0xffffff2400387947 */ /* 0x000fea000383ffff */
.L_x_1332:
[----:B-1----:R-:W1:Y:S01]  /*19f60*/  S2R R4, SR_TID.X ;  /* 0x0000000000047919 */ /* 0x002e620000002100 */
[----:B------:R-:W-:Y:S01]  /*19f70*/  BSSY B0, `(.L_x_1447) ;  /* 0x000000a000007945 */ /* 0x000fe20003800000 */
[----:B------:R-:W-:Y:S02]  /*19f80*/  IMAD.MOV.U32 R12, RZ, RZ, RZ ;  /* 0x000000ffff0c7224 */ /* 0x000fe400078e00ff */
[----:B------:R-:W-:Y:S02]  /*19f90*/  IMAD.MOV.U32 R11, RZ, RZ, 0x1f ;  /* 0x0000001fff0b7424 */ /* 0x000fe400078e00ff */
[----:B------:R-:W-:Y:S01]  /*19fa0*/  IMAD.MOV.U32 R15, RZ, RZ, -0x1 ;  /* 0xffffffffff0f7424 */ /* 0x000fe200078e00ff */
[----:B-1----:R-:W-:-:S04]  /*19fb0*/  SHF.R.U32.HI R4, RZ, 0x5, R4 ;  /* 0x00000005ff047819 */ /* 0x002fc80000011604 */
[----:B------:R-:W-:-:S05]  /*19fc0*/  LOP3.LUT R4, R4, 0x3, RZ, 0xc0, !PT ;  /* 0x0000000304047812 */ /* 0x000fca00078ec0ff */
[----:B------:R-:W-:-:S07]  /*19fd0*/  IMAD.MOV.U32 R13, RZ, RZ, R4 ;  /* 0x000000ffff0d7224 */ /* 0x000fce00078e0004 */
[----:B0-2---:R-:W-:Y:S05]  /*19fe0*/  WARPSYNC.COLLECTIVE R15, `(.L_x_1448) ;  /* 0x000000000f087348 */ /* 0x005fea0003c00000 */
[----:B------:R1:W3:Y:S02]  /*19ff0*/  SHFL.IDX P6, R14, R13, R12, R11 ;  /* 0x0000000c0d0e7389 */ /* 0x0002e400000c000b */
[----:B0123--:R-:W-:Y:S01]  /*1a000*/  ENDCOLLECTIVE ;  /* 0x000000000000791b */ /* 0x00ffe20003800000 */
.L_x_1448:
[----:B------:R-:W-:Y:S05]  /*1a010*/  BSYNC B0 ;  /* 0x0000000000007941 */ /* 0x000fea0003800000 */
.L_x_1447:
[----:B------:R-:W-:Y:S05]  /*1a020*/  BRA `(.L_x_1449) ;  /* 0xffffff9c00f07947 */ /* 0x000fea000383ffff */
.L_x_1334:
[----:B------:R-:W-:Y:S01]  /*1a030*/  BSSY B0, `(.L_x_1450) ;  /* 0x0000006000007945 */ /* 0x000fe20003800000 */
[----:B------:R-:W-:-:S07]  /*1a040*/  IMAD.MOV.U32 R15, RZ, RZ, -0x1 ;  /* 0xffffffffff0f7424 */ /* 0x000fce00078e00ff */
[----:B012---:R-:W-:Y:S05]  /*1a050*/  WARPSYNC.COLLECTIVE R15, `(.L_x_1451) ;  /* 0x000000000f0c7348 */ /* 0x007fea0003c00000 */
[----:B------:R-:W-:Y:S02]  /*1a060*/  ELECT P6, UR62, PT ;  /* 0x00000000003e782f */ /* 0x000fe400038c0000 */
[----:B------:R-:W-:Y:S01]  /*1a070*/  MOV R14, UR62 ;  /* 0x0000003e000e7c02 */ /* 0x000fe20008000f00 */
[----:B012---:R-:W-:Y:S10]  /*1a080*/  ENDCOLLECTIVE ;  /* 0x000000000000791b */ /* 0x007ff40003800000 */
.L_x_1451:
[----:B------:R-:W-:Y:S05]  /*1a090*/  BSYNC B0 ;  /* 0x0000000000007941 */ /* 0x000fea0003800000 */
.L_x_1450:
[----:B------:R-:W-:Y:S05]  /*1a0a0*/  BRA `(.L_x_1452) ;  /* 0xffffff9c00fc7947 */ /* 0x000fea000383ffff */
.L_x_1336:
[----:B-1----:R1:W3:Y:S02]  /*1a0b0*/  SYNCS.PHASECHK.TRANS64.TRYWAIT P0, [R0+URZ+0x30840], R2 ;  /* 0x03084002000075a7 */ /* 0x0022e4000800017f */
[----:B---3--:R-:W-:Y:S05]  /*1a0c0*/  @!P0 NANOSLEEP.SYNCS 0x989680 ;  /* 0x009896800000895d */ /* 0x008fea0003900000 */
[----:B------:R-:W3:Y:S02]  /*1a0d0*/  @!P0 SYNCS.PHASECHK.TRANS64 P0, [R0+URZ+0x30840], R2 ;  /* 0x03084002000085a7 */ /* 0x000ee4000800007f */
[----:B---3--:R-:W-:Y:S05]  /*1a0e0*/  @!P0 BRA `(.L_x_1336) ;  /* 0xfffffffc00f08947 */ /* 0x008fea000383ffff */
[----:B------:R-:W-:Y:S05]  /*1a0f0*/  BRA `(.L_x_1453) ;  /* 0xffffffa000607947 */ /* 0x000fea000383ffff */
.L_x_1340:
        /* <DEDUP_REMOVED lines=15> */
.L_x_1454:
[----:B------:R-:W-:Y:S02]  /*1a1f0*/  IMAD.MOV.U32 R13, RZ, RZ, R4 ;  /* 0x000000ffff0d7224 */ /* 0x000fe400078e0004 */
[----:B------:R-:W-:-:S07]  /*1a200*/  IMAD.MOV.U32 R6, RZ, RZ, R14 ;  /* 0x000000ffff067224 */ /* 0x000fce00078e000e */
[----:B------:R-:W-:Y:S05]  /*1a210*/  WARPSYNC.COLLECTIVE R15, `(.L_x_1455) ;  /* 0x000000000f087348 */ /* 0x000fea0003c00000 */
[----:B------:R0:W1:Y:S02]  /*1a220*/  SHFL.IDX P6, R14, R13, R12, R11 ;  /* 0x0000000c0d0e7389 */ /* 0x00006400000c000b */
[----:B01----:R-:W-:Y:S01]  /*1a230*/  ENDCOLLECTIVE ;  /* 0x000000000000791b */ /* 0x003fe20003800000 */
.L_x_1455:
        /* <DEDUP_REMOVED lines=20> */
.L_x_1456:
[----:B------:R-:W-:Y:S02]  /*1a380*/  IMAD.MOV.U32 R13, RZ, RZ, R4 ;  /* 0x000000ffff0d7224 */ /* 0x000fe400078e0004 */
[----:B------:R-:W-:-:S07]  /*1a390*/  IMAD.MOV.U32 R6, RZ, RZ, R14 ;  /* 0x000000ffff067224 */ /* 0x000fce00078e000e */
[----:B------:R-:W-:Y:S05]  /*1a3a0*/  WARPSYNC.COLLECTIVE R15, `(.L_x_1457) ;  /* 0x000000000f087348 */ /* 0x000fea0003c00000 */
[----:B------:R0:W1:Y:S02]  /*1a3b0*/  SHFL.IDX P6, R14, R13, R12, R11 ;  /* 0x0000000c0d0e7389 */ /* 0x00006400000c000b */
[----:B01----:R-:W-:Y:S01]  /*1a3c0*/  ENDCOLLECTIVE ;  /* 0x000000000000791b */ /* 0x003fe20003800000 */
.L_x_1457:
        /* <DEDUP_REMOVED lines=20> */
.L_x_1458:
[----:B------:R-:W-:Y:S02]  /*1a510*/  IMAD.MOV.U32 R13, RZ, RZ, R4 ;  /* 0x000000ffff0d7224 */ /* 0x000fe400078e0004 */
[----:B------:R-:W-:-:S07]  /*1a520*/  IMAD.MOV.U32 R6, RZ, RZ, R14 ;  /* 0x000000ffff067224 */ /* 0x000fce00078e000e */
[----:B------:R-:W-:Y:S05]  /*1a530*/  WARPSYNC.COLLECTIVE R15, `(.L_x_1459) ;  /* 0x000000000f087348 */ /* 0x000fea0003c00000 */
[----:B------:R0:W1:Y:S02]  /*1a540*/  SHFL.IDX P6, R14, R13, R12, R11 ;  /* 0x0000000c0d0e7389 */ /* 0x00006400000c000b */
[----:B01----:R-:W-:Y:S01]  /*1a550*/  ENDCOLLECTIVE ;  /* 0x000000000000791b */ /* 0x003fe20003800000 */
.L_x_1459:
        /* <DEDUP_REMOVED lines=20> */
.L_x_1460:
[----:B------:R-:W-:Y:S02]  /*1a6a0*/  IMAD.MOV.U32 R13, RZ, RZ, R4 ;  /* 0x000000ffff0d7224 */ /* 0x000fe400078e0004 */
[----:B------:R-:W-:-:S07]  /*1a6b0*/  IMAD.MOV.U32 R6, RZ, RZ, R14 ;  /* 0x000000ffff067224 */ /* 0x000fce00078e000e */
[----:B------:R-:W-:Y:S05]  /*1a6c0*/  WARPSYNC.COLLECTIVE R15, `(.L_x_1461) ;  /* 0x000000000f087348 */ /* 0x000fea0003c00000 */
[----:B------:R0:W1:Y:S02]  /*1a6d0*/  SHFL.IDX P6, R14, R13, R12, R11 ;  /* 0x0000000c0d0e7389 */ /* 0x00006400000c000b */
[----:B01----:R-:W-:Y:S01]  /*1a6e0*/  ENDCOLLECTIVE ;  /* 0x000000000000791b */ /* 0x003fe20003800000 */
.L_x_1461:
        /* <DEDUP_REMOVED lines=20> */
.L_x_1462:
[----:B------:R-:W-:Y:S02]  /*1a830*/  IMAD.MOV.U32 R13, RZ, RZ, R4 ;  /* 0x000000ffff0d7224 */ /* 0x000fe400078e0004 */
[----:B------:R-:W-:-:S07]  /*1a840*/  IMAD.MOV.U32 R6, RZ, RZ, R14 ;  /* 0x000000ffff067224 */ /* 0x000fce00078e000e */
[----:B------:R-:W-:Y:S05]  /*1a850*/  WARPSYNC.COLLECTIVE R15, `(.L_x_1463) ;  /* 0x000000000f087348 */ /* 0x000fea0003c00000 */
[----:B------:R0:W1:Y:S02]  /*1a860*/  SHFL.IDX P6, R14, R13, R12, R11 ;  /* 0x0000000c0d0e7389 */ /* 0x00006400000c000b */
[----:B01----:R-:W-:Y:S01]  /*1a870*/  ENDCOLLECTIVE ;  /* 0x000000000000791b */ /* 0x003fe20003800000 */
.L_x_1463:
        /* <DEDUP_REMOVED lines=20> */
.L_x_1464:
[----:B------:R-:W-:Y:S02]  /*1a9c0*/  IMAD.MOV.U32 R13, RZ, RZ, R4 ;  /* 0x000000ffff0d7224 */ /* 0x000fe400078e0004 */
[----:B------:R-:W-:-:S07]  /*1a9d0*/  IMAD.MOV.U32 R6, RZ, RZ, R14 ;  /* 0x000000ffff067224 */ /* 0x000fce00078e000e */
[----:B------:R-:W-:Y:S05]  /*1a9e0*/  WARPSYNC.COLLECTIVE R15, `(.L_x_1465) ;  /* 0x000000000f087348 */ /* 0x000fea0003c00000 */
[----:B------:R0:W1:Y:S02]  /*1a9f0*/  SHFL.IDX P6, R14, R13, R12, R11 ;  /* 0x0000000c0d0e7389 */ /* 0x00006400000c000b */
[----:B01----:R-:W-:Y:S01]  /*1aa00*/  ENDCOLLECTIVE ;  /* 0x000000000000791b */ /* 0x003fe20003800000 */
.L_x_1465:
        /* <DEDUP_REMOVED lines=18> */
.L_x_1466:
[----:B------:R-:W-:-:S05]  /*1ab30*/  VIADD R7, R0, 0x60 ;  /* 0x0000006000077836 */ /* 0x000fca0000000000 */
[----:B------:R-:W-:Y:S01]  /*1ab40*/  ISETP.GE.AND P5, PT, R7, R2, PT ;  /* 0x000000020700720c */ /* 0x000fe20003fa6270 */
[----:B------:R-:W-:Y:S02]  /*1ab50*/  IMAD.MOV.U32 R13, RZ, RZ, R4 ;  /* 0x000000ffff0d7224 */ /* 0x000fe400078e0004 */
[----:B------:R-:W-:-:S10]  /*1ab60*/  IMAD.MOV.U32 R8, RZ, RZ, R14 ;  /* 0x000000ffff087224 */ /* 0x000fd400078e000e */
[----:B------:R-:W-:Y:S05]  /*1ab70*/  WARPSYNC.COLLECTIVE R15, `(.L_x_1467) ;  /* 0x000000000f087348 */ /* 0x000fea0003c00000 */
[----:B------:R0:W1:Y:S02]  /*1ab80*/  SHFL.IDX P6, R14, R13, R12, R11 ;  /* 0x0000000c0d0e7389 */ /* 0x00006400000c000b */
[----:B01----:R-:W-:Y:S01]  /*1ab90*/  ENDCOLLECTIVE ;  /* 0x000000000000791b */ /* 0x003fe20003800000 */
.L_x_1467:
        /* <DEDUP_REMOVED lines=18> */
.L_x_1468:
[----:B------:R-:W-:Y:S02]  /*1acc0*/  IMAD.MOV.U32 R13, RZ, RZ, R4 ;  /* 0x000000ffff0d7224 */ /* 0x000fe400078e0004 */
[----:B------:R-:W-:-:S07]  /*1acd0*/  IMAD.MOV.U32 R5, RZ, RZ, R14 ;  /* 0x000000ffff057224 */ /* 0x000fce00078e000e */
[----:B------:R-:W-:Y:S05]  /*1ace0*/  WARPSYNC.COLLECTIVE R15, `(.L_x_1469) ;  /* 0x000000000f087348 */ /* 0x000fea0003c00000 */
[----:B------:R0:W1:Y:S02]  /*1acf0*/  SHFL.IDX P6, R14, R13, R12, R11 ;  /* 0x0000000c0d0e7389 */ /* 0x00006400000c000b */
[----:B01----:R-:W-:Y:S01]  /*1ad00*/  ENDCOLLECTIVE ;  /* 0x000000000000791b */ /* 0x003fe20003800000 */
.L_x_1469:
[----:B------:R-:W-:Y:S01]  /*1ad10*/  IMAD.MOV.U32 R3, RZ, RZ, R14 ;  /* 0x000000ffff037224 */ /* 0x000fe200078e000e */
[----:B------:R-:W-:Y:S06]  /*1ad20*/  BRA `(.L_x_1470) ;  /* 0xffffffa400247947 */ /* 0x000fec000383ffff */
.L_x_1345:
[----:B0-----:R0:W3:Y:S02]  /*1ad30*/  SYNCS.PHASECHK.TRANS64.TRYWAIT P0, [R18+URZ+0x30820], R0 ;  /* 0x03082000120075a7 */ /* 0x0010e4000800017f */
[----:B---3--:R-:W-:Y:S05]  /*1ad40*/  @!P0 NANOSLEEP.SYNCS 0x989680 ;  /* 0x009896800000895d */ /* 0x008fea0003900000 */
[----:B------:R-:W3:Y:S02]  /*1ad50*/  @!P0 SYNCS.PHASECHK.TRANS64 P0, [R18+URZ+0x30820], R0 ;  /* 0x03082000120085a7 */ /* 0x000ee4000800007f */
[----:B---3--:R-:W-:Y:S05]  /*1ad60*/  @!P0 BRA `(.L_x_1345) ;  /* 0xfffffffc00f08947 */ /* 0x008fea000383ffff */
[----:B------:R-:W-:Y:S05]  /*1ad70*/  BRA `(.L_x_1471) ;  /* 0xffffffa400a07947 */ /* 0x000fea000383ffff */
.L_x_1354:
[----:B-1----:R1:W2:Y:S02]  /*1ad80*/  SYNCS.PHASECHK.TRANS64.TRYWAIT P0, [R3+URZ+0x30840], R2 ;  /* 0x03084002030075a7 */ /* 0x0022a4000800017f */
[----:B--2---:R-:W-:Y:S05]  /*1ad90*/  @!P0 NANOSLEEP.SYNCS 0x989680 ;  /* 0x009896800000895d */ /* 0x004fea0003900000 */
[----:B------:R-:W2:Y:S02]  /*1ada0*/  @!P0 SYNCS.PHASECHK.TRANS64 P0, [R3+URZ+0x30840], R2 ;  /* 0x03084002030085a7 */ /* 0x000ea4000800007f */
[----:B--2---:R-:W-:Y:S05]  /*1adb0*/  @!P0 BRA `(.L_x_1354) ;  /* 0xfffffffc00f08947 */ /* 0x004fea000383ffff */
[----:B------:R-:W-:Y:S05]  /*1adc0*/  BRA `(.L_x_1472) ;  /* 0xffffffa800987947 */ /* 0x000fea000383ffff */
.L_x_1362:
[----:B0-----:R0:W1:Y:S02]  /*1add0*/  SYNCS.PHASECHK.TRANS64.TRYWAIT P0, [R3+URZ+0x60], R2 ;  /* 0x00006002030075a7 */ /* 0x001064000800017f */
[----:B-1----:R-:W-:Y:S05]  /*1ade0*/  @!P0 NANOSLEEP.SYNCS 0x989680 ;  /* 0x009896800000895d */ /* 0x002fea0003900000 */
[----:B------:R-:W1:Y:S02]  /*1adf0*/  @!P0 SYNCS.PHASECHK.TRANS64 P0, [R3+URZ+0x60], R2 ;  /* 0x00006002030085a7 */ /* 0x000e64000800007f */
[----:B-1----:R-:W-:Y:S05]  /*1ae00*/  @!P0 BRA `(.L_x_1362) ;  /* 0xfffffffc00f08947 */ /* 0x002fea000383ffff */
[----:B------:R-:W-:Y:S05]  /*1ae10*/  BRA `(.L_x_1473) ;  /* 0xffffffac00ec7947 */ /* 0x000fea000383ffff */
.L_x_1373:
[----:B-1----:R1:W2:Y:S02]  /*1ae20*/  SYNCS.PHASECHK.TRANS64.TRYWAIT P0, [R3+URZ+0x30840], R2 ;  /* 0x03084002030075a7 */ /* 0x0022a4000800017f */
[----:B--2---:R-:W-:Y:S05]  /*1ae30*/  @!P0 NANOSLEEP.SYNCS 0x989680 ;  /* 0x009896800000895d */ /* 0x004fea0003900000 */
[----:B------:R-:W2:Y:S02]  /*1ae40*/  @!P0 SYNCS.PHASECHK.TRANS64 P0, [R3+URZ+0x30840], R2 ;  /* 0x03084002030085a7 */ /* 0x000ea4000800007f */
[----:B--2---:R-:W-:Y:S05]  /*1ae50*/  @!P0 BRA `(.L_x_1373) ;  /* 0xfffffffc00f08947 */ /* 0x004fea000383ffff */
[----:B------:R-:W-:Y:S05]  /*1ae60*/  BRA `(.L_x_1474) ;  /* 0xffffffb400f47947 */ /* 0x000fea000383ffff */
.L_x_1381:
[----:B0-----:R0:W1:Y:S02]  /*1ae70*/  SYNCS.PHASECHK.TRANS64.TRYWAIT P0, [R2+URZ+0x60], R3 ;  /* 0x00006003020075a7 */ /* 0x001064000800017f */
[----:B-1----:R-:W-:Y:S05]  /*1ae80*/  @!P0 NANOSLEEP.SYNCS 0x989680 ;  /* 0x009896800000895d */ /* 0x002fea0003900000 */
[----:B------:R-:W1:Y:S02]  /*1ae90*/  @!P0 SYNCS.PHASECHK.TRANS64 P0, [R2+URZ+0x60], R3 ;  /* 0x00006003020085a7 */ /* 0x000e64000800007f */
[----:B-1----:R-:W-:Y:S05]  /*1aea0*/  @!P0 BRA `(.L_x_1381) ;  /* 0xfffffffc00f08947 */ /* 0x002fea000383ffff */
[----:B------:R-:W-:Y:S05]  /*1aeb0*/  BRA `(.L_x_1475) ;  /* 0xffffffbc00487947 */ /* 0x000fea000383ffff */
.L_x_1392:
[----:B--2---:R2:W3:Y:S02]  /*1aec0*/  SYNCS.PHASECHK.TRANS64.TRYWAIT P0, [R2+URZ+0x30840], R3 ;  /* 0x03084003020075a7 */ /* 0x0044e4000800017f */
[----:B---3--:R-:W-:Y:S05]  /*1aed0*/  @!P0 NANOSLEEP.SYNCS 0x989680 ;  /* 0x009896800000895d */ /* 0x008fea0003900000 */
[----:B------:R-:W3:Y:S02]  /*1aee0*/  @!P0 SYNCS.PHASECHK.TRANS64 P0, [R2+URZ+0x30840], R3 ;  /* 0x03084003020085a7 */ /* 0x000ee4000800007f */
[----:B---3--:R-:W-:Y:S05]  /*1aef0*/  @!P0 BRA `(.L_x_1392) ;  /* 0xfffffffc00f08947 */ /* 0x008fea000383ffff */
[----:B------:R-:W-:Y:S05]  /*1af00*/  BRA `(.L_x_1476) ;  /* 0xffffffc400247947 */ /* 0x000fea000383ffff */
.L_x_1400:
[----:B0-----:R0:W1:Y:S02]  /*1af10*/  SYNCS.PHASECHK.TRANS64.TRYWAIT P0, [R2+URZ+0x60], R5 ;  /* 0x00006005020075a7 */ /* 0x001064000800017f */
[----:B-1----:R-:W-:Y:S05]  /*1af20*/  @!P0 NANOSLEEP.SYNCS 0x989680 ;  /* 0x009896800000895d */ /* 0x002fea0003900000 */
[----:B------:R-:W1:Y:S02]  /*1af30*/  @!P0 SYNCS.PHASECHK.TRANS64 P0, [R2+URZ+0x60], R5 ;  /* 0x00006005020085a7 */ /* 0x000e64000800007f */
[----:B-1----:R-:W-:Y:S05]  /*1af40*/  @!P0 BRA `(.L_x_1400) ;  /* 0xfffffffc00f08947 */ /* 0x002fea000383ffff */
[----:B------:R-:W-:Y:S05]  /*1af50*/  BRA `(.L_x_1477) ;  /* 0xffffffc800787947 */ /* 0x000fea000383ffff */
.L_x_1413:
[----:B--2---:R2:W3:Y:S02]  /*1af60*/  SYNCS.PHASECHK.TRANS64.TRYWAIT P0, [R0+URZ+0x30860], R2 ;  /* 0x03086002000075a7 */ /* 0x0044e4000800017f */
[----:B---3--:R-:W-:Y:S05]  /*1af70*/  @!P0 NANOSLEEP.SYNCS 0x989680 ;  /* 0x009896800000895d */ /* 0x008fea0003900000 */
[----:B------:R-:W3:Y:S02]  /*1af80*/  @!P0 SYNCS.PHASECHK.TRANS64 P0, [R0+URZ+0x30860], R2 ;  /* 0x03086002000085a7 */ /* 0x000ee4000800007f */
[----:B---3--:R-:W-:Y:S05]  /*1af90*/  @!P0 BRA `(.L_x_1413) ;  /* 0xfffffffc00f08947 */ /* 0x008fea000383ffff */
[----:B------:R-:W-:Y:S05]  /*1afa0*/  BRA `(.L_x_1478) ;  /* 0xffffffd000407947 */ /* 0x000fea000383ffff */
.L_x_1422:
[----:B------:R-:W3:Y:S01]  /*1afb0*/  LDL R3, [R1] ;  /* 0x0000000001037983 */ /* 0x000ee20000100800 */
[----:B------:R-:W-:Y:S01]  /*1afc0*/  BSSY B0, `(.L_x_1479) ;  /* 0x0000008000007945 */ /* 0x000fe20003800000 */
[----:B0-----:R-:W-:Y:S02]  /*1afd0*/  IMAD.MOV.U32 R12, RZ, RZ, RZ ;  /* 0x000000ffff0c7224 */ /* 0x001fe400078e00ff */
[----:B------:R-:W-:Y:S02]  /*1afe0*/  IMAD.MOV.U32 R11, RZ, RZ, 0x1f ;  /* 0x0000001fff0b7424 */ /* 0x000fe400078e00ff */
[----:B------:R-:W-:Y:S02]  /*1aff0*/  IMAD.MOV.U32 R15, RZ, RZ, -0x1 ;  /* 0xffffffffff0f7424 */ /* 0x000fe400078e00ff */
[----:B---3--:R-:W-:-:S07]  /*1b000*/  IMAD.MOV.U32 R13, RZ, RZ, R3 ;  /* 0x000000ffff0d7224 */ /* 0x008fce00078e0003 */
[----:B-12---:R-:W-:Y:S05]  /*1b010*/  WARPSYNC.COLLECTIVE R15, `(.L_x_1480) ;  /* 0x000000000f087348 */ /* 0x006fea0003c00000 */
[----:B------:R0:W3:Y:S02]  /*1b020*/  SHFL.IDX P6, R14, R13, R12, R11 ;  /* 0x0000000c0d0e7389 */ /* 0x0000e400000c000b */
[----:B0123--:R-:W-:Y:S01]  /*1b030*/  ENDCOLLECTIVE ;  /* 0x000000000000791b */ /* 0x00ffe20003800000 */
.L_x_1480:
[----:B------:R-:W-:Y:S05]  /*1b040*/  BSYNC B0 ;  /* 0x0000000000007941 */ /* 0x000fea0003800000 */
.L_x_1479:
        /* <DEDUP_REMOVED lines=9> */
.L_x_1481:
        /* <DEDUP_REMOVED lines=14> */
[C---:B------:R-:W-:Y:S02]  /*1b1c0*/  ISETP.GE.U32.AND P3, PT, R16.reuse, 0x4, PT ;  /* 0x000000041000780c */ /* 0x040fe40003f66070 */
[C---:B------:R-:W-:Y:S02]  /*1b1d0*/  ISETP.GE.U32.AND P4, PT, R16.reuse, 0x8, PT ;  /* 0x000000081000780c */ /* 0x040fe40003f86070 */
[----:B------:R-:W-:Y:S01]  /*1b1e0*/  ISETP.GE.U32.AND P5, PT, R16, 0x10, PT ;  /* 0x000000101000780c */ /* 0x000fe20003fa6070 */
[----:B--2---:R-:W-:Y:S01]  /*1b1f0*/  @!P1 IMAD.MOV.U32 R5, RZ, RZ, R6 ;  /* 0x000000ffff059224 */ /* 0x004fe200078e0006 */
[----:B------:R-:W-:-:S02]  /*1b200*/  CS2R R6, SRZ ;  /* 0x0000000000067805 */ /* 0x000fc4000001ff00 */
[----:B---3--:R-:W-:Y:S01]  /*1b210*/  @!P1 IMAD.MOV.U32 R7, RZ, RZ, R2 ;  /* 0x000000ffff079224 */ /* 0x008fe200078e0002 */
[----:B------:R-:W-:-:S03]  /*1b220*/  ISETP.NE.AND P1, PT, R16, RZ, PT ;  /* 0x000000ff1000720c */ /* 0x000fc60003f25270 */
[----:B------:R-:W-:-:S04]  /*1b230*/  IMAD R2, R7, R5, RZ ;  /* 0x0000000507027224 */ /* 0x000fc800078e02ff */
[----:B------:R-:W-:-:S07]  /*1b240*/  IMAD.MOV.U32 R13, RZ, RZ, R2 ;  /* 0x000000ffff0d7224 */ /* 0x000fce00078e0002 */
[----:B------:R-:W-:Y:S05]  /*1b250*/  WARPSYNC.COLLECTIVE R15, `(.L_x_1482) ;  /* 0x000000000f087348 */ /* 0x000fea0003c00000 */
[----:B------:R0:W1:Y:S02]  /*1b260*/  SHFL.UP P6, R14, R13, R12, R11 ;  /* 0x0400000c0d0e7389 */ /* 0x00006400000c000b */
[----:B01----:R-:W-:Y:S01]  /*1b270*/  ENDCOLLECTIVE ;  /* 0x000000000000791b */ /* 0x003fe20003800000 */
.L_x_1482:
        /* <DEDUP_REMOVED lines=8> */
.L_x_1483:
        /* <DEDUP_REMOVED lines=8> */
.L_x_1484:
        /* <DEDUP_REMOVED lines=8> */
.L_x_1485:
        /* <DEDUP_REMOVED lines=8> */
.L_x_1486:
        /* <DEDUP_REMOVED lines=9> */
.L_x_1487:
[----:B------:R-:W-:Y:S01]  /*1b510*/  IMAD.MOV.U32 R10, RZ, RZ, R14 ;  /* 0x000000ffff0a7224 */ /* 0x000fe200078e000e */
[----:B------:R-:W-:Y:S06]  /*1b520*/  BRA `(.L_x_1488) ;  /* 0xffffffd4002c7947 */ /* 0x000fec000383ffff */
.L_x_1425:
[----:B------:R-:W-:Y:S01]  /*1b530*/  BSSY B0, `(.L_x_1489) ;  /* 0x0000008000007945 */ /* 0x000fe20003800000 */
[----:B------:R-:W-:Y:S02]  /*1b540*/  IMAD.MOV.U32 R13, RZ, RZ, R2 ;  /* 0x000000ffff0d7224 */ /* 0x000fe400078e0002 */
[----:B------:R-:W-:Y:S02]  /*1b550*/  IMAD.MOV.U32 R12, RZ, RZ, 0x1 ;  /* 0x00000001ff0c7424 */ /* 0x000fe400078e00ff */
[----:B------:R-:W-:Y:S02]  /*1b560*/  IMAD.MOV.U32 R11, RZ, RZ, RZ ;  /* 0x000000ffff0b7224 */ /* 0x000fe400078e00ff */
[----:B------:R-:W-:-:S07]  /*1b570*/  IMAD.MOV.U32 R15, RZ, RZ, -0x1 ;  /* 0xffffffffff0f7424 */ /* 0x000fce00078e00ff */
[----:B------:R-:W-:Y:S05]  /*1b580*/  WARPSYNC.COLLECTIVE R15, `(.L_x_1490) ;  /* 0x000000000f087348 */ /* 0x000fea0003c00000 */
[----:B------:R0:W1:Y:S02]  /*1b590*/  SHFL.UP P6, R14, R13, R12, R11 ;  /* 0x0400000c0d0e7389 */ /* 0x00006400000c000b */
[----:B01----:R-:W-:Y:S01]  /*1b5a0*/  ENDCOLLECTIVE ;  /* 0x000000000000791b */ /* 0x003fe20003800000 */
.L_x_1490:
[----:B------:R-:W-:Y:S05]  /*1b5b0*/  BSYNC B0 ;  /* 0x0000000000007941 */ /* 0x000fea0003800000 */
.L_x_1489:
        /* <DEDUP_REMOVED lines=10> */
.L_x_1491:
        /* <DEDUP_REMOVED lines=8> */
.L_x_1492:
        /* <DEDUP_REMOVED lines=8> */
.L_x_1493:
        /* <DEDUP_REMOVED lines=8> */
.L_x_1494:
        /* <DEDUP_REMOVED lines=9> */
.L_x_1495:
[----:B------:R-:W-:Y:S01]  /*1b870*/  IMAD.MOV.U32 R10, RZ, RZ, R14 ;  /* 0x000000ffff0a7224 */ /* 0x000fe200078e000e */
[----:B------:R-:W-:Y:S06]  /*1b880*/  BRA `(.L_x_1496) ;  /* 0xffffffd400047947 */ /* 0x000fec000383ffff */
.L_x_1427:
[----:B------:R-:W-:Y:S01]  /*1b890*/  BSSY B0, `(.L_x_1497) ;  /* 0x0000006000007945 */ /* 0x000fe20003800000 */
[----:B------:R-:W-:Y:S01]  /*1b8a0*/  PLOP3.LUT P6, PT, P6, PT, PT, 0x8, 0x0 ;  /* 0x000000000000781c */ /* 0x000fe200037ce170 */
[----:B------:R-:W-:-:S12]  /*1b8b0*/  IMAD.MOV.U32 R15, RZ, RZ, -0x1 ;  /* 0xffffffffff0f7424 */ /* 0x000fd800078e00ff */
[----:B0-----:R-:W-:Y:S05]  /*1b8c0*/  WARPSYNC.COLLECTIVE R15, `(.L_x_1498) ;  /* 0x000000000f087348 */ /* 0x001fea0003c00000 */
[----:B------:R-:W-:Y:S01]  /*1b8d0*/  VOTE.ANY R14, PT, P6 ;  /* 0x00000000000e7806 */ /* 0x000fe200030e0100 */
[----:B0-----:R-:W-:Y:S06]  /*1b8e0*/  ENDCOLLECTIVE ;  /* 0x000000000000791b */ /* 0x001fec0003800000 */
.L_x_1498:
[----:B------:R-:W-:Y:S05]  /*1b8f0*/  BSYNC B0 ;  /* 0x0000000000007941 */ /* 0x000fea0003800000 */
.L_x_1497:
[----:B------:R0:W5:Y:S01]  /*1b900*/  LDL.LU R16, [R1+0xc] ;  /* 0x00000c0001107983 */ /* 0x0001620000300800 */
[----:B------:R-:W-:Y:S02]  /*1b910*/  IMAD.MOV.U32 R3, RZ, RZ, R14 ;  /* 0x000000ffff037224 */ /* 0x000fe400078e000e */
[----:B------:R-:W-:Y:S02]  /*1b920*/  IMAD.MOV.U32 R13, RZ, RZ, R5 ;  /* 0x000000ffff0d7224 */ /* 0x000fe400078e0005 */
[----:B------:R-:W1:Y:S01]  /*1b930*/  POPC R9, R3 ;  /* 0x0000000300097309 */ /* 0x000e620000000000 */
[----:B------:R-:W-:Y:S02]  /*1b940*/  IMAD.MOV.U32 R11, RZ, RZ, 0x1f ;  /* 0x0000001fff0b7424 */ /* 0x000fe400078e00ff */
[----:B------:R-:W-:Y:S02]  /*1b950*/  IMAD.MOV.U32 R15, RZ, RZ, -0x1 ;  /* 0xffffffffff0f7424 */ /* 0x000fe400078e00ff */
[----:B01----:R-:W-:-:S07]  /*1b960*/  IMAD.MOV.U32 R12, RZ, RZ, R9 ;  /* 0x000000ffff0c7224 */ /* 0x003fce00078e0009 */
[----:B-----5:R-:W-:Y:S05]  /*1b970*/  WARPSYNC.COLLECTIVE R15, `(.L_x_1499) ;  /* 0x000000000f087348 */ /* 0x020fea0003c00000 */
[----:B------:R0:W1:Y:S02]  /*1b980*/  SHFL.IDX P6, R14, R13, R12, R11 ;  /* 0x0000000c0d0e7389 */ /* 0x00006400000c000b */
[----:B01---5:R-:W-:Y:S01]  /*1b990*/  ENDCOLLECTIVE ;  /* 0x000000000000791b */ /* 0x023fe20003800000 */
.L_x_1499:
[----:B------:R-:W-:Y:S02]  /*1b9a0*/  IMAD.MOV.U32 R13, RZ, RZ, R7 ;  /* 0x000000ffff0d7224 */ /* 0x000fe400078e0007 */
[----:B------:R-:W-:-:S07]  /*1b9b0*/  IMAD.MOV.U32 R4, RZ, RZ, R14 ;  /* 0x000000ffff047224 */ /* 0x000fce00078e000e */
[----:B------:R-:W-:Y:S05]  /*1b9c0*/  WARPSYNC.COLLECTIVE R15, `(.L_x_1500) ;  /* 0x000000000f087348 */ /* 0x000fea0003c00000 */
[----:B------:R0:W1:Y:S02]  /*1b9d0*/  SHFL.IDX P6, R14, R13, R12, R11 ;  /* 0x0000000c0d0e7389 */ /* 0x00006400000c000b */
[----:B01----:R-:W-:Y:S01]  /*1b9e0*/  ENDCOLLECTIVE ;  /* 0x000000000000791b */ /* 0x003fe20003800000 */
.L_x_1500:
[----:B------:R-:W-:Y:S02]  /*1b9f0*/  IMAD.MOV.U32 R7, RZ, RZ, R14 ;  /* 0x000000ffff077224 */ /* 0x000fe400078e000e */
[----:B------:R-:W-:-:S05]  /*1ba00*/  IMAD.IADD R5, R9, 0x1, R16 ;  /* 0x0000000109057824 */ /* 0x000fca00078e0210 */
[----:B------:R1:W-:Y:S01]  /*1ba10*/  STL [R1+0xc], R5 ;  /* 0x00000c0501007387 */ /* 0x0003e20000100800 */
[----:B------:R-:W-:Y:S05]  /*1ba20*/  BRA `(.L_x_1501) ;  /* 0xffffffd000e47947 */ /* 0x000fea000383ffff */
.L_x_1429:
[----:B------:R-:W-:Y:S01]  /*1ba30*/  BSSY B0, `(.L_x_1502) ;  /* 0x0000008000007945 */ /* 0x000fe20003800000 */
[----:B------:R-:W-:Y:S02]  /*1ba40*/  IMAD.MOV.U32 R13, RZ, RZ, R2 ;  /* 0x000000ffff0d7224 */ /* 0x000fe400078e0002 */
[----:B------:R-:W-:Y:S02]  /*1ba50*/  IMAD.MOV.U32 R12, RZ, RZ, R9 ;  /* 0x000000ffff0c7224 */ /* 0x000fe400078e0009 */
[----:B------:R-:W-:Y:S02]  /*1ba60*/  IMAD.MOV.U32 R11, RZ, RZ, 0x1f ;  /* 0x0000001fff0b7424 */ /* 0x000fe400078e00ff */
[----:B------:R-:W-:-:S07]  /*1ba70*/  IMAD.MOV.U32 R15, RZ, RZ, -0x1 ;  /* 0xffffffffff0f7424 */ /* 0x000fce00078e00ff */
[----:B01----:R-:W-:Y:S05]  /*1ba80*/  WARPSYNC.COLLECTIVE R15, `(.L_x_1503) ;  /* 0x000000000f087348 */ /* 0x003fea0003c00000 */
[----:B------:R2:W3:Y:S02]  /*1ba90*/  SHFL.IDX P6, R14, R13, R12, R11 ;  /* 0x0000000c0d0e7389 */ /* 0x0004e400000c000b */
[----:B0123--:R-:W-:Y:S01]  /*1baa0*/  ENDCOLLECTIVE ;  /* 0x000000000000791b */ /* 0x00ffe20003800000 */
.L_x_1503:
[----:B------:R-:W-:Y:S05]  /*1bab0*/  BSYNC B0 ;  /* 0x0000000000007941 */ /* 0x000fea0003800000 */
.L_x_1502:
[----:B------:R-:W-:Y:S01]  /*1bac0*/  IMAD.MOV.U32 R2, RZ, RZ, R14 ;  /* 0x000000ffff027224 */ /* 0x000fe200078e000e */
[----:B------:R-:W-:Y:S06]  /*1bad0*/  BRA `(.L_x_1504) ;  /* 0xffffffd000d07947 */ /* 0x000fec000383ffff */
.L_x_1435:
[----:B0-----:R0:W1:Y:S02]  /*1bae0*/  SYNCS.PHASECHK.TRANS64.TRYWAIT P0, [R0+URZ+0x30820], R3 ;  /* 0x03082003000075a7 */ /* 0x001064000800017f */
[----:B-1----:R-:W-:Y:S05]  /*1baf0*/  @!P0 NANOSLEEP.SYNCS 0x989680 ;  /* 0x009896800000895d */ /* 0x002fea0003900000 */
[----:B------:R-:W1:Y:S02]  /*1bb00*/  @!P0 SYNCS.PHASECHK.TRANS64 P0, [R0+URZ+0x30820], R3 ;  /* 0x03082003000085a7 */ /* 0x000e64000800007f */
[----:B-1----:R-:W-:Y:S05]  /*1bb10*/  @!P0 BRA `(.L_x_1435) ;  /* 0xfffffffc00f08947 */ /* 0x002fea000383ffff */
[----:B------:R-:W-:Y:S05]  /*1bb20*/  BRA `(.L_x_1505) ;  /* 0xffffffdc00747947 */ /* 0x000fea000383ffff */
.L_x_1436:
[----:B------:R-:W1:Y:S01]  /*1bb30*/  S2R R2, SR_TID.X ;  /* 0x0000000000027919 */ /* 0x000e620000002100 */
[----:B------:R-:W-:Y:S01]  /*1bb40*/  BSSY B0, `(.L_x_1506) ;  /* 0x000000a000007945 */ /* 0x000fe20003800000 */
[----:B------:R-:W-:Y:S02]  /*1bb50*/  IMAD.MOV.U32 R12, RZ, RZ, RZ ;  /* 0x000000ffff0c7224 */ /* 0x000fe400078e00ff */
[----:B---3--:R-:W-:Y:S02]  /*1bb60*/  IMAD.MOV.U32 R11, RZ, RZ, 0x1f ;  /* 0x0000001fff0b7424 */ /* 0x008fe400078e00ff */
[----:B------:R-:W-:Y:S01]  /*1bb70*/  IMAD.MOV.U32 R15, RZ, RZ, -0x1 ;  /* 0xffffffffff0f7424 */ /* 0x000fe200078e00ff */
[----:B-1----:R-:W-:-:S04]  /*1bb80*/  SHF.R.U32.HI R2, RZ, 0x5, R2 ;  /* 0x00000005ff027819 */ /* 0x002fc80000011602 */
[----:B------:R-:W-:-:S05]  /*1bb90*/  LOP3.LUT R2, R2, 0x3, RZ, 0xc0, !PT ;  /* 0x0000000302027812 */ /* 0x000fca00078ec0ff */
[----:B------:R-:W-:-:S07]  /*1bba0*/  IMAD.MOV.U32 R13, RZ, RZ, R2 ;  /* 0x000000ffff0d7224 */ /* 0x000fce00078e0002 */
[----:B0-----:R-:W-:Y:S05]  /*1bbb0*/  WARPSYNC.COLLECTIVE R15, `(.L_x_1507) ;  /* 0x000000000f087348 */ /* 0x001fea0003c00000 */
[----:B------:R1:W2:Y:S02]  /*1bbc0*/  SHFL.IDX P6, R14, R13, R12, R11 ;  /* 0x0000000c0d0e7389 */ /* 0x0002a400000c000b */
[----:B012---:R-:W-:Y:S01]  /*1bbd0*/  ENDCOLLECTIVE ;  /* 0x000000000000791b */ /* 0x007fe20003800000 */
.L_x_1507:
[----:B------:R-:W-:Y:S05]  /*1bbe0*/  BSYNC B0 ;  /* 0x0000000000007941 */ /* 0x000fea0003800000 */
.L_x_1506:
[----:B------:R-:W-:Y:S05]  /*1bbf0*/  BRA `(.L_x_1508) ;  /* 0xffffffdc005c7947 */ /* 0x000fea000383ffff */
.L_x_1439:
[----:B------:R-:W-:Y:S01]  /*1bc00*/  BSSY B1, `(.L_x_1509) ;  /* 0x0000006000017945 */ /* 0x000fe20003800000 */
[----:B------:R-:W-:-:S07]  /*1bc10*/  IMAD.MOV.U32 R15, RZ, RZ, -0x1 ;  /* 0xffffffffff0f7424 */ /* 0x000fce00078e00ff */
[----:B01-3--:R-:W-:Y:S05]  /*1bc20*/  WARPSYNC.COLLECTIVE R15, `(.L_x_1510) ;  /* 0x000000000f0c7348 */ /* 0x00bfea0003c00000 */
[----:B------:R-:W-:Y:S02]  /*1bc30*/  ELECT P6, UR62, PT ;  /* 0x00000000003e782f */ /* 0x000fe400038c0000 */
[----:B------:R-:W-:Y:S01]  /*1bc40*/  MOV R14, UR62 ;  /* 0x0000003e000e7c02 */ /* 0x000fe20008000f00 */
[----:B01-3--:R-:W-:Y:S10]  /*1bc50*/  ENDCOLLECTIVE ;  /* 0x000000000000791b */ /* 0x00bff40003800000 */
.L_x_1510:
[----:B------:R-:W-:Y:S05]  /*1bc60*/  BSYNC B1 ;  /* 0x0000000000017941 */ /* 0x000fea0003800000 */
.L_x_1509:
[----:B------:R-:W-:Y:S05]  /*1bc70*/  BRA `(.L_x_1511) ;  /* 0xffffffdc00547947 */ /* 0x000fea000383ffff */
.L_x_1441:
[----:B0-----:R0:W1:Y:S02]  /*1bc80*/  SYNCS.PHASECHK.TRANS64.TRYWAIT P0, [R6+URZ], R5 ;  /* 0x00000005060075a7 */ /* 0x001064000800017f */
[----:B-1----:R-:W-:Y:S05]  /*1bc90*/  @!P0 NANOSLEEP.SYNCS 0x989680 ;  /* 0x009896800000895d */ /* 0x002fea0003900000 */
[----:B------:R-:W1:Y:S02]  /*1bca0*/  @!P0 SYNCS.PHASECHK.TRANS64 P0, [R6+URZ], R5 ;  /* 0x00000005060085a7 */ /* 0x000e64000800007f */
[----:B-1----:R-:W-:Y:S05]  /*1bcb0*/  @!P0 BRA `(.L_x_1441) ;  /* 0xfffffffc00f08947 */ /* 0x002fea000383ffff */
[----:B------:R-:W-:Y:S05]  /*1bcc0*/  BRA `(.L_x_1512) ;  /* 0xffffffdc00947947 */ /* 0x000fea000383ffff */
.L_x_1442:
[----:B-1----:R1:W2:Y:S02]  /*1bcd0*/  SYNCS.PHASECHK.TRANS64.TRYWAIT P0, [R7+URZ], R2 ;  /* 0x00000002070075a7 */ /* 0x0022a4000800017f */
[----:B--2---:R-:W-:Y:S05]  /*1bce0*/  @!P0 NANOSLEEP.SYNCS 0x989680 ;  /* 0x009896800000895d */ /* 0x004fea0003900000 */
[----:B------:R-:W2:Y:S02]  /*1bcf0*/  @!P0 SYNCS.PHASECHK.TRANS64 P0, [R7+URZ], R2 ;  /* 0x00000002070085a7 */ /* 0x000ea4000800007f */
[----:B--2---:R-:W-:Y:S05]  /*1bd00*/  @!P0 BRA `(.L_x_1442) ;  /* 0xfffffffc00f08947 */ /* 0x004fea000383ffff */
[----:B------:R-:W-:Y:S05]  /*1bd10*/  BRA `(.L_x_1513) ;  /* 0xffffffdc00887947 */ /* 0x000fea000383ffff */
.L_x_1444:
[----:B--2---:R2:W4:Y:S02]  /*1bd20*/  SYNCS.PHASECHK.TRANS64.TRYWAIT P0, [R4+URZ], R5 ;  /* 0x00000005040075a7 */ /* 0x004524000800017f */
[----:B----4-:R-:W-:Y:S05]  /*1bd30*/  @!P0 NANOSLEEP.SYNCS 0x989680 ;  /* 0x009896800000895d */ /* 0x010fea0003900000 */
[----:B------:R-:W4:Y:S02]  /*1bd40*/  @!P0 SYNCS.PHASECHK.TRANS64 P0, [R4+URZ], R5 ;  /* 0x00000005040085a7 */ /* 0x000f24000800007f */
[----:B----4-:R-:W-:Y:S05]  /*1bd50*/  @!P0 BRA `(.L_x_1444) ;  /* 0xfffffffc00f08947 */ /* 0x010fea000383ffff */
[----:B------:R-:W-:Y:S05]  /*1bd60*/  BRA `(.L_x_1514) ;  /* 0xffffffdc008c7947 */ /* 0x000fea000383ffff */
.L_x_1515:
        /* <DEDUP_REMOVED lines=9> */
.L_x_3204:


//--------------------- .text._ZN7cutlass13device_kernelIN5flash11enable_sm90INS1_16FlashAttnFwdSm90INS1_25CollectiveMainloopFwdSm90ILi2EN4cute5tupleIJNS5_1CILi1EEES8_S8_EEENS6_IJNS7_ILi128EEENS7_ILi64EEENS7_ILi256EEEEEELi256ENS_10bfloat16_tEfNS_4arch4Sm90ELb0ELb1ELb0ELb1ELb0ELb1ELb0ELb1ELb1ELb1ELb1ELb0EEENS1_21CollectiveEpilogueFwdINS6_IJSA_SC_SB_EEES9_SE_SG_Li256ELb1ELb1ELb1ELb0EEENS1_36VarlenDynamicPersistentTileSchedulerILi128ELi64ELi256ELi128ELb1ELb1ELb1ELb1ELb0ELb1EEEEEEEEEvNT_6ParamsE --------------------------
	.section	.text._ZN7cutlass13device_kernelIN5flash11enable_sm90INS1_16FlashAttnFwdSm90INS1_25CollectiveMainloopFwdSm90ILi2EN4cute5tupleIJNS5_1CILi1EEES8_S8_EEENS6_IJNS7_ILi128EEENS7_ILi64EEENS7_ILi256EEEEEELi256ENS_10bfloat16_tEfNS_4arch4Sm90ELb0ELb1ELb0ELb1ELb0ELb1ELb0ELb1ELb1ELb1ELb1ELb0EEENS1_21CollectiveEpilogueFwdINS6_IJSA_SC_SB_EEES9_SE_SG_Li256ELb1ELb1ELb1ELb0EEENS1_36VarlenDynamicPersistentTileSchedulerILi128ELi64ELi256ELi128ELb1ELb1ELb1ELb1ELb0ELb1EEEEEEEEEvNT_6ParamsE,"ax",@progbits
	.align	128
.text._ZN7cutlass13device_kernelIN5flash11enable_sm90INS1_16FlashAttnFwdSm90INS1_25CollectiveMainloopFwdSm90ILi2EN4cute5tupleIJNS5_1CILi1EEES8_S8_EEENS6_IJNS7_ILi128EEENS7_ILi64EEENS7_ILi256EEEEEELi256ENS_10bfloat16_tEfNS_4arch4Sm90ELb0ELb1ELb0ELb1ELb0ELb1ELb0ELb1ELb1ELb1ELb1ELb0EEENS1_21CollectiveEpilogueFwdINS6_IJSA_SC_SB_EEES9_SE_SG_Li256ELb1ELb1ELb1ELb0EEENS1_36VarlenDynamicPersistentTileSchedulerILi128ELi64ELi256ELi128ELb1ELb1ELb1ELb1ELb0ELb1EEEEEEEEEvNT_6ParamsE:
        .type           _ZN7cutlass13device_kernelIN5flash11enable_sm90INS1_16FlashAttnFwdSm90INS1_25CollectiveMainloopFwdSm90ILi2EN4cute5tupleIJNS5_1CILi1EEES8_S8_EEENS6_IJNS7_ILi128EEENS7_ILi64EEENS7_ILi256EEEEEELi256ENS_10bfloat16_tEfNS_4arch4Sm90ELb0ELb1ELb0ELb1ELb0ELb1ELb0ELb1ELb1ELb1ELb1ELb0EEENS1_21CollectiveEpilogueFwdINS6_IJSA_SC_SB_EEES9_SE_SG_Li256ELb1ELb1ELb1ELb0EEENS1_36VarlenDynamicPersistentTileSchedulerILi128ELi64ELi256ELi128ELb1ELb1ELb1ELb1ELb0ELb1EEEEEEEEEvNT_6ParamsE,@function
        .size           _ZN7cutlass13device_kernelIN5flash11enable_sm90INS1_16FlashAttnFwdSm90INS1_25CollectiveMainloopFwdSm90ILi2EN4cute5tupleIJNS5_1CILi1EEES8_S8_EEENS6_IJNS7_ILi128EEENS7_ILi64EEENS7_ILi256EEEEEELi256ENS_10bfloat16_tEfNS_4arch4Sm90ELb0ELb1ELb0ELb1ELb0ELb1ELb0ELb1ELb1ELb1ELb1ELb0EEENS1_21CollectiveEpilogueFwdINS6_IJSA_SC_SB_EEES9_SE_SG_Li256ELb1ELb1ELb1ELb0EEENS1_36VarlenDynamicPersistentTileSchedulerILi128ELi64ELi256ELi128ELb1ELb1ELb1ELb1ELb0ELb1EEEEEEEEEvNT_6ParamsE,(.L_x_3205 - _ZN7cutlass13device_kernelIN5flash11enable_sm90INS1_16FlashAttnFwdSm90INS1_25CollectiveMainloopFwdSm90ILi2EN4cute5tupleIJNS5_1CILi1EEES8_S8_EEENS6_IJNS7_ILi128EEENS7_ILi64EEENS7_ILi256EEEEEELi256ENS_10bfloat16_tEfNS_4arch4Sm90ELb0ELb1ELb0ELb1ELb0ELb1ELb0ELb1ELb1ELb1ELb1ELb0EEENS1_21CollectiveEpilogueFwdINS6_IJSA_SC_SB_EEES9_SE_SG_Li256ELb1ELb1ELb1ELb0EEENS1_36VarlenDynamicPersistentTileSchedulerILi128ELi64ELi256ELi128ELb1ELb1ELb1ELb1ELb0ELb1EEEEEEEEEvNT_6ParamsE)
        .other          _ZN7cutlass13device_kernelIN5flash11enable_sm90INS1_16FlashAttnFwdSm90INS1_25CollectiveMainloopFwdSm90ILi2EN4cute5tupleIJNS5_1CILi1EEES8_S8_EEENS6_IJNS7_ILi128EEENS7_ILi64EEENS7_ILi256EEEEEELi256ENS_10bfloat16_tEfNS_4arch4Sm90ELb0ELb1ELb0ELb1ELb0ELb1ELb0ELb1ELb1ELb1ELb1ELb0EEENS1_21CollectiveEpilogueFwdINS6_IJSA_SC_SB_EEES9_SE_SG_Li256ELb1ELb1ELb1ELb0EEENS1_36VarlenDynamicPersistentTileSchedulerILi128ELi64ELi256ELi128ELb1ELb1ELb1ELb1ELb0ELb1EEEEEEEEEvNT_6ParamsE,@"STO_CUDA_ENTRY STV_DEFAULT"
_ZN7cutlass13device_kernelIN5flash11enable_sm90INS1_16FlashAttnFwdSm90INS1_25CollectiveMainloopFwdSm90ILi2EN4cute5tupleIJNS5_1CILi1EEES8_S8_EEENS6_IJNS7_ILi128EEENS7_ILi64EEENS7_ILi256EEEEEELi256ENS_10bfloat16_tEfNS_4arch4Sm90ELb0ELb1ELb0ELb1ELb0ELb1ELb0ELb1ELb1ELb1ELb1ELb0EEENS1_21CollectiveEpilogueFwdINS6_IJSA_SC_SB_EEES9_SE_SG_Li256ELb1ELb1ELb1ELb0EEENS1_36VarlenDynamicPersistentTileSchedulerILi128ELi64ELi256ELi128ELb1ELb1ELb1ELb1ELb0ELb1EEEEEEEEEvNT_6ParamsE:
        /* <DEDUP_REMOVED lines=24> */
.L_x_1517:
[----:B------:R-:W-:Y:S05]  /*0180*/  BSYNC B0 ;  /* 0x0000000000007941 */ /* 0x000fea0003800000 */
.L_x_1516:
        /* <DEDUP_REMOVED lines=41> */
.L_x_1518:
        /* <DEDUP_REMOVED lines=22> */
.L_x_1519:
        /* <DEDUP_REMOVED lines=18> */
.L_x_1520:
        /* <DEDUP_REMOVED lines=22> */
.L_x_1521:
        /* <DEDUP_REMOVED lines=22> */
.L_x_1522:
        /* <DEDUP_REMOVED lines=9> */
.L_x_1525:
        /* <DEDUP_REMOVED lines=8> */
[----:B-1----:R-:W-:-:S06]  /*0a70*/  ULEA UR4, UR5, UR4, 0x18 ;  /* 0x0000000405047291 */ /* 0x002fcc000f8ec03f */
[----:B------:R-:W-:Y:S01]  /*0a80*/  IMAD.U32 R16, RZ, RZ, UR4 ;  /* 0x00000004ff107e24 */ /* 0x000fe2000f8e00ff */
[----:B------:R-:W-:-:S04]  /*0a90*/  ULDC UR4, c[0x0][0xc3c] ;  /* 0x00030f0000047ab9 */ /* 0x000fc80000000800 */
[----:B------:R-:W1:Y:S01]  /*0aa0*/  LDS.128 R24, [R16+0x308d0] ;  /* 0x0308d00010187984 */ /* 0x000e620000000c00 */
[----:B------:R-:W-:Y:S06]  /*0ab0*/  BAR.ARV 0x4, 0x180 ;  /* 0x0106000000007b1d */ /* 0x000fec0000002000 */
[----:B-1----:R-:W-:-:S13]  /*0ac0*/  ISETP.GE.AND P0, PT, R27, UR4, PT ;  /* 0x000000041b007c0c */ /* 0x002fda000bf06270 */
[----:B------:R-:W-:Y:S05]  /*0ad0*/  @P0 BRA `(.L_x_1526) ;  /* 0x000002d8004c0947 */ /* 0x000fea0003800000 */
[----:B------:R-:W2:Y:S01]  /*0ae0*/  LDL R0, [R1+0xa4] ;  /* 0x0000a40001007983 */ /* 0x000ea20000100800 */
[----:B------:R-:W-:Y:S02]  /*0af0*/  VIADD R6, R6, 0xffffff80 ;  /* 0xffffff8006067836 */ /* 0x000fe40000000000 */
[----:B------:R-:W-:Y:S02]  /*0b00*/  IMAD.MOV.U32 R237, RZ, RZ, RZ ;  /* 0x000000ffffed7224 */ /* 0x000fe400078e00ff */
[----:B------:R-:W-:Y:S01]  /*0b10*/  IMAD.MOV.U32 R205, RZ, RZ, RZ ;  /* 0x000000ffffcd7224 */ /* 0x000fe200078e00ff */
[----:B------:R-:W-:-:S04]  /*0b20*/  SHF.R.S32.HI R3, RZ, 0x1f, R6 ;  /* 0x0000001fff037819 */ /* 0x000fc80000011406 */
[CC--:B0-----:R-:W-:Y:S02]  /*0b30*/  LEA.HI R2, R3.reuse, R6.reuse, RZ, 0x4 ;  /* 0x0000000603027211 */ /* 0x0c1fe400078f20ff */
[CC--:B------:R-:W-:Y:S02]  /*0b40*/  LEA.HI R4, R3.reuse, R6.reuse, RZ, 0x5 ;  /* 0x0000000603047211 */ /* 0x0c0fe400078f28ff */
[----:B------:R-:W-:Y:S02]  /*0b50*/  SHF.R.S32.HI R7, RZ, 0x4, R2 ;  /* 0x00000004ff077819 */ /* 0x000fe40000011402 */
[----:B------:R-:W-:Y:S01]  /*0b60*/  LOP3.LUT R5, R2, 0x3fffff0, RZ, 0xc0, !PT ;  /* 0x03fffff002057812 */ /* 0x000fe200078ec0ff */
[----:B------:R-:W-:Y:S01]  /*0b70*/  IMAD.SHL.U32 R4, R4, 0x20, RZ ;  /* 0x0000002004047824 */ /* 0x000fe200078e00ff */
[----:B------:R-:W-:Y:S02]  /*0b80*/  LEA.HI R2, R2, R7, RZ, 0x1 ;  /* 0x0000000702027211 */ /* 0x000fe400078f08ff */
[----:B------:R-:W-:Y:S01]  /*0b90*/  LEA.HI R23, R3, R6, RZ, 0x3 ;  /* 0x0000000603177211 */ /* 0x000fe200078f18ff */
[----:B------:R-:W-:Y:S01]  /*0ba0*/  IMAD.IADD R5, R6, 0x1, -R5 ;  /* 0x0000000106057824 */ /* 0x000fe200078e0a05 */
[----:B------:R-:W-:-:S02]  /*0bb0*/  LOP3.LUT R2, R2, 0x1ffffffe, RZ, 0xc0, !PT ;  /* 0x1ffffffe02027812 */ /* 0x000fc400078ec0ff */
[----:B------:R-:W-:Y:S02]  /*0bc0*/  LOP3.LUT R4, R4, 0xfffffc00, RZ, 0xc0, !PT ;  /* 0xfffffc0004047812 */ /* 0x000fe400078ec0ff */
[----:B------:R-:W-:Y:S01]  /*0bd0*/  LEA.HI R10, R3, R6, RZ, 0x2 ;  /* 0x00000006030a7211 */ /* 0x000fe200078f10ff */
[----:B------:R-:W-:-:S03]  /*0be0*/  IMAD.IADD R2, R7, 0x1, -R2 ;  /* 0x0000000107027824 */ /* 0x000fc600078e0a02 */
[----:B------:R-:W-:-:S05]  /*0bf0*/  LOP3.LUT R13, R10, 0xfffffffc, RZ, 0xc0, !PT ;  /* 0xfffffffc0a0d7812 */ /* 0x000fca00078ec0ff */
[----:B------:R-:W-:Y:S01]  /*0c00*/  IMAD.IADD R13, R6, 0x1, -R13 ;  /* 0x00000001060d7824 */ /* 0x000fe200078e0a0d */
[----:B--2---:R-:W-:Y:S02]  /*0c10*/  R2UR UR4, R0 ;  /* 0x00000000000472ca */ /* 0x004fe400000e0000 */
[----:B------:R-:W-:-:S04]  /*0c20*/  LEA.HI R0, R3, R6, RZ, 0x7 ;  /* 0x0000000603007211 */ /* 0x000fc800078f38ff */
[----:B------:R-:W-:-:S05]  /*0c30*/  LOP3.LUT R9, R0, 0xffffff80, RZ, 0xc0, !PT ;  /* 0xffffff8000097812 */ /* 0x000fca00078ec0ff */
[----:B------:R-:W-:Y:S02]  /*0c40*/  IMAD.IADD R28, R6, 0x1, -R9 ;  /* 0x00000001061c7824 */ /* 0x000fe400078e0a09 */
[----:B------:R-:W-:Y:S01]  /*0c50*/  IMAD R9, R5, 0x40, R4 ;  /* 0x0000004005097824 */ /* 0x000fe200078e0204 */
[----:B------:R-:W-:Y:S01]  /*0c60*/  LEA.HI R4, R3, R6, RZ, 0x6 ;  /* 0x0000000603047211 */ /* 0x000fe200078f30ff */
[----:B------:R-:W-:Y:S01]  /*0c70*/  ULOP3.LUT UR4, UR4, 0x1, URZ, 0xfc, !UPT ;  /* 0x0000000104047892 */ /* 0x000fe2000f8efc3f */
[----:B------:R-:W-:Y:S01]  /*0c80*/  SHF.R.S32.HI R7, RZ, 0x1f, R28 ;  /* 0x0000001fff077819 */ /* 0x000fe2000001141c */
[----:B------:R-:W-:Y:S01]  /*0c90*/  STL [R1+0x7c], R28 ;  /* 0x00007c1c01007387 */ /* 0x000fe20000100800 */
[----:B------:R-:W-:Y:S01]  /*0ca0*/  LOP3.LUT R3, R23, 0xfffffff8, RZ, 0xc0, !PT ;  /* 0xfffffff817037812 */ /* 0x000fe200078ec0ff */
[----:B------:R-:W-:Y:S01]  /*0cb0*/  IMAD.SHL.U32 R4, R4, 0x8, RZ ;  /* 0x0000000804047824 */ /* 0x000fe200078e00ff */
[----:B------:R-:W-:Y:S02]  /*0cc0*/  LEA.HI R8, R7, R28, RZ, 0x2 ;  /* 0x0000001c07087211 */ /* 0x000fe400078f10ff */
[----:B------:R-:W-:Y:S01]  /*0cd0*/  SHF.R.S32.HI R5, RZ, 0x7, R0 ;  /* 0x00000007ff057819 */ /* 0x000fe20000011400 */
[----:B------:R-:W-:Y:S01]  /*0ce0*/  IMAD.IADD R12, R6, 0x1, -R3 ;  /* 0x00000001060c7824 */ /* 0x000fe200078e0a03 */
[--C-:B------:R-:W-:Y:S01]  /*0cf0*/  SHF.R.S32.HI R10, RZ, 0x2, R8.reuse ;  /* 0x00000002ff0a7819 */ /* 0x100fe20000011408 */
[----:B------:R-:W-:Y:S01]  /*0d00*/  IMAD R3, R2, 0x8, R9 ;  /* 0x0000000802037824 */ /* 0x000fe200078e0209 */
[----:B------:R-:W-:Y:S01]  /*0d10*/  SHF.R.S32.HI R11, RZ, 0x1f, R8 ;  /* 0x0000001fff0b7819 */ /* 0x000fe20000011408 */
[----:B------:R-:W-:Y:S01]  /*0d20*/  IMAD.SHL.U32 R200, R12, 0x4, RZ ;  /* 0x000000040cc87824 */ /* 0x000fe200078e00ff */
[----:B------:R-:W-:Y:S01]  /*0d30*/  LEA.HI R0, R0, R5, RZ, 0x1 ;  /* 0x0000000500007211 */ /* 0x000fe200078f08ff */
[----:B------:R-:W-:Y:S01]  /*0d40*/  STL [R1+0x44], R12 ;  /* 0x0000440c01007387 */ /* 0x000fe20000100800 */
[----:B------:R-:W-:Y:S01]  /*0d50*/  LEA.HI R11, R11, R10, RZ, 0x3 ;  /* 0x0000000a0b0b7211 */ /* 0x000fe200078f18ff */
[----:B------:R-:W-:Y:S01]  /*0d60*/  VIADD R233, R200, 0x40 ;  /* 0x00000040c8e97836 */ /* 0x000fe20000000000 */
[----:B------:R-:W-:Y:S01]  /*0d70*/  SHF.R.S32.HI R23, RZ, 0x3, R23 ;  /* 0x00000003ff177819 */ /* 0x000fe20000011417 */
[----:B------:R0:W-:Y:S01]  /*0d80*/  STL [R1+0xa0], R3 ;  /* 0x0000a00301007387 */ /* 0x0001e20000100800 */
[----:B------:R-:W-:Y:S01]  /*0d90*/  LOP3.LUT R0, R0, 0x3fffffe, RZ, 0xc0, !PT ;  /* 0x03fffffe00007812 */ /* 0x000fe200078ec0ff */
[----:B------:R-:W-:Y:S01]  /*0da0*/  IMAD.IADD R226, R200, 0x1, R233 ;  /* 0x00000001c8e27824 */ /* 0x000fe200078e02e9 */
[----:B------:R-:W-:Y:S01]  /*0db0*/  LOP3.LUT R11, R11, 0xfffffff8, RZ, 0xc0, !PT ;  /* 0xfffffff80b0b7812 */ /* 0x000fe200078ec0ff */
[----:B------:R-:W-:Y:S01]  /*0dc0*/  IMAD.SHL.U32 R18, R12, 0x8, RZ ;  /* 0x000000080c127824 */ /* 0x000fe200078e00ff */
[----:B------:R-:W-:Y:S01]  /*0dd0*/  LEA.HI R7, R7, R28, RZ, 0x5 ;  /* 0x0000001c07077211 */ /* 0x000fe200078f28ff */
[----:B------:R-:W-:Y:S01]  /*0de0*/  IMAD.IADD R0, R5, 0x1, -R0 ;  /* 0x0000000105007824 */ /* 0x000fe200078e0a00 */
[----:B------:R-:W-:Y:S01]  /*0df0*/  LEA.HI R2, R13, R13, RZ, 0x1 ;  /* 0x0000000d0d027211 */ /* 0x000fe200078f08ff */
[----:B------:R-:W-:Y:S01]  /*0e00*/  IMAD.IADD R10, R10, 0x1, -R11 ;  /* 0x000000010a0a7824 */ /* 0x000fe200078e0a0b */
[----:B------:R-:W-:Y:S01]  /*0e10*/  SHF.R.S32.HI R7, RZ, 0x5, R7 ;  /* 0x00000005ff077819 */ /* 0x000fe20000011407 */
[C---:B0-----:R-:W-:Y:S01]  /*0e20*/  VIADD R3, R23.reuse, 0x40 ;  /* 0x0000004017037836 */ /* 0x041fe20000000000 */
[----:B------:R-:W-:Y:S01]  /*0e30*/  LOP3.LUT R2, R2, 0x1ffffffe, RZ, 0xc0, !PT ;  /* 0x1ffffffe02027812 */ /* 0x000fe200078ec0ff */
[----:B------:R-:W-:Y:S01]  /*0e40*/  VIADD R5, R23, 0x60 ;  /* 0x0000006017057836 */ /* 0x000fe20000000000 */
[----:B------:R-:W-:Y:S01]  /*0e50*/  SHF.R.S32.HI R9, RZ, 0x1f, R226 ;  /* 0x0000001fff097819 */ /* 0x000fe200000114e2 */
[----:B------:R-:W-:Y:S01]  /*0e60*/  IMAD R7, R7, 0x10, R10 ;  /* 0x0000001007077824 */ /* 0x000fe200078e020a */
[----:B------:R-:W-:Y:S01]  /*0e70*/  SHF.R.S32.HI R6, RZ, 0x1f, R3 ;  /* 0x0000001fff067819 */ /* 0x000fe20000011403 */
[----:B------:R-:W-:Y:S01]  /*0e80*/  IMAD.IADD R2, R13, 0x1, -R2 ;  /* 0x000000010d027824 */ /* 0x000fe200078e0a02 */
[----:B------:R-:W-:Y:S01]  /*0e90*/  SHF.R.S32.HI R10, RZ, 0x1f, R5 ;  /* 0x0000001fff0a7819 */ /* 0x000fe20000011405 */
[----:B------:R-:W-:Y:S01]  /*0ea0*/  VIADD R24, R23, 0x20 ;  /* 0x0000002017187836 */ /* 0x000fe20000000000 */
[----:B------:R-:W-:Y:S01]  /*0eb0*/  LEA.HI R6, R6, R3, RZ, 0x3 ;  /* 0x0000000306067211 */ /* 0x000fe200078f18ff */
[----:B------:R-:W-:Y:S01]  /*0ec0*/  IMAD.SHL.U32 R3, R3, 0x40, RZ ;  /* 0x0000004003037824 */ /* 0x000fe200078e00ff */
[----:B------:R-:W-:Y:S01]  /*0ed0*/  LEA.HI R11, R10, R5, RZ, 0x3 ;  /* 0x000000050a0b7211 */ /* 0x000fe200078f18ff */
[----:B------:R-:W-:Y:S01]  /*0ee0*/  IMAD.SHL.U32 R5, R5, 0x40, RZ ;  /* 0x0000004005057824 */ /* 0x000fe200078e00ff */
[----:B------:R-:W-:Y:S01]  /*0ef0*/  LOP3.LUT R30, R4, 0xfffffe00, RZ, 0xc0, !PT ;  /* 0xfffffe00041e7812 */ /* 0x000fe200078ec0ff */
[----:B------:R-:W-:Y:S01]  /*0f00*/  IMAD.SHL.U32 R10, R6, 0x40, RZ ;  /* 0x00000040060a7824 */ /* 0x000fe200078e00ff */
[----:B------:R-:W-:Y:S01]  /*0f10*/  LOP3.LUT R3, R3, 0x1c0, RZ, 0xc0, !PT ;  /* 0x000001c003037812 */ /* 0x000fe200078ec0ff */
[----:B------:R-:W-:Y:S01]  /*0f20*/  IMAD.SHL.U32 R15, R11, 0x40, RZ ;  /* 0x000000400b0f7824 */ /* 0x000fe200078e00ff */
[----:B------:R-:W-:Y:S01]  /*0f30*/  LOP3.LUT R13, R5, 0x1c0, RZ, 0xc0, !PT ;  /* 0x000001c0050d7812 */ /* 0x000fe200078ec0ff */
[----:B------:R-:W-:Y:S01]  /*0f40*/  IMAD R21, R0, 0x40, R7 ;  /* 0x0000004000157824 */ /* 0x000fe200078e0207 */
[----:B------:R-:W-:Y:S01]  /*0f50*/  LEA.HI R6, R9, R226, RZ, 0x3 ;  /* 0x000000e209067211 */ /* 0x000fe200078f18ff */
[----:B------:R-:W-:Y:S01]  /*0f60*/  IMAD.SHL.U32 R0, R24, 0x40, RZ ;  /* 0x0000004018007824 */ /* 0x000fe200078e00ff */
[--C-:B------:R-:W-:Y:S01]  /*0f70*/  LOP3.LUT R5, R3, 0x38, R18.reuse, 0xf8, !PT ;  /* 0x0000003803057812 */ /* 0x100fe200078ef812 */
[----:B------:R-:W-:Y:S01]  /*0f80*/  IMAD.SHL.U32 R22, R23, 0x40, RZ ;  /* 0x0000004017167824 */ /* 0x000fe200078e00ff */
[----:B------:R-:W-:Y:S01]  /*0f90*/  SHF.R.U32.HI R11, RZ, 0x3, R3 ;  /* 0x00000003ff0b7819 */ /* 0x000fe20000011603 */
[----:B------:R-:W-:Y:S01]  /*0fa0*/  STL [R1+0x9c], R21 ;  /* 0x00009c1501007387 */ /* 0x000fe20000100800 */
[----:B------:R-:W-:Y:S01]  /*0fb0*/  LOP3.LUT R10, R10, 0xfffffe00, RZ, 0xc0, !PT ;  /* 0xfffffe000a0a7812 */ /* 0x000fe200078ec0ff */
[C---:B------:R-:W-:Y:S01]  /*0fc0*/  VIADD R234, R200.reuse, 0x20 ;  /* 0x00000020c8ea7836 */ /* 0x040fe20000000000 */
[C---:B------:R-:W-:Y:S01]  /*0fd0*/  LOP3.LUT R14, R13.reuse, 0x38, R18, 0xf8, !PT ;  /* 0x000000380d0e7812 */ /* 0x040fe200078ef812 */
[----:B------:R-:W-:Y:S01]  /*0fe0*/  STL [R1+0x28], R30 ;  /* 0x0000281e01007387 */ /* 0x000fe20000100800 */
[----:B------:R-:W-:Y:S01]  /*0ff0*/  SHF.R.U32.HI R17, RZ, 0x3, R13 ;  /* 0x00000003ff117819 */ /* 0x000fe2000001160d */
[----:B------:R-:W-:Y:S01]  /*1000*/  VIADD R235, R200, 0x60 ;  /* 0x00000060c8eb7836 */ /* 0x000fe20000000000 */
[----:B------:R-:W-:-:S02]  /*1010*/  LOP3.LUT R20, R13, 0x38, R6, 0xf8, !PT ;  /* 0x000000380d147812 */ /* 0x000fc400078ef806 */
[----:B------:R-:W-:Y:S02]  /*1020*/  LOP3.LUT R13, R10, R5, R11, 0xf6, !PT ;  /* 0x000000050a0d7212 */ /* 0x000fe400078ef60b */
[----:B------:R-:W-:Y:S02]  /*1030*/  SHF.R.S32.HI R5, RZ, 0x1f, R24 ;  /* 0x0000001fff057819 */ /* 0x000fe40000011418 */
[----:B------:R-:W-:Y:S02]  /*1040*/  LEA.HI R9, R9, R226, RZ, 0x6 ;  /* 0x000000e209097211 */ /* 0x000fe400078f30ff */
[----:B------:R-:W-:Y:S02]  /*1050*/  LEA.HI R5, R5, R24, RZ, 0x3 ;  /* 0x0000001805057211 */ /* 0x000fe400078f18ff */
[----:B------:R-:W-:Y:S01]  /*1060*/  LOP3.LUT R29, R0, 0x1c0, RZ, 0xc0, !PT ;  /* 0x000001c0001d7812 */ /* 0x000fe200078ec0ff */
[----:B------:R-:W-:Y:S01]  /*1070*/  IMAD.SHL.U32 R9, R9, 0x80, RZ ;  /* 0x0000008009097824 */ /* 0x000fe200078e00ff */
[----:B------:R-:W-:Y:S01]  /*1080*/  LOP3.LUT R12, R3, 0x38, R6, 0xf8, !PT ;  /* 0x00000038030c7812 */ /* 0x000fe200078ef806 */
[----:B------:R-:W-:Y:S01]  /*1090*/  IMAD.SHL.U32 R5, R5, 0x40, RZ ;  /* 0x0000004005057824 */ /* 0x000fe200078e00ff */
[----:B------:R-:W-:-:S02]  /*10a0*/  LOP3.LUT R15, R15, 0xfffffe00, RZ, 0xc0, !PT ;  /* 0xfffffe000f0f7812 */ /* 0x000fc400078ec0ff */
[----:B------:R-:W-:Y:S02]  /*10b0*/  SHF.R.U32.HI R24, RZ, 0x3, R29 ;  /* 0x00000003ff187819 */ /* 0x000fe4000001161d */
[----:B------:R-:W-:Y:S02]  /*10c0*/  LOP3.LUT R4, R29, 0x38, R6, 0xf8, !PT ;  /* 0x000000381d047812 */ /* 0x000fe400078ef806 */
[----:B------:R-:W-:Y:S02]  /*10d0*/  LOP3.LUT R12, R12, R11, RZ, 0x3c, !PT ;  /* 0x0000000b0c0c7212 */ /* 0x000fe400078e3cff */
[----:B------:R-:W-:Y:S02]  /*10e0*/  LOP3.LUT R11, R15, R14, R17, 0xf6, !PT ;  /* 0x0000000e0f0b7212 */ /* 0x000fe400078ef611 */
[----:B------:R-:W-:Y:S02]  /*10f0*/  LOP3.LUT R9, R9, 0xffffe000, RZ, 0xc0, !PT ;  /* 0xffffe00009097812 */ /* 0x000fe400078ec0ff */
[----:B------:R-:W-:-:S02]  /*1100*/  LOP3.LUT R14, R5, 0xfffffe00, RZ, 0xc0, !PT ;  /* 0xfffffe00050e7812 */ /* 0x000fc400078ec0ff */
[----:B------:R-:W-:Y:S02]  /*1110*/  LOP3.LUT R4, R4, R24, RZ, 0x3c, !PT ;  /* 0x0000001804047212 */ /* 0x000fe400078e3cff */
[----:B------:R-:W-:Y:S01]  /*1120*/  LOP3.LUT R3, R22, 0x1c0, RZ, 0xc0, !PT ;  /* 0x000001c016037812 */ /* 0x000fe200078ec0ff */
[----:B------:R-:W-:Y:S01]  /*1130*/  STL [R1+0x24], R14 ;  /* 0x0000240e01007387 */ /* 0x000fe20000100800 */
[----:B------:R-:W-:Y:S01]  /*1140*/  IADD3 R5, R4, R9, R14 ;  /* 0x0000000904057210 */ /* 0x000fe20007ffe00e */
[----:B------:R-:W-:Y:S01]  /*1150*/  IMAD.U32 R4, RZ, RZ, UR4 ;  /* 0x00000004ff047e24 */ /* 0x000fe2000f8e00ff */
[----:B------:R-:W-:Y:S01]  /*1160*/  SHF.R.U32.HI R31, RZ, 0x3, R3 ;  /* 0x00000003ff1f7819 */ /* 0x000fe20000011603 */
[----:B------:R-:W-:Y:S01]  /*1170*/  STL [R1+0x54], RZ ;  /* 0x000054ff01007387 */ /* 0x000fe20000100800 */
[----:B------:R-:W-:Y:S01]  /*1180*/  LOP3.LUT R20, R20, R17, RZ, 0x3c, !PT ;  /* 0x0000001114147212 */ /* 0x000fe200078e3cff */
[----:B------:R-:W-:Y:S01]  /*1190*/  IMAD.MOV.U32 R17, RZ, RZ, RZ ;  /* 0x000000ffff117224 */ /* 0x000fe200078e00ff */
[----:B------:R-:W-:Y:S01]  /*11a0*/  LOP3.LUT R3, R3, 0x38, R18, 0xf8, !PT ;  /* 0x0000003803037812 */ /* 0x000fe200078ef812 */
[----:B------:R0:W-:Y:S01]  /*11b0*/  STL [R1+0x20], R4 ;  /* 0x0000200401007387 */ /* 0x0001e20000100800 */
[-C--:B------:R-:W-:Y:S01]  /*11c0*/  IADD3 R7, R12, R9.reuse, R10 ;  /* 0x000000090c077210 */ /* 0x080fe20007ffe00a */
[----:B------:R-:W-:Y:S01]  /*11d0*/  VIADD R12, R18, 0x80 ;  /* 0x00000080120c7836 */ /* 0x000fe20000000000 */
[----:B------:R-:W-:Y:S01]  /*11e0*/  LOP3.LUT R0, R6, 0x38, RZ, 0xc0, !PT ;  /* 0x0000003806007812 */ /* 0x000fe200078ec0ff */
[----:B------:R-:W-:Y:S01]  /*11f0*/  VIADD R10, R18, 0xc0 ;  /* 0x000000c0120a7836 */ /* 0x000fe20000000000 */
[----:B------:R-:W-:-:S02]  /*1200*/  IADD3 R15, R20, R9, R15 ;  /* 0x00000009140f7210 */ /* 0x000fc40007ffe00f */
[----:B------:R-:W-:Y:S01]  /*1210*/  SHF.R.S32.HI R20, RZ, 0x1f, R234 ;  /* 0x0000001fff147819 */ /* 0x000fe200000114ea */
[----:B------:R1:W-:Y:S01]  /*1220*/  STL [R1+0xc], R12 ;  /* 0x00000c0c01007387 */ /* 0x0003e20000100800 */
[----:B------:R-:W-:Y:S01]  /*1230*/  LOP3.LUT R0, R0, 0x1c0, R22, 0xf8, !PT ;  /* 0x000001c000007812 */ /* 0x000fe200078ef816 */
[----:B------:R-:W-:Y:S01]  /*1240*/  IMAD.MOV.U32 R22, RZ, RZ, RZ ;  /* 0x000000ffff167224 */ /* 0x000fe200078e00ff */
[----:B0-----:R-:W-:Y:S01]  /*1250*/  SHF.R.S32.HI R4, RZ, 0x1f, R23 ;  /* 0x0000001fff047819 */ /* 0x001fe20000011417 */
[----:B------:R0:W-:Y:S01]  /*1260*/  STL [R1+0x10], R10 ;  /* 0x0000100a01007387 */ /* 0x0001e20000100800 */
[----:B------:R-:W-:Y:S02]  /*1270*/  LOP3.LUT R4, R30, R3, R31, 0xf6, !PT ;  /* 0x000000031e047212 */ /* 0x000fe400078ef61f */
[----:B------:R-:W-:Y:S02]  /*1280*/  LOP3.LUT R3, R29, 0x38, R18, 0xf8, !PT ;  /* 0x000000381d037812 */ /* 0x000fe400078ef812 */
[----:B------:R-:W-:Y:S01]  /*1290*/  LOP3.LUT R0, R0, R31, RZ, 0x3c, !PT ;  /* 0x0000001f00007212 */ /* 0x000fe200078e3cff */
[----:B------:R-:W-:Y:S01]  /*12a0*/  STL [R1+0x3c], R4 ;  /* 0x00003c0401007387 */ /* 0x000fe20000100800 */
[----:B------:R-:W-:-:S02]  /*12b0*/  LOP3.LUT R8, R8, 0x7ffffffc, RZ, 0xc0, !PT ;  /* 0x7ffffffc08087812 */ /* 0x000fc400078ec0ff */
[----:B------:R-:W-:Y:S01]  /*12c0*/  SHF.R.S32.HI R29, RZ, 0x1f, R233 ;  /* 0x0000001fff1d7819 */ /* 0x000fe200000114e9 */
[----:B------:R2:W-:Y:S01]  /*12d0*/  STL [R1+0x74], R20 ;  /* 0x0000741401007387 */ /* 0x0005e20000100800 */
[----:B-1----:R-:W-:Y:S01]  /*12e0*/  SHF.R.S32.HI R12, RZ, 0x1f, R12 ;  /* 0x0000001fff0c7819 */ /* 0x002fe2000001140c */
[----:B------:R-:W-:Y:S01]  /*12f0*/  IMAD.IADD R8, R28, 0x1, -R8 ;  /* 0x000000011c087824 */ /* 0x000fe200078e0a08 */
[----:B0-----:R-:W-:Y:S01]  /*1300*/  SHF.R.S32.HI R10, RZ, 0x1f, R10 ;  /* 0x0000001fff0a7819 */ /* 0x001fe2000001140a */
[----:B------:R-:W-:Y:S01]  /*1310*/  STL [R1+0x70], R29 ;  /* 0x0000701d01007387 */ /* 0x000fe20000100800 */
[----:B------:R-:W-:Y:S01]  /*1320*/  IADD3 R9, R0, R9, R30 ;  /* 0x0000000900097210 */ /* 0x000fe20007ffe01e */
[----:B------:R-:W-:Y:S01]  /*1330*/  VIADD R0, R16, 0x10400 ;  /* 0x0001040010007836 */ /* 0x000fe20000000000 */
[----:B------:R-:W-:Y:S01]  /*1340*/  LOP3.LUT R3, R14, R3, R24, 0xf6, !PT ;  /* 0x000000030e037212 */ /* 0x000fe200078ef618 */
[----:B------:R-:W-:Y:S01]  /*1350*/  IMAD.SHL.U32 R229, R8, 0x2, RZ ;  /* 0x0000000208e57824 */ /* 0x000fe200078e00ff */
[----:B------:R-:W-:Y:S01]  /*1360*/  LOP3.LUT R43, R6, 0xfffffff8, RZ, 0xc0, !PT ;  /* 0xfffffff8062b7812 */ /* 0x000fe200078ec0ff */
[--C-:B------:R-:W-:Y:S01]  /*1370*/  IMAD R8, R11, 0x2, R0.reuse ;  /* 0x000000020b087824 */ /* 0x100fe200078e0200 */
[----:B--2---:R-:W-:Y:S01]  /*1380*/  SHF.R.S32.HI R20, RZ, 0x1f, R235 ;  /* 0x0000001fff147819 */ /* 0x004fe200000114eb */
[--C-:B------:R-:W-:Y:S01]  /*1390*/  IMAD R3, R3, 0x2, R0.reuse ;  /* 0x0000000203037824 */ /* 0x100fe200078e0200 */
[----:B------:R-:W-:Y:S01]  /*13a0*/  SHF.R.S32.HI R44, RZ, 0x1f, R43 ;  /* 0x0000001fff2c7819 */ /* 0x000fe2000001142b */
[----:B------:R-:W-:Y:S01]  /*13b0*/  IMAD R5, R5, 0x2, R0 ;  /* 0x0000000205057824 */ /* 0x000fe200078e0200 */
[----:B------:R-:W-:Y:S01]  /*13c0*/  SHF.R.S32.HI R19, RZ, 0x1f, R18 ;  /* 0x0000001fff137819 */ /* 0x000fe20000011412 */
[----:B------:R-:W-:Y:S01]  /*13d0*/  STL [R1+0x6c], R20 ;  /* 0x00006c1401007387 */ /* 0x000fe20000100800 */
[----:B------:R-:W-:-:S02]  /*13e0*/  IMAD R7, R7, 0x2, R0 ;  /* 0x0000000207077824 */ /* 0x000fc400078e0200 */
[C---:B------:R-:W-:Y:S01]  /*13f0*/  VIADD R42, R229.reuse, 0x8 ;  /* 0x00000008e52a7836 */ /* 0x040fe20000000000 */
[----:B------:R-:W-:Y:S01]  /*1400*/  STL [R1+0x64], R12 ;  /* 0x0000640c01007387 */ /* 0x000fe20000100800 */
[C---:B------:R-:W-:Y:S02]  /*1410*/  VIADD R41, R229.reuse, 0x10 ;  /* 0x00000010e5297836 */ /* 0x040fe40000000000 */
[C---:B------:R-:W-:Y:S01]  /*1420*/  VIADD R40, R229.reuse, 0x18 ;  /* 0x00000018e5287836 */ /* 0x040fe20000000000 */
[----:B------:R0:W-:Y:S01]  /*1430*/  STL [R1+0x60], R10 ;  /* 0x0000600a01007387 */ /* 0x0001e20000100800 */
[C---:B------:R-:W-:Y:S02]  /*1440*/  VIADD R39, R229.reuse, 0x20 ;  /* 0x00000020e5277836 */ /* 0x040fe40000000000 */
[C---:B------:R-:W-:Y:S02]  /*1450*/  VIADD R38, R229.reuse, 0x28 ;  /* 0x00000028e5267836 */ /* 0x040fe40000000000 */
[----:B------:R-:W-:-:S02]  /*1460*/  VIADD R37, R229, 0x30 ;  /* 0x00000030e5257836 */ /* 0x000fc40000000000 */
[C---:B------:R-:W-:Y:S02]  /*1470*/  VIADD R36, R229.reuse, 0x38 ;  /* 0x00000038e5247836 */ /* 0x040fe40000000000 */
[----:B------:R-:W-:Y:S02]  /*1480*/  VIADD R35, R229, 0x40 ;  /* 0x00000040e5237836 */ /* 0x000fe40000000000 */
[----:B0-----:R-:W-:Y:S02]  /*1490*/  IMAD R10, R13, 0x2, R0 ;  /* 0x000000020d0a7824 */ /* 0x001fe400078e0200 */
[C---:B------:R-:W-:Y:S02]  /*14a0*/  VIADD R34, R229.reuse, 0x48 ;  /* 0x00000048e5227836 */ /* 0x040fe40000000000 */
[C---:B------:R-:W-:Y:S01]  /*14b0*/  VIADD R33, R229.reuse, 0x50 ;  /* 0x00000050e5217836 */ /* 0x040fe20000000000 */
[----:B------:R-:W-:Y:S01]  /*14c0*/  STL [R1+0x8c], R10 ;  /* 0x00008c0a01007387 */ /* 0x000fe20000100800 */
[----:B------:R-:W-:-:S02]  /*14d0*/  VIADD R32, R229, 0x58 ;  /* 0x00000058e5207836 */ /* 0x000fc40000000000 */
[C---:B------:R-:W-:Y:S01]  /*14e0*/  VIADD R31, R229.reuse, 0x60 ;  /* 0x00000060e51f7836 */ /* 0x040fe20000000000 */
[----:B------:R-:W-:Y:S01]  /*14f0*/  STL [R1+0x84], R8 ;  /* 0x0000840801007387 */ /* 0x000fe20000100800 */
[C---:B------:R-:W-:Y:S02]  /*1500*/  VIADD R30, R229.reuse, 0x68 ;  /* 0x00000068e51e7836 */ /* 0x040fe40000000000 */
[C---:B------:R-:W-:Y:S01]  /*1510*/  VIADD R29, R229.reuse, 0x70 ;  /* 0x00000070e51d7836 */ /* 0x040fe20000000000 */
[----:B------:R0:W-:Y:S01]  /*1520*/  STL [R1+0x94], R3 ;  /* 0x0000940301007387 */ /* 0x0001e20000100800 */
[C---:B------:R-:W-:Y:S02]  /*1530*/  VIADD R28, R229.reuse, 0x78 ;  /* 0x00000078e51c7836 */ /* 0x040fe40000000000 */
[C---:B------:R-:W-:Y:S01]  /*1540*/  VIADD R24, R229.reuse, 0x80 ;  /* 0x00000080e5187836 */ /* 0x040fe20000000000 */
[----:B------:R1:W-:Y:S01]  /*1550*/  STL [R1+0x90], R5 ;  /* 0x0000900501007387 */ /* 0x0003e20000100800 */
[----:B------:R-:W-:-:S02]  /*1560*/  VIADD R20, R229, 0x88 ;  /* 0x00000088e5147836 */ /* 0x000fc40000000000 */
[C---:B------:R-:W-:Y:S01]  /*1570*/  VIADD R14, R229.reuse, 0x98 ;  /* 0x00000098e50e7836 */ /* 0x040fe20000000000 */
[----:B------:R-:W-:Y:S01]  /*1580*/  STL [R1+0x88], R7 ;  /* 0x0000880701007387 */ /* 0x000fe20000100800 */
[----:B------:R-:W-:Y:S02]  /*1590*/  VIADD R13, R229, 0xa0 ;  /* 0x000000a0e50d7836 */ /* 0x000fe40000000000 */
[--C-:B0-----:R-:W-:Y:S02]  /*15a0*/  IMAD R3, R15, 0x2, R0.reuse ;  /* 0x000000020f037824 */ /* 0x101fe400078e0200 */
[----:B------:R-:W-:Y:S02]  /*15b0*/  VIADD R15, R229, 0x90 ;  /* 0x00000090e50f7836 */ /* 0x000fe40000000000 */
[--C-:B-1----:R-:W-:Y:S01]  /*15c0*/  IMAD R5, R9, 0x2, R0.reuse ;  /* 0x0000000209057824 */ /* 0x102fe200078e0200 */
[----:B------:R0:W-:Y:S01]  /*15d0*/  STL [R1+0x80], R3 ;  /* 0x0000800301007387 */ /* 0x0001e20000100800 */
[----:B------:R-:W-:-:S02]  /*15e0*/  IMAD R0, R4, 0x2, R0 ;  /* 0x0000000204007824 */ /* 0x000fc400078e0200 */
[C---:B------:R-:W-:Y:S01]  /*15f0*/  VIADD R12, R229.reuse, 0xa8 ;  /* 0x000000a8e50c7836 */ /* 0x040fe20000000000 */
[----:B------:R1:W-:Y:S01]  /*1600*/  STL [R1+0x98], R5 ;  /* 0x0000980501007387 */ /* 0x0003e20000100800 */
[C---:B------:R-:W-:Y:S02]  /*1610*/  VIADD R11, R229.reuse, 0xb0 ;  /* 0x000000b0e50b7836 */ /* 0x040fe40000000000 */
[C---:B------:R-:W-:Y:S01]  /*1620*/  VIADD R10, R229.reuse, 0xb8 ;  /* 0x000000b8e50a7836 */ /* 0x040fe20000000000 */
[----:B------:R2:W-:Y:S01]  /*1630*/  STL [R1+0x30], R0 ;  /* 0x0000300001007387 */ /* 0x0005e20000100800 */
[C---:B------:R-:W-:Y:S01]  /*1640*/  VIADD R9, R229.reuse, 0xc0 ;  /* 0x000000c0e5097836 */ /* 0x040fe20000000000 */
[----:B0-----:R-:W-:Y:S01]  /*1650*/  SHF.R.S32.HI R3, RZ, 0x3, R6 ;  /* 0x00000003ff037819 */ /* 0x001fe20000011406 */
[C---:B------:R-:W-:Y:S02]  /*1660*/  VIADD R8, R229.reuse, 0xc8 ;  /* 0x000000c8e5087836 */ /* 0x040fe40000000000 */
[----:B------:R-:W-:-:S02]  /*1670*/  VIADD R7, R229, 0xd0 ;  /* 0x000000d0e5077836 */ /* 0x000fc40000000000 */
[----:B------:R0:W-:Y:S01]  /*1680*/  STL [R1+0x48], R3 ;  /* 0x0000480301007387 */ /* 0x0001e20000100800 */
[C---:B------:R-:W-:Y:S02]  /*1690*/  VIADD R6, R229.reuse, 0xd8 ;  /* 0x000000d8e5067836 */ /* 0x040fe40000000000 */
[C---:B-1----:R-:W-:Y:S01]  /*16a0*/  VIADD R5, R229.reuse, 0xe0 ;  /* 0x000000e0e5057836 */ /* 0x042fe20000000000 */
[----:B------:R1:W-:Y:S01]  /*16b0*/  STL [R1+0x5c], R43 ;  /* 0x00005c2b01007387 */ /* 0x0003e20000100800 */
[C---:B------:R-:W-:Y:S01]  /*16c0*/  VIADD R4, R229.reuse, 0xe8 ;  /* 0x000000e8e5047836 */ /* 0x040fe20000000000 */
[----:B--2---:R-:W-:Y:S01]  /*16d0*/  SHF.R.S32.HI R0, RZ, 0x1f, R229 ;  /* 0x0000001fff007819 */ /* 0x004fe200000114e5 */
[C---:B------:R-:W-:Y:S01]  /*16e0*/  VIADD R0, R229.reuse, 0xf8 ;  /* 0x000000f8e5007836 */ /* 0x040fe20000000000 */
[----:B------:R2:W-:Y:S01]  /*16f0*/  STL [R1+0x78], R44 ;  /* 0x0000782c01007387 */ /* 0x0005e20000100800 */
[----:B0-----:R-:W-:Y:S01]  /*1700*/  VIADD R3, R229, 0xf0 ;  /* 0x000000f0e5037836 */ /* 0x001fe20000000000 */
[----:B-1----:R-:W-:-:S02]  /*1710*/  SHF.R.S32.HI R43, RZ, 0x1f, R42 ;  /* 0x0000001fff2b7819 */ /* 0x002fc4000001142a */
[----:B------:R-:W-:Y:S02]  /*1720*/  SHF.R.S32.HI R42, RZ, 0x1f, R41 ;  /* 0x0000001fff2a7819 */ /* 0x000fe40000011429 */
        /* <DEDUP_REMOVED lines=28> */
[----:B------:R-:W-:Y:S01]  /*18f0*/  SHF.R.S32.HI R3, RZ, 0x1f, R0 ;  /* 0x0000001fff037819 */ /* 0x000fe20000011400 */
[----:B------:R-:W-:-:S05]  /*1900*/  IMAD R0, R2, 0x8, R21 ;  /* 0x0000000802007824 */ /* 0x000fca00078e0215 */
[----:B------:R2:W-:Y:S02]  /*1910*/  STL [R1+0x34], R0 ;  /* 0x0000340001007387 */ /* 0x0005e40000100800 */
.L_x_1822:
[----:B------:R-:W-:Y:S01]  /*1920*/  ULDC.64 UR4, c[0x0][0xa28] ;  /* 0x00028a0000047ab9 */ /* 0x000fe20000000a00 */
[----:B0--3--:R-:W0:Y:S01]  /*1930*/  LDC.64 R4, c[0x0][0xa08] ;  /* 0x00028200ff047b82 */ /* 0x009e220000000a00 */
[----:B------:R-:W-:Y:S01]  /*1940*/  ISETP.NE.U32.AND P0, PT, RZ, UR4, PT ;  /* 0x00000004ff007c0c */ /* 0x000fe2000bf05070 */
[----:B-1----:R-:W-:Y:S01]  /*1950*/  IMAD.MOV.U32 R8, RZ, RZ, RZ ;  /* 0x000000ffff087224 */ /* 0x002fe200078e00ff */
[----:B------:R-:W-:Y:S01]  /*1960*/  ULDC.64 UR6, c[0x0][0x208] ;  /* 0x0000820000067ab9 */ /* 0x000fe20000000a00 */
[----:B------:R-:W-:Y:S01]  /*1970*/  IMAD.MOV.U32 R28, RZ, RZ, RZ ;  /* 0x000000ffff1c7224 */ /* 0x000fe200078e00ff */
[----:B------:R-:W-:Y:S01]  /*1980*/  ISETP.NE.AND.EX P0, PT, RZ, UR5, PT, P0 ;  /* 0x00000005ff007c0c */ /* 0x000fe2000bf05300 */
[----:B------:R-:W-:Y:S02]  /*1990*/  ULDC.64 UR4, c[0x0][0xa18] ;  /* 0x0002860000047ab9 */ /* 0x000fe40000000a00 */
[----:B------:R-:W-:-:S04]  /*19a0*/  ISETP.NE.U32.AND P1, PT, RZ, UR4, PT ;  /* 0x00000004ff007c0c */ /* 0x000fc8000bf25070 */
[----:B------:R-:W-:Y:S01]  /*19b0*/  ISETP.NE.AND.EX P1, PT, RZ, UR5, PT, P1 ;  /* 0x00000005ff007c0c */ /* 0x000fe2000bf25310 */
[----:B------:R-:W-:Y:S02]  /*19c0*/  ULDC.64 UR4, c[0x0][0xa08] ;  /* 0x0002820000047ab9 */ /* 0x000fe40000000a00 */
[----:B------:R-:W-:-:S03]  /*19d0*/  ISETP.NE.U32.AND P3, PT, RZ, UR4, PT ;  /* 0x00000004ff007c0c */ /* 0x000fc6000bf65070 */
[----:B------:R-:W1:Y:S01]  /*19e0*/  @P0 LDC.64 R6, c[0x0][0xa28] ;  /* 0x00028a00ff060b82 */ /* 0x000e620000000a00 */
[----:B------:R-:W-:Y:S02]  /*19f0*/  LOP3.LUT R30, R26, 0xffff, RZ, 0xc0, !PT ;  /* 0x0000ffff1a1e7812 */ /* 0x000fe400078ec0ff */
[----:B------:R-:W-:Y:S01]  /*1a00*/  ISETP.NE.AND.EX P3, PT, RZ, UR5, PT, P3 ;  /* 0x00000005ff007c0c */ /* 0x000fe2000bf65330 */
[----:B------:R3:W-:Y:S01]  /*1a10*/  STL [R1+0x50], R27 ;  /* 0x0000501b01007387 */ /* 0x0007e20000100800 */
[----:B0-----:R-:W-:-:S03]  /*1a20*/  IMAD.WIDE R4, R27, 0x4, R4 ;  /* 0x000000041b047825 */ /* 0x001fc600078e0204 */
[----:B----4-:R-:W0:Y:S01]  /*1a30*/  @P1 LDC.64 R2, c[0x0][0xa18] ;  /* 0x00028600ff021b82 */ /* 0x010e220000000a00 */
[----:B------:R-:W-:Y:S01]  /*1a40*/  ULDC UR4, c[0x0][0x288] ;  /* 0x0000a20000047ab9 */ /* 0x000fe20000000800 */
[----:B------:R3:W-:Y:S01]  /*1a50*/  STL [R1+0x40], R30 ;  /* 0x0000401e01007387 */ /* 0x0007e20000100800 */
[----:B------:R-:W-:Y:S01]  /*1a60*/  IMAD.U32 R220, RZ, RZ, UR4 ;  /* 0x00000004ffdc7e24 */ /* 0x000fe2000f8e00ff */
[----:B------:R-:W-:Y:S02]  /*1a70*/  ULDC.64 UR4, c[0x0][0x418] ;  /* 0x0001060000047ab9 */ /* 0x000fe40000000a00 */
[----:B------:R-:W-:Y:S02]  /*1a80*/  UISETP.NE.U32.AND UP0, UPT, UR4, URZ, UPT ;  /* 0x0000003f0400728c */ /* 0x000fe4000bf05070 */
[----:B-----5:R-:W5:Y:S01]  /*1a90*/  @P3 LDG.E R28, desc[UR6][R4.64] ;  /* 0x00000006041c3981 */ /* 0x020f62000c1e1900 */
[----:B------:R-:W-:Y:S01]  /*1aa0*/  ULDC UR4, c[0x0][0x424] ;  /* 0x0001090000047ab9 */ /* 0x000fe20000000800 */
[----:B------:R-:W-:Y:S01]  /*1ab0*/  UISETP.NE.AND.EX UP0, UPT, UR5, URZ, UPT, UP0 ;  /* 0x0000003f0500728c */ /* 0x000fe2000bf05300 */
[----:B--2---:R-:W-:-:S02]  /*1ac0*/  LOP3.LUT R0, R26, 0xff0000, RZ, 0xc0, !PT ;  /* 0x00ff00001a007812 */ /* 0x004fc400078ec0ff */
[----:B------:R-:W-:Y:S01]  /*1ad0*/  ULDC UR5, c[0x0][0x2f0] ;  /* 0x0000bc0000057ab9 */ /* 0x000fe20000000800 */
[----:B-1----:R-:W-:Y:S01]  /*1ae0*/  @P0 IMAD.WIDE R6, R27, 0x4, R6 ;  /* 0x000000041b060825 */ /* 0x002fe200078e0206 */
[----:B------:R-:W-:-:S04]  /*1af0*/  USEL UR4, UR4, 0x1, UP0 ;  /* 0x0000000104047887 */ /* 0x000fc80008000000 */
[----:B------:R1:W5:Y:S01]  /*1b00*/  @P0 LDG.E R8, desc[UR6][R6.64] ;  /* 0x0000000606080981 */ /* 0x000362000c1e1900 */
[----:B0-----:R-:W-:-:S05]  /*1b10*/  @P1 IMAD.WIDE R2, R27, 0x4, R2 ;  /* 0x000000041b021825 */ /* 0x001fca00078e0202 */
[----:B------:R0:W5:Y:S01]  /*1b20*/  @P1 LDG.E R220, desc[UR6][R2.64] ;  /* 0x0000000602dc1981 */ /* 0x000162000c1e1900 */
[----:B------:R-:W-:Y:S01]  /*1b30*/  ULDC.64 UR6, c[0x0][0xa20] ;  /* 0x0002880000067ab9 */ /* 0x000fe20000000a00 */
[----:B-1----:R-:W-:Y:S02]  /*1b40*/  LOP3.LUT R6, R26, 0xff000000, RZ, 0xc0, !PT ;  /* 0xff0000001a067812 */ /* 0x002fe400078ec0ff */
[----:B------:R-:W-:Y:S01]  /*1b50*/  ISETP.NE.U32.AND P2, PT, RZ, UR6, PT ;  /* 0x00000006ff007c0c */ /* 0x000fe2000bf45070 */
[----:B------:R-:W-:-:S03]  /*1b60*/  UIMAD UR4, UR4, UR5, URZ ;  /* 0x00000005040472a4 */ /* 0x000fc6000f8e023f */
[----:B------:R-:W-:Y:S01]  /*1b70*/  ISETP.NE.AND.EX P2, PT, RZ, UR7, PT, P2 ;  /* 0x00000007ff007c0c */ /* 0x000fe2000bf45320 */
[----:B------:R-:W-:Y:S01]  /*1b80*/  ULDC UR5, c[0x0][0x348] ;  /* 0x0000d20000057ab9 */ /* 0x000fe20000000800 */
[----:B0-----:R-:W-:-:S04]  /*1b90*/  SHF.R.U32.HI R3, RZ, 0x8, R6 ;  /* 0x00000008ff037819 */ /* 0x001fc80000011606 */
[----:B------:R-:W-:Y:S01]  /*1ba0*/  LEA.HI R11, R0, R3, RZ, 0x10 ;  /* 0x00000003000b7211 */ /* 0x000fe200078f80ff */
[----:B---3--:R-:W-:Y:S06]  /*1bb0*/  @P1 BRA `(.L_x_1527) ;  /* 0x0000000000281947 */ /* 0x008fec0003800000 */
        /* <DEDUP_REMOVED lines=10> */
.L_x_1527:
[----:B------:R-:W-:Y:S02]  /*1c60*/  IMAD.U32 R2, RZ, RZ, UR5 ;  /* 0x00000005ff027e24 */ /* 0x000fe4000f8e00ff */
[----:B------:R-:W-:Y:S01]  /*1c70*/  IMAD.U32 R29, RZ, RZ, UR4 ;  /* 0x00000004ff1d7e24 */ /* 0x000fe2000f8e00ff */
[----:B------:R-:W-:Y:S06]  /*1c80*/  @!P2 BRA `(.L_x_1528) ;  /* 0x000000000014a947 */ /* 0x000fec0003800000 */
[----:B------:R-:W0:Y:S01]  /*1c90*/  LDC.64 R4, c[0x0][0xa20] ;  /* 0x00028800ff047b82 */ /* 0x000e220000000a00 */
[----:B------:R-:W-:Y:S01]  /*1ca0*/  ULDC.64 UR4, c[0x0][0x208] ;  /* 0x0000820000047ab9 */ /* 0x000fe20000000a00 */
[----:B0-----:R-:W-:-:S05]  /*1cb0*/  IMAD.WIDE R4, R27, 0x4, R4 ;  /* 0x000000041b047825 */ /* 0x001fca00078e0204 */
[----:B------:R0:W5:Y:S01]  /*1cc0*/  LDG.E R29, desc[UR4][R4.64] ;  /* 0x00000004041d7981 */ /* 0x000162000c1e1900 */
[----:B------:R-:W-:Y:S05]  /*1cd0*/  BRA `(.L_x_1529) ;  /* 0x0000000000147947 */ /* 0x000fea0003800000 */
.L_x_1528:
[----:B------:R-:W-:Y:S05]  /*1ce0*/  @!P3 BRA `(.L_x_1529) ;  /* 0x000000000010b947 */ /* 0x000fea0003800000 */
[----:B------:R-:W-:Y:S02]  /*1cf0*/  ULDC.64 UR4, c[0x0][0x208] ;  /* 0x0000820000047ab9 */ /* 0x000fe40000000a00 */
[----:B------:R-:W2:Y:S04]  /*1d00*/  LDG.E R0, desc[UR4][R4.64] ;  /* 0x0000000404007981 */ /* 0x000ea8000c1e1900 */
[----:B------:R-:W2:Y:S02]  /*1d10*/  LDG.E R29, desc[UR4][R4.64+0x4] ;  /* 0x00000404041d7981 */ /* 0x000ea4000c1e1900 */
[----:B--2---:R-:W-:-:S07]  /*1d20*/  IMAD.IADD R29, R29, 0x1, -R0 ;  /* 0x000000011d1d7824 */ /* 0x004fce00078e0a00 */
.L_x_1529:
[----:B------:R-:W-:Y:S01]  /*1d30*/  ULDC.64 UR4, c[0x0][0xa10] ;  /* 0x0002840000047ab9 */ /* 0x000fe20000000a00 */
[----:B------:R-:W-:Y:S01]  /*1d40*/  ULDC.64 UR6, c[0x0][0x208] ;  /* 0x0000820000067ab9 */ /* 0x000fe20000000a00 */
[----:B------:R-:W-:Y:S01]  /*1d50*/  ISETP.NE.U32.AND P0, PT, RZ, UR4, PT ;  /* 0x00000004ff007c0c */ /* 0x000fe2000bf05070 */
[----:B------:R-:W1:Y:S03]  /*1d60*/  LDC R9, c[0x0][0x448] ;  /* 0x00011200ff097b82 */ /* 0x000e660000000800 */
[----:B------:R-:W-:Y:S01]  /*1d70*/  ISETP.NE.AND.EX P0, PT, RZ, UR5, PT, P0 ;  /* 0x00000005ff007c0c */ /* 0x000fe2000bf05300 */
[----:B------:R-:W-:Y:S02]  /*1d80*/  ULDC.64 UR4, c[0x0][0xa30] ;  /* 0x00028c0000047ab9 */ /* 0x000fe40000000a00 */
[----:B------:R-:W-:-:S04]  /*1d90*/  ISETP.NE.U32.AND P1, PT, RZ, UR4, PT ;  /* 0x00000004ff007c0c */ /* 0x000fc8000bf25070 */
[----:B------:R-:W-:-:S06]  /*1da0*/  ISETP.NE.AND.EX P1, PT, RZ, UR5, PT, P1 ;  /* 0x00000005ff007c0c */ /* 0x000fcc000bf25310 */
[----:B------:R-:W2:Y:S08]  /*1db0*/  @P0 LDC.64 R6, c[0x0][0xa10] ;  /* 0x00028400ff060b82 */ /* 0x000eb00000000a00 */
[----:B0-----:R-:W0:Y:S01]  /*1dc0*/  @P1 LDC.64 R4, c[0x0][0xa30] ;  /* 0x00028c00ff041b82 */ /* 0x001e220000000a00 */
[----:B--2---:R-:W-:-:S05]  /*1dd0*/  @P0 IMAD.WIDE R6, R27, 0x4, R6 ;  /* 0x000000041b060825 */ /* 0x004fca00078e0206 */
[----:B------:R-:W2:Y:S04]  /*1de0*/  @P0 LDG.E R0, desc[UR6][R6.64] ;  /* 0x0000000606000981 */ /* 0x000ea8000c1e1900 */
[----:B------:R-:W2:Y:S01]  /*1df0*/  @P0 LDG.E R3, desc[UR6][R6.64+0x4] ;  /* 0x0000040606030981 */ /* 0x000ea2000c1e1900 */
[----:B-----5:R-:W-:Y:S02]  /*1e00*/  IMAD.MOV.U32 R101, RZ, RZ, R29 ;  /* 0x000000ffff657224 */ /* 0x020fe400078e001d */
[----:B0-----:R-:W-:-:S05]  /*1e10*/  @P1 IMAD.WIDE R4, R27, 0x4, R4 ;  /* 0x000000041b041825 */ /* 0x001fca00078e0204 */
[----:B------:R0:W5:Y:S01]  /*1e20*/  @P1 LDG.E R101, desc[UR6][R4.64] ;  /* 0x0000000604651981 */ /* 0x000162000c1e1900 */
[----:B-1----:R-:W-:Y:S01]  /*1e30*/  ISETP.NE.AND P1, PT, R9, 0x1, PT ;  /* 0x000000010900780c */ /* 0x002fe20003f25270 */
[----:B------:R-:W-:Y:S02]  /*1e40*/  IMAD.SHL.U32 R12, R25, 0x80, RZ ;  /* 0x00000080190c7824 */ /* 0x000fe400078e00ff */
[----:B------:R-:W-:-:S03]  /*1e50*/  IMAD.IADD R13, R29, 0x1, -R8 ;  /* 0x000000011d0d7824 */ /* 0x000fc600078e0a08 */
[----:B------:R1:W-:Y:S01]  /*1e60*/  STL [R1+0x14], R12 ;  /* 0x0000140c01007387 */ /* 0x0003e20000100800 */
[----:B0-----:R-:W0:Y:S08]  /*1e70*/  LDC.64 R4, c[0x0][0x9e0] ;  /* 0x00027800ff047b82 */ /* 0x001e300000000a00 */
[----:B------:R-:W3:Y:S08]  /*1e80*/  @P1 LDC R9, c[0x0][0x44c] ;  /* 0x00011300ff091b82 */ /* 0x000ef00000000800 */
[----:B------:R-:W4:Y:S01]  /*1e90*/  @P1 LDC R10, c[0x0][0x450] ;  /* 0x00011400ff0a1b82 */ /* 0x000f220000000800 */
[----:B0-----:R-:W-:Y:S01]  /*1ea0*/  ISETP.GE.AND P2, PT, R5, 0x1, PT ;  /* 0x000000010500780c */ /* 0x001fe20003f46270 */
[----:B--2---:R-:W-:-:S02]  /*1eb0*/  @P0 IMAD.IADD R2, R3, 0x1, -R0 ;  /* 0x0000000103020824 */ /* 0x004fc400078e0a00 */
[----:B------:R-:W-:Y:S02]  /*1ec0*/  VIADD R0, R12, 0x7f ;  /* 0x0000007f0c007836 */ /* 0x000fe40000000000 */
[----:B------:R-:W-:Y:S02]  /*1ed0*/  IMAD.IADD R221, R13, 0x1, R2 ;  /* 0x000000010ddd7824 */ /* 0x000fe400078e0202 */
[----:B---3--:R-:W-:-:S03]  /*1ee0*/  @P1 IMAD.HI.U32 R3, R0, R9, RZ ;  /* 0x0000000900031227 */ /* 0x008fc600078e00ff */
[C---:B------:R-:W-:Y:S01]  /*1ef0*/  IADD3 R7, R221.reuse, 0x1, -R220 ;  /* 0x00000001dd077810 */ /* 0x040fe20007ffe8dc */
[----:B------:R-:W-:Y:S01]  /*1f00*/  IMAD.MOV.U32 R6, RZ, RZ, R0 ;  /* 0x000000ffff067224 */ /* 0x000fe200078e0000 */
[----:B----4-:R-:W-:Y:S01]  /*1f10*/  @P1 SHF.R.U32.HI R6, RZ, R10, R3 ;  /* 0x0000000aff061219 */ /* 0x010fe20000011603 */
[----:B------:R-:W-:-:S04]  /*1f20*/  VIADD R0, R221, 0x3f ;  /* 0x0000003fdd007836 */ /* 0x000fc80000000000 */
[----:B------:R-:W-:Y:S01]  /*1f30*/  IMAD.IADD R9, R7, 0x1, R6 ;  /* 0x0000000107097824 */ /* 0x000fe200078e0206 */
[----:B------:R-:W-:-:S03]  /*1f40*/  SHF.R.S32.HI R3, RZ, 0x1f, R0 ;  /* 0x0000001fff037819 */ /* 0x000fc60000011400 */
[----:B------:R-:W-:Y:S01]  /*1f50*/  IMAD.IADD R4, R9, 0x1, R4 ;  /* 0x0000000109047824 */ /* 0x000fe200078e0204 */
[----:B------:R-:W-:-:S04]  /*1f60*/  LEA.HI R3, R3, R0, RZ, 0x6 ;  /* 0x0000000003037211 */ /* 0x000fc800078f30ff */
[----:B------:R-:W-:Y:S01]  /*1f70*/  SHF.R.S32.HI R104, RZ, 0x6, R3 ;  /* 0x00000006ff687819 */ /* 0x000fe20000011403 */
[----:B-1----:R-:W-:Y:S06]  /*1f80*/  @!P2 BRA `(.L_x_1530) ;  /* 0x000000000048a947 */ /* 0x002fec0003800000 */
[C---:B------:R-:W-:Y:S01]  /*1f90*/  ISETP.GT.AND P0, PT, R9.reuse, RZ, PT ;  /* 0x000000ff0900720c */ /* 0x040fe20003f04270 */
[----:B------:R-:W-:Y:S01]  /*1fa0*/  BSSY B0, `(.L_x_1531) ;  /* 0x000000e000007945 */ /* 0x000fe20003800000 */
[----:B------:R-:W-:-:S11]  /*1fb0*/  VIADD R0, R9, 0xffffffff ;  /* 0xffffffff09007836 */ /* 0x000fd60000000000 */
[----:B------:R-:W-:Y:S05]  /*1fc0*/  @P0 BRA `(.L_x_1532) ;  /* 0x00000000001c0947 */ /* 0x000fea0003800000 */
[----:B------:R-:W-:Y:S01]  /*1fd0*/  ISETP.NE.AND P0, PT, R5, 0x1, PT ;  /* 0x000000010500780c */ /* 0x000fe20003f05270 */
[----:B------:R-:W-:-:S12]  /*1fe0*/  IMAD.MOV R3, RZ, RZ, -R9 ;  /* 0x000000ffff037224 */ /* 0x000fd800078e0a09 */
[----:B------:R-:W0:Y:S02]  /*1ff0*/  @P0 LDC.64 R6, c[0x0][0x9e8] ;  /* 0x00027a00ff060b82 */ /* 0x000e240000000a00 */
[----:B0-----:R-:W-:-:S05]  /*2000*/  @P0 IMAD.HI.U32 R6, R3, R6, RZ ;  /* 0x0000000603060227 */ /* 0x001fca00078e00ff */
[----:B------:R-:W-:-:S04]  /*2010*/  @P0 SHF.R.U32.HI R3, RZ, R7, R6 ;  /* 0x00000007ff030219 */ /* 0x000fc80000011606 */
[----:B------:R-:W-:Y:S01]  /*2020*/  LOP3.LUT R0, RZ, R3, RZ, 0x33, !PT ;  /* 0x00000003ff007212 */ /* 0x000fe200078e33ff */
[----:B------:R-:W-:Y:S06]  /*2030*/  BRA `(.L_x_1533) ;  /* 0x0000000000107947 */ /* 0x000fec0003800000 */
.L_x_1532:
[----:B------:R-:W-:-:S13]  /*2040*/  ISETP.NE.AND P0, PT, R5, 0x1, PT ;  /* 0x000000010500780c */ /* 0x000fda0003f05270 */
[----:B------:R-:W0:Y:S02]  /*2050*/  @P0 LDC.64 R6, c[0x0][0x9e8] ;  /* 0x00027a00ff060b82 */ /* 0x000e240000000a00 */
[----:B0-----:R-:W-:-:S05]  /*2060*/  @P0 IMAD.HI.U32 R6, R0, R6, RZ ;  /* 0x0000000600060227 */ /* 0x001fca00078e00ff */
[----:B------:R-:W-:-:S07]  /*2070*/  @P0 SHF.R.U32.HI R0, RZ, R7, R6 ;  /* 0x00000007ff000219 */ /* 0x000fce0000011606 */
.L_x_1533:
[----:B------:R-:W-:Y:S05]  /*2080*/  BSYNC B0 ;  /* 0x0000000000007941 */ /* 0x000fea0003800000 */
.L_x_1531:
[----:B------:R-:W-:-:S05]  /*2090*/  IMAD R3, R0, R5, R5 ;  /* 0x0000000500037224 */ /* 0x000fca00078e0205 */
[----:B------:R-:W-:-:S07]  /*20a0*/  VIMNMX R4, R4, R3, PT ;  /* 0x0000000304047248 */ /* 0x000fce0003fe0100 */
.L_x_1530:
[----:B------:R-:W0:Y:S01]  /*20b0*/  @P1 LDC R0, c[0x0][0x44c] ;  /* 0x00011300ff001b82 */ /* 0x000e220000000800 */
[----:B------:R-:W-:Y:S01]  /*20c0*/  VIADD R4, R4, 0x3f ;  /* 0x0000003f04047836 */ /* 0x000fe20000000000 */
[----:B------:R-:W-:Y:S01]  /*20d0*/  ULDC UR4, c[0x0][0x9dc] ;  /* 0x0002770000047ab9 */ /* 0x000fe20000000800 */
[----:B------:R-:W-:Y:S02]  /*20e0*/  IMAD.MOV.U32 R7, RZ, RZ, R12 ;  /* 0x000000ffff077224 */ /* 0x000fe400078e000c */
[----:B------:R-:W-:Y:S01]  /*20f0*/  IMAD.IADD R154, R221, 0x1, -R220 ;  /* 0x00000001dd9a7824 */ /* 0x000fe200078e0adc */
[----:B------:R-:W-:Y:S02]  /*2100*/  SHF.R.S32.HI R3, RZ, 0x1f, R4 ;  /* 0x0000001fff037819 */ /* 0x000fe40000011404 */
[----:B------:R-:W1:Y:S02]  /*2110*/  @P1 LDC R9, c[0x0][0x450] ;  /* 0x00011400ff091b82 */ /* 0x000e640000000800 */
[----:B------:R-:W-:-:S04]  /*2120*/  LEA.HI R3, R3, R4, RZ, 0x6 ;  /* 0x0000000403037211 */ /* 0x000fc800078f30ff */
[----:B------:R-:W-:-:S04]  /*2130*/  SHF.R.S32.HI R3, RZ, 0x6, R3 ;  /* 0x00000006ff037819 */ /* 0x000fc80000011403 */
[----:B------:R-:W-:Y:S01]  /*2140*/  VIMNMX R8, R104, R3, PT ;  /* 0x0000000368087248 */ /* 0x000fe20003fe0100 */
[----:B0-----:R-:W-:-:S05]  /*2150*/  @P1 IMAD.HI.U32 R0, R12, R0, RZ ;  /* 0x000000000c001227 */ /* 0x001fca00078e00ff */
[----:B-1----:R-:W-:-:S05]  /*2160*/  @P1 SHF.R.U32.HI R7, RZ, R9, R0 ;  /* 0x00000009ff071219 */ /* 0x002fca0000011600 */
[----:B------:R-:W-:-:S04]  /*2170*/  IMAD.IADD R0, R154, 0x1, R7 ;  /* 0x000000019a007824 */ /* 0x000fc800078e0207 */
[----:B------:R-:W-:Y:S01]  /*2180*/  VIADD R3, R0, -UR4 ;  /* 0x8000000400037c36 */ /* 0x000fe20008000000 */
[----:B------:R-:W-:Y:S06]  /*2190*/  @!P2 BRA `(.L_x_1534) ;  /* 0x000000000044a947 */ /* 0x000fec0003800000 */
[----:B------:R-:W-:Y:S01]  /*21a0*/  ISETP.GT.AND P0, PT, R0, -0x1, PT ;  /* 0xffffffff0000780c */ /* 0x000fe20003f04270 */
[----:B------:R-:W-:-:S12]  /*21b0*/  BSSY B0, `(.L_x_1535) ;  /* 0x000000d000007945 */ /* 0x000fd80003800000 */
        /* <DEDUP_REMOVED lines=8> */
.L_x_1536:
[----:B------:R-:W-:-:S13]  /*2240*/  ISETP.NE.AND P0, PT, R5, 0x1, PT ;  /* 0x000000010500780c */ /* 0x000fda0003f05270 */
[----:B------:R-:W0:Y:S02]  /*2250*/  @P0 LDC.64 R6, c[0x0][0x9e8] ;  /* 0x00027a00ff060b82 */ /* 0x000e240000000a00 */
[----:B0-----:R-:W-:-:S05]  /*2260*/  @P0 IMAD.HI.U32 R6, R0, R6, RZ ;  /* 0x0000000600060227 */ /* 0x001fca00078e00ff */
[----:B------:R-:W-:-:S07]  /*2270*/  @P0 SHF.R.U32.HI R0, RZ, R7, R6 ;  /* 0x00000007ff000219 */ /* 0x000fce0000011606 */
.L_x_1537:
[----:B------:R-:W-:Y:S05]  /*2280*/  BSYNC B0 ;  /* 0x0000000000007941 */ /* 0x000fea0003800000 */
.L_x_1535:
[----:B------:R-:W-:-:S05]  /*2290*/  IMAD R0, R0, R5, RZ ;  /* 0x0000000500007224 */ /* 0x000fca00078e02ff */
[----:B------:R-:W-:-:S07]  /*22a0*/  VIMNMX R3, R3, R0, !PT ;  /* 0x0000000003037248 */ /* 0x000fce0007fe0100 */
.L_x_1534:
[----:B------:R-:W-:Y:S01]  /*22b0*/  SHF.R.S32.HI R0, RZ, 0x1f, R3 ;  /* 0x0000001fff007819 */ /* 0x000fe20000011403 */
[----:B------:R-:W-:Y:S01]  /*22c0*/  BSSY B0, `(.L_x_1538) ;  /* 0x000002a000007945 */ /* 0x000fe20003800000 */
[----:B------:R-:W-:Y:S02]  /*22d0*/  LOP3.LUT R14, R11, 0xff, RZ, 0xc0, !PT ;  /* 0x000000ff0b0e7812 */ /* 0x000fe400078ec0ff */
[----:B------:R-:W-:Y:S02]  /*22e0*/  LEA.HI R0, R0, R3, RZ, 0x6 ;  /* 0x0000000300007211 */ /* 0x000fe400078f30ff */
[----:B------:R-:W-:Y:S01]  /*22f0*/  SHF.R.U32.HI R4, RZ, 0x10, R11 ;  /* 0x00000010ff047819 */ /* 0x000fe2000001160b */
[----:B------:R0:W-:Y:S01]  /*2300*/  STL [R1+0x68], R14 ;  /* 0x0000680e01007387 */ /* 0x0001e20000100800 */
[----:B------:R-:W-:-:S03]  /*2310*/  SHF.R.S32.HI R0, RZ, 0x6, R0 ;  /* 0x00000006ff007819 */ /* 0x000fc60000011400 */
[----:B------:R0:W-:Y:S01]  /*2320*/  STL [R1+0x4c], R4 ;  /* 0x00004c0401007387 */ /* 0x0001e20000100800 */
[----:B------:R-:W-:Y:S01]  /*2330*/  VIMNMX R9, RZ, R0, !PT ;  /* 0x00000000ff097248 */ /* 0x000fe20007fe0100 */
[----:B------:R-:W-:-:S03]  /*2340*/  IMAD.MOV.U32 R0, RZ, RZ, RZ ;  /* 0x000000ffff007224 */ /* 0x000fc600078e00ff */
[----:B------:R-:W-:-:S13]  /*2350*/  ISETP.GT.AND P0, PT, R8, R9, PT ;  /* 0x000000090800720c */ /* 0x000fda0003f04270 */
[----:B0-----:R-:W-:Y:S05]  /*2360*/  @!P0 BRA `(.L_x_1539) ;  /* 0x00000000007c8947 */ /* 0x001fea0003800000 */
[----:B------:R-:W-:Y:S01]  /*2370*/  ISETP.NE.AND P0, PT, R4, RZ, PT ;  /* 0x000000ff0400720c */ /* 0x000fe20003f05270 */
[----:B------:R-:W-:-:S03]  /*2380*/  ULDC UR4, c[0x0][0x9f0] ;  /* 0x00027c0000047ab9 */ /* 0x000fc60000000800 */
[----:B------:R-:W-:-:S04]  /*2390*/  SEL R11, R4, UR4, P0 ;  /* 0x00000004040b7c07 */ /* 0x000fc80008000000 */
[-C--:B------:R-:W-:Y:S02]  /*23a0*/  IABS R6, R11.reuse ;  /* 0x0000000b00067213 */ /* 0x080fe40000000000 */
[----:B------:R-:W-:Y:S02]  /*23b0*/  IADD3 R0, R11, -0x1, R8 ;  /* 0xffffffff0b007810 */ /* 0x000fe40007ffe008 */
[----:B------:R-:W0:Y:S01]  /*23c0*/  I2F.RP R3, R6 ;  /* 0x0000000600037306 */ /* 0x000e220000209400 */
[----:B------:R-:W-:Y:S02]  /*23d0*/  IABS R12, R11 ;  /* 0x0000000b000c7213 */ /* 0x000fe40000000000 */
[----:B------:R-:W-:-:S05]  /*23e0*/  IMAD.IADD R0, R0, 0x1, -R9 ;  /* 0x0000000100007824 */ /* 0x000fca00078e0a09 */
[----:B------:R-:W-:Y:S02]  /*23f0*/  IABS R10, R0 ;  /* 0x00000000000a7213 */ /* 0x000fe40000000000 */
[----:B------:R-:W-:-:S04]  /*2400*/  LOP3.LUT R0, R0, R11, RZ, 0x3c, !PT ;  /* 0x0000000b00007212 */ /* 0x000fc800078e3cff */
[----:B------:R-:W-:Y:S01]  /*2410*/  ISETP.GE.AND P2, PT, R0, RZ, PT ;  /* 0x000000ff0000720c */ /* 0x000fe20003f46270 */
[----:B0-----:R-:W0:Y:S02]  /*2420*/  MUFU.RCP R3, R3 ;  /* 0x0000000300037308 */ /* 0x001e240000001000 */
[----:B0-----:R-:W-:Y:S02]  /*2430*/  VIADD R4, R3, 0xffffffe ;  /* 0x0ffffffe03047836 */ /* 0x001fe40000000000 */
[----:B------:R-:W-:-:S04]  /*2440*/  IMAD.MOV R3, RZ, RZ, -R12 ;  /* 0x000000ffff037224 */ /* 0x000fc800078e0a0c */
[----:B------:R0:W1:Y:S02]  /*2450*/  F2I.FTZ.U32.TRUNC.NTZ R5, R4 ;  /* 0x0000000400057305 */ /* 0x000064000021f000 */
[----:B0-----:R-:W-:Y:S02]  /*2460*/  IMAD.MOV.U32 R4, RZ, RZ, RZ ;  /* 0x000000ffff047224 */ /* 0x001fe400078e00ff */
[----:B-1----:R-:W-:-:S04]  /*2470*/  IMAD.MOV R7, RZ, RZ, -R5 ;  /* 0x000000ffff077224 */ /* 0x002fc800078e0a05 */
[----:B------:R-:W-:-:S04]  /*2480*/  IMAD R7, R7, R6, RZ ;  /* 0x0000000607077224 */ /* 0x000fc800078e02ff */
[----:B------:R-:W-:-:S04]  /*2490*/  IMAD.HI.U32 R5, R5, R7, R4 ;  /* 0x0000000705057227 */ /* 0x000fc800078e0004 */
[----:B------:R-:W-:-:S04]  /*24a0*/  IMAD.MOV.U32 R4, RZ, RZ, R10 ;  /* 0x000000ffff047224 */ /* 0x000fc800078e000a */
        /* <DEDUP_REMOVED lines=8> */
[----:B------:R-:W-:-:S04]  /*2530*/  IMAD.MOV.U32 R0, RZ, RZ, R5 ;  /* 0x000000ffff007224 */ /* 0x000fc800078e0005 */
[----:B------:R-:W-:Y:S01]  /*2540*/  @!P2 IMAD.MOV R0, RZ, RZ, -R0 ;  /* 0x000000ffff00a224 */ /* 0x000fe200078e0a00 */
[----:B------:R-:W-:-:S07]  /*2550*/  @!P1 LOP3.LUT R0, RZ, R11, RZ, 0x33, !PT ;  /* 0x0000000bff009212 */ /* 0x000fce00078e33ff */
.L_x_1539:
[----:B------:R-:W-:Y:S05]  /*2560*/  BSYNC B0 ;  /* 0x0000000000007941 */ /* 0x000fea0003800000 */
.L_x_1538:
[----:B------:R-:W-:Y:S01]  /*2570*/  IMAD R3, R14, R0, R9 ;  /* 0x000000000e037224 */ /* 0x000fe200078e0209 */
[----:B------:R-:W-:-:S04]  /*2580*/  PLOP3.LUT P2, PT, PT, PT, PT, 0x80, 0x0 ;  /* 0x000000000000781c */ /* 0x000fc80003f4f070 */
[C---:B------:R-:W-:Y:S01]  /*2590*/  VIADDMNMX R0, R3.reuse, R0, R8, PT ;  /* 0x0000000003007246 */ /* 0x040fe20003800108 */
[----:B------:R-:W-:-:S04]  /*25a0*/  IMAD R3, R3, 0x40, -R13 ;  /* 0x0000004003037824 */ /* 0x000fc800078e0a0d */
[----:B------:R-:W-:Y:S01]  /*25b0*/  IMAD R5, R0, 0x40, -R13 ;  /* 0x0000004000057824 */ /* 0x000fe200078e0a0d */
[----:B------:R-:W-:-:S04]  /*25c0*/  VIMNMX R3, RZ, R3, !PT ;  /* 0x00000003ff037248 */ /* 0x000fc80007fe0100 */
[----:B------:R-:W-:Y:S02]  /*25d0*/  VIMNMX R0, R5, R2, PT ;  /* 0x0000000205007248 */ /* 0x000fe40003fe0100 */
[----:B------:R-:W-:Y:S02]  /*25e0*/  SHF.R.U32.HI R24, RZ, 0x6, R3 ;  /* 0x00000006ff187819 */ /* 0x000fe40000011603 */
[----:B------:R-:W-:-:S03]  /*25f0*/  ISETP.GT.AND P0, PT, R0, R3, PT ;  /* 0x000000030000720c */ /* 0x000fc60003f04270 */
[----:B------:R-:W-:-:S10]  /*2600*/  IMAD.MOV.U32 R25, RZ, RZ, R24 ;  /* 0x000000ffff197224 */ /* 0x000fd400078e0018 */
[----:B------:R-:W-:-:S05]  /*2610*/  @P0 VIADD R0, R0, 0x3f ;  /* 0x0000003f00000836 */ /* 0x000fca0000000000 */
[----:B------:R-:W-:-:S04]  /*2620*/  @P0 SHF.R.S32.HI R3, RZ, 0x1f, R0 ;  /* 0x0000001fff030819 */ /* 0x000fc80000011400 */
[----:B------:R-:W-:-:S04]  /*2630*/  @P0 LEA.HI R3, R3, R0, RZ, 0x6 ;  /* 0x0000000003030211 */ /* 0x000fc800078f30ff */
[----:B------:R-:W-:-:S04]  /*2640*/  @P0 SHF.R.S32.HI R25, RZ, 0x6, R3 ;  /* 0x00000006ff190819 */ /* 0x000fc80000011403 */
        /* <DEDUP_REMOVED lines=22> */
.L_x_1542:
[----:B------:R-:W-:Y:S05]  /*27b0*/  BSYNC B6 ;  /* 0x0000000000067941 */ /* 0x000fea0003800000 */
.L_x_1541:
        /* <DEDUP_REMOVED lines=20> */
.L_x_1544:
[----:B------:R-:W-:Y:S05]  /*2900*/  BSYNC B6 ;  /* 0x0000000000067941 */ /* 0x000fea0003800000 */
.L_x_1543:
[----:B------:R-:W-:Y:S01]  /*2910*/  ULDC.64 UR4, c[0x0][0x9f8] ;  /* 0x00027e0000047ab9 */ /* 0x000fe20000000a00 */
[----:B------:R-:W-:Y:S01]  /*2920*/  ULDC.64 UR6, c[0x0][0x208] ;  /* 0x0000820000067ab9 */ /* 0x000fe20000000a00 */
[----:B------:R-:W-:Y:S01]  /*2930*/  ISETP.NE.U32.AND P0, PT, RZ, UR4, PT ;  /* 0x00000004ff007c0c */ /* 0x000fe2000bf05070 */
[----:B------:R-:W2:Y:S01]  /*2940*/  LDL R26, [R1+0xc] ;  /* 0x00000c00011a7983 */ /* 0x000ea20000100800 */
[----:B------:R-:W0:Y:S01]  /*2950*/  LDC.64 R12, c[0x0][0x300] ;  /* 0x0000c000ff0c7b82 */ /* 0x000e220000000a00 */
[----:B------:R-:W-:Y:S01]  /*2960*/  IMAD.IADD R76, R28, 0x1, R29 ;  /* 0x000000011c4c7824 */ /* 0x000fe200078e021d */
[----:B------:R-:W-:Y:S01]  /*2970*/  ISETP.NE.AND.EX P0, PT, RZ, UR5, PT, P0 ;  /* 0x00000005ff007c0c */ /* 0x000fe2000bf05300 */
[----:B------:R-:W-:Y:S01]  /*2980*/  ULDC.64 UR4, c[0x0][0xa08] ;  /* 0x0002820000047ab9 */ /* 0x000fe20000000a00 */
[----:B------:R-:W-:Y:S01]  /*2990*/  ULDC.64 UR8, c[0x0][0x330] ;  /* 0x0000cc0000087ab9 */ /* 0x000fe20000000a00 */
[----:B------:R-:W3:Y:S03]  /*29a0*/  LDL R14, [R1+0x28] ;  /* 0x00002800010e7983 */ /* 0x000ee60000100800 */
[----:B------:R-:W1:Y:S08]  /*29b0*/  LDC.64 R20, c[0x0][0x3f8] ;  /* 0x0000fe00ff147b82 */ /* 0x000e700000000a00 */
[----:B------:R-:W4:Y:S08]  /*29c0*/  @P0 LDC.64 R4, c[0x0][0x9f8] ;  /* 0x00027e00ff040b82 */ /* 0x000f300000000a00 */
[----:B------:R-:W1:Y:S01]  /*29d0*/  LDC R33, c[0x0][0x3f4] ;  /* 0x0000fd00ff217b82 */ /* 0x000e620000000800 */
[----:B------:R-:W-:-:S07]  /*29e0*/  SHF.R.S32.HI R32, RZ, 0x1f, R23 ;  /* 0x0000001fff207819 */ /* 0x000fce0000011417 */
[----:B------:R-:W1:Y:S01]  /*29f0*/  LDC.64 R28, c[0x0][0x408] ;  /* 0x00010200ff1c7b82 */ /* 0x000e620000000a00 */
[----:B----4-:R-:W-:-:S05]  /*2a00*/  @P0 IMAD.WIDE R4, R27, 0x4, R4 ;  /* 0x000000041b040825 */ /* 0x010fca00078e0204 */
[----:B------:R4:W2:Y:S01]  /*2a10*/  @P0 LDG.E R27, desc[UR6][R4.64] ;  /* 0x00000006041b0981 */ /* 0x0008a2000c1e1900 */
[----:B------:R-:W-:Y:S01]  /*2a20*/  SHF.R.S32.HI R31, RZ, 0x1f, R76 ;  /* 0x0000001fff1f7819 */ /* 0x000fe2000001144c */
[-C--:B0-----:R-:W-:Y:S01]  /*2a30*/  IMAD.WIDE.U32 R88, R76, R12.reuse, RZ ;  /* 0x0000000c4c587225 */ /* 0x081fe200078e00ff */
[----:B------:R-:W-:Y:S01]  /*2a40*/  ISETP.NE.U32.AND P0, PT, RZ, UR4, PT ;  /* 0x00000004ff007c0c */ /* 0x000fe2000bf05070 */
[----:B------:R-:W-:Y:S01]  /*2a50*/  ULDC UR6, c[0x0][0x2f4] ;  /* 0x0000bd0000067ab9 */ /* 0x000fe20000000800 */
[----:B------:R-:W-:Y:S01]  /*2a60*/  SHF.R.S32.HI R201, RZ, 0x1f, R200 ;  /* 0x0000001fffc97819 */ /* 0x000fe200000114c8 */
[----:B------:R-:W-:Y:S01]  /*2a70*/  IMAD R0, R31, R12, RZ ;  /* 0x0000000c1f007224 */ /* 0x000fe200078e02ff */
[----:B------:R-:W-:Y:S01]  /*2a80*/  ISETP.NE.AND.EX P0, PT, RZ, UR5, PT, P0 ;  /* 0x00000005ff007c0c */ /* 0x000fe2000bf05300 */
[----:B------:R-:W-:Y:S01]  /*2a90*/  ULDC.64 UR4, c[0x0][0x308] ;  /* 0x0000c20000047ab9 */ /* 0x000fe20000000a00 */
[----:B------:R-:W-:Y:S01]  /*2aa0*/  IMAD.WIDE.U32 R86, R30, UR8, R18 ;  /* 0x000000081e567c25 */ /* 0x000fe2000f8e0012 */
[----:B------:R-:W-:-:S02]  /*2ab0*/  ISETP.GE.AND P2, PT, R226, UR6, PT ;  /* 0x00000006e2007c0c */ /* 0x000fc4000bf46270 */
[----:B------:R-:W-:Y:S01]  /*2ac0*/  ISETP.GE.AND P1, PT, R18, UR6, PT ;  /* 0x0000000612007c0c */ /* 0x000fe2000bf26270 */
[----:B------:R-:W-:Y:S02]  /*2ad0*/  IMAD R3, R76, R13, R0 ;  /* 0x0000000d4c037224 */ /* 0x000fe400078e0200 */
[C---:B------:R-:W-:Y:S01]  /*2ae0*/  IMAD R87, R30.reuse, UR9, R87 ;  /* 0x000000091e577c24 */ /* 0x040fe2000f8e0257 */
[----:B------:R-:W-:Y:S01]  /*2af0*/  SEL R0, RZ, 0x1, P1 ;  /* 0x00000001ff007807 */ /* 0x000fe20000800000 */
[----:B------:R-:W-:Y:S01]  /*2b00*/  IMAD.IADD R89, R89, 0x1, R3 ;  /* 0x0000000159597824 */ /* 0x000fe200078e0203 */
[----:B------:R-:W-:Y:S01]  /*2b10*/  SEL R3, RZ, 0xffffffff, P2 ;  /* 0xffffffffff037807 */ /* 0x000fe20001000000 */
[----:B------:R-:W-:-:S04]  /*2b20*/  IMAD.WIDE.U32 R88, R30, UR4, R88 ;  /* 0x000000041e587c25 */ /* 0x000fc8000f8e0058 */
[----:B------:R-:W-:Y:S01]  /*2b30*/  IMAD R89, R30, UR5, R89 ;  /* 0x000000051e597c24 */ /* 0x000fe2000f8e0259 */
[----:B------:R-:W-:Y:S01]  /*2b40*/  ULDC.64 UR4, c[0x0][0x310] ;  /* 0x0000c40000047ab9 */ /* 0x000fe20000000a00 */
[----:B------:R-:W3:Y:S01]  /*2b50*/  LDL R30, [R1+0x10] ;  /* 0x00001000011e7983 */ /* 0x000ee20000100800 */
[----:B----4-:R-:W-:-:S05]  /*2b60*/  IMAD.SHL.U32 R5, R3, 0x2, RZ ;  /* 0x0000000203057824 */ /* 0x010fca00078e00ff */
[----:B------:R-:W-:Y:S01]  /*2b70*/  LOP3.LUT R6, R5, 0x2, R0, 0xe2, !PT ;  /* 0x0000000205067812 */ /* 0x000fe200078ee200 */
[----:B------:R-:W-:Y:S01]  /*2b80*/  IMAD R8, R32, R12, RZ ;  /* 0x0000000c20087224 */ /* 0x000fe200078e02ff */
[----:B--2---:R-:W-:Y:S02]  /*2b90*/  SHF.R.S32.HI R4, RZ, 0x1f, R27 ;  /* 0x0000001fff047819 */ /* 0x004fe4000001141b */
[----:B------:R-:W-:Y:S02]  /*2ba0*/  SEL R27, R27, RZ, !P0 ;  /* 0x000000ff1b1b7207 */ /* 0x000fe40004000000 */
[----:B------:R-:W-:Y:S02]  /*2bb0*/  SEL R3, R4, RZ, !P0 ;  /* 0x000000ff04037207 */ /* 0x000fe40004000000 */
[----:B------:R-:W-:Y:S01]  /*2bc0*/  ISETP.GE.AND P0, PT, R26, UR6, PT ;  /* 0x000000061a007c0c */ /* 0x000fe2000bf06270 */
[----:B------:R-:W-:Y:S01]  /*2bd0*/  IMAD.WIDE.U32 R88, R27, UR4, R88 ;  /* 0x000000041b587c25 */ /* 0x000fe2000f8e0058 */
[----:B------:R-:W2:Y:S03]  /*2be0*/  LDL R26, [R1+0x24] ;  /* 0x00002400011a7983 */ /* 0x000ea60000100800 */
[----:B------:R-:W-:-:S02]  /*2bf0*/  IMAD R0, R3, UR4, RZ ;  /* 0x0000000403007c24 */ /* 0x000fc4000f8e02ff */
[----:B------:R-:W-:-:S04]  /*2c00*/  IMAD.WIDE.U32 R4, R23, R12, R18 ;  /* 0x0000000c17047225 */ /* 0x000fc800078e0012 */
[----:B------:R-:W-:Y:S01]  /*2c10*/  IMAD R11, R27, UR5, R0 ;  /* 0x000000051b0b7c24 */ /* 0x000fe2000f8e0200 */
[----:B------:R-:W-:Y:S01]  /*2c20*/  ULDC.64 UR4, c[0x0][0x338] ;  /* 0x0000ce0000047ab9 */ /* 0x000fe20000000a00 */
[----:B-1----:R-:W-:Y:S01]  /*2c30*/  IMAD R0, R32, R20, RZ ;  /* 0x0000001420007224 */ /* 0x002fe200078e02ff */
[----:B------:R-:W-:Y:S01]  /*2c40*/  SEL R7, RZ, 0x4, P0 ;  /* 0x00000004ff077807 */ /* 0x000fe20000000000 */
[C---:B------:R-:W-:Y:S02]  /*2c50*/  IMAD R15, R23.reuse, R13, R8 ;  /* 0x0000000d170f7224 */ /* 0x040fe400078e0208 */
[----:B------:R-:W-:Y:S02]  /*2c60*/  IMAD R9, R23, R21, R0 ;  /* 0x0000001517097224 */ /* 0x000fe400078e0200 */
[----:B------:R-:W-:Y:S01]  /*2c70*/  IMAD R8, R3, UR4, RZ ;  /* 0x0000000403087c24 */ /* 0x000fe2000f8e02ff */
[----:B------:R-:W-:Y:S01]  /*2c80*/  IADD3 R3, P0, R88, R4, RZ ;  /* 0x0000000458037210 */ /* 0x000fe20007f1e0ff */
[----:B------:R-:W-:-:S05]  /*2c90*/  IMAD.IADD R0, R89, 0x1, R11 ;  /* 0x0000000159007824 */ /* 0x000fca00078e020b */
[----:B------:R-:W-:Y:S02]  /*2ca0*/  IADD3.X R4, R0, R5, R15, P0, !PT ;  /* 0x0000000500047210 */ /* 0x000fe400007fe40f */
[-C--:B------:R-:W-:Y:S02]  /*2cb0*/  ISETP.GE.AND P0, PT, R18, R33.reuse, PT ;  /* 0x000000211200720c */ /* 0x080fe40003f06270 */
[----:B------:R-:W-:Y:S02]  /*2cc0*/  ISETP.GE.AND P1, PT, R226, R33, PT ;  /* 0x00000021e200720c */ /* 0x000fe40003f26270 */
[C---:B------:R-:W-:Y:S02]  /*2cd0*/  SEL R5, R33.reuse, RZ, P0 ;  /* 0x000000ff21057207 */ /* 0x040fe40000000000 */
[----:B------:R-:W-:Y:S01]  /*2ce0*/  LOP3.LUT R35, R6, R7, RZ, 0xfc, !PT ;  /* 0x0000000706237212 */ /* 0x000fe200078efcff */
[----:B------:R-:W-:Y:S01]  /*2cf0*/  IMAD R6, R32, R28, RZ ;  /* 0x0000001c20067224 */ /* 0x000fe200078e02ff */
[----:B------:R-:W-:Y:S01]  /*2d00*/  SEL R7, R33, RZ, P1 ;  /* 0x000000ff21077207 */ /* 0x000fe20000800000 */
[----:B------:R-:W-:-:S02]  /*2d10*/  IMAD.IADD R5, R18, 0x1, R5 ;  /* 0x0000000112057824 */ /* 0x000fc400078e0205 */
[C---:B------:R-:W-:Y:S02]  /*2d20*/  VIADD R10, R23.reuse, 0x20 ;  /* 0x00000020170a7836 */ /* 0x040fe40000000000 */
[C---:B------:R-:W-:Y:S02]  /*2d30*/  VIADD R36, R23.reuse, 0x20 ;  /* 0x0000002017247836 */ /* 0x040fe40000000000 */
[----:B------:R-:W-:Y:S01]  /*2d40*/  IMAD R11, R23, R29, R6 ;  /* 0x0000001d170b7224 */ /* 0x000fe200078e0206 */
[----:B------:R-:W-:Y:S01]  /*2d50*/  SHF.R.S32.HI R6, RZ, 0x1f, R5 ;  /* 0x0000001fff067819 */ /* 0x000fe20000011405 */
[----:B------:R-:W-:Y:S01]  /*2d60*/  IMAD.IADD R7, R226, 0x1, R7 ;  /* 0x00000001e2077824 */ /* 0x000fe200078e0207 */
[----:B------:R-:W0:Y:S01]  /*2d70*/  S2R R108, SR_TID.X ;  /* 0x00000000006c7919 */ /* 0x000e220000002100 */
[----:B------:R-:W-:Y:S02]  /*2d80*/  IMAD.SHL.U32 R10, R10, 0x40, RZ ;  /* 0x000000400a0a7824 */ /* 0x000fe400078e00ff */
[----:B------:R-:W-:Y:S01]  /*2d90*/  IMAD.SHL.U32 R36, R36, 0x40, RZ ;  /* 0x0000004024247824 */ /* 0x000fe200078e00ff */
[CC--:B------:R-:W-:Y:S01]  /*2da0*/  LEA.HI R90, R6.reuse, R5.reuse, RZ, 0x3 ;  /* 0x00000005065a7211 */ /* 0x0c0fe200078f18ff */
[----:B------:R-:W-:Y:S01]  /*2db0*/  IMAD R37, R27, UR5, R8 ;  /* 0x000000051b257c24 */ /* 0x000fe2000f8e0208 */
[----:B------:R-:W-:Y:S01]  /*2dc0*/  SHF.R.S32.HI R8, RZ, 0x1f, R7 ;  /* 0x0000001fff087819 */ /* 0x000fe20000011407 */
[----:B------:R-:W-:Y:S01]  /*2dd0*/  IMAD.WIDE.U32 R84, R23, R20, R200 ;  /* 0x0000001417547225 */ /* 0x000fe200078e00c8 */
[----:B------:R-:W-:-:S03]  /*2de0*/  LEA.HI R5, R6, R5, RZ, 0x6 ;  /* 0x0000000506057211 */ /* 0x000fc600078f30ff */
[C---:B------:R-:W-:Y:S01]  /*2df0*/  IMAD.WIDE.U32 R82, R23.reuse, R20, R18 ;  /* 0x0000001417527225 */ /* 0x040fe200078e0012 */
[----:B------:R-:W-:Y:S02]  /*2e00*/  LOP3.LUT R10, R10, 0x1c0, RZ, 0xc0, !PT ;  /* 0x000001c00a0a7812 */ /* 0x000fe400078ec0ff */
[----:B------:R-:W-:Y:S01]  /*2e10*/  LOP3.LUT R36, R36, 0x1c0, RZ, 0xc0, !PT ;  /* 0x000001c024247812 */ /* 0x000fe200078ec0ff */
[----:B------:R-:W-:Y:S01]  /*2e20*/  IMAD.SHL.U32 R34, R23, 0x40, RZ ;  /* 0x0000004017227824 */ /* 0x000fe200078e00ff */
[CC--:B------:R-:W-:Y:S01]  /*2e30*/  LEA.HI R92, R8.reuse, R7.reuse, RZ, 0x3 ;  /* 0x00000007085c7211 */ /* 0x0c0fe200078f18ff */
[----:B------:R-:W-:Y:S02]  /*2e40*/  IMAD.IADD R85, R85, 0x1, R9 ;  /* 0x0000000155557824 */ /* 0x000fe400078e0209 */
[----:B------:R-:W-:Y:S01]  /*2e50*/  IMAD.IADD R83, R9, 0x1, R83 ;  /* 0x0000000109537824 */ /* 0x000fe200078e0253 */
[----:B------:R-:W-:Y:S01]  /*2e60*/  LEA.HI R9, R8, R7, RZ, 0x6 ;  /* 0x0000000708097211 */ /* 0x000fe200078f30ff */
[----:B------:R-:W-:Y:S01]  /*2e70*/  IMAD.WIDE.U32 R80, R23, R28, R200 ;  /* 0x0000001c17507225 */ /* 0x000fe200078e00c8 */
[----:B------:R-:W-:-:S02]  /*2e80*/  LOP3.LUT R8, R10, 0x38, R90, 0xf8, !PT ;  /* 0x000000380a087812 */ /* 0x000fc400078ef85a */
[----:B------:R-:W-:Y:S01]  /*2e90*/  SHF.R.U32.HI R36, RZ, 0x3, R36 ;  /* 0x00000003ff247819 */ /* 0x000fe20000011624 */
[----:B------:R-:W-:Y:S01]  /*2ea0*/  IMAD.WIDE.U32 R78, R23, R28, R18 ;  /* 0x0000001c174e7225 */ /* 0x000fe200078e0012 */
[----:B------:R-:W-:-:S03]  /*2eb0*/  LOP3.LUT R34, R34, 0x1c0, RZ, 0xc0, !PT ;  /* 0x000001c022227812 */ /* 0x000fc600078ec0ff */
[----:B------:R-:W-:Y:S01]  /*2ec0*/  IMAD.SHL.U32 R6, R5, 0x40, RZ ;  /* 0x0000004005067824 */ /* 0x000fe200078e00ff */
[----:B------:R-:W-:Y:S01]  /*2ed0*/  LOP3.LUT R5, R90, 0x38, RZ, 0xc0, !PT ;  /* 0x000000385a057812 */ /* 0x000fe200078ec0ff */
[----:B------:R-:W-:Y:S01]  /*2ee0*/  IMAD.SHL.U32 R38, R23, 0x40, RZ ;  /* 0x0000004017267824 */ /* 0x000fe200078e00ff */
[----:B------:R-:W-:Y:S01]  /*2ef0*/  LOP3.LUT R7, R92, 0x38, RZ, 0xc0, !PT ;  /* 0x000000385c077812 */ /* 0x000fe200078ec0ff */
[----:B------:R-:W-:Y:S01]  /*2f00*/  IMAD.IADD R81, R81, 0x1, R11 ;  /* 0x0000000151517824 */ /* 0x000fe200078e020b */
[----:B------:R-:W-:Y:S01]  /*2f10*/  SHF.R.U32.HI R34, RZ, 0x3, R34 ;  /* 0x00000003ff227819 */ /* 0x000fe20000011622 */
[----:B------:R-:W-:Y:S01]  /*2f20*/  IMAD.IADD R79, R11, 0x1, R79 ;  /* 0x000000010b4f7824 */ /* 0x000fe200078e024f */
[----:B------:R-:W-:Y:S01]  /*2f30*/  LOP3.LUT R5, R5, 0x1c0, R38, 0xf8, !PT ;  /* 0x000001c005057812 */ /* 0x000fe200078ef826 */
[----:B------:R-:W-:Y:S01]  /*2f40*/  IMAD.SHL.U32 R9, R9, 0x40, RZ ;  /* 0x0000004009097824 */ /* 0x000fe200078e00ff */
[----:B------:R-:W-:Y:S02]  /*2f50*/  LOP3.LUT R11, R8, R36, RZ, 0x3c, !PT ;  /* 0x00000024080b7212 */ /* 0x000fe400078e3cff */
[----:B---3--:R-:W-:Y:S01]  /*2f60*/  ISETP.GE.AND P2, PT, R30, UR6, PT ;  /* 0x000000061e007c0c */ /* 0x008fe2000bf46270 */
[----:B------:R-:W-:Y:S01]  /*2f70*/  VIADD R30, R23, 0x20 ;  /* 0x00000020171e7836 */ /* 0x000fe20000000000 */
[----:B------:R-:W-:-:S02]  /*2f80*/  LOP3.LUT R10, R10, 0x38, R92, 0xf8, !PT ;  /* 0x000000380a0a7812 */ /* 0x000fc400078ef85c */
[----:B------:R-:W-:Y:S01]  /*2f90*/  LOP3.LUT R8, R7, 0x1c0, R38, 0xf8, !PT ;  /* 0x000001c007087812 */ /* 0x000fe200078ef826 */
[----:B------:R-:W-:Y:S01]  /*2fa0*/  IMAD.WIDE.U32 R86, R27, UR4, R86 ;  /* 0x000000041b567c25 */ /* 0x000fe2000f8e0056 */
[----:B------:R-:W-:Y:S02]  /*2fb0*/  LOP3.LUT R6, R6, 0xfffff000, RZ, 0xc0, !PT ;  /* 0xfffff00006067812 */ /* 0x000fe400078ec0ff */
[----:B------:R-:W-:Y:S02]  /*2fc0*/  LOP3.LUT R7, R5, R34, RZ, 0x3c, !PT ;  /* 0x0000002205077212 */ /* 0x000fe400078e3cff */
[----:B------:R-:W-:Y:S02]  /*2fd0*/  LOP3.LUT R9, R9, 0xfffff000, RZ, 0xc0, !PT ;  /* 0xfffff00009097812 */ /* 0x000fe400078ec0ff */
[----:B------:R-:W-:Y:S02]  /*2fe0*/  LOP3.LUT R10, R10, R36, RZ, 0x3c, !PT ;  /* 0x000000240a0a7212 */ /* 0x000fe400078e3cff */
[----:B------:R-:W-:-:S02]  /*2ff0*/  LOP3.LUT R8, R8, R34, RZ, 0x3c, !PT ;  /* 0x0000002208087212 */ /* 0x000fc400078e3cff */
[----:B-----5:R-:W-:Y:S02]  /*3000*/  SHF.R.S32.HI R27, RZ, 0x1f, R101 ;  /* 0x0000001fff1b7819 */ /* 0x020fe40000011465 */
[----:B------:R-:W-:Y:S02]  /*3010*/  SHF.R.S32.HI R102, RZ, 0x1f, R30 ;  /* 0x0000001fff667819 */ /* 0x000fe4000001141e */
[----:B------:R-:W-:Y:S02]  /*3020*/  SEL R30, RZ, 0x8, P2 ;  /* 0x00000008ff1e7807 */ /* 0x000fe40001000000 */
[----:B------:R-:W-:Y:S02]  /*3030*/  IADD3 R8, R8, R9, R14 ;  /* 0x0000000908087210 */ /* 0x000fe40007ffe00e */
[----:B------:R-:W-:Y:S02]  /*3040*/  LOP3.LUT R95, R35, R30, RZ, 0xfc, !PT ;  /* 0x0000001e235f7212 */ /* 0x000fe400078efcff */
[----:B------:R-:W-:-:S02]  /*3050*/  IADD3 R76, P3, R23, R76, RZ ;  /* 0x0000004c174c7210 */ /* 0x000fc40007f7e0ff */
[----:B------:R-:W-:Y:S01]  /*3060*/  LOP3.LUT R30, R35, 0x1, RZ, 0xc0, !PT ;  /* 0x00000001231e7812 */ /* 0x000fe200078ec0ff */
[CC--:B------:R-:W-:Y:S01]  /*3070*/  IMAD.WIDE.U32 R84, R101.reuse, R20.reuse, R84 ;  /* 0x0000001465547225 */ /* 0x0c0fe200078e0054 */
[----:B------:R-:W-:Y:S02]  /*3080*/  SHF.R.S32.HI R35, RZ, 0x3, R90 ;  /* 0x00000003ff237819 */ /* 0x000fe4000001145a */
[----:B------:R-:W-:Y:S01]  /*3090*/  SHF.R.S32.HI R91, RZ, 0x3, R92 ;  /* 0x00000003ff5b7819 */ /* 0x000fe2000001145c */
[C---:B------:R-:W-:Y:S01]  /*30a0*/  IMAD.WIDE.U32 R82, R101.reuse, R20, R82 ;  /* 0x0000001465527225 */ /* 0x040fe200078e0052 */
[----:B------:R-:W-:Y:S02]  /*30b0*/  LOP3.LUT R90, R90, 0xfffffff8, RZ, 0xc0, !PT ;  /* 0xfffffff85a5a7812 */ /* 0x000fe400078ec0ff */
[----:B------:R-:W-:Y:S01]  /*30c0*/  LOP3.LUT R92, R92, 0xfffffff8, RZ, 0xc0, !PT ;  /* 0xfffffff85c5c7812 */ /* 0x000fe200078ec0ff */
[----:B------:R-:W-:Y:S01]  /*30d0*/  IMAD.WIDE.U32 R80, R101, R28, R80 ;  /* 0x0000001c65507225 */ /* 0x000fe200078e0050 */
[----:B------:R-:W-:-:S03]  /*30e0*/  LOP3.LUT R93, R95, 0x2, RZ, 0xc0, !PT ;  /* 0x000000025f5d7812 */ /* 0x000fc600078ec0ff */
[----:B------:R-:W-:Y:S01]  /*30f0*/  IMAD.WIDE.U32 R78, R101, R28, R78 ;  /* 0x0000001c654e7225 */ /* 0x000fe200078e004e */
[C---:B------:R-:W-:Y:S02]  /*3100*/  LOP3.LUT R94, R95.reuse, 0x4, RZ, 0xc0, !PT ;  /* 0x000000045f5e7812 */ /* 0x040fe400078ec0ff */
[----:B0-----:R-:W-:Y:S01]  /*3110*/  LEA.HI R108, R108, 0x8, RZ, 0x19 ;  /* 0x000000086c6c7811 */ /* 0x001fe200078fc8ff */
[----:B------:R-:W-:Y:S01]  /*3120*/  IMAD.SHL.U32 R15, R20, 0x40, RZ ;  /* 0x00000040140f7824 */ /* 0x000fe200078e00ff */
[----:B------:R-:W-:Y:S01]  /*3130*/  LOP3.LUT R95, R95, 0x8, RZ, 0xc0, !PT ;  /* 0x000000085f5f7812 */ /* 0x000fe200078ec0ff */
[----:B------:R-:W-:Y:S01]  /*3140*/  IMAD.X R77, R32, 0x1, R31, P3 ;  /* 0x00000001204d7824 */ /* 0x000fe200018e061f */
[----:B------:R-:W-:Y:S01]  /*3150*/  SHF.R.S32.HI R96, RZ, 0x1f, R90 ;  /* 0x0000001fff607819 */ /* 0x000fe2000001145a */
[----:B------:R-:W-:Y:S01]  /*3160*/  IMAD.IADD R98, R87, 0x1, R37 ;  /* 0x0000000157627824 */ /* 0x000fe200078e0225 */
[----:B------:R-:W-:Y:S02]  /*3170*/  SHF.R.S32.HI R97, RZ, 0x1f, R92 ;  /* 0x0000001fff617819 */ /* 0x000fe4000001145c */
[----:B--2---:R-:W-:-:S02]  /*3180*/  IADD3 R5, R11, R6, R26 ;  /* 0x000000060b057210 */ /* 0x004fc40007ffe01a */
[----:B------:R-:W-:Y:S01]  /*3190*/  IADD3 R6, R7, R6, R14 ;  /* 0x0000000607067210 */ /* 0x000fe20007ffe00e */
[C---:B------:R-:W-:Y:S01]  /*31a0*/  IMAD R14, R27.reuse, R20, RZ ;  /* 0x000000141b0e7224 */ /* 0x040fe200078e02ff */
[----:B------:R-:W-:Y:S01]  /*31b0*/  IADD3 R7, R10, R9, R26 ;  /* 0x000000090a077210 */ /* 0x000fe20007ffe01a */
[----:B------:R-:W-:Y:S01]  /*31c0*/  IMAD R26, R27, R28, RZ ;  /* 0x0000001c1b1a7224 */ /* 0x000fe200078e02ff */
[C-C-:B------:R-:W-:Y:S01]  /*31d0*/  SHF.L.U64.HI R9, R12.reuse, 0x6, R13.reuse ;  /* 0x000000060c097819 */ /* 0x140fe2000001020d */
[C---:B------:R-:W-:Y:S01]  /*31e0*/  IMAD R39, R101.reuse, R21, R14 ;  /* 0x0000001565277224 */ /* 0x040fe200078e020e */
[----:B------:R-:W-:Y:S01]  /*31f0*/  SHF.L.U64.HI R10, R12, 0x5, R13 ;  /* 0x000000050c0a7819 */ /* 0x000fe2000001020d */
[----:B------:R-:W-:Y:S01]  /*3200*/  IMAD R41, R101, R29, R26 ;  /* 0x0000001d65297224 */ /* 0x000fe200078e021a */
[C-C-:B------:R-:W-:Y:S02]  /*3210*/  SHF.L.U64.HI R13, R20.reuse, 0x6, R21.reuse ;  /* 0x00000006140d7819 */ /* 0x140fe40000010215 */
[----:B------:R-:W-:Y:S01]  /*3220*/  SHF.L.U64.HI R14, R20, 0x5, R21 ;  /* 0x00000005140e7819 */ /* 0x000fe20000010215 */
[----:B------:R-:W-:Y:S01]  /*3230*/  IMAD.SHL.U32 R11, R12, 0x40, RZ ;  /* 0x000000400c0b7824 */ /* 0x000fe200078e00ff */
[C-C-:B------:R-:W-:Y:S01]  /*3240*/  SHF.L.U64.HI R21, R28.reuse, 0x6, R29.reuse ;  /* 0x000000061c157819 */ /* 0x140fe2000001021d */
[C---:B------:R-:W-:Y:S01]  /*3250*/  IMAD.SHL.U32 R27, R28.reuse, 0x40, RZ ;  /* 0x000000401c1b7824 */ /* 0x040fe200078e00ff */
[----:B------:R-:W-:Y:S01]  /*3260*/  SHF.L.U64.HI R26, R28, 0x5, R29 ;  /* 0x000000051c1a7819 */ /* 0x000fe2000001021d */
[----:B------:R-:W-:-:S02]  /*3270*/  IMAD.SHL.U32 R29, R33, 0x2, RZ ;  /* 0x00000002211d7824 */ /* 0x000fc400078e00ff */
[----:B------:R-:W-:Y:S02]  /*3280*/  IMAD.SHL.U32 R12, R12, 0x20, RZ ;  /* 0x000000200c0c7824 */ /* 0x000fe400078e00ff */
[----:B------:R-:W-:Y:S02]  /*3290*/  IMAD.SHL.U32 R20, R20, 0x20, RZ ;  /* 0x0000002014147824 */ /* 0x000fe400078e00ff */
[----:B------:R-:W-:Y:S02]  /*32a0*/  IMAD.SHL.U32 R28, R28, 0x20, RZ ;  /* 0x000000201c1c7824 */ /* 0x000fe400078e00ff */
[----:B------:R-:W-:Y:S02]  /*32b0*/  IMAD.IADD R31, R85, 0x1, R39 ;  /* 0x00000001551f7824 */ /* 0x000fe400078e0227 */
[----:B------:R-:W-:Y:S02]  /*32c0*/  IMAD.IADD R32, R39, 0x1, R83 ;  /* 0x0000000127207824 */ /* 0x000fe400078e0253 */
[----:B------:R-:W-:-:S02]  /*32d0*/  IMAD.IADD R33, R81, 0x1, R41 ;  /* 0x0000000151217824 */ /* 0x000fc400078e0229 */
[----:B------:R-:W-:-:S07]  /*32e0*/  IMAD.IADD R34, R41, 0x1, R79 ;  /* 0x0000000129227824 */ /* 0x000fce00078e024f */
.L_x_1620:
[----:B------:R-:W2:Y:S01]  /*32f0*/  LDL R41, [R1+0x3c] ;  /* 0x00003c0001297983 */ /* 0x000ea20000100800 */
[----:B------:R-:W0:Y:S01]  /*3300*/  LDC R116, c[0x0][0x3f4] ;  /* 0x0000fd00ff747b82 */ /* 0x000e220000000800 */
[----:B------:R-:W-:Y:S01]  /*3310*/  VIADD R40, R25, 0xffffffff ;  /* 0xffffffff19287836 */ /* 0x000fe20000000000 */
[----:B------:R-:W-:Y:S05]  /*3320*/  YIELD ;  /* 0x0000000000007946 */ /* 0x000fea0003800000 */
[----:B------:R-:W-:Y:S01]  /*3330*/  SHF.R.S32.HI R109, RZ, 0x1f, R40 ;  /* 0x0000001fff6d7819 */ /* 0x000fe20000011428 */
[----:B------:R-:W1:Y:S01]  /*3340*/  LDC.64 R106, c[0x0][0x2e8] ;  /* 0x0000ba00ff6a7b82 */ /* 0x000e620000000a00 */
[-C--:B------:R-:W-:Y:S01]  /*3350*/  IMAD R36, R9, R40.reuse, RZ ;  /* 0x0000002809247224 */ /* 0x080fe200078e02ff */
[----:B------:R-:W-:Y:S01]  /*3360*/  BSSY B0, `(.L_x_1545) ;  /* 0x0000573000007945 */ /* 0x000fe20003800000 */
[----:B------:R-:W-:-:S04]  /*3370*/  IMAD.WIDE.U32 R110, R11, R40, RZ ;  /* 0x000000280b6e7225 */ /* 0x000fc800078e00ff */
[----:B------:R-:W-:Y:S01]  /*3380*/  IMAD R39, R109, R11, R36 ;  /* 0x0000000b6d277224 */ /* 0x000fe200078e0224 */
[CC--:B------:R-:W-:Y:S02]  /*3390*/  IADD3 R37, P2, R3.reuse, R110.reuse, RZ ;  /* 0x0000006e03257210 */ /* 0x0c0fe40007f5e0ff */
[----:B------:R-:W-:Y:S01]  /*33a0*/  IADD3 R25, P4, P5, R3, R110, R12 ;  /* 0x0000006e03197210 */ /* 0x000fe20007d9e00c */
[----:B------:R-:W-:-:S04]  /*33b0*/  IMAD.IADD R72, R111, 0x1, R39 ;  /* 0x000000016f487824 */ /* 0x000fc800078e0227 */
[----:B------:R-:W-:Y:S01]  /*33c0*/  IMAD.X R38, R72, 0x1, R4, P2 ;  /* 0x0000000148267824 */ /* 0x000fe200010e0604 */
[----:B0-----:R-:W-:Y:S02]  /*33d0*/  ISETP.GE.AND P2, PT, R116, 0x1, PT ;  /* 0x000000017400780c */ /* 0x001fe40003f46270 */
[----:B------:R-:W-:Y:S02]  /*33e0*/  IADD3.X R36, R4, R72, R10, P4, P5 ;  /* 0x0000004804247210 */ /* 0x000fe400027ea40a */
[-C--:B-1----:R-:W-:Y:S02]  /*33f0*/  LEA R50, P3, R37, R106.reuse, 0x1 ;  /* 0x0000006a25327211 */ /* 0x082fe400078608ff */
[----:B------:R-:W-:Y:S02]  /*3400*/  LEA R48, P6, R25, R106, 0x1 ;  /* 0x0000006a19307211 */ /* 0x000fe400078c08ff */
[----:B------:R-:W-:Y:S02]  /*3410*/  LEA.HI.X R51, R37, R107, R38, 0x1, P3 ;  /* 0x0000006b25337211 */ /* 0x000fe400018f0c26 */
[----:B------:R-:W-:-:S02]  /*3420*/  ISETP.GT.AND P3, PT, R40, R24, PT ;  /* 0x000000182800720c */ /* 0x000fc40003f64270 */
[----:B------:R-:W-:Y:S01]  /*3430*/  LEA.HI.X R49, R25, R107, R36, 0x1, P6 ;  /* 0x0000006b19317211 */ /* 0x000fe200030f0c24 */
[----:B------:R-:W-:Y:S01]  /*3440*/  IMAD.MOV.U32 R25, RZ, RZ, R40 ;  /* 0x000000ffff197224 */ /* 0x000fe200078e0028 */
[----:B------:R-:W-:Y:S01]  /*3450*/  P2R R100, PR, RZ, 0x8 ;  /* 0x00000008ff647803 */ /* 0x000fe20000000000 */
[----:B--2---:R-:W-:-:S04]  /*3460*/  IMAD R103, R17, 0x4000, R41 ;  /* 0x0000400011677824 */ /* 0x004fc800078e0229 */
[----:B------:R-:W-:Y:S01]  /*3470*/  IMAD R103, R103, 0x2, R16 ;  /* 0x0000000267677824 */ /* 0x000fe200078e0210 */
[----:B------:R-:W-:Y:S06]  /*3480*/  @!P2 BRA `(.L_x_1546) ;  /* 0x0000005000c4a947 */ /* 0x000fec0003800000 */
[----:B------:R-:W-:Y:S01]  /*3490*/  ULDC.U8 UR4, c[0x0][0x410] ;  /* 0x0001040000047ab9 */ /* 0x000fe20000000000 */
[-C--:B------:R-:W-:Y:S01]  /*34a0*/  IMAD R36, R13, R40.reuse, RZ ;  /* 0x000000280d247224 */ /* 0x080fe200078e02ff */
[----:B------:R-:W-:Y:S01]  /*34b0*/  ISETP.NE.AND P2, PT, RZ, UR4, PT ;  /* 0x00000004ff007c0c */ /* 0x000fe2000bf45270 */
[-C--:B------:R-:W-:Y:S02]  /*34c0*/  IMAD R38, R21, R40.reuse, RZ ;  /* 0x0000002815267224 */ /* 0x080fe400078e02ff */
[----:B------:R-:W-:Y:S02]  /*34d0*/  IMAD R99, R109, R15, R36 ;  /* 0x0000000f6d637224 */ /* 0x000fe400078e0224 */
[----:B------:R-:W-:Y:S02]  /*34e0*/  IMAD R105, R25, -0x40, R2 ;  /* 0xffffffc019697824 */ /* 0x000fe400078e0202 */
[----:B------:R-:W-:Y:S02]  /*34f0*/  IMAD R109, R109, R27, R38 ;  /* 0x0000001b6d6d7224 */ /* 0x000fe400078e0226 */
[----:B------:R-:W-:Y:S01]  /*3500*/  IMAD.WIDE.U32 R70, R15, R40, RZ ;  /* 0x000000280f467225 */ /* 0x000fe200078e00ff */
[----:B------:R-:W-:-:S03]  /*3510*/  VIMNMX R105, R105, 0x40, PT ;  /* 0x0000004069697848 */ /* 0x000fc60003fe0100 */
        /* <DEDUP_REMOVED lines=18> */
[----:B------:R-:W-:Y:S02]  /*3640*/  IADD3 R39, P4, R80, R68, RZ ;  /* 0x0000004450277210 */ /* 0x000fe40007f9e0ff */
[----:B------:R-:W-:Y:S02]  /*3650*/  CS2R R106, SRZ ;  /* 0x00000000006a7805 */ /* 0x000fe4000001ff00 */
[-C--:B------:R-:W-:Y:S01]  /*3660*/  ISETP.GE.AND P5, PT, R200, R116.reuse, PT ;  /* 0x00000074c800720c */ /* 0x080fe20003fa6270 */
[----:B------:R-:W-:Y:S01]  /*3670*/  IMAD.X R38, R99, 0x1, R31, P2 ;  /* 0x0000000163267824 */ /* 0x000fe200010e061f */
[----:B------:R-:W-:Y:S01]  /*3680*/  LEA R36, P2, R37, UR4, 0x1 ;  /* 0x0000000425247c11 */ /* 0x000fe2000f8408ff */
[----:B------:R-:W-:Y:S01]  /*3690*/  IMAD.X R42, R109, 0x1, R33, P4 ;  /* 0x000000016d2a7824 */ /* 0x000fe200020e0621 */
[----:B------:R-:W-:Y:S01]  /*36a0*/  CS2R R110, SRZ ;  /* 0x00000000006e7805 */ /* 0x000fe2000001ff00 */
[----:B------:R-:W-:Y:S01]  /*36b0*/  ULDC.64 UR6, c[0x0][0x208] ;  /* 0x0000820000067ab9 */ /* 0x000fe20000000a00 */
[----:B------:R-:W-:Y:S01]  /*36c0*/  LEA.HI.X R37, R37, UR5, R38, 0x1, P2 ;  /* 0x0000000525257c11 */ /* 0x000fe200090f0c26 */
[----:B------:R-:W-:Y:S01]  /*36d0*/  ULDC.64 UR4, c[0x0][0x400] ;  /* 0x0001000000047ab9 */ /* 0x000fe20000000a00 */
[----:B------:R-:W-:-:S02]  /*36e0*/  ISETP.GE.AND P4, PT, R234, R116, PT ;  /* 0x00000074ea00720c */ /* 0x000fc40003f86270 */
[----:B------:R-:W-:-:S03]  /*36f0*/  LEA R38, P2, R39, UR4, 0x1 ;  /* 0x0000000427267c11 */ /* 0x000fc6000f8408ff */
[----:B------:R0:W5:Y:S01]  /*3700*/  @!P5 LDG.E.64 R106, desc[UR6][R36.64] ;  /* 0x00000006246ad981 */ /* 0x000162000c1e1b00 */
[----:B------:R-:W-:Y:S02]  /*3710*/  LEA.HI.X R39, R39, UR5, R42, 0x1, P2 ;  /* 0x0000000527277c11 */ /* 0x000fe400090f0c2a */
[----:B------:R-:W-:-:S03]  /*3720*/  ISETP.GE.AND P2, PT, R233, R116, PT ;  /* 0x00000074e900720c */ /* 0x000fc60003f46270 */
[----:B------:R0:W5:Y:S01]  /*3730*/  @!P5 LDG.E.64 R110, desc[UR6][R38.64] ;  /* 0x00000006266ed981 */ /* 0x000162000c1e1b00 */
[----:B------:R-:W-:Y:S02]  /*3740*/  ISETP.GE.AND P5, PT, R235, R116, PT ;  /* 0x00000074eb00720c */ /* 0x000fe40003fa6270 */
[----:B------:R-:W-:Y:S02]  /*3750*/  CS2R R72, SRZ ;  /* 0x0000000000487805 */ /* 0x000fe4000001ff00 */
[----:B------:R-:W-:Y:S02]  /*3760*/  CS2R R64, SRZ ;  /* 0x0000000000407805 */ /* 0x000fe4000001ff00 */
[----:B------:R-:W-:Y:S02]  /*3770*/  CS2R R60, SRZ ;  /* 0x00000000003c7805 */ /* 0x000fe4000001ff00 */
[----:B------:R-:W-:Y:S02]  /*3780*/  CS2R R74, SRZ ;  /* 0x00000000004a7805 */ /* 0x000fe4000001ff00 */
[----:B------:R-:W-:-:S02]  /*3790*/  CS2R R66, SRZ ;  /* 0x0000000000427805 */ /* 0x000fc4000001ff00 */
[----:B------:R-:W-:Y:S01]  /*37a0*/  CS2R R62, SRZ ;  /* 0x00000000003e7805 */ /* 0x000fe2000001ff00 */
[----:B------:R0:W5:Y:S04]  /*37b0*/  @!P4 LDG.E.64 R72, desc[UR6][R36.64+0x40] ;  /* 0x000040062448c981 */ /* 0x000168000c1e1b00 */
[----:B------:R0:W5:Y:S04]  /*37c0*/  @!P2 LDG.E.64 R64, desc[UR6][R36.64+0x80] ;  /* 0x000080062440a981 */ /* 0x000168000c1e1b00 */
[----:B------:R0:W5:Y:S04]  /*37d0*/  @!P5 LDG.E.64 R60, desc[UR6][R36.64+0xc0] ;  /* 0x0000c006243cd981 */ /* 0x000168000c1e1b00 */
[----:B------:R0:W5:Y:S04]  /*37e0*/  @!P4 LDG.E.64 R74, desc[UR6][R38.64+0x40] ;  /* 0x00004006264ac981 */ /* 0x000168000c1e1b00 */
[----:B------:R0:W5:Y:S04]  /*37f0*/  @!P2 LDG.E.64 R66, desc[UR6][R38.64+0x80] ;  /* 0x000080062642a981 */ /* 0x000168000c1e1b00 */
[----:B------:R0:W5:Y:S02]  /*3800*/  @!P5 LDG.E.64 R62, desc[UR6][R38.64+0xc0] ;  /* 0x0000c006263ed981 */ /* 0x000164000c1e1b00 */
.L_x_1549:
[----:B------:R-:W-:Y:S05]  /*3810*/  BSYNC B1 ;  /* 0x0000000000017941 */ /* 0x000fea0003800000 */
.L_x_1548:
[----:B0-----:R-:W-:Y:S01]  /*3820*/  VIADD R36, R23, 0x20 ;  /* 0x0000002017247836 */ /* 0x001fe20000000000 */
[----:B------:R-:W-:Y:S01]  /*3830*/  BSSY B1, `(.L_x_1550) ;  /* 0x0000029000017945 */ /* 0x000fe20003800000 */
[----:B------:R-:W-:Y:S02]  /*3840*/  CS2R R44, SRZ ;  /* 0x00000000002c7805 */ /* 0x000fe4000001ff00 */
[----:B------:R-:W-:Y:S02]  /*3850*/  CS2R R52, SRZ ;  /* 0x0000000000347805 */ /* 0x000fe4000001ff00 */
[----:B------:R-:W-:Y:S02]  /*3860*/  CS2R R56, SRZ ;  /* 0x0000000000387805 */ /* 0x000fe4000001ff00 */
[----:B------:R-:W-:Y:S02]  /*3870*/  ISETP.GE.AND P4, PT, R36, R105, PT ;  /* 0x000000692400720c */ /* 0x000fe40003f86270 */
[----:B------:R-:W-:-:S02]  /*3880*/  CS2R R42, SRZ ;  /* 0x00000000002a7805 */ /* 0x000fc4000001ff00 */
[----:B------:R-:W-:Y:S02]  /*3890*/  CS2R R46, SRZ ;  /* 0x00000000002e7805 */ /* 0x000fe4000001ff00 */
[----:B------:R-:W-:Y:S02]  /*38a0*/  CS2R R54, SRZ ;  /* 0x0000000000367805 */ /* 0x000fe4000001ff00 */
[----:B------:R-:W-:-:S05]  /*38b0*/  CS2R R58, SRZ ;  /* 0x00000000003a7805 */ /* 0x000fca000001ff00 */
[----:B------:R-:W-:Y:S05]  /*38c0*/  @P4 BRA `(.L_x_1551) ;  /* 0x00000000007c4947 */ /* 0x000fea0003800000 */
[----:B------:R-:W-:Y:S01]  /*38d0*/  IADD3 R70, P2, P5, R84, R70, R20 ;  /* 0x0000004654467210 */ /* 0x000fe20007d5e014 */
[----:B------:R-:W-:Y:S01]  /*38e0*/  ULDC.64 UR4, c[0x0][0x3e8] ;  /* 0x0000fa0000047ab9 */ /* 0x000fe20000000a00 */
[----:B------:R-:W-:Y:S01]  /*38f0*/  ULDC.64 UR6, c[0x0][0x400] ;  /* 0x0001000000067ab9 */ /* 0x000fe20000000a00 */
[----:B------:R-:W-:Y:S02]  /*3900*/  CS2R R56, SRZ ;  /* 0x0000000000387805 */ /* 0x000fe4000001ff00 */
[----:B------:R-:W-:Y:S02]  /*3910*/  IADD3.X R99, R31, R99, R14, P2, P5 ;  /* 0x000000631f637210 */ /* 0x000fe400017ea40e */
[----:B------:R-:W-:Y:S02]  /*3920*/  CS2R R52, SRZ ;  /* 0x0000000000347805 */ /* 0x000fe4000001ff00 */
[----:B------:R-:W-:Y:S02]  /*3930*/  IADD3 R68, P2, P5, R80, R68, R28 ;  /* 0x0000004450447210 */ /* 0x000fe40007d5e01c */
[----:B------:R-:W-:-:S02]  /*3940*/  CS2R R58, SRZ ;  /* 0x00000000003a7805 */ /* 0x000fc4000001ff00 */
[----:B------:R-:W-:Y:S01]  /*3950*/  CS2R R54, SRZ ;  /* 0x0000000000367805 */ /* 0x000fe2000001ff00 */
[----:B------:R-:W-:Y:S01]  /*3960*/  ULDC.64 UR8, c[0x0][0x208] ;  /* 0x0000820000087ab9 */ /* 0x000fe20000000a00 */
[----:B------:R-:W-:Y:S02]  /*3970*/  IADD3.X R109, R33, R109, R26, P2, P5 ;  /* 0x0000006d216d7210 */ /* 0x000fe400017ea41a */
[----:B------:R-:W-:Y:S02]  /*3980*/  LEA R36, P2, R70, UR4, 0x1 ;  /* 0x0000000446247c11 */ /* 0x000fe4000f8408ff */
[----:B------:R-:W-:Y:S02]  /*3990*/  LEA R38, P5, R68, UR6, 0x1 ;  /* 0x0000000644267c11 */ /* 0x000fe4000f8a08ff */
[----:B------:R-:W-:Y:S02]  /*39a0*/  LEA.HI.X R37, R70, UR5, R99, 0x1, P2 ;  /* 0x0000000546257c11 */ /* 0x000fe400090f0c63 */
[----:B------:R-:W-:-:S02]  /*39b0*/  LEA.HI.X R39, R68, UR7, R109, 0x1, P5 ;  /* 0x0000000744277c11 */ /* 0x000fc4000a8f0c6d */
[-C--:B------:R-:W-:Y:S02]  /*39c0*/  ISETP.GE.AND P2, PT, R200, R116.reuse, PT ;  /* 0x00000074c800720c */ /* 0x080fe40003f46270 */
[----:B------:R-:W-:Y:S02]  /*39d0*/  ISETP.GE.AND P5, PT, R234, R116, PT ;  /* 0x00000074ea00720c */ /* 0x000fe40003fa6270 */
[----:B------:R-:W-:Y:S02]  /*39e0*/  CS2R R44, SRZ ;  /* 0x00000000002c7805 */ /* 0x000fe4000001ff00 */
[----:B------:R-:W-:Y:S02]  /*39f0*/  CS2R R40, SRZ ;  /* 0x0000000000287805 */ /* 0x000fe4000001ff00 */
[----:B------:R-:W-:-:S05]  /*3a00*/  CS2R R46, SRZ ;  /* 0x00000000002e7805 */ /* 0x000fca000001ff00 */
[----:B------:R0:W5:Y:S04]  /*3a10*/  @!P2 LDG.E.64 R56, desc[UR8][R36.64] ;  /* 0x000000082438a981 */ /* 0x000168000c1e1b00 */
[----:B------:R0:W5:Y:S01]  /*3a20*/  @!P2 LDG.E.64 R58, desc[UR8][R38.64] ;  /* 0x00000008263aa981 */ /* 0x000162000c1e1b00 */
[----:B------:R-:W-:-:S03]  /*3a30*/  ISETP.GE.AND P2, PT, R233, R116, PT ;  /* 0x00000074e900720c */ /* 0x000fc60003f46270 */
[----:B------:R0:W5:Y:S04]  /*3a40*/  @!P5 LDG.E.64 R52, desc[UR8][R36.64+0x40] ;  /* 0x000040082434d981 */ /* 0x000168000c1e1b00 */
[----:B------:R0:W5:Y:S01]  /*3a50*/  @!P5 LDG.E.64 R54, desc[UR8][R38.64+0x40] ;  /* 0x000040082636d981 */ /* 0x000162000c1e1b00 */
[----:B------:R-:W-:Y:S02]  /*3a60*/  ISETP.GE.AND P5, PT, R235, R116, PT ;  /* 0x00000074eb00720c */ /* 0x000fe40003fa6270 */
[----:B------:R-:W-:-:S03]  /*3a70*/  CS2R R42, SRZ ;  /* 0x00000000002a7805 */ /* 0x000fc6000001ff00 */
[----:B------:R0:W5:Y:S04]  /*3a80*/  @!P2 LDG.E.64 R44, desc[UR8][R36.64+0x80] ;  /* 0x00008008242ca981 */ /* 0x000168000c1e1b00 */
[----:B------:R0:W5:Y:S04]  /*3a90*/  @!P2 LDG.E.64 R46, desc[UR8][R38.64+0x80] ;  /* 0x00008008262ea981 */ /* 0x000168000c1e1b00 */
[----:B------:R0:W5:Y:S04]  /*3aa0*/  @!P5 LDG.E.64 R40, desc[UR8][R36.64+0xc0] ;  /* 0x0000c0082428d981 */ /* 0x000168000c1e1b00 */
[----:B------:R0:W5:Y:S02]  /*3ab0*/  @!P5 LDG.E.64 R42, desc[UR8][R38.64+0xc0] ;  /* 0x0000c008262ad981 */ /* 0x000164000c1e1b00 */
.L_x_1551:
[----:B------:R-:W-:Y:S05]  /*3ac0*/  BSYNC B1 ;  /* 0x0000000000017941 */ /* 0x000fea0003800000 */
.L_x_1550:
[----:B0-----:R-:W2:Y:S01]  /*3ad0*/  LDL R36, [R1+0x20] ;  /* 0x0000200001247983 */ /* 0x001ea20000100800 */
[----:B-----5:R-:W-:Y:S02]  /*3ae0*/  IMAD.MOV.U32 R37, RZ, RZ, R61 ;  /* 0x000000ffff257224 */ /* 0x020fe400078e003d */
[----:B------:R-:W-:Y:S02]  /*3af0*/  IMAD.MOV.U32 R38, RZ, RZ, R64 ;  /* 0x000000ffff267224 */ /* 0x000fe400078e0040 */
[----:B------:R-:W-:Y:S01]  /*3b00*/  IMAD.MOV.U32 R39, RZ, RZ, R65 ;  /* 0x000000ffff277224 */ /* 0x000fe200078e0041 */
[----:B------:R-:W-:Y:S01]  /*3b10*/  PRMT R128, R37, 0x7610, R128 ;  /* 0x0000761025807816 */ /* 0x000fe20000000080 */
[----:B------:R-:W-:Y:S01]  /*3b20*/  IMAD.MOV.U32 R37, RZ, RZ, R73 ;  /* 0x000000ffff257224 */ /* 0x000fe200078e0049 */
[----:B------:R-:W-:Y:S01]  /*3b30*/  PRMT R115, R115, 0x5410, R38 ;  /* 0x0000541073737816 */ /* 0x000fe20000000026 */
[----:B------:R-:W-:Y:S01]  /*3b40*/  IMAD.MOV.U32 R38, RZ, RZ, R106 ;  /* 0x000000ffff267224 */ /* 0x000fe200078e006a */
[----:B------:R-:W-:Y:S01]  /*3b50*/  PRMT R114, R114, 0x5410, R39 ;  /* 0x0000541072727816 */ /* 0x000fe20000000027 */
[----:B------:R-:W-:Y:S01]  /*3b60*/  IMAD.MOV.U32 R39, RZ, RZ, R107 ;  /* 0x000000ffff277224 */ /* 0x000fe200078e006b */
[----:B------:R-:W-:Y:S01]  /*3b70*/  PRMT R117, R117, 0x5410, R37 ;  /* 0x0000541075757816 */ /* 0x000fe20000000025 */
[----:B------:R-:W-:-:S03]  /*3b80*/  IMAD.MOV.U32 R37, RZ, RZ, R63 ;  /* 0x000000ffff257224 */ /* 0x000fc600078e003f */
[----:B------:R-:W-:Y:S02]  /*3b90*/  PRMT R70, R39, 0x5410, R38 ;  /* 0x0000541027467816 */ /* 0x000fe40000000026 */
[----:B------:R-:W-:Y:S01]  /*3ba0*/  PRMT R130, R37, 0x7610, R130 ;  /* 0x0000761025827816 */ /* 0x000fe20000000082 */
[----:B------:R-:W-:-:S05]  /*3bb0*/  IMAD.MOV.U32 R37, RZ, RZ, R67 ;  /* 0x000000ffff257224 */ /* 0x000fca00078e0043 */
[----:B------:R-:W-:Y:S01]  /*3bc0*/  PRMT R132, R37, 0x7610, R132 ;  /* 0x0000761025847816 */ /* 0x000fe20000000084 */
[----:B------:R-:W-:-:S05]  /*3bd0*/  IMAD.MOV.U32 R37, RZ, RZ, R75 ;  /* 0x000000ffff257224 */ /* 0x000fca00078e004b */
[----:B------:R-:W-:Y:S01]  /*3be0*/  PRMT R138, R37, 0x7610, R138 ;  /* 0x00007610258a7816 */ /* 0x000fe2000000008a */
[----:B------:R-:W-:Y:S01]  /*3bf0*/  IMAD.MOV.U32 R37, RZ, RZ, R111 ;  /* 0x000000ffff257224 */ /* 0x000fe200078e006f */
[----:B--2---:R-:W-:Y:S01]  /*3c00*/  R2UR UR4, R36 ;  /* 0x00000000240472ca */ /* 0x004fe200000e0000 */
[----:B------:R-:W-:-:S05]  /*3c10*/  IMAD.MOV.U32 R36, RZ, RZ, R60 ;  /* 0x000000ffff247224 */ /* 0x000fca00078e003c */
[----:B------:R-:W-:Y:S01]  /*3c20*/  PRMT R127, R36, 0x7610, R127 ;  /* 0x00007610247f7816 */ /* 0x000fe2000000007f */
[----:B------:R-:W-:-:S05]  /*3c30*/  IMAD.MOV.U32 R36, RZ, RZ, R72 ;  /* 0x000000ffff247224 */ /* 0x000fca00078e0048 */
[----:B------:R-:W-:Y:S01]  /*3c40*/  PRMT R118, R118, 0x5410, R36 ;  /* 0x0000541076767816 */ /* 0x000fe20000000024 */
[----:B------:R-:W-:Y:S01]  /*3c50*/  IMAD.MOV.U32 R36, RZ, RZ, R62 ;  /* 0x000000ffff247224 */ /* 0x000fe200078e003e */
[----:B------:R-:W-:-:S04]  /*3c60*/  UISETP.NE.AND UP0, UPT, UR4, 0x3, UPT ;  /* 0x000000030400788c */ /* 0x000fc8000bf05270 */
[----:B------:R-:W-:Y:S01]  /*3c70*/  PRMT R129, R36, 0x7610, R129 ;  /* 0x0000761024817816 */ /* 0x000fe20000000081 */
[----:B------:R-:W-:Y:S01]  /*3c80*/  IMAD.MOV.U32 R36, RZ, RZ, R66 ;  /* 0x000000ffff247224 */ /* 0x000fe200078e0042 */
[----:B------:R-:W-:-:S04]  /*3c90*/  PLOP3.LUT P2, PT, PT, PT, UP0, 0x80, 0x0 ;  /* 0x000000000000781c */ /* 0x000fc80003f4f008 */
[----:B------:R-:W-:Y:S01]  /*3ca0*/  PRMT R131, R36, 0x7610, R131 ;  /* 0x0000761024837816 */ /* 0x000fe20000000083 */
[----:B------:R-:W-:-:S05]  /*3cb0*/  IMAD.MOV.U32 R36, RZ, RZ, R74 ;  /* 0x000000ffff247224 */ /* 0x000fca00078e004a */
[----:B------:R-:W-:Y:S01]  /*3cc0*/  PRMT R137, R36, 0x7610, R137 ;  /* 0x0000761024897816 */ /* 0x000fe20000000089 */
[----:B------:R-:W-:-:S05]  /*3cd0*/  IMAD.MOV.U32 R36, RZ, RZ, R110 ;  /* 0x000000ffff247224 */ /* 0x000fca00078e006e */
[----:B------:R-:W-:Y:S01]  /*3ce0*/  PRMT R112, R36, 0x5410, R37 ;  /* 0x0000541024707816 */ /* 0x000fe20000000025 */
[----:B------:R-:W-:Y:S02]  /*3cf0*/  IMAD.MOV.U32 R37, RZ, RZ, R40 ;  /* 0x000000ffff257224 */ /* 0x000fe400078e0028 */
[----:B------:R-:W-:-:S03]  /*3d00*/  IMAD.MOV.U32 R36, RZ, RZ, R41 ;  /* 0x000000ffff247224 */ /* 0x000fc600078e0029 */
[----:B------:R-:W-:Y:S01]  /*3d10*/  PRMT R114, R37, 0x7610, R114 ;  /* 0x0000761025727816 */ /* 0x000fe20000000072 */
[----:B------:R-:W-:Y:S01]  /*3d20*/  IMAD.MOV.U32 R37, RZ, RZ, R44 ;  /* 0x000000ffff257224 */ /* 0x000fe200078e002c */
[----:B------:R-:W-:Y:S01]  /*3d30*/  PRMT R115, R36, 0x7610, R115 ;  /* 0x0000761024737816 */ /* 0x000fe20000000073 */
        /* <DEDUP_REMOVED lines=25> */
[----:B------:R-:W-:Y:S02]  /*3ed0*/  PRMT R136, R37, 0x7610, R136 ;  /* 0x0000761025887816 */ /* 0x000fe40000000088 */
[----:B------:R-:W-:Y:S01]  /*3ee0*/  PRMT R135, R36, 0x7610, R135 ;  /* 0x0000761024877816 */ /* 0x000fe20000000087 */
[----:B------:R-:W-:Y:S06]  /*3ef0*/  @!P2 BRA `(.L_x_1552) ;  /* 0x000000000004a947 */ /* 0x000fec0003800000 */
[----:B------:R-:W-:Y:S01]  /*3f00*/  BPT.TRAP 0x1 ;  /* 0x000000040000795c */ /* 0x000fe20000300000 */
.L_x_1552:
[----:B------:R-:W-:Y:S01]  /*3f10*/  IMAD R99, R17, 0x8, R16 ;  /* 0x0000000811637824 */ /* 0x000fe200078e0210 */
[----:B------:R-:W-:Y:S01]  /*3f20*/  SHF.L.U32 R109, R237, 0x1f, RZ ;  /* 0x0000001fed6d7819 */ /* 0x000fe200000006ff */
[----:B------:R-:W-:Y:S03]  /*3f30*/  BSSY B1, `(.L_x_1553) ;  /* 0x0000003000017945 */ /* 0x000fe60003800000 */
[----:B------:R-:W0:Y:S02]  /*3f40*/  SYNCS.PHASECHK.TRANS64.TRYWAIT P5, [R99+URZ+0x30890], R109 ;  /* 0x0308906d630075a7 */ /* 0x000e2400080a017f */
[----:B0-----:R-:W-:Y:S05]  /*3f50*/  @!P5 BRA `(.L_x_1554) ;  /* 0x000002a40034d947 */ /* 0x001fea0003800000 */
.L_x_2020:
[----:B------:R-:W-:Y:S05]  /*3f60*/  BSYNC B1 ;  /* 0x0000000000017941 */ /* 0x000fea0003800000 */
.L_x_1553:
[----:B------:R-:W-:Y:S04]  /*3f70*/  BSSY B1, `(.L_x_1555) ;  /* 0x00000dd000017945 */ /* 0x000fe80003800000 */
[----:B------:R-:W-:Y:S05]  /*3f80*/  @P3 BRA `(.L_x_1556) ;  /* 0x0000000c006c3947 */ /* 0x000fea0003800000 */
[----:B------:R-:W-:Y:S01]  /*3f90*/  ISETP.NE.AND P3, PT, R30, RZ, PT ;  /* 0x000000ff1e00720c */ /* 0x000fe20003f65270 */
[----:B------:R-:W-:-:S12]  /*3fa0*/  BSSY B2, `(.L_x_1557) ;  /* 0x0000035000027945 */ /* 0x000fd80003800000 */
[----:B------:R-:W-:Y:S05]  /*3fb0*/  @!P3 BRA `(.L_x_1558) ;  /* 0x0000000000ccb947 */ /* 0x000fea0003800000 */
[----:B------:R1:W2:Y:S01]  /*3fc0*/  LDS.128 R36, [R103+0x20400] ;  /* 0x0204000067247984 */ /* 0x0002a20000000c00 */
[----:B------:R-:W-:Y:S01]  /*3fd0*/  ISETP.GE.AND P3, PT, R200, R116, PT ;  /* 0x00000074c800720c */ /* 0x000fe20003f66270 */
[----:B------:R-:W-:-:S12]  /*3fe0*/  BSSY B3, `(.L_x_1559) ;  /* 0x000002e000037945 */ /* 0x000fd80003800000 */
[----:B-1----:R-:W-:Y:S05]  /*3ff0*/  @P3 BRA `(.L_x_1560) ;  /* 0x0000000000b03947 */ /* 0x002fea0003800000 */
[----:B------:R-:W-:Y:S01]  /*4000*/  SHF.R.U64 R69, R110, 0x10, R111 ;  /* 0x000000106e457819 */ /* 0x000fe2000000126f */
[----:B--2---:R-:W-:Y:S01]  /*4010*/  IMAD.U32 R110, R37, 0x10000, RZ ;  /* 0x00010000256e7824 */ /* 0x004fe200078e00ff */
[----:B------:R-:W-:Y:S02]  /*4020*/  SHF.R.U64 R68, R106, 0x10, R107 ;  /* 0x000000106a447819 */ /* 0x000fe4000000126b */
[----:B------:R-:W-:Y:S02]  /*4030*/  SHF.R.U32.HI R106, RZ, 0x10, R111 ;  /* 0x00000010ff6a7819 */ /* 0x000fe4000001166f */
[----:B------:R-:W-:Y:S02]  /*4040*/  PRMT R69, R112, 0x5410, R69 ;  /* 0x0000541070457816 */ /* 0x000fe40000000045 */
[----:B------:R-:W-:Y:S02]  /*4050*/  PRMT R68, R70, 0x5432, R68 ;  /* 0x0000543246447816 */ /* 0x000fe40000000044 */
[----:B------:R-:W-:-:S02]  /*4060*/  SHF.R.U32.HI R71, RZ, 0x10, R107 ;  /* 0x00000010ff477819 */ /* 0x000fc4000001166b */
[----:B------:R-:W-:Y:S02]  /*4070*/  PRMT R106, R112, 0x5432, R106 ;  /* 0x00005432706a7816 */ /* 0x000fe4000000006a */
[----:B------:R-:W-:Y:S02]  /*4080*/  LOP3.LUT R112, R37, 0xffff0000, RZ, 0xc0, !PT ;  /* 0xffff000025707812 */ /* 0x000fe400078ec0ff */
[C---:B------:R-:W-:Y:S01]  /*4090*/  LOP3.LUT R107, R69.reuse, 0xffff0000, RZ, 0xc0, !PT ;  /* 0xffff0000456b7812 */ /* 0x040fe200078ec0ff */
[----:B------:R-:W-:Y:S01]  /*40a0*/  IMAD.U32 R69, R69, 0x10000, RZ ;  /* 0x0001000045457824 */ /* 0x000fe200078e00ff */
[C---:B------:R-:W-:Y:S01]  /*40b0*/  LOP3.LUT R37, R68.reuse, 0xffff0000, RZ, 0xc0, !PT ;  /* 0xffff000044257812 */ /* 0x040fe200078ec0ff */
[----:B------:R-:W-:Y:S01]  /*40c0*/  IMAD.U32 R68, R68, 0x10000, RZ ;  /* 0x0001000044447824 */ /* 0x000fe200078e00ff */
[----:B------:R-:W-:Y:S01]  /*40d0*/  PRMT R71, R70, 0x5410, R71 ;  /* 0x0000541046477816 */ /* 0x000fe20000000047 */
[C---:B------:R-:W-:Y:S02]  /*40e0*/  FMUL.FTZ R111, R112.reuse, R107 ;  /* 0x0000006b706f7220 */ /* 0x040fe40000410000 */
[----:B------:R-:W-:-:S02]  /*40f0*/  FMUL.FTZ R112, R112, R37 ;  /* 0x0000002570707220 */ /* 0x000fc40000410000 */
[C---:B------:R-:W-:Y:S01]  /*4100*/  FFMA.FTZ R70, R110.reuse, R37, -R111 ;  /* 0x000000256e467223 */ /* 0x040fe2000001086f */
[----:B------:R-:W-:Y:S02]  /*4110*/  IMAD.U32 R111, R71, 0x10000, RZ ;  /* 0x00010000476f7824 */ /* 0x000fe400078e00ff */
[----:B------:R-:W-:Y:S01]  /*4120*/  FFMA.FTZ R37, R110, R107, R112 ;  /* 0x0000006b6e257223 */ /* 0x000fe20000010070 */
[----:B------:R-:W-:Y:S01]  /*4130*/  LOP3.LUT R112, R38, 0xffff0000, RZ, 0xc0, !PT ;  /* 0xffff000026707812 */ /* 0x000fe200078ec0ff */
        /* <DEDUP_REMOVED lines=9> */
[----:B------:R-:W-:Y:S01]  /*41d0*/  IMAD.U32 R113, R39, 0x10000, RZ ;  /* 0x0001000027717824 */ /* 0x000fe200078e00ff */
[----:B------:R-:W-:Y:S02]  /*41e0*/  LOP3.LUT R110, R71, 0xffff0000, RZ, 0xc0, !PT ;  /* 0xffff0000476e7812 */ /* 0x000fe400078ec0ff */
[C---:B------:R-:W-:Y:S01]  /*41f0*/  LOP3.LUT R71, R36.reuse, 0xffff0000, RZ, 0xc0, !PT ;  /* 0xffff000024477812 */ /* 0x040fe200078ec0ff */
[C---:B------:R-:W-:Y:S01]  /*4200*/  FMUL.FTZ R112, R111.reuse, R106 ;  /* 0x0000006a6f707220 */ /* 0x040fe20000410000 */
[----:B------:R-:W-:Y:S02]  /*4210*/  IMAD.U32 R36, R36, 0x10000, RZ ;  /* 0x0001000024247824 */ /* 0x000fe400078e00ff */
[----:B------:R-:W-:Y:S01]  /*4220*/  FMUL.FTZ R111, R111, R110 ;  /* 0x0000006e6f6f7220 */ /* 0x000fe20000410000 */
[----:B------:R-:W-:Y:S01]  /*4230*/  F2FP.BF16.F32.PACK_AB R38, R107, R38 ;  /* 0x000000266b26723e */ /* 0x000fe200000010ff */
[----:B------:R-:W-:Y:S01]  /*4240*/  FFMA.FTZ R39, R113, R110, -R112 ;  /* 0x0000006e71277223 */ /* 0x000fe20000010870 */
[----:B------:R-:W-:Y:S01]  /*4250*/  FMUL.FTZ R110, R71, R68 ;  /* 0x00000044476e7220 */ /* 0x000fe20000410000 */
[----:B------:R-:W-:Y:S01]  /*4260*/  FFMA.FTZ R106, R113, R106, R111 ;  /* 0x0000006a716a7223 */ /* 0x000fe2000001006f */
[----:B------:R-:W-:-:S02]  /*4270*/  FMUL.FTZ R111, R71, R69 ;  /* 0x00000045476f7220 */ /* 0x000fc40000410000 */
[C---:B------:R-:W-:Y:S02]  /*4280*/  FFMA.FTZ R110, R36.reuse, R69, R110 ;  /* 0x00000045246e7223 */ /* 0x040fe4000001006e */
[----:B------:R-:W-:Y:S01]  /*4290*/  FFMA.FTZ R111, R36, R68, -R111 ;  /* 0x00000044246f7223 */ /* 0x000fe2000001086f */
[----:B------:R-:W-:-:S04]  /*42a0*/  F2FP.BF16.F32.PACK_AB R39, R106, R39 ;  /* 0x000000276a27723e */ /* 0x000fc800000010ff */
[----:B------:R-:W-:-:S07]  /*42b0*/  F2FP.BF16.F32.PACK_AB R36, R110, R111 ;  /* 0x0000006f6e24723e */ /* 0x000fce00000010ff */
.L_x_1560:
[----:B------:R-:W-:Y:S05]  /*42c0*/  BSYNC B3 ;  /* 0x0000000000037941 */ /* 0x000fea0003800000 */
.L_x_1559:
[----:B------:R-:W-:Y:S02]  /*42d0*/  ULDC.64 UR4, c[0x0][0x208] ;  /* 0x0000820000047ab9 */ /* 0x000fe40000000a00 */
[----:B--2---:R1:W-:Y:S03]  /*42e0*/  STG.E.128 desc[UR4][R50.64], R36 ;  /* 0x0000002432007986 */ /* 0x0043e6000c101d04 */
.L_x_1558:
[----:B------:R-:W-:Y:S05]  /*42f0*/  BSYNC B2 ;  /* 0x0000000000027941 */ /* 0x000fea0003800000 */
.L_x_1557:
[----:B------:R-:W-:Y:S01]  /*4300*/  ISETP.NE.AND P3, PT, R93, RZ, PT ;  /* 0x000000ff5d00720c */ /* 0x000fe20003f65270 */
[----:B------:R-:W-:-:S12]  /*4310*/  BSSY B2, `(.L_x_1561) ;  /* 0x0000035000027945 */ /* 0x000fd80003800000 */
[----:B------:R-:W-:Y:S05]  /*4320*/  @!P3 BRA `(.L_x_1562) ;  /* 0x0000000000ccb947 */ /* 0x000fea0003800000 */
[----:B-1----:R1:W2:Y:S01]  /*4330*/  LDS.128 R36, [R103+0x22400] ;  /* 0x0224000067247984 */ /* 0x0022a20000000c00 */
[----:B------:R-:W-:Y:S01]  /*4340*/  ISETP.GE.AND P3, PT, R234, R116, PT ;  /* 0x00000074ea00720c */ /* 0x000fe20003f66270 */
[----:B------:R-:W-:-:S12]  /*4350*/  BSSY B3, `(.L_x_1563) ;  /* 0x000002e000037945 */ /* 0x000fd80003800000 */
[----:B-1----:R-:W-:Y:S05]  /*4360*/  @P3 BRA `(.L_x_1564) ;  /* 0x0000000000b03947 */ /* 0x002fea0003800000 */
[----:B------:R-:W-:Y:S01]  /*4370*/  SHF.R.U64 R69, R74, 0x10, R75 ;  /* 0x000000104a457819 */ /* 0x000fe2000000124b */
[----:B--2---:R-:W-:Y:S01]  /*4380*/  IMAD.U32 R71, R37, 0x10000, RZ ;  /* 0x0001000025477824 */ /* 0x004fe200078e00ff */
[----:B------:R-:W-:Y:S02]  /*4390*/  SHF.R.U64 R68, R72, 0x10, R73 ;  /* 0x0000001048447819 */ /* 0x000fe40000001249 */
[----:B------:R-:W-:Y:S02]  /*43a0*/  PRMT R69, R137, 0x5410, R69 ;  /* 0x0000541089457816 */ /* 0x000fe40000000045 */
[----:B------:R-:W-:Y:S02]  /*43b0*/  PRMT R68, R118, 0x5432, R68 ;  /* 0x0000543276447816 */ /* 0x000fe40000000044 */
[----:B------:R-:W-:Y:S02]  /*43c0*/  SHF.R.U32.HI R72, RZ, 0x10, R73 ;  /* 0x00000010ff487819 */ /* 0x000fe40000011649 */
[----:B------:R-:W-:-:S02]  /*43d0*/  SHF.R.U32.HI R73, RZ, 0x10, R75 ;  /* 0x00000010ff497819 */ /* 0x000fc4000001164b */
[----:B------:R-:W-:Y:S02]  /*43e0*/  LOP3.LUT R75, R37, 0xffff0000, RZ, 0xc0, !PT ;  /* 0xffff0000254b7812 */ /* 0x000fe400078ec0ff */
[----:B------:R-:W-:Y:S02]  /*43f0*/  LOP3.LUT R70, R69, 0xffff0000, RZ, 0xc0, !PT ;  /* 0xffff000045467812 */ /* 0x000fe400078ec0ff */
[C---:B------:R-:W-:Y:S01]  /*4400*/  LOP3.LUT R74, R68.reuse, 0xffff0000, RZ, 0xc0, !PT ;  /* 0xffff0000444a7812 */ /* 0x040fe200078ec0ff */
[----:B------:R-:W-:Y:S01]  /*4410*/  IMAD.U32 R68, R68, 0x10000, RZ ;  /* 0x0001000044447824 */ /* 0x000fe200078e00ff */
[----:B------:R-:W-:Y:S01]  /*4420*/  PRMT R73, R138, 0x5410, R73 ;  /* 0x000054108a497816 */ /* 0x000fe20000000049 */
[----:B------:R-:W-:Y:S01]  /*4430*/  FMUL.FTZ R106, R75, R70 ;  /* 0x000000464b6a7220 */ /* 0x000fe20000410000 */
[----:B------:R-:W-:Y:S01]  /*4440*/  PRMT R72, R117, 0x5432, R72 ;  /* 0x0000543275487816 */ /* 0x000fe20000000048 */
[-C--:B------:R-:W-:Y:S02]  /*4450*/  FMUL.FTZ R75, R75, R74.reuse ;  /* 0x0000004a4b4b7220 */ /* 0x080fe40000410000 */
[C---:B------:R-:W-:Y:S01]  /*4460*/  FFMA.FTZ R37, R71.reuse, R74, -R106 ;  /* 0x0000004a47257223 */ /* 0x040fe2000001086a */
[----:B------:R-:W-:Y:S01]  /*4470*/  LOP3.LUT R106, R38, 0xffff0000, RZ, 0xc0, !PT ;  /* 0xffff0000266a7812 */ /* 0x000fe200078ec0ff */
[----:B------:R-:W-:Y:S01]  /*4480*/  FFMA.FTZ R70, R71, R70, R75 ;  /* 0x0000004647467223 */ /* 0x000fe2000001004b */
[C---:B------:R-:W-:Y:S01]  /*4490*/  IMAD.U32 R71, R73.reuse, 0x10000, RZ ;  /* 0x0001000049477824 */ /* 0x040fe200078e00ff */
[----:B------:R-:W-:Y:S01]  /*44a0*/  LOP3.LUT R73, R73, 0xffff0000, RZ, 0xc0, !PT ;  /* 0xffff000049497812 */ /* 0x000fe200078ec0ff */
[C---:B------:R-:W-:Y:S01]  /*44b0*/  IMAD.U32 R75, R72.reuse, 0x10000, RZ ;  /* 0x00010000484b7824 */ /* 0x040fe200078e00ff */
[----:B------:R-:W-:Y:S01]  /*44c0*/  LOP3.LUT R72, R72, 0xffff0000, RZ, 0xc0, !PT ;  /* 0xffff000048487812 */ /* 0x000fe200078ec0ff */
[----:B------:R-:W-:Y:S01]  /*44d0*/  FMUL.FTZ R107, R106, R71 ;  /* 0x000000476a6b7220 */ /* 0x000fe20000410000 */
[----:B------:R-:W-:-:S02]  /*44e0*/  IMAD.U32 R74, R38, 0x10000, RZ ;  /* 0x00010000264a7824 */ /* 0x000fc400078e00ff */
[----:B------:R-:W-:Y:S01]  /*44f0*/  FMUL.FTZ R106, R106, R75 ;  /* 0x0000004b6a6a7220 */ /* 0x000fe20000410000 */
[----:B------:R-:W-:Y:S01]  /*4500*/  F2FP.BF16.F32.PACK_AB R37, R70, R37 ;  /* 0x000000254625723e */ /* 0x000fe200000010ff */
[C---:B------:R-:W-:Y:S02]  /*4510*/  FFMA.FTZ R38, R74.reuse, R75, -R107 ;  /* 0x0000004b4a267223 */ /* 0x040fe4000001086b */
        /* <DEDUP_REMOVED lines=8> */
[----:B------:R-:W-:Y:S01]  /*45a0*/  IMAD.U32 R74, R69, 0x10000, RZ ;  /* 0x00010000454a7824 */ /* 0x000fe200078e00ff */
[C---:B------:R-:W-:Y:S01]  /*45b0*/  LOP3.LUT R69, R36.reuse, 0xffff0000, RZ, 0xc0, !PT ;  /* 0xffff000024457812 */ /* 0x040fe200078ec0ff */
[----:B------:R-:W-:Y:S02]  /*45c0*/  IMAD.U32 R73, R36, 0x10000, RZ ;  /* 0x0001000024497824 */ /* 0x000fe400078e00ff */
[----:B------:R-:W-:Y:S02]  /*45d0*/  F2FP.BF16.F32.PACK_AB R39, R39, R72 ;  /* 0x000000482727723e */ /* 0x000fe400000010ff */
[C---:B------:R-:W-:Y:S01]  /*45e0*/  FMUL.FTZ R36, R69.reuse, R74 ;  /* 0x0000004a45247220 */ /* 0x040fe20000410000 */
[----:B------:R-:W-:-:S03]  /*45f0*/  FMUL.FTZ R69, R69, R68 ;  /* 0x0000004445457220 */ /* 0x000fc60000410000 */
[C---:B------:R-:W-:Y:S01]  /*4600*/  FFMA.FTZ R36, R73.reuse, R68, -R36 ;  /* 0x0000004449247223 */ /* 0x040fe20000010824 */
[----:B------:R-:W-:-:S05]  /*4610*/  FFMA.FTZ R69, R73, R74, R69 ;  /* 0x0000004a49457223 */ /* 0x000fca0000010045 */
[----:B------:R-:W-:-:S07]  /*4620*/  F2FP.BF16.F32.PACK_AB R36, R69, R36 ;  /* 0x000000244524723e */ /* 0x000fce00000010ff */
.L_x_1564:
[----:B------:R-:W-:Y:S05]  /*4630*/  BSYNC B3 ;  /* 0x0000000000037941 */ /* 0x000fea0003800000 */
.L_x_1563:
[----:B------:R-:W-:Y:S02]  /*4640*/  ULDC.64 UR4, c[0x0][0x208] ;  /* 0x0000820000047ab9 */ /* 0x000fe40000000a00 */
[----:B--2---:R2:W-:Y:S03]  /*4650*/  STG.E.128 desc[UR4][R50.64+0x80], R36 ;  /* 0x0000802432007986 */ /* 0x0045e6000c101d04 */
.L_x_1562:
[----:B------:R-:W-:Y:S05]  /*4660*/  BSYNC B2 ;  /* 0x0000000000027941 */ /* 0x000fea0003800000 */
.L_x_1561:
[----:B------:R-:W-:Y:S01]  /*4670*/  ISETP.NE.AND P3, PT, R94, RZ, PT ;  /* 0x000000ff5e00720c */ /* 0x000fe20003f65270 */
[----:B------:R-:W-:-:S12]  /*4680*/  BSSY B2, `(.L_x_1565) ;  /* 0x0000036000027945 */ /* 0x000fd80003800000 */
[----:B------:R-:W-:Y:S05]  /*4690*/  @!P3 BRA `(.L_x_1566) ;  /* 0x0000000000d0b947 */ /* 0x000fea0003800000 */
[----:B-12---:R1:W2:Y:S01]  /*46a0*/  LDS.128 R36, [R103+0x24400] ;  /* 0x0244000067247984 */ /* 0x0062a20000000c00 */
[----:B------:R-:W-:Y:S01]  /*46b0*/  ISETP.GE.AND P3, PT, R233, R116, PT ;  /* 0x00000074e900720c */ /* 0x000fe20003f66270 */
[----:B------:R-:W-:-:S12]  /*46c0*/  BSSY B3, `(.L_x_1567) ;  /* 0x000002f000037945 */ /* 0x000fd80003800000 */
[----:B-1----:R-:W-:Y:S05]  /*46d0*/  @P3 BRA `(.L_x_1568) ;  /* 0x0000000000b43947 */ /* 0x002fea0003800000 */
[--C-:B------:R-:W-:Y:S02]  /*46e0*/  SHF.R.U64 R64, R64, 0x10, R65.reuse ;  /* 0x0000001040407819 */ /* 0x100fe40000001241 */
[----:B------:R-:W-:Y:S02]  /*46f0*/  SHF.R.U32.HI R68, RZ, 0x10, R65 ;  /* 0x00000010ff447819 */ /* 0x000fe40000011641 */
[--C-:B------:R-:W-:Y:S02]  /*4700*/  SHF.R.U64 R65, R66, 0x10, R67.reuse ;  /* 0x0000001042417819 */ /* 0x100fe40000001243 */
[----:B------:R-:W-:Y:S02]  /*4710*/  SHF.R.U32.HI R69, RZ, 0x10, R67 ;  /* 0x00000010ff457819 */ /* 0x000fe40000011643 */
[----:B------:R-:W-:Y:S01]  /*4720*/  PRMT R67, R131, 0x5410, R65 ;  /* 0x0000541083437816 */ /* 0x000fe20000000041 */
[----:B--2---:R-:W-:Y:S01]  /*4730*/  IMAD.U32 R65, R37, 0x10000, RZ ;  /* 0x0001000025417824 */ /* 0x004fe200078e00ff */
[----:B------:R-:W-:-:S02]  /*4740*/  PRMT R64, R115, 0x5432, R64 ;  /* 0x0000543273407816 */ /* 0x000fc40000000040 */
[----:B------:R-:W-:Y:S02]  /*4750*/  LOP3.LUT R71, R37, 0xffff0000, RZ, 0xc0, !PT ;  /* 0xffff000025477812 */ /* 0x000fe400078ec0ff */
[----:B------:R-:W-:Y:S02]  /*4760*/  LOP3.LUT R70, R67, 0xffff0000, RZ, 0xc0, !PT ;  /* 0xffff000043467812 */ /* 0x000fe400078ec0ff */
[C---:B------:R-:W-:Y:S01]  /*4770*/  LOP3.LUT R66, R64.reuse, 0xffff0000, RZ, 0xc0, !PT ;  /* 0xffff000040427812 */ /* 0x040fe200078ec0ff */
[----:B------:R-:W-:Y:S02]  /*4780*/  IMAD.U32 R64, R64, 0x10000, RZ ;  /* 0x0001000040407824 */ /* 0x000fe400078e00ff */
[C---:B------:R-:W-:Y:S02]  /*4790*/  FMUL.FTZ R72, R71.reuse, R70 ;  /* 0x0000004647487220 */ /* 0x040fe40000410000 */
[-C--:B------:R-:W-:Y:S02]  /*47a0*/  FMUL.FTZ R37, R71, R66.reuse ;  /* 0x0000004247257220 */ /* 0x080fe40000410000 */
[----:B------:R-:W-:-:S02]  /*47b0*/  FFMA.FTZ R66, R65, R66, -R72 ;  /* 0x0000004241427223 */ /* 0x000fc40000010848 */
[----:B------:R-:W-:Y:S01]  /*47c0*/  FFMA.FTZ R65, R65, R70, R37 ;  /* 0x0000004641417223 */ /* 0x000fe20000010025 */
[----:B------:R-:W-:Y:S02]  /*47d0*/  PRMT R37, R114, 0x5432, R68 ;  /* 0x0000543272257816 */ /* 0x000fe40000000044 */
[----:B------:R-:W-:Y:S02]  /*47e0*/  PRMT R68, R132, 0x5410, R69 ;  /* 0x0000541084447816 */ /* 0x000fe40000000045 */
[----:B------:R-:W-:Y:S01]  /*47f0*/  LOP3.LUT R70, R38, 0xffff0000, RZ, 0xc0, !PT ;  /* 0xffff000026467812 */ /* 0x000fe200078ec0ff */
[C---:B------:R-:W-:Y:S01]  /*4800*/  IMAD.U32 R71, R37.reuse, 0x10000, RZ ;  /* 0x0001000025477824 */ /* 0x040fe200078e00ff */
[----:B------:R-:W-:Y:S01]  /*4810*/  LOP3.LUT R37, R37, 0xffff0000, RZ, 0xc0, !PT ;  /* 0xffff000025257812 */ /* 0x000fe200078ec0ff */
[----:B------:R-:W-:Y:S01]  /*4820*/  IMAD.U32 R69, R68, 0x10000, RZ ;  /* 0x0001000044457824 */ /* 0x000fe200078e00ff */
[----:B------:R-:W-:Y:S01]  /*4830*/  F2FP.BF16.F32.PACK_AB R65, R65, R66 ;  /* 0x000000424141723e */ /* 0x000fe200000010ff */
[----:B------:R-:W-:-:S02]  /*4840*/  IMAD.U32 R38, R38, 0x10000, RZ ;  /* 0x0001000026267824 */ /* 0x000fc400078e00ff */
[C---:B------:R-:W-:Y:S01]  /*4850*/  FMUL.FTZ R73, R70.reuse, R69 ;  /* 0x0000004546497220 */ /* 0x040fe20000410000 */
[----:B------:R-:W-:-:S03]  /*4860*/  FMUL.FTZ R70, R70, R71 ;  /* 0x0000004746467220 */ /* 0x000fc60000410000 */
[C---:B------:R-:W-:Y:S01]  /*4870*/  FFMA.FTZ R73, R38.reuse, R71, -R73 ;  /* 0x0000004726497223 */ /* 0x040fe20000010849 */
[----:B------:R-:W-:Y:S01]  /*4880*/  FFMA.FTZ R70, R38, R69, R70 ;  /* 0x0000004526467223 */ /* 0x000fe20000010046 */
[----:B------:R-:W-:Y:S01]  /*4890*/  LOP3.LUT R69, R68, 0xffff0000, RZ, 0xc0, !PT ;  /* 0xffff000044457812 */ /* 0x000fe200078ec0ff */
[C---:B------:R-:W-:Y:S01]  /*48a0*/  IMAD.U32 R68, R39.reuse, 0x10000, RZ ;  /* 0x0001000027447824 */ /* 0x040fe200078e00ff */
[----:B------:R-:W-:-:S05]  /*48b0*/  LOP3.LUT R38, R39, 0xffff0000, RZ, 0xc0, !PT ;  /* 0xffff000027267812 */ /* 0x000fca00078ec0ff */
[C---:B------:R-:W-:Y:S01]  /*48c0*/  FMUL.FTZ R39, R38.reuse, R69 ;  /* 0x0000004526277220 */ /* 0x040fe20000410000 */
[----:B------:R-:W-:-:S03]  /*48d0*/  FMUL.FTZ R38, R38, R37 ;  /* 0x0000002526267220 */ /* 0x000fc60000410000 */
[C---:B------:R-:W-:Y:S01]  /*48e0*/  FFMA.FTZ R39, R68.reuse, R37, -R39 ;  /* 0x0000002544277223 */ /* 0x040fe20000010827 */
[----:B------:R-:W-:Y:S01]  /*48f0*/  FFMA.FTZ R38, R68, R69, R38 ;  /* 0x0000004544267223 */ /* 0x000fe20000010026 */
[C---:B------:R-:W-:Y:S01]  /*4900*/  LOP3.LUT R37, R36.reuse, 0xffff0000, RZ, 0xc0, !PT ;  /* 0xffff000024257812 */ /* 0x040fe200078ec0ff */
[----:B------:R-:W-:Y:S02]  /*4910*/  IMAD.U32 R68, R67, 0x10000, RZ ;  /* 0x0001000043447824 */ /* 0x000fe400078e00ff */
[----:B------:R-:W-:Y:S01]  /*4920*/  IMAD.U32 R67, R36, 0x10000, RZ ;  /* 0x0001000024437824 */ /* 0x000fe200078e00ff */
[----:B------:R-:W-:Y:S01]  /*4930*/  F2FP.BF16.F32.PACK_AB R39, R38, R39 ;  /* 0x000000272627723e */ /* 0x000fe200000010ff */
[C---:B------:R-:W-:Y:S01]  /*4940*/  FMUL.FTZ R36, R37.reuse, R68 ;  /* 0x0000004425247220 */ /* 0x040fe20000410000 */
[-C--:B------:R-:W-:Y:S01]  /*4950*/  FMUL.FTZ R37, R37, R64.reuse ;  /* 0x0000004025257220 */ /* 0x080fe20000410000 */
[----:B------:R-:W-:Y:S02]  /*4960*/  F2FP.BF16.F32.PACK_AB R38, R70, R73 ;  /* 0x000000494626723e */ /* 0x000fe400000010ff */
[C---:B------:R-:W-:Y:S01]  /*4970*/  FFMA.FTZ R36, R67.reuse, R64, -R36 ;  /* 0x0000004043247223 */ /* 0x040fe20000010824 */
[----:B------:R-:W-:-:S05]  /*4980*/  FFMA.FTZ R37, R67, R68, R37 ;  /* 0x0000004443257223 */ /* 0x000fca0000010025 */
[----:B------:R-:W-:Y:S01]  /*4990*/  F2FP.BF16.F32.PACK_AB R36, R37, R36 ;  /* 0x000000242524723e */ /* 0x000fe200000010ff */
[----:B------:R-:W-:-:S07]  /*49a0*/  IMAD.MOV.U32 R37, RZ, RZ, R65 ;  /* 0x000000ffff257224 */ /* 0x000fce00078e0041 */
.L_x_1568:
[----:B------:R-:W-:Y:S05]  /*49b0*/  BSYNC B3 ;  /* 0x0000000000037941 */ /* 0x000fea0003800000 */
.L_x_1567:
[----:B------:R-:W-:Y:S02]  /*49c0*/  ULDC.64 UR4, c[0x0][0x208] ;  /* 0x0000820000047ab9 */ /* 0x000fe40000000a00 */
[----:B--2---:R3:W-:Y:S03]  /*49d0*/  STG.E.128 desc[UR4][R50.64+0x100], R36 ;  /* 0x0001002432007986 */ /* 0x0047e6000c101d04 */
.L_x_1566:
[----:B------:R-:W-:Y:S05]  /*49e0*/  BSYNC B2 ;  /* 0x0000000000027941 */ /* 0x000fea0003800000 */
.L_x_1565:
[----:B------:R-:W-:-:S13]  /*49f0*/  ISETP.NE.AND P3, PT, R95, RZ, PT ;  /* 0x000000ff5f00720c */ /* 0x000fda0003f65270 */
[----:B------:R-:W-:Y:S05]  /*4a00*/  @!P3 BRA `(.L_x_1556) ;  /* 0x0000000000ccb947 */ /* 0x000fea0003800000 */
[----:B-123--:R1:W2:Y:S01]  /*4a10*/  LDS.128 R36, [R103+0x26400] ;  /* 0x0264000067247984 */ /* 0x00e2a20000000c00 */
[----:B------:R-:W-:Y:S01]  /*4a20*/  ISETP.GE.AND P3, PT, R235, R116, PT ;  /* 0x00000074eb00720c */ /* 0x000fe20003f66270 */
[----:B------:R-:W-:-:S12]  /*4a30*/  BSSY B2, `(.L_x_1569) ;  /* 0x000002e000027945 */ /* 0x000fd80003800000 */
[----:B-1----:R-:W-:Y:S05]  /*4a40*/  @P3 BRA `(.L_x_1570) ;  /* 0x0000000000b03947 */ /* 0x002fea0003800000 */
[----:B------:R-:W-:Y:S02]  /*4a50*/  SHF.R.U64 R64, R60, 0x10, R61 ;  /* 0x000000103c407819 */ /* 0x000fe4000000123d */
[--C-:B------:R-:W-:Y:S02]  /*4a60*/  SHF.R.U64 R60, R62, 0x10, R63.reuse ;  /* 0x000000103e3c7819 */ /* 0x100fe4000000123f */
[----:B------:R-:W-:Y:S02]  /*4a70*/  PRMT R127, R127, 0x5410, R64 ;  /* 0x000054107f7f7816 */ /* 0x000fe40000000040 */
[----:B------:R-:W-:Y:S01]  /*4a80*/  PRMT R129, R129, 0x5410, R60 ;  /* 0x0000541081817816 */ /* 0x000fe2000000003c */
[C---:B--2---:R-:W-:Y:S01]  /*4a90*/  IMAD.U32 R60, R37.reuse, 0x10000, RZ ;  /* 0x00010000253c7824 */ /* 0x044fe200078e00ff */
[----:B------:R-:W-:Y:S02]  /*4aa0*/  LOP3.LUT R62, R37, 0xffff0000, RZ, 0xc0, !PT ;  /* 0xffff0000253e7812 */ /* 0x000fe400078ec0ff */
[C---:B------:R-:W-:Y:S01]  /*4ab0*/  LOP3.LUT R65, R129.reuse, 0xffff0000, RZ, 0xc0, !PT ;  /* 0xffff000081417812 */ /* 0x040fe200078ec0ff */
[----:B------:R-:W-:Y:S01]  /*4ac0*/  IMAD.U32 R129, R129, 0x10000, RZ ;  /* 0x0001000081817824 */ /* 0x000fe200078e00ff */
[C---:B------:R-:W-:Y:S01]  /*4ad0*/  LOP3.LUT R67, R127.reuse, 0xffff0000, RZ, 0xc0, !PT ;  /* 0xffff00007f437812 */ /* 0x040fe200078ec0ff */
[----:B------:R-:W-:Y:S01]  /*4ae0*/  IMAD.U32 R127, R127, 0x10000, RZ ;  /* 0x000100007f7f7824 */ /* 0x000fe200078e00ff */
[----:B------:R-:W-:Y:S01]  /*4af0*/  SHF.R.U32.HI R63, RZ, 0x10, R63 ;  /* 0x00000010ff3f7819 */ /* 0x000fe2000001163f */
[C---:B------:R-:W-:Y:S01]  /*4b00*/  FMUL.FTZ R37, R62.reuse, R65 ;  /* 0x000000413e257220 */ /* 0x040fe20000410000 */
[----:B------:R-:W-:Y:S01]  /*4b10*/  SHF.R.U32.HI R61, RZ, 0x10, R61 ;  /* 0x00000010ff3d7819 */ /* 0x000fe2000001163d */
[-C--:B------:R-:W-:Y:S01]  /*4b20*/  FMUL.FTZ R62, R62, R67.reuse ;  /* 0x000000433e3e7220 */ /* 0x080fe20000410000 */
[----:B------:R-:W-:Y:S01]  /*4b30*/  PRMT R130, R130, 0x5410, R63 ;  /* 0x0000541082827816 */ /* 0x000fe2000000003f */
[----:B------:R-:W-:Y:S01]  /*4b40*/  FFMA.FTZ R37, R60, R67, -R37 ;  /* 0x000000433c257223 */ /* 0x000fe20000010825 */
[----:B------:R-:W-:Y:S01]  /*4b50*/  PRMT R128, R128, 0x5410, R61 ;  /* 0x0000541080807816 */ /* 0x000fe2000000003d */
[----:B------:R-:W-:Y:S01]  /*4b60*/  FFMA.FTZ R60, R60, R65, R62 ;  /* 0x000000413c3c7223 */ /* 0x000fe2000001003e */
[----:B------:R-:W-:Y:S01]  /*4b70*/  LOP3.LUT R62, R38, 0xffff0000, RZ, 0xc0, !PT ;  /* 0xffff0000263e7812 */ /* 0x000fe200078ec0ff */
[C---:B------:R-:W-:Y:S01]  /*4b80*/  IMAD.U32 R61, R130.reuse, 0x10000, RZ ;  /* 0x00010000823d7824 */ /* 0x040fe200078e00ff */
[----:B------:R-:W-:Y:S01]  /*4b90*/  LOP3.LUT R130, R130, 0xffff0000, RZ, 0xc0, !PT ;  /* 0xffff000082827812 */ /* 0x000fe200078ec0ff */
[----:B------:R-:W-:Y:S01]  /*4ba0*/  IMAD.U32 R63, R128, 0x10000, RZ ;  /* 0x00010000803f7824 */ /* 0x000fe200078e00ff */
[----:B------:R-:W-:Y:S01]  /*4bb0*/  F2FP.BF16.F32.PACK_AB R37, R60, R37 ;  /* 0x000000253c25723e */ /* 0x000fe200000010ff */
[----:B------:R-:W-:Y:S01]  /*4bc0*/  FMUL.FTZ R65, R62, R61 ;  /* 0x0000003d3e417220 */ /* 0x000fe20000410000 */
[----:B------:R-:W-:-:S02]  /*4bd0*/  IMAD.U32 R38, R38, 0x10000, RZ ;  /* 0x0001000026267824 */ /* 0x000fc400078e00ff */
[-C--:B------:R-:W-:Y:S02]  /*4be0*/  FMUL.FTZ R62, R62, R63.reuse ;  /* 0x0000003f3e3e7220 */ /* 0x080fe40000410000 */
[C---:B------:R-:W-:Y:S02]  /*4bf0*/  FFMA.FTZ R63, R38.reuse, R63, -R65 ;  /* 0x0000003f263f7223 */ /* 0x040fe40000010841 */
[----:B------:R-:W-:Y:S01]  /*4c00*/  FFMA.FTZ R62, R38, R61, R62 ;  /* 0x0000003d263e7223 */ /* 0x000fe2000001003e */
[C---:B------:R-:W-:Y:S01]  /*4c10*/  LOP3.LUT R61, R39.reuse, 0xffff0000, RZ, 0xc0, !PT ;  /* 0xffff0000273d7812 */ /* 0x040fe200078ec0ff */
[----:B------:R-:W-:Y:S01]  /*4c20*/  IMAD.U32 R39, R39, 0x10000, RZ ;  /* 0x0001000027277824 */ /* 0x000fe200078e00ff */
[----:B------:R-:W-:-:S03]  /*4c30*/  LOP3.LUT R38, R128, 0xffff0000, RZ, 0xc0, !PT ;  /* 0xffff000080267812 */ /* 0x000fc600078ec0ff */
[C---:B------:R-:W-:Y:S02]  /*4c40*/  FMUL.FTZ R64, R61.reuse, R130 ;  /* 0x000000823d407220 */ /* 0x040fe40000410000 */
[-C--:B------:R-:W-:Y:S02]  /*4c50*/  FMUL.FTZ R61, R61, R38.reuse ;  /* 0x000000263d3d7220 */ /* 0x080fe40000410000 */
[C---:B------:R-:W-:Y:S01]  /*4c60*/  FFMA.FTZ R38, R39.reuse, R38, -R64 ;  /* 0x0000002627267223 */ /* 0x040fe20000010840 */
[C---:B------:R-:W-:Y:S01]  /*4c70*/  LOP3.LUT R64, R36.reuse, 0xffff0000, RZ, 0xc0, !PT ;  /* 0xffff000024407812 */ /* 0x040fe200078ec0ff */
[----:B------:R-:W-:Y:S01]  /*4c80*/  FFMA.FTZ R39, R39, R130, R61 ;  /* 0x0000008227277223 */ /* 0x000fe2000001003d */
[----:B------:R-:W-:-:S03]  /*4c90*/  IMAD.U32 R36, R36, 0x10000, RZ ;  /* 0x0001000024247824 */ /* 0x000fc600078e00ff */
[C---:B------:R-:W-:Y:S01]  /*4ca0*/  FMUL.FTZ R61, R64.reuse, R129 ;  /* 0x00000081403d7220 */ /* 0x040fe20000410000 */
[-C--:B------:R-:W-:Y:S01]  /*4cb0*/  FMUL.FTZ R64, R64, R127.reuse ;  /* 0x0000007f40407220 */ /* 0x080fe20000410000 */
[----:B------:R-:W-:Y:S02]  /*4cc0*/  F2FP.BF16.F32.PACK_AB R39, R39, R38 ;  /* 0x000000262727723e */ /* 0x000fe400000010ff */
[C---:B------:R-:W-:Y:S01]  /*4cd0*/  FFMA.FTZ R61, R36.reuse, R127, -R61 ;  /* 0x0000007f243d7223 */ /* 0x040fe2000001083d */
[----:B------:R-:W-:Y:S01]  /*4ce0*/  FFMA.FTZ R64, R36, R129, R64 ;  /* 0x0000008124407223 */ /* 0x000fe20000010040 */
[----:B------:R-:W-:-:S04]  /*4cf0*/  F2FP.BF16.F32.PACK_AB R38, R62, R63 ;  /* 0x0000003f3e26723e */ /* 0x000fc800000010ff */
[----:B------:R-:W-:-:S07]  /*4d00*/  F2FP.BF16.F32.PACK_AB R36, R64, R61 ;  /* 0x0000003d4024723e */ /* 0x000fce00000010ff */
.L_x_1570:
[----:B------:R-:W-:Y:S05]  /*4d10*/  BSYNC B2 ;  /* 0x0000000000027941 */ /* 0x000fea0003800000 */
.L_x_1569:
[----:B------:R-:W-:Y:S02]  /*4d20*/  ULDC.64 UR4, c[0x0][0x208] ;  /* 0x0000820000047ab9 */ /* 0x000fe40000000a00 */
[----:B--2---:R4:W-:Y:S03]  /*4d30*/  STG.E.128 desc[UR4][R50.64+0x180], R36 ;  /* 0x0001802432007986 */ /* 0x0049e6000c101d04 */
.L_x_1556:
[----:B------:R-:W-:Y:S05]  /*4d40*/  BSYNC B1 ;  /* 0x0000000000017941 */ /* 0x000fea0003800000 */
.L_x_1555:
[----:B------:R-:W-:Y:S05]  /*4d50*/  @P4 BRA `(.L_x_1571) ;  /* 0x0000003c004c4947 */ /* 0x000fea0003800000 */
[----:B------:R-:W-:Y:S01]  /*4d60*/  ISETP.NE.AND P3, PT, R30, RZ, PT ;  /* 0x000000ff1e00720c */ /* 0x000fe20003f65270 */
[----:B------:R-:W-:-:S12]  /*4d70*/  BSSY B1, `(.L_x_1572) ;  /* 0x0000036000017945 */ /* 0x000fd80003800000 */
[----:B------:R-:W-:Y:S05]  /*4d80*/  @!P3 BRA `(.L_x_1573) ;  /* 0x0000000000d0b947 */ /* 0x000fea0003800000 */
[----:B-1234-:R1:W2:Y:S01]  /*4d90*/  LDS.128 R36, [R103+0x21400] ;  /* 0x0214000067247984 */ /* 0x01e2a20000000c00 */
[----:B------:R-:W-:Y:S01]  /*4da0*/  ISETP.GE.AND P3, PT, R200, R116, PT ;  /* 0x00000074c800720c */ /* 0x000fe20003f66270 */
[----:B------:R-:W-:-:S12]  /*4db0*/  BSSY B2, `(.L_x_1574) ;  /* 0x000002f000027945 */ /* 0x000fd80003800000 */
[----:B-1----:R-:W-:Y:S05]  /*4dc0*/  @P3 BRA `(.L_x_1575) ;  /* 0x0000000000b43947 */ /* 0x002fea0003800000 */
[----:B------:R-:W-:Y:S01]  /*4dd0*/  SHF.R.U64 R60, R56, 0x10, R57 ;  /* 0x00000010383c7819 */ /* 0x000fe20000001239 */
[----:B--2---:R-:W-:Y:S01]  /*4de0*/  IMAD.U32 R50, R38, 0x10000, RZ ;  /* 0x0001000026327824 */ /* 0x004fe200078e00ff */
[----:B------:R-:W-:Y:S02]  /*4df0*/  SHF.R.U64 R56, R58, 0x10, R59 ;  /* 0x000000103a387819 */ /* 0x000fe4000000123b */
[----:B------:R-:W-:Y:S02]  /*4e00*/  SHF.R.U32.HI R57, RZ, 0x10, R57 ;  /* 0x00000010ff397819 */ /* 0x000fe40000011639 */
[----:B------:R-:W-:Y:S02]  /*4e10*/  SHF.R.U32.HI R59, RZ, 0x10, R59 ;  /* 0x00000010ff3b7819 */ /* 0x000fe4000001163b */
[----:B------:R-:W-:Y:S02]  /*4e20*/  PRMT R135, R135, 0x5410, R56 ;  /* 0x0000541087877816 */ /* 0x000fe40000000038 */
[----:B------:R-:W-:-:S02]  /*4e30*/  PRMT R133, R133, 0x5410, R60 ;  /* 0x0000541085857816 */ /* 0x000fc4000000003c */
[----:B------:R-:W-:Y:S02]  /*4e40*/  PRMT R134, R134, 0x5410, R57 ;  /* 0x0000541086867816 */ /* 0x000fe40000000039 */
[----:B------:R-:W-:Y:S01]  /*4e50*/  PRMT R136, R136, 0x5410, R59 ;  /* 0x0000541088887816 */ /* 0x000fe2000000003b */
[C---:B------:R-:W-:Y:S01]  /*4e60*/  IMAD.U32 R59, R37.reuse, 0x10000, RZ ;  /* 0x00010000253b7824 */ /* 0x040fe200078e00ff */
[----:B------:R-:W-:Y:S01]  /*4e70*/  LOP3.LUT R57, R37, 0xffff0000, RZ, 0xc0, !PT ;  /* 0xffff000025397812 */ /* 0x000fe200078ec0ff */
[----:B------:R-:W-:Y:S01]  /*4e80*/  IMAD.U32 R60, R134, 0x10000, RZ ;  /* 0x00010000863c7824 */ /* 0x000fe200078e00ff */
[----:B------:R-:W-:Y:S01]  /*4e90*/  LOP3.LUT R62, R135, 0xffff0000, RZ, 0xc0, !PT ;  /* 0xffff0000873e7812 */ /* 0x000fe200078ec0ff */
[----:B------:R-:W-:Y:S01]  /*4ea0*/  IMAD.U32 R56, R136, 0x10000, RZ ;  /* 0x0001000088387824 */ /* 0x000fe200078e00ff */
[----:B------:R-:W-:Y:S01]  /*4eb0*/  LOP3.LUT R58, R133, 0xffff0000, RZ, 0xc0, !PT ;  /* 0xffff0000853a7812 */ /* 0x000fe200078ec0ff */
[----:B------:R-:W-:Y:S01]  /*4ec0*/  IMAD.U32 R37, R36, 0x10000, RZ ;  /* 0x0001000024257824 */ /* 0x000fe200078e00ff */
[----:B------:R-:W-:Y:S01]  /*4ed0*/  LOP3.LUT R51, R38, 0xffff0000, RZ, 0xc0, !PT ;  /* 0xffff000026337812 */ /* 0x000fe200078ec0ff */
[----:B------:R-:W-:Y:S01]  /*4ee0*/  FMUL.FTZ R64, R57, R62 ;  /* 0x0000003e39407220 */ /* 0x000fe20000410000 */
[----:B------:R-:W-:Y:S01]  /*4ef0*/  LOP3.LUT R38, R39, 0xffff0000, RZ, 0xc0, !PT ;  /* 0xffff000027267812 */ /* 0x000fe200078ec0ff */
[----:B------:R-:W-:Y:S01]  /*4f00*/  FMUL.FTZ R61, R57, R58 ;  /* 0x0000003a393d7220 */ /* 0x000fe20000410000 */
[----:B------:R-:W-:Y:S01]  /*4f10*/  LOP3.LUT R57, R36, 0xffff0000, RZ, 0xc0, !PT ;  /* 0xffff000024397812 */ /* 0x000fe200078ec0ff */
[----:B------:R-:W-:Y:S01]  /*4f20*/  FMUL.FTZ R63, R51, R56 ;  /* 0x00000038333f7220 */ /* 0x000fe20000410000 */
[C---:B------:R-:W-:Y:S01]  /*4f30*/  FFMA.FTZ R36, R59.reuse, R58, -R64 ;  /* 0x0000003a3b247223 */ /* 0x040fe20000010840 */
[----:B------:R-:W-:Y:S01]  /*4f40*/  FFMA.FTZ R59, R59, R62, R61 ;  /* 0x0000003e3b3b7223 */ /* 0x000fe2000001003d */
[-C--:B------:R-:W-:Y:S01]  /*4f50*/  FMUL.FTZ R61, R51, R60.reuse ;  /* 0x0000003c333d7220 */ /* 0x080fe20000410000 */
[----:B------:R-:W-:Y:S01]  /*4f60*/  LOP3.LUT R136, R136, 0xffff0000, RZ, 0xc0, !PT ;  /* 0xffff000088887812 */ /* 0x000fe200078ec0ff */
[----:B------:R-:W-:Y:S01]  /*4f70*/  FFMA.FTZ R51, R50, R60, -R63 ;  /* 0x0000003c32337223 */ /* 0x000fe2000001083f */
[----:B------:R-:W-:Y:S01]  /*4f80*/  LOP3.LUT R134, R134, 0xffff0000, RZ, 0xc0, !PT ;  /* 0xffff000086867812 */ /* 0x000fe200078ec0ff */
[----:B------:R-:W-:-:S02]  /*4f90*/  IMAD.U32 R60, R135, 0x10000, RZ ;  /* 0x00010000873c7824 */ /* 0x000fc400078e00ff */
[----:B------:R-:W-:Y:S01]  /*4fa0*/  FFMA.FTZ R50, R50, R56, R61 ;  /* 0x0000003832327223 */ /* 0x000fe2000001003d */
[----:B------:R-:W-:Y:S02]  /*4fb0*/  IMAD.U32 R58, R133, 0x10000, RZ ;  /* 0x00010000853a7824 */ /* 0x000fe400078e00ff */
[C---:B------:R-:W-:Y:S01]  /*4fc0*/  FMUL.FTZ R56, R38.reuse, R136 ;  /* 0x0000008826387220 */ /* 0x040fe20000410000 */
[----:B------:R-:W-:Y:S01]  /*4fd0*/  FMUL.FTZ R61, R38, R134 ;  /* 0x00000086263d7220 */ /* 0x000fe20000410000 */
[C---:B------:R-:W-:Y:S01]  /*4fe0*/  FMUL.FTZ R38, R57.reuse, R60 ;  /* 0x0000003c39267220 */ /* 0x040fe20000410000 */
[-C--:B------:R-:W-:Y:S01]  /*4ff0*/  FMUL.FTZ R57, R57, R58.reuse ;  /* 0x0000003a39397220 */ /* 0x080fe20000410000 */
[----:B------:R-:W-:Y:S01]  /*5000*/  IMAD.U32 R39, R39, 0x10000, RZ ;  /* 0x0001000027277824 */ /* 0x000fe200078e00ff */
[----:B------:R-:W-:Y:S01]  /*5010*/  F2FP.BF16.F32.PACK_AB R50, R50, R51 ;  /* 0x000000333232723e */ /* 0x000fe200000010ff */
[C---:B------:R-:W-:Y:S01]  /*5020*/  FFMA.FTZ R38, R37.reuse, R58, -R38 ;  /* 0x0000003a25267223 */ /* 0x040fe20000010826 */
[----:B------:R-:W-:Y:S01]  /*5030*/  FFMA.FTZ R57, R37, R60, R57 ;  /* 0x0000003c25397223 */ /* 0x000fe20000010039 */
[C---:B------:R-:W-:Y:S01]  /*5040*/  FFMA.FTZ R56, R39.reuse, R134, -R56 ;  /* 0x0000008627387223 */ /* 0x040fe20000010838 */
[----:B------:R-:W-:Y:S01]  /*5050*/  FFMA.FTZ R61, R39, R136, R61 ;  /* 0x00000088273d7223 */ /* 0x000fe2000001003d */
[----:B------:R-:W-:-:S02]  /*5060*/  F2FP.BF16.F32.PACK_AB R37, R59, R36 ;  /* 0x000000243b25723e */ /* 0x000fc400000010ff */
[----:B------:R-:W-:Y:S01]  /*5070*/  F2FP.BF16.F32.PACK_AB R36, R57, R38 ;  /* 0x000000263924723e */ /* 0x000fe200000010ff */
[----:B------:R-:W-:Y:S01]  /*5080*/  IMAD.MOV.U32 R38, RZ, RZ, R50 ;  /* 0x000000ffff267224 */ /* 0x000fe200078e0032 */
[----:B------:R-:W-:-:S07]  /*5090*/  F2FP.BF16.F32.PACK_AB R39, R61, R56 ;  /* 0x000000383d27723e */ /* 0x000fce00000010ff */
.L_x_1575:
[----:B------:R-:W-:Y:S05]  /*50a0*/  BSYNC B2 ;  /* 0x0000000000027941 */ /* 0x000fea0003800000 */
.L_x_1574:
[----:B------:R-:W-:Y:S02]  /*50b0*/  ULDC.64 UR4, c[0x0][0x208] ;  /* 0x0000820000047ab9 */ /* 0x000fe40000000a00 */
[----:B--2---:R1:W-:Y:S03]  /*50c0*/  STG.E.128 desc[UR4][R48.64], R36 ;  /* 0x0000002430007986 */ /* 0x0043e6000c101d04 */
.L_x_1573:
[----:B------:R-:W-:Y:S05]  /*50d0*/  BSYNC B1 ;  /* 0x0000000000017941 */ /* 0x000fea0003800000 */
.L_x_1572:
        /* <DEDUP_REMOVED lines=9> */
[--C-:B------:R-:W-:Y:S02]  /*5170*/  SHF.R.U64 R52, R54, 0x10, R55.reuse ;  /* 0x0000001036347819 */ /* 0x100fe40000001237 */
        /* <DEDUP_REMOVED lines=14> */
[C---:B------:R-:W-:Y:S01]  /*5260*/  FMUL.FTZ R58, R52.reuse, R56 ;  /* 0x00000038343a7220 */ /* 0x040fe20000410000 */
[----:B------:R-:W-:Y:S01]  /*5270*/  LOP3.LUT R38, R39, 0xffff0000, RZ, 0xc0, !PT ;  /* 0xffff000027267812 */ /* 0x000fe200078ec0ff */
[----:B------:R-:W-:Y:S01]  /*5280*/  FMUL.FTZ R59, R52, R54 ;  /* 0x00000036343b7220 */ /* 0x000fe20000410000 */
[----:B------:R-:W-:Y:S01]  /*5290*/  LOP3.LUT R126, R126, 0xffff0000, RZ, 0xc0, !PT ;  /* 0xffff00007e7e7812 */ /* 0x000fe200078ec0ff */
[----:B------:R-:W-:Y:S01]  /*52a0*/  FMUL.FTZ R61, R53, R57 ;  /* 0x00000039353d7220 */ /* 0x000fe20000410000 */
[----:B------:R-:W-:Y:S01]  /*52b0*/  LOP3.LUT R124, R124, 0xffff0000, RZ, 0xc0, !PT ;  /* 0xffff00007c7c7812 */ /* 0x000fe200078ec0ff */
[----:B------:R-:W-:Y:S01]  /*52c0*/  IMAD.U32 R125, R125, 0x10000, RZ ;  /* 0x000100007d7d7824 */ /* 0x000fe200078e00ff */
[----:B------:R-:W-:Y:S01]  /*52d0*/  LOP3.LUT R36, R36, 0xffff0000, RZ, 0xc0, !PT ;  /* 0xffff000024247812 */ /* 0x000fe200078ec0ff */
[----:B------:R-:W-:Y:S01]  /*52e0*/  FMUL.FTZ R53, R53, R55 ;  /* 0x0000003735357220 */ /* 0x000fe20000410000 */
[----:B------:R-:W-:-:S02]  /*52f0*/  IMAD.U32 R123, R123, 0x10000, RZ ;  /* 0x000100007b7b7824 */ /* 0x000fc400078e00ff */
[C---:B------:R-:W-:Y:S01]  /*5300*/  FFMA.FTZ R58, R51.reuse, R54, -R58 ;  /* 0x00000036333a7223 */ /* 0x040fe2000001083a */
[----:B------:R-:W-:Y:S01]  /*5310*/  FFMA.FTZ R59, R51, R56, R59 ;  /* 0x00000038333b7223 */ /* 0x000fe2000001003b */
[C---:B------:R-:W-:Y:S01]  /*5320*/  FMUL.FTZ R52, R38.reuse, R126 ;  /* 0x0000007e26347220 */ /* 0x040fe20000410000 */
[----:B------:R-:W-:Y:S01]  /*5330*/  FMUL.FTZ R51, R38, R124 ;  /* 0x0000007c26337220 */ /* 0x000fe20000410000 */
[----:B------:R-:W-:Y:S01]  /*5340*/  FFMA.FTZ R61, R50, R55, -R61 ;  /* 0x00000037323d7223 */ /* 0x000fe2000001083d */
[----:B------:R-:W-:Y:S01]  /*5350*/  FMUL.FTZ R38, R36, R125 ;  /* 0x0000007d24267220 */ /* 0x000fe20000410000 */
[----:B------:R-:W-:Y:S01]  /*5360*/  FFMA.FTZ R50, R50, R57, R53 ;  /* 0x0000003932327223 */ /* 0x000fe20000010035 */
[-C--:B------:R-:W-:Y:S01]  /*5370*/  FMUL.FTZ R36, R36, R123.reuse ;  /* 0x0000007b24247220 */ /* 0x080fe20000410000 */
[----:B------:R-:W-:Y:S02]  /*5380*/  IMAD.U32 R39, R39, 0x10000, RZ ;  /* 0x0001000027277824 */ /* 0x000fe400078e00ff */
[----:B------:R-:W-:Y:S01]  /*5390*/  FFMA.FTZ R38, R37, R123, -R38 ;  /* 0x0000007b25267223 */ /* 0x000fe20000010826 */
[----:B------:R-:W-:Y:S01]  /*53a0*/  F2FP.BF16.F32.PACK_AB R58, R59, R58 ;  /* 0x0000003a3b3a723e */ /* 0x000fe200000010ff */
[----:B------:R-:W-:Y:S01]  /*53b0*/  FFMA.FTZ R37, R37, R125, R36 ;  /* 0x0000007d25257223 */ /* 0x000fe20000010024 */
[C---:B------:R-:W-:Y:S01]  /*53c0*/  FFMA.FTZ R52, R39.reuse, R124, -R52 ;  /* 0x0000007c27347223 */ /* 0x040fe20000010834 */
[----:B------:R-:W-:Y:S01]  /*53d0*/  FFMA.FTZ R51, R39, R126, R51 ;  /* 0x0000007e27337223 */ /* 0x000fe20000010033 */
[----:B------:R-:W-:-:S02]  /*53e0*/  F2FP.BF16.F32.PACK_AB R50, R50, R61 ;  /* 0x0000003d3232723e */ /* 0x000fc400000010ff */
[----:B------:R-:W-:Y:S01]  /*53f0*/  F2FP.BF16.F32.PACK_AB R36, R37, R38 ;  /* 0x000000262524723e */ /* 0x000fe200000010ff */
[----:B------:R-:W-:Y:S01]  /*5400*/  IMAD.MOV.U32 R37, RZ, RZ, R58 ;  /* 0x000000ffff257224 */ /* 0x000fe200078e003a */
[----:B------:R-:W-:Y:S01]  /*5410*/  F2FP.BF16.F32.PACK_AB R39, R51, R52 ;  /* 0x000000343327723e */ /* 0x000fe200000010ff */
[----:B------:R-:W-:-:S07]  /*5420*/  IMAD.MOV.U32 R38, RZ, RZ, R50 ;  /* 0x000000ffff267224 */ /* 0x000fce00078e0032 */
.L_x_1579:
[----:B------:R-:W-:Y:S05]  /*5430*/  BSYNC B2 ;  /* 0x0000000000027941 */ /* 0x000fea0003800000 */
.L_x_1578:
[----:B------:R-:W-:Y:S02]  /*5440*/  ULDC.64 UR4, c[0x0][0x208] ;  /* 0x0000820000047ab9 */ /* 0x000fe40000000a00 */
[----:B--2---:R1:W-:Y:S03]  /*5450*/  STG.E.128 desc[UR4][R48.64+0x80], R36 ;  /* 0x0000802430007986 */ /* 0x0043e6000c101d04 */
.L_x_1577:
[----:B------:R-:W-:Y:S05]  /*5460*/  BSYNC B1 ;  /* 0x0000000000017941 */ /* 0x000fea0003800000 */
.L_x_1576:
[----:B------:R-:W-:Y:S01]  /*5470*/  ISETP.NE.AND P3, PT, R94, RZ, PT ;  /* 0x000000ff5e00720c */ /* 0x000fe20003f65270 */
[----:B------:R-:W-:-:S12]  /*5480*/  BSSY B1, `(.L_x_1580) ;  /* 0x0000036000017945 */ /* 0x000fd80003800000 */
[----:B------:R-:W-:Y:S05]  /*5490*/  @!P3 BRA `(.L_x_1581) ;  /* 0x0000000000d0b947 */ /* 0x000fea0003800000 */
[----:B-1234-:R1:W2:Y:S01]  /*54a0*/  LDS.128 R36, [R103+0x25400] ;  /* 0x0254000067247984 */ /* 0x01e2a20000000c00 */
[----:B------:R-:W-:Y:S01]  /*54b0*/  ISETP.GE.AND P3, PT, R233, R116, PT ;  /* 0x00000074e900720c */ /* 0x000fe20003f66270 */
[----:B------:R-:W-:-:S12]  /*54c0*/  BSSY B2, `(.L_x_1582) ;  /* 0x000002f000027945 */ /* 0x000fd80003800000 */
[----:B-1----:R-:W-:Y:S05]  /*54d0*/  @P3 BRA `(.L_x_1583) ;  /* 0x0000000000b43947 */ /* 0x002fea0003800000 */
[----:B------:R-:W-:Y:S02]  /*54e0*/  SHF.R.U64 R50, R44, 0x10, R45 ;  /* 0x000000102c327819 */ /* 0x000fe4000000122d */
[--C-:B------:R-:W-:Y:S02]  /*54f0*/  SHF.R.U64 R44, R46, 0x10, R47.reuse ;  /* 0x000000102e2c7819 */ /* 0x100fe4000000122f */
[----:B------:R-:W-:Y:S02]  /*5500*/  SHF.R.U32.HI R51, RZ, 0x10, R47 ;  /* 0x00000010ff337819 */ /* 0x000fe4000001162f */
[----:B------:R-:W-:Y:S01]  /*5510*/  SHF.R.U32.HI R53, RZ, 0x10, R45 ;  /* 0x00000010ff357819 */ /* 0x000fe2000001162d */
[----:B--2---:R-:W-:Y:S01]  /*5520*/  IMAD.U32 R45, R38, 0x10000, RZ ;  /* 0x00010000262d7824 */ /* 0x004fe200078e00ff */
[----:B------:R-:W-:Y:S02]  /*5530*/  PRMT R119, R119, 0x5410, R50 ;  /* 0x0000541077777816 */ /* 0x000fe40000000032 */
[----:B------:R-:W-:-:S02]  /*5540*/  PRMT R121, R121, 0x5410, R44 ;  /* 0x0000541079797816 */ /* 0x000fc4000000002c */
[----:B------:R-:W-:Y:S02]  /*5550*/  PRMT R122, R122, 0x5410, R51 ;  /* 0x000054107a7a7816 */ /* 0x000fe40000000033 */
[----:B------:R-:W-:Y:S02]  /*5560*/  PRMT R120, R120, 0x5410, R53 ;  /* 0x0000541078787816 */ /* 0x000fe40000000035 */
[----:B------:R-:W-:Y:S01]  /*5570*/  LOP3.LUT R44, R37, 0xffff0000, RZ, 0xc0, !PT ;  /* 0xffff0000252c7812 */ /* 0x000fe200078ec0ff */
[----:B------:R-:W-:Y:S01]  /*5580*/  IMAD.U32 R53, R122, 0x10000, RZ ;  /* 0x000100007a357824 */ /* 0x000fe200078e00ff */
[----:B------:R-:W-:Y:S01]  /*5590*/  LOP3.LUT R52, R121, 0xffff0000, RZ, 0xc0, !PT ;  /* 0xffff000079347812 */ /* 0x000fe200078ec0ff */
[----:B------:R-:W-:Y:S01]  /*55a0*/  IMAD.U32 R51, R120, 0x10000, RZ ;  /* 0x0001000078337824 */ /* 0x000fe200078e00ff */
[----:B------:R-:W-:Y:S01]  /*55b0*/  LOP3.LUT R50, R119, 0xffff0000, RZ, 0xc0, !PT ;  /* 0xffff000077327812 */ /* 0x000fe200078ec0ff */
[----:B------:R-:W-:Y:S01]  /*55c0*/  IMAD.U32 R121, R121, 0x10000, RZ ;  /* 0x0001000079797824 */ /* 0x000fe200078e00ff */
[----:B------:R-:W-:Y:S01]  /*55d0*/  LOP3.LUT R46, R38, 0xffff0000, RZ, 0xc0, !PT ;  /* 0xffff0000262e7812 */ /* 0x000fe200078ec0ff */
[C---:B------:R-:W-:Y:S01]  /*55e0*/  IMAD.U32 R38, R39.reuse, 0x10000, RZ ;  /* 0x0001000027267824 */ /* 0x040fe200078e00ff */
[----:B------:R-:W-:Y:S01]  /*55f0*/  LOP3.LUT R47, R39, 0xffff0000, RZ, 0xc0, !PT ;  /* 0xffff0000272f7812 */ /* 0x000fe200078ec0ff */
[----:B------:R-:W-:-:S02]  /*5600*/  IMAD.U32 R39, R37, 0x10000, RZ ;  /* 0x0001000025277824 */ /* 0x000fc400078e00ff */
[----:B------:R-:W-:Y:S01]  /*5610*/  FMUL.FTZ R54, R44, R52 ;  /* 0x000000342c367220 */ /* 0x000fe20000410000 */
[----:B------:R-:W-:Y:S02]  /*5620*/  IMAD.U32 R37, R36, 0x10000, RZ ;  /* 0x0001000024257824 */ /* 0x000fe400078e00ff */
[-C--:B------:R-:W-:Y:S01]  /*5630*/  FMUL.FTZ R55, R44, R50.reuse ;  /* 0x000000322c377220 */ /* 0x080fe20000410000 */
[----:B------:R-:W-:Y:S01]  /*5640*/  LOP3.LUT R36, R36, 0xffff0000, RZ, 0xc0, !PT ;  /* 0xffff000024247812 */ /* 0x000fe200078ec0ff */
[----:B------:R-:W-:Y:S01]  /*5650*/  FMUL.FTZ R44, R46, R53 ;  /* 0x000000352e2c7220 */ /* 0x000fe20000410000 */
[----:B------:R-:W-:Y:S01]  /*5660*/  LOP3.LUT R122, R122, 0xffff0000, RZ, 0xc0, !PT ;  /* 0xffff00007a7a7812 */ /* 0x000fe200078ec0ff */
[----:B------:R-:W-:Y:S01]  /*5670*/  IMAD.U32 R119, R119, 0x10000, RZ ;  /* 0x0001000077777824 */ /* 0x000fe200078e00ff */
[----:B------:R-:W-:Y:S01]  /*5680*/  LOP3.LUT R120, R120, 0xffff0000, RZ, 0xc0, !PT ;  /* 0xffff000078787812 */ /* 0x000fe200078ec0ff */
[-C--:B------:R-:W-:Y:S01]  /*5690*/  FMUL.FTZ R46, R46, R51.reuse ;  /* 0x000000332e2e7220 */ /* 0x080fe20000410000 */
[C---:B------:R-:W-:Y:S01]  /*56a0*/  FFMA.FTZ R54, R39.reuse, R50, -R54 ;  /* 0x0000003227367223 */ /* 0x040fe20000010836 */
[----:B------:R-:W-:Y:S01]  /*56b0*/  FFMA.FTZ R55, R39, R52, R55 ;  /* 0x0000003427377223 */ /* 0x000fe20000010037 */
[----:B------:R-:W-:Y:S01]  /*56c0*/  FFMA.FTZ R51, R45, R51, -R44 ;  /* 0x000000332d337223 */ /* 0x000fe2000001082c */
[C---:B------:R-:W-:Y:S01]  /*56d0*/  FMUL.FTZ R39, R47.reuse, R122 ;  /* 0x0000007a2f277220 */ /* 0x040fe20000410000 */
[C---:B------:R-:W-:Y:S01]  /*56e0*/  FMUL.FTZ R44, R36.reuse, R121 ;  /* 0x00000079242c7220 */ /* 0x040fe20000410000 */
[-C--:B------:R-:W-:Y:S01]  /*56f0*/  FMUL.FTZ R47, R47, R120.reuse ;  /* 0x000000782f2f7220 */ /* 0x080fe20000410000 */
[-C--:B------:R-:W-:Y:S01]  /*5700*/  FMUL.FTZ R36, R36, R119.reuse ;  /* 0x0000007724247220 */ /* 0x080fe20000410000 */
[C---:B------:R-:W-:Y:S01]  /*5710*/  FFMA.FTZ R39, R38.reuse, R120, -R39 ;  /* 0x0000007826277223 */ /* 0x040fe20000010827 */
[C---:B------:R-:W-:Y:S01]  /*5720*/  FFMA.FTZ R44, R37.reuse, R119, -R44 ;  /* 0x00000077252c7223 */ /* 0x040fe2000001082c */
[----:B------:R-:W-:Y:S01]  /*5730*/  FFMA.FTZ R38, R38, R122, R47 ;  /* 0x0000007a26267223 */ /* 0x000fe2000001002f */
[----:B------:R-:W-:Y:S01]  /*5740*/  FFMA.FTZ R37, R37, R121, R36 ;  /* 0x0000007925257223 */ /* 0x000fe20000010024 */
[----:B------:R-:W-:Y:S01]  /*5750*/  FFMA.FTZ R46, R45, R53, R46 ;  /* 0x000000352d2e7223 */ /* 0x000fe2000001002e */
[----:B------:R-:W-:-:S02]  /*5760*/  F2FP.BF16.F32.PACK_AB R54, R55, R54 ;  /* 0x000000363736723e */ /* 0x000fc400000010ff */
[----:B------:R-:W-:Y:S02]  /*5770*/  F2FP.BF16.F32.PACK_AB R39, R38, R39 ;  /* 0x000000272627723e */ /* 0x000fe400000010ff */
[----:B------:R-:W-:Y:S01]  /*5780*/  F2FP.BF16.F32.PACK_AB R36, R37, R44 ;  /* 0x0000002c2524723e */ /* 0x000fe200000010ff */
[----:B------:R-:W-:Y:S01]  /*5790*/  IMAD.MOV.U32 R37, RZ, RZ, R54 ;  /* 0x000000ffff257224 */ /* 0x000fe200078e0036 */
[----:B------:R-:W-:-:S07]  /*57a0*/  F2FP.BF16.F32.PACK_AB R38, R46, R51 ;  /* 0x000000332e26723e */ /* 0x000fce00000010ff */
.L_x_1583:
[----:B------:R-:W-:Y:S05]  /*57b0*/  BSYNC B2 ;  /* 0x0000000000027941 */ /* 0x000fea0003800000 */
.L_x_1582:
[----:B------:R-:W-:Y:S02]  /*57c0*/  ULDC.64 UR4, c[0x0][0x208] ;  /* 0x0000820000047ab9 */ /* 0x000fe40000000a00 */
[----:B--2---:R1:W-:Y:S03]  /*57d0*/  STG.E.128 desc[UR4][R48.64+0x100], R36 ;  /* 0x0001002430007986 */ /* 0x0043e6000c101d04 */
.L_x_1581:
[----:B------:R-:W-:Y:S05]  /*57e0*/  BSYNC B1 ;  /* 0x0000000000017941 */ /* 0x000fea0003800000 */
.L_x_1580:
[----:B------:R-:W-:-:S13]  /*57f0*/  ISETP.NE.AND P3, PT, R95, RZ, PT ;  /* 0x000000ff5f00720c */ /* 0x000fda0003f65270 */
[----:B------:R-:W-:Y:S05]  /*5800*/  @!P3 BRA `(.L_x_1571) ;  /* 0x0000003000a0b947 */ /* 0x000fea0003800000 */
[----:B-1234-:R1:W2:Y:S01]  /*5810*/  LDS.128 R36, [R103+0x27400] ;  /* 0x0274000067247984 */ /* 0x01e2a20000000c00 */
[----:B------:R-:W-:Y:S01]  /*5820*/  ISETP.GE.AND P3, PT, R235, R116, PT ;  /* 0x00000074eb00720c */ /* 0x000fe20003f66270 */
[----:B------:R-:W-:-:S12]  /*5830*/  BSSY B1, `(.L_x_1584) ;  /* 0x0000030000017945 */ /* 0x000fd80003800000 */
[----:B-1----:R-:W-:Y:S05]  /*5840*/  @P3 BRA `(.L_x_1585) ;  /* 0x0000000000b83947 */ /* 0x002fea0003800000 */
[----:B------:R-:W-:Y:S01]  /*5850*/  SHF.R.U64 R44, R42, 0x10, R43 ;  /* 0x000000102a2c7819 */ /* 0x000fe2000000122b */
[----:B--2---:R-:W-:Y:S01]  /*5860*/  IMAD.U32 R42, R39, 0x10000, RZ ;  /* 0x00010000272a7824 */ /* 0x004fe200078e00ff */
[----:B------:R-:W-:Y:S01]  /*5870*/  SHF.R.U64 R47, R40, 0x10, R41 ;  /* 0x00000010282f7819 */ /* 0x000fe20000001229 */
[----:B------:R-:W-:Y:S01]  /*5880*/  IMAD.U32 R40, R38, 0x10000, RZ ;  /* 0x0001000026287824 */ /* 0x000fe200078e00ff */
[----:B------:R-:W-:Y:S02]  /*5890*/  SHF.R.U32.HI R45, RZ, 0x10, R43 ;  /* 0x00000010ff2d7819 */ /* 0x000fe4000001162b */
[----:B------:R-:W-:Y:S02]  /*58a0*/  SHF.R.U32.HI R46, RZ, 0x10, R41 ;  /* 0x00000010ff2e7819 */ /* 0x000fe40000011629 */
[----:B------:R-:W-:Y:S02]  /*58b0*/  PRMT R117, R117, 0x5410, R44 ;  /* 0x0000541075757816 */ /* 0x000fe4000000002c */
[----:B------:R-:W-:-:S02]  /*58c0*/  PRMT R114, R114, 0x5410, R47 ;  /* 0x0000541072727816 */ /* 0x000fc4000000002f */
[----:B------:R-:W-:Y:S02]  /*58d0*/  PRMT R118, R118, 0x5410, R45 ;  /* 0x0000541076767816 */ /* 0x000fe4000000002d */
[----:B------:R-:W-:Y:S02]  /*58e0*/  LOP3.LUT R43, R39, 0xffff0000, RZ, 0xc0, !PT ;  /* 0xffff0000272b7812 */ /* 0x000fe400078ec0ff */
[----:B------:R-:W-:Y:S01]  /*58f0*/  PRMT R115, R115, 0x5410, R46 ;  /* 0x0000541073737816 */ /* 0x000fe2000000002e */
[----:B------:R-:W-:Y:S01]  /*5900*/  IMAD.U32 R47, R118, 0x10000, RZ ;  /* 0x00010000762f7824 */ /* 0x000fe200078e00ff */
[----:B------:R-:W-:Y:S02]  /*5910*/  LOP3.LUT R39, R37, 0xffff0000, RZ, 0xc0, !PT ;  /* 0xffff000025277812 */ /* 0x000fe400078ec0ff */
[----:B------:R-:W-:Y:S01]  /*5920*/  LOP3.LUT R46, R117, 0xffff0000, RZ, 0xc0, !PT ;  /* 0xffff0000752e7812 */ /* 0x000fe200078ec0ff */
[----:B------:R-:W-:Y:S01]  /*5930*/  IMAD.U32 R45, R115, 0x10000, RZ ;  /* 0x00010000732d7824 */ /* 0x000fe200078e00ff */
[----:B------:R-:W-:Y:S01]  /*5940*/  LOP3.LUT R44, R114, 0xffff0000, RZ, 0xc0, !PT ;  /* 0xffff0000722c7812 */ /* 0x000fe200078ec0ff */
[----:B------:R-:W-:Y:S01]  /*5950*/  IMAD.U32 R117, R117, 0x10000, RZ ;  /* 0x0001000075757824 */ /* 0x000fe200078e00ff */
[----:B------:R-:W-:Y:S01]  /*5960*/  LOP3.LUT R41, R38, 0xffff0000, RZ, 0xc0, !PT ;  /* 0xffff000026297812 */ /* 0x000fe200078ec0ff */
[----:B------:R-:W-:-:S02]  /*5970*/  IMAD.U32 R38, R37, 0x10000, RZ ;  /* 0x0001000025267824 */ /* 0x000fc400078e00ff */
[C---:B------:R-:W-:Y:S01]  /*5980*/  FMUL.FTZ R51, R39.reuse, R46 ;  /* 0x0000002e27337220 */ /* 0x040fe20000410000 */
[C---:B------:R-:W-:Y:S02]  /*5990*/  IMAD.U32 R37, R36.reuse, 0x10000, RZ ;  /* 0x0001000024257824 */ /* 0x040fe400078e00ff */
[-C--:B------:R-:W-:Y:S01]  /*59a0*/  FMUL.FTZ R39, R39, R44.reuse ;  /* 0x0000002c27277220 */ /* 0x080fe20000410000 */
[----:B------:R-:W-:Y:S01]  /*59b0*/  LOP3.LUT R36, R36, 0xffff0000, RZ, 0xc0, !PT ;  /* 0xffff000024247812 */ /* 0x000fe200078ec0ff */
[C---:B------:R-:W-:Y:S01]  /*59c0*/  FMUL.FTZ R53, R41.reuse, R47 ;  /* 0x0000002f29357220 */ /* 0x040fe20000410000 */
[----:B------:R-:W-:Y:S01]  /*59d0*/  LOP3.LUT R118, R118, 0xffff0000, RZ, 0xc0, !PT ;  /* 0xffff000076767812 */ /* 0x000fe200078ec0ff */
[-C--:B------:R-:W-:Y:S01]  /*59e0*/  FMUL.FTZ R41, R41, R45.reuse ;  /* 0x0000002d29297220 */ /* 0x080fe20000410000 */
[----:B------:R-:W-:Y:S01]  /*59f0*/  LOP3.LUT R115, R115, 0xffff0000, RZ, 0xc0, !PT ;  /* 0xffff000073737812 */ /* 0x000fe200078ec0ff */
[----:B------:R-:W-:Y:S02]  /*5a00*/  IMAD.U32 R114, R114, 0x10000, RZ ;  /* 0x0001000072727824 */ /* 0x000fe400078e00ff */
[C---:B------:R-:W-:Y:S01]  /*5a10*/  FFMA.FTZ R51, R38.reuse, R44, -R51 ;  /* 0x0000002c26337223 */ /* 0x040fe20000010833 */
[----:B------:R-:W-:Y:S01]  /*5a20*/  FFMA.FTZ R46, R38, R46, R39 ;  /* 0x0000002e262e7223 */ /* 0x000fe20000010027 */
[----:B------:R-:W-:Y:S01]  /*5a30*/  FFMA.FTZ R53, R40, R45, -R53 ;  /* 0x0000002d28357223 */ /* 0x000fe20000010835 */
[----:B------:R-:W-:Y:S01]  /*5a40*/  FMUL.FTZ R38, R36, R117 ;  /* 0x0000007524267220 */ /* 0x000fe20000410000 */
[----:B------:R-:W-:Y:S01]  /*5a50*/  FFMA.FTZ R40, R40, R47, R41 ;  /* 0x0000002f28287223 */ /* 0x000fe20000010029 */
[C---:B------:R-:W-:Y:S01]  /*5a60*/  FMUL.FTZ R39, R43.reuse, R118 ;  /* 0x000000762b277220 */ /* 0x040fe20000410000 */
[-C--:B------:R-:W-:Y:S01]  /*5a70*/  FMUL.FTZ R36, R36, R114.reuse ;  /* 0x0000007224247220 */ /* 0x080fe20000410000 */
[-C--:B------:R-:W-:Y:S01]  /*5a80*/  FMUL.FTZ R43, R43, R115.reuse ;  /* 0x000000732b2b7220 */ /* 0x080fe20000410000 */
[C---:B------:R-:W-:Y:S01]  /*5a90*/  FFMA.FTZ R38, R37.reuse, R114, -R38 ;  /* 0x0000007225267223 */ /* 0x040fe20000010826 */
[C---:B------:R-:W-:Y:S01]  /*5aa0*/  FFMA.FTZ R39, R42.reuse, R115, -R39 ;  /* 0x000000732a277223 */ /* 0x040fe20000010827 */
[----:B------:R-:W-:Y:S01]  /*5ab0*/  FFMA.FTZ R37, R37, R117, R36 ;  /* 0x0000007525257223 */ /* 0x000fe20000010024 */
[----:B------:R-:W-:Y:S01]  /*5ac0*/  FFMA.FTZ R42, R42, R118, R43 ;  /* 0x000000762a2a7223 */ /* 0x000fe2000001002b */
[----:B------:R-:W-:-:S02]  /*5ad0*/  F2FP.BF16.F32.PACK_AB R46, R46, R51 ;  /* 0x000000332e2e723e */ /* 0x000fc400000010ff */
[----:B------:R-:W-:Y:S02]  /*5ae0*/  F2FP.BF16.F32.PACK_AB R40, R40, R53 ;  /* 0x000000352828723e */ /* 0x000fe400000010ff */
[----:B------:R-:W-:Y:S01]  /*5af0*/  F2FP.BF16.F32.PACK_AB R36, R37, R38 ;  /* 0x000000262524723e */ /* 0x000fe200000010ff */
[----:B------:R-:W-:Y:S01]  /*5b00*/  IMAD.MOV.U32 R37, RZ, RZ, R46 ;  /* 0x000000ffff257224 */ /* 0x000fe200078e002e */
[----:B------:R-:W-:Y:S01]  /*5b10*/  F2FP.BF16.F32.PACK_AB R39, R42, R39 ;  /* 0x000000272a27723e */ /* 0x000fe200000010ff */
[----:B------:R-:W-:-:S07]  /*5b20*/  IMAD.MOV.U32 R38, RZ, RZ, R40 ;  /* 0x000000ffff267224 */ /* 0x000fce00078e0028 */
.L_x_1585:
[----:B------:R-:W-:Y:S05]  /*5b30*/  BSYNC B1 ;  /* 0x0000000000017941 */ /* 0x000fea0003800000 */
.L_x_1584:
[----:B------:R-:W-:Y:S02]  /*5b40*/  ULDC.64 UR4, c[0x0][0x208] ;  /* 0x0000820000047ab9 */ /* 0x000fe40000000a00 */
[----:B--2---:R1:W-:Y:S01]  /*5b50*/  STG.E.128 desc[UR4][R48.64+0x180], R36 ;  /* 0x0001802430007986 */ /* 0x0043e2000c101d04 */
[----:B------:R-:W-:Y:S05]  /*5b60*/  BRA `(.L_x_1571) ;  /* 0x0000002c00c87947 */ /* 0x000fea0003800000 */
.L_x_1547:
        /* <DEDUP_REMOVED lines=16> */
[----:B------:R-:W-:Y:S01]  /*5c70*/  LEA R52, P3, R38, UR4, 0x1 ;  /* 0x0000000426347c11 */ /* 0x000fe2000f8608ff */
[----:B------:R-:W-:Y:S01]  /*5c80*/  IMAD.X R39, R99, 0x1, R32, P2 ;  /* 0x0000000163277824 */ /* 0x000fe200010e0620 */
[----:B------:R-:W-:Y:S01]  /*5c90*/  LEA R56, P2, R36, UR6, 0x1 ;  /* 0x0000000624387c11 */ /* 0x000fe2000f8408ff */
[----:B------:R-:W-:Y:S01]  /*5ca0*/  IMAD.X R37, R109, 0x1, R34, P5 ;  /* 0x000000016d257824 */ /* 0x000fe200028e0622 */
[----:B------:R-:W-:Y:S02]  /*5cb0*/  ISETP.GE.AND P5, PT, R226, R116, PT ;  /* 0x00000074e200720c */ /* 0x000fe40003fa6270 */
[----:B------:R-:W-:-:S02]  /*5cc0*/  CS2R R42, SRZ ;  /* 0x00000000002a7805 */ /* 0x000fc4000001ff00 */
[----:B------:R-:W-:Y:S02]  /*5cd0*/  LEA.HI.X R53, R38, UR5, R39, 0x1, P3 ;  /* 0x0000000526357c11 */ /* 0x000fe400098f0c27 */
[----:B------:R-:W-:Y:S02]  /*5ce0*/  CS2R R40, SRZ ;  /* 0x0000000000287805 */ /* 0x000fe4000001ff00 */
[----:B------:R-:W-:Y:S02]  /*5cf0*/  ISETP.GE.AND P3, PT, R18, R116, PT ;  /* 0x000000741200720c */ /* 0x000fe40003f66270 */
[----:B------:R-:W-:Y:S02]  /*5d00*/  CS2R R38, SRZ ;  /* 0x0000000000267805 */ /* 0x000fe4000001ff00 */
[----:B------:R-:W-:Y:S02]  /*5d10*/  LEA.HI.X R57, R36, UR7, R37, 0x1, P2 ;  /* 0x0000000724397c11 */ /* 0x000fe400090f0c25 */
[----:B------:R-:W-:-:S02]  /*5d20*/  CS2R R36, SRZ ;  /* 0x0000000000247805 */ /* 0x000fc4000001ff00 */
[----:B------:R-:W-:Y:S02]  /*5d30*/  CS2R R50, SRZ ;  /* 0x0000000000327805 */ /* 0x000fe4000001ff00 */
[----:B------:R-:W-:Y:S02]  /*5d40*/  CS2R R48, SRZ ;  /* 0x0000000000307805 */ /* 0x000fe4000001ff00 */
[----:B------:R-:W-:Y:S02]  /*5d50*/  CS2R R46, SRZ ;  /* 0x00000000002e7805 */ /* 0x000fe4000001ff00 */
[----:B------:R-:W-:Y:S01]  /*5d60*/  CS2R R44, SRZ ;  /* 0x00000000002c7805 */ /* 0x000fe2000001ff00 */
[----:B------:R-:W-:Y:S02]  /*5d70*/  ULDC.64 UR8, c[0x0][0x208] ;  /* 0x0000820000087ab9 */ /* 0x000fe40000000a00 */
[----:B------:R0:W5:Y:S04]  /*5d80*/  @!P5 LDG.E.128 R36, desc[UR8][R52.64+0x80] ;  /* 0x000080083424d981 */ /* 0x000168000c1e1d00 */
[----:B------:R0:W5:Y:S04]  /*5d90*/  @!P3 LDG.E.128 R40, desc[UR8][R52.64] ;  /* 0x000000083428b981 */ /* 0x000168000c1e1d00 */
[----:B------:R0:W5:Y:S04]  /*5da0*/  @!P3 LDG.E.128 R48, desc[UR8][R56.64] ;  /* 0x000000083830b981 */ /* 0x000168000c1e1d00 */
[----:B------:R0:W5:Y:S02]  /*5db0*/  @!P5 LDG.E.128 R44, desc[UR8][R56.64+0x80] ;  /* 0x00008008382cd981 */ /* 0x000164000c1e1d00 */
.L_x_1587:
[----:B------:R-:W-:Y:S05]  /*5dc0*/  BSYNC B1 ;  /* 0x0000000000017941 */ /* 0x000fea0003800000 */
.L_x_1586:
        /* <DEDUP_REMOVED lines=19> */
[----:B------:R-:W-:Y:S02]  /*5f00*/  CS2R R64, SRZ ;  /* 0x0000000000407805 */ /* 0x000fe4000001ff00 */
[----:B------:R-:W-:Y:S02]  /*5f10*/  CS2R R62, SRZ ;  /* 0x00000000003e7805 */ /* 0x000fe4000001ff00 */
[----:B------:R-:W-:Y:S02]  /*5f20*/  IADD3.X R109, R34, R109, R26, P2, P5 ;  /* 0x0000006d226d7210 */ /* 0x000fe400017ea41a */
[----:B------:R-:W-:Y:S02]  /*5f30*/  CS2R R60, SRZ ;  /* 0x00000000003c7805 */ /* 0x000fe4000001ff00 */
[----:B------:R-:W-:Y:S01]  /*5f40*/  LEA R68, P5, R71, UR4, 0x1 ;  /* 0x0000000447447c11 */ /* 0x000fe2000f8a08ff */
[----:B------:R-:W-:Y:S01]  /*5f50*/  ULDC.64 UR8, c[0x0][0x208] ;  /* 0x0000820000087ab9 */ /* 0x000fe20000000a00 */
[----:B------:R-:W-:-:S02]  /*5f60*/  LEA R70, P2, R52, UR6, 0x1 ;  /* 0x0000000634467c11 */ /* 0x000fc4000f8408ff */
[----:B------:R-:W-:Y:S02]  /*5f70*/  LEA.HI.X R69, R71, UR5, R54, 0x1, P5 ;  /* 0x0000000547457c11 */ /* 0x000fe4000a8f0c36 */
[----:B------:R-:W-:Y:S02]  /*5f80*/  CS2R R54, SRZ ;  /* 0x0000000000367805 */ /* 0x000fe4000001ff00 */
[----:B------:R-:W-:Y:S02]  /*5f90*/  LEA.HI.X R71, R52, UR7, R109, 0x1, P2 ;  /* 0x0000000734477c11 */ /* 0x000fe400090f0c6d */
[----:B------:R-:W-:Y:S02]  /*5fa0*/  CS2R R52, SRZ ;  /* 0x0000000000347805 */ /* 0x000fe4000001ff00 */
[-C--:B------:R-:W-:Y:S02]  /*5fb0*/  ISETP.GE.AND P5, PT, R18, R116.reuse, PT ;  /* 0x000000741200720c */ /* 0x080fe40003fa6270 */
[----:B------:R-:W-:-:S11]  /*5fc0*/  ISETP.GE.AND P2, PT, R226, R116, PT ;  /* 0x00000074e200720c */ /* 0x000fd60003f46270 */
[----:B------:R0:W5:Y:S04]  /*5fd0*/  @!P5 LDG.E.128 R56, desc[UR8][R68.64] ;  /* 0x000000084438d981 */ /* 0x000168000c1e1d00 */
[----:B------:R0:W5:Y:S04]  /*5fe0*/  @!P2 LDG.E.128 R52, desc[UR8][R68.64+0x80] ;  /* 0x000080084434a981 */ /* 0x000168000c1e1d00 */
[----:B------:R0:W5:Y:S04]  /*5ff0*/  @!P5 LDG.E.128 R64, desc[UR8][R70.64] ;  /* 0x000000084640d981 */ /* 0x000168000c1e1d00 */
[----:B------:R0:W5:Y:S02]  /*6000*/  @!P2 LDG.E.128 R60, desc[UR8][R70.64+0x80] ;  /* 0x00008008463ca981 */ /* 0x000164000c1e1d00 */
.L_x_1589:
[----:B------:R-:W-:Y:S05]  /*6010*/  BSYNC B1 ;  /* 0x0000000000017941 */ /* 0x000fea0003800000 */
.L_x_1588:
[----:B0-----:R-:W2:Y:S01]  /*6020*/  LDL R68, [R1+0x20] ;  /* 0x0000200001447983 */ /* 0x001ea20000100800 */
[----:B-----5:R-:W-:Y:S02]  /*6030*/  IMAD.MOV.U32 R69, RZ, RZ, R39 ;  /* 0x000000ffff457224 */ /* 0x020fe400078e0027 */
[----:B------:R-:W-:Y:S02]  /*6040*/  IMAD.MOV.U32 R70, RZ, RZ, R42 ;  /* 0x000000ffff467224 */ /* 0x000fe400078e002a */
[----:B------:R-:W-:-:S05]  /*6050*/  IMAD.MOV.U32 R71, RZ, RZ, R43 ;  /* 0x000000ffff477224 */ /* 0x000fca00078e002b */
[----:B------:R-:W-:Y:S02]  /*6060*/  PRMT R123, R70, 0x5410, R71 ;  /* 0x00005410467b7816 */ /* 0x000fe40000000047 */
[----:B--2---:R-:W-:Y:S01]  /*6070*/  R2UR UR4, R68 ;  /* 0x00000000440472ca */ /* 0x004fe200000e0000 */
[----:B------:R-:W-:-:S05]  /*6080*/  IMAD.MOV.U32 R68, RZ, RZ, R38 ;  /* 0x000000ffff447224 */ /* 0x000fca00078e0026 */
[----:B------:R-:W-:Y:S01]  /*6090*/  PRMT R134, R69, 0x5410, R68 ;  /* 0x0000541045867816 */ /* 0x000fe20000000044 */
[----:B------:R-:W-:Y:S02]  /*60a0*/  IMAD.MOV.U32 R68, RZ, RZ, R36 ;  /* 0x000000ffff447224 */ /* 0x000fe400078e0024 */
[----:B------:R-:W-:-:S04]  /*60b0*/  IMAD.MOV.U32 R69, RZ, RZ, R37 ;  /* 0x000000ffff457224 */ /* 0x000fc800078e0025 */
[----:B------:R-:W-:Y:S01]  /*60c0*/  UISETP.NE.AND UP0, UPT, UR4, 0x3, UPT ;  /* 0x000000030400788c */ /* 0x000fe2000bf05270 */
[----:B------:R-:W-:Y:S01]  /*60d0*/  PRMT R135, R69, 0x5410, R68 ;  /* 0x0000541045877816 */ /* 0x000fe20000000044 */
[----:B------:R-:W-:Y:S02]  /*60e0*/  IMAD.MOV.U32 R68, RZ, RZ, R40 ;  /* 0x000000ffff447224 */ /* 0x000fe400078e0028 */
[----:B------:R-:W-:Y:S02]  /*60f0*/  IMAD.MOV.U32 R69, RZ, RZ, R41 ;  /* 0x000000ffff457224 */ /* 0x000fe400078e0029 */
[----:B------:R-:W-:-:S03]  /*6100*/  PLOP3.LUT P2, PT, PT, PT, UP0, 0x80, 0x0 ;  /* 0x000000000000781c */ /* 0x000fc60003f4f008 */
        /* <DEDUP_REMOVED lines=39> */
[----:B------:R-:W-:Y:S06]  /*6380*/  @!P2 BRA `(.L_x_1590) ;  /* 0x000000000004a947 */ /* 0x000fec0003800000 */
[----:B------:R-:W-:Y:S01]  /*6390*/  BPT.TRAP 0x1 ;  /* 0x000000040000795c */ /* 0x000fe20000300000 */
.L_x_1590:
[----:B------:R-:W-:Y:S01]  /*63a0*/  IMAD R99, R17, 0x8, R16 ;  /* 0x0000000811637824 */ /* 0x000fe200078e0210 */
[----:B------:R-:W-:Y:S01]  /*63b0*/  SHF.L.U32 R109, R237, 0x1f, RZ ;  /* 0x0000001fed6d7819 */ /* 0x000fe200000006ff */
[----:B------:R-:W0:Y:S01]  /*63c0*/  LDC R117, c[0x0][0x2f4] ;  /* 0x0000bd00ff757b82 */ /* 0x000e220000000800 */
[----:B------:R-:W-:Y:S01]  /*63d0*/  BSSY B1, `(.L_x_1591) ;  /* 0x0000004000017945 */ /* 0x000fe20003800000 */
[----:B------:R-:W-:Y:S01]  /*63e0*/  IMAD.MOV.U32 R111, RZ, RZ, R72 ;  /* 0x000000ffff6f7224 */ /* 0x000fe200078e0048 */
[----:B------:R-:W1:Y:S02]  /*63f0*/  SYNCS.PHASECHK.TRANS64.TRYWAIT P5, [R99+URZ+0x30890], R109 ;  /* 0x0308906d630075a7 */ /* 0x000e6400080a017f */
[----:B-1----:R-:W-:Y:S05]  /*6400*/  @!P5 BRA `(.L_x_1592) ;  /* 0x00000280001cd947 */ /* 0x002fea0003800000 */
.L_x_2021:
[----:B------:R-:W-:Y:S05]  /*6410*/  BSYNC B1 ;  /* 0x0000000000017941 */ /* 0x000fea0003800000 */
.L_x_1591:
[----:B------:R-:W2:Y:S01]  /*6420*/  LDC.64 R112, c[0x0][0x300] ;  /* 0x0000c000ff707b82 */ /* 0x000ea20000000a00 */
[----:B------:R-:W-:Y:S01]  /*6430*/  BSSY B1, `(.L_x_1593) ;  /* 0x0000118000017945 */ /* 0x000fe20003800000 */
[----:B0-----:R-:W-:-:S03]  /*6440*/  IMAD.IADD R118, R117, 0x1, -R29 ;  /* 0x0000000175767824 */ /* 0x001fc600078e0a1d */
[----:B------:R-:W-:Y:S05]  /*6450*/  @P4 BRA `(.L_x_1594) ;  /* 0x0000001000544947 */ /* 0x000fea0003800000 */
[----:B------:R-:W-:Y:S01]  /*6460*/  ISETP.NE.AND P4, PT, R30, RZ, PT ;  /* 0x000000ff1e00720c */ /* 0x000fe20003f85270 */
[-C--:B--2---:R-:W-:Y:S01]  /*6470*/  IMAD.WIDE.U32 R114, R23, R112.reuse, R110 ;  /* 0x0000007017727225 */ /* 0x084fe200078e006e */
[----:B------:R-:W-:Y:S01]  /*6480*/  SHF.R.S32.HI R68, RZ, 0x1f, R23 ;  /* 0x0000001fff447819 */ /* 0x000fe20000011417 */
[----:B------:R-:W-:Y:S04]  /*6490*/  BSSY B2, `(.L_x_1595) ;  /* 0x000008a000027945 */ /* 0x000fe80003800000 */
[----:B------:R-:W-:-:S04]  /*64a0*/  IMAD R119, R68, R112, RZ ;  /* 0x0000007044777224 */ /* 0x000fc800078e02ff */
[----:B------:R-:W-:-:S04]  /*64b0*/  IMAD R119, R23, R113, R119 ;  /* 0x0000007117777224 */ /* 0x000fc800078e0277 */
[----:B------:R-:W-:Y:S01]  /*64c0*/  IMAD.IADD R119, R119, 0x1, R115 ;  /* 0x0000000177777824 */ /* 0x000fe200078e0273 */
[----:B------:R-:W-:Y:S06]  /*64d0*/  @!P4 BRA `(.L_x_1596) ;  /* 0x000000080014c947 */ /* 0x000fec0003800000 */
[----:B------:R-:W2:Y:S01]  /*64e0*/  LDL R70, [R1+0x28] ;  /* 0x0000280001467983 */ /* 0x000ea20000100800 */
[----:B------:R-:W-:Y:S01]  /*64f0*/  SEL R68, R29, R118, !P0 ;  /* 0x000000761d447207 */ /* 0x000fe20004000000 */
[C---:B------:R-:W-:Y:S01]  /*6500*/  IMAD.SHL.U32 R71, R23.reuse, 0x40, RZ ;  /* 0x0000004017477824 */ /* 0x040fe200078e00ff */
[----:B------:R-:W-:Y:S01]  /*6510*/  ISETP.GE.AND P4, PT, R18, R116, PT ;  /* 0x000000741200720c */ /* 0x000fe20003f86270 */
[----:B------:R-:W-:Y:S01]  /*6520*/  IMAD.SHL.U32 R72, R23, 0x40, RZ ;  /* 0x0000004017487824 */ /* 0x000fe200078e00ff */
[----:B------:R-:W-:Y:S01]  /*6530*/  SHF.R.S32.HI R69, RZ, 0x1f, R68 ;  /* 0x0000001fff457819 */ /* 0x000fe20000011444 */
[----:B------:R-:W-:Y:S01]  /*6540*/  BSSY B3, `(.L_x_1597) ;  /* 0x0000071000037945 */ /* 0x000fe20003800000 */
[----:B------:R-:W-:Y:S02]  /*6550*/  LOP3.LUT R71, R71, 0x1c0, RZ, 0xc0, !PT ;  /* 0x000001c047477812 */ /* 0x000fe400078ec0ff */
[----:B------:R-:W-:Y:S02]  /*6560*/  LEA.HI R68, R69, R68, RZ, 0x4 ;  /* 0x0000004445447211 */ /* 0x000fe400078f20ff */
[----:B------:R-:W-:-:S02]  /*6570*/  SHF.R.U32.HI R71, RZ, 0x3, R71 ;  /* 0x00000003ff477819 */ /* 0x000fc40000011647 */
[----:B------:R-:W-:-:S04]  /*6580*/  LEA.HI.SX32 R68, R68, R35, 0x1c ;  /* 0x0000002344447211 */ /* 0x000fc800078fe2ff */
[----:B------:R-:W-:Y:S01]  /*6590*/  SHF.R.S32.HI R69, RZ, 0x1f, R68 ;  /* 0x0000001fff457819 */ /* 0x000fe20000011444 */
[----:B------:R-:W-:-:S03]  /*65a0*/  IMAD.SHL.U32 R120, R68, 0x8, RZ ;  /* 0x0000000844787824 */ /* 0x000fc600078e00ff */
[----:B------:R-:W-:Y:S02]  /*65b0*/  LEA.HI R68, R69, R68, RZ, 0x3 ;  /* 0x0000004445447211 */ /* 0x000fe400078f18ff */
[----:B------:R-:W-:-:S03]  /*65c0*/  LOP3.LUT R69, R120, 0x38, RZ, 0xc0, !PT ;  /* 0x0000003878457812 */ /* 0x000fc600078ec0ff */
[----:B------:R-:W-:Y:S01]  /*65d0*/  IMAD.SHL.U32 R68, R68, 0x200, RZ ;  /* 0x0000020044447824 */ /* 0x000fe200078e00ff */
[----:B------:R-:W-:-:S04]  /*65e0*/  LOP3.LUT R69, R69, 0x1c0, R72, 0xf8, !PT ;  /* 0x000001c045457812 */ /* 0x000fc800078ef848 */
[----:B------:R-:W-:Y:S02]  /*65f0*/  LOP3.LUT R68, R68, 0x7ffff000, RZ, 0xc0, !PT ;  /* 0x7ffff00044447812 */ /* 0x000fe400078ec0ff */
[----:B------:R-:W-:-:S04]  /*6600*/  LOP3.LUT R69, R69, R71, RZ, 0x3c, !PT ;  /* 0x0000004745457212 */ /* 0x000fc800078e3cff */
[----:B--2---:R-:W-:-:S05]  /*6610*/  IADD3 R68, R69, R68, R70 ;  /* 0x0000004445447210 */ /* 0x004fca0007ffe046 */
[C---:B------:R-:W-:Y:S02]  /*6620*/  IMAD R72, R17.reuse, 0x4000, R68 ;  /* 0x0000400011487824 */ /* 0x040fe400078e0244 */
[----:B------:R-:W-:Y:S02]  /*6630*/  IMAD R68, R17, 0x4000, R6 ;  /* 0x0000400011447824 */ /* 0x000fe400078e0206 */
[--C-:B------:R-:W-:Y:S02]  /*6640*/  IMAD R72, R72, 0x2, R16.reuse ;  /* 0x0000000248487824 */ /* 0x100fe400078e0210 */
[----:B------:R-:W-:-:S04]  /*6650*/  IMAD R68, R68, 0x2, R16 ;  /* 0x0000000244447824 */ /* 0x000fc800078e0210 */
[----:B------:R-:W0:Y:S04]  /*6660*/  LDS.128 R72, [R72+0x20400] ;  /* 0x0204000048487984 */ /* 0x000e280000000c00 */
[----:B------:R-:W2:Y:S01]  /*6670*/  LDS.128 R68, [R68+0x20400] ;  /* 0x0204000044447984 */ /* 0x000ea20000000c00 */
[----:B------:R-:W-:Y:S05]  /*6680*/  @P4 BRA `(.L_x_1598) ;  /* 0x0000000400704947 */ /* 0x000fea0003800000 */
[--C-:B------:R-:W-:Y:S02]  /*6690*/  SHF.R.U64 R40, R40, 0x10, R41.reuse ;  /* 0x0000001028287819 */ /* 0x100fe40000001229 */
[----:B------:R-:W-:Y:S02]  /*66a0*/  SHF.R.U32.HI R121, RZ, 0x10, R41 ;  /* 0x00000010ff797819 */ /* 0x000fe40000011629 */
[C---:B------:R-:W-:Y:S02]  /*66b0*/  PRMT R40, R122.reuse, 0x5432, R40 ;  /* 0x000054327a287816 */ /* 0x040fe40000000028 */
[----:B------:R-:W-:Y:S02]  /*66c0*/  PRMT R121, R122, 0x5410, R121 ;  /* 0x000054107a797816 */ /* 0x000fe40000000079 */
[----:B------:R-:W-:Y:S02]  /*66d0*/  SHF.R.U32.HI R122, RZ, 0x10, R49 ;  /* 0x00000010ff7a7819 */ /* 0x000fe40000011631 */
[----:B------:R-:W-:-:S02]  /*66e0*/  SHF.R.U64 R41, R42, 0x10, R43 ;  /* 0x000000102a297819 */ /* 0x000fc4000000122b */
[----:B------:R-:W-:Y:S02]  /*66f0*/  SHF.R.U32.HI R42, RZ, 0x10, R43 ;  /* 0x00000010ff2a7819 */ /* 0x000fe4000001162b */
[----:B------:R-:W-:Y:S02]  /*6700*/  SHF.R.U64 R43, R48, 0x10, R49 ;  /* 0x00000010302b7819 */ /* 0x000fe40000001231 */
[--C-:B------:R-:W-:Y:S02]  /*6710*/  SHF.R.U64 R48, R50, 0x10, R51.reuse ;  /* 0x0000001032307819 */ /* 0x100fe40000001233 */
[----:B------:R-:W-:Y:S01]  /*6720*/  SHF.R.U32.HI R49, RZ, 0x10, R51 ;  /* 0x00000010ff317819 */ /* 0x000fe20000011633 */
[----:B--2---:R-:W-:Y:S01]  /*6730*/  IMAD.U32 R51, R69, 0x10000, RZ ;  /* 0x0001000045337824 */ /* 0x004fe200078e00ff */
[----:B------:R-:W-:Y:S02]  /*6740*/  PRMT R122, R125, 0x5432, R122 ;  /* 0x000054327d7a7816 */ /* 0x000fe4000000007a */
[----:B------:R-:W-:-:S02]  /*6750*/  PRMT R41, R123, 0x5410, R41 ;  /* 0x000054107b297816 */ /* 0x000fc40000000029 */
[----:B------:R-:W-:Y:S01]  /*6760*/  PRMT R42, R123, 0x5432, R42 ;  /* 0x000054327b2a7816 */ /* 0x000fe2000000002a */
[----:B------:R-:W-:Y:S01]  /*6770*/  IMAD.U32 R123, R122, 0x10000, RZ ;  /* 0x000100007a7b7824 */ /* 0x000fe200078e00ff */
[C---:B------:R-:W-:Y:S02]  /*6780*/  PRMT R48, R124.reuse, 0x5432, R48 ;  /* 0x000054327c307816 */ /* 0x040fe40000000030 */
[----:B------:R-:W-:Y:S01]  /*6790*/  PRMT R49, R124, 0x5410, R49 ;  /* 0x000054107c317816 */ /* 0x000fe20000000031 */
[----:B0-----:R-:W-:Y:S01]  /*67a0*/  IMAD.U32 R124, R73, 0x10000, RZ ;  /* 0x00010000497c7824 */ /* 0x001fe200078e00ff */
[----:B------:R-:W-:Y:S01]  /*67b0*/  PRMT R43, R125, 0x5410, R43 ;  /* 0x000054107d2b7816 */ /* 0x000fe2000000002b */
[----:B------:R-:W-:Y:S01]  /*67c0*/  IMAD.U32 R125, R121, 0x10000, RZ ;  /* 0x00010000797d7824 */ /* 0x000fe200078e00ff */
[----:B------:R-:W-:Y:S01]  /*67d0*/  LOP3.LUT R122, R122, 0xffff0000, RZ, 0xc0, !PT ;  /* 0xffff00007a7a7812 */ /* 0x000fe200078ec0ff */
[C---:B------:R-:W-:Y:S01]  /*67e0*/  FMUL.FTZ R50, R124.reuse, R123 ;  /* 0x0000007b7c327220 */ /* 0x040fe20000410000 */
[----:B------:R-:W-:Y:S01]  /*67f0*/  LOP3.LUT R73, R73, 0xffff0000, RZ, 0xc0, !PT ;  /* 0xffff000049497812 */ /* 0x000fe200078ec0ff */
[----:B------:R-:W-:-:S02]  /*6800*/  FMUL.FTZ R124, R124, R125 ;  /* 0x0000007d7c7c7220 */ /* 0x000fc40000410000 */
[C---:B------:R-:W-:Y:S02]  /*6810*/  FFMA.FTZ R50, R51.reuse, R125, -R50 ;  /* 0x0000007d33327223 */ /* 0x040fe40000010832 */
[----:B------:R-:W-:Y:S01]  /*6820*/  FFMA.FTZ R51, R51, R123, R124 ;  /* 0x0000007b33337223 */ /* 0x000fe2000001007c */
[----:B------:R-:W-:Y:S01]  /*6830*/  LOP3.LUT R123, R121, 0xffff0000, RZ, 0xc0, !PT ;  /* 0xffff0000797b7812 */ /* 0x000fe200078ec0ff */
[----:B------:R-:W-:Y:S01]  /*6840*/  IMAD.U32 R124, R75, 0x10000, RZ ;  /* 0x000100004b7c7824 */ /* 0x000fe200078e00ff */
[----:B------:R-:W-:Y:S01]  /*6850*/  LOP3.LUT R121, R69, 0xffff0000, RZ, 0xc0, !PT ;  /* 0xffff000045797812 */ /* 0x000fe200078ec0ff */
[----:B------:R-:W-:Y:S01]  /*6860*/  FMUL.FTZ R69, R73, R122 ;  /* 0x0000007a49457220 */ /* 0x000fe20000410000 */
[----:B------:R-:W-:Y:S01]  /*6870*/  LOP3.LUT R75, R75, 0xffff0000, RZ, 0xc0, !PT ;  /* 0xffff00004b4b7812 */ /* 0x000fe200078ec0ff */
[-C--:B------:R-:W-:Y:S02]  /*6880*/  FMUL.FTZ R73, R73, R123.reuse ;  /* 0x0000007b49497220 */ /* 0x080fe40000410000 */
[----:B------:R-:W-:Y:S01]  /*6890*/  FFMA.FTZ R69, R121, R123, -R69 ;  /* 0x0000007b79457223 */ /* 0x000fe20000010845 */
[----:B------:R-:W-:-:S02]  /*68a0*/  IMAD.U32 R123, R49, 0x10000, RZ ;  /* 0x00010000317b7824 */ /* 0x000fc400078e00ff */
[----:B------:R-:W-:Y:S01]  /*68b0*/  FFMA.FTZ R73, R121, R122, R73 ;  /* 0x0000007a79497223 */ /* 0x000fe20000010049 */
[----:B------:R-:W-:Y:S01]  /*68c0*/  IMAD.U32 R122, R71, 0x10000, RZ ;  /* 0x00010000477a7824 */ /* 0x000fe200078e00ff */
[----:B------:R-:W-:Y:S01]  /*68d0*/  LOP3.LUT R49, R49, 0xffff0000, RZ, 0xc0, !PT ;  /* 0xffff000031317812 */ /* 0x000fe200078ec0ff */
[----:B------:R-:W-:Y:S02]  /*68e0*/  IMAD.U32 R121, R42, 0x10000, RZ ;  /* 0x000100002a797824 */ /* 0x000fe400078e00ff */
[----:B------:R-:W-:Y:S01]  /*68f0*/  FMUL.FTZ R125, R124, R123 ;  /* 0x0000007b7c7d7220 */ /* 0x000fe20000410000 */
[----:B------:R-:W-:Y:S01]  /*6900*/  F2FP.BF16.F32.PACK_AB R73, R73, R51 ;  /* 0x000000334949723e */ /* 0x000fe200000010ff */
[----:B------:R-:W-:Y:S01]  /*6910*/  IMAD.U32 R51, R43, 0x10000, RZ ;  /* 0x000100002b337824 */ /* 0x000fe200078e00ff */
[----:B------:R-:W-:Y:S01]  /*6920*/  F2FP.BF16.F32.PACK_AB R69, R69, R50 ;  /* 0x000000324545723e */ /* 0x000fe200000010ff */
[-C--:B------:R-:W-:Y:S01]  /*6930*/  FFMA.FTZ R125, R122, R121.reuse, -R125 ;  /* 0x000000797a7d7223 */ /* 0x080fe2000001087d */
[----:B------:R-:W-:Y:S01]  /*6940*/  FMUL.FTZ R121, R124, R121 ;  /* 0x000000797c797220 */ /* 0x000fe20000410000 */
[----:B------:R-:W-:Y:S01]  /*6950*/  IMAD.U32 R50, R68, 0x10000, RZ ;  /* 0x0001000044327824 */ /* 0x000fe200078e00ff */
[----:B------:R-:W-:-:S02]  /*6960*/  LOP3.LUT R43, R43, 0xffff0000, RZ, 0xc0, !PT ;  /* 0xffff00002b2b7812 */ /* 0x000fc400078ec0ff */
[----:B------:R-:W-:Y:S01]  /*6970*/  FFMA.FTZ R122, R122, R123, R121 ;  /* 0x0000007b7a7a7223 */ /* 0x000fe20000010079 */
[----:B------:R-:W-:Y:S02]  /*6980*/  LOP3.LUT R121, R42, 0xffff0000, RZ, 0xc0, !PT ;  /* 0xffff00002a797812 */ /* 0x000fe400078ec0ff */
[----:B------:R-:W-:Y:S01]  /*6990*/  LOP3.LUT R42, R71, 0xffff0000, RZ, 0xc0, !PT ;  /* 0xffff0000472a7812 */ /* 0x000fe200078ec0ff */
[C---:B------:R-:W-:Y:S01]  /*69a0*/  FMUL.FTZ R71, R75.reuse, R49 ;  /* 0x000000314b477220 */ /* 0x040fe20000410000 */
[----:B------:R-:W-:Y:S01]  /*69b0*/  LOP3.LUT R68, R68, 0xffff0000, RZ, 0xc0, !PT ;  /* 0xffff000044447812 */ /* 0x000fe200078ec0ff */
[-C--:B------:R-:W-:Y:S02]  /*69c0*/  FMUL.FTZ R75, R75, R121.reuse ;  /* 0x000000794b4b7220 */ /* 0x080fe40000410000 */
[----:B------:R-:W-:Y:S01]  /*69d0*/  FFMA.FTZ R71, R42, R121, -R71 ;  /* 0x000000792a477223 */ /* 0x000fe20000010847 */
[----:B------:R-:W-:Y:S02]  /*69e0*/  IMAD.U32 R121, R40, 0x10000, RZ ;  /* 0x0001000028797824 */ /* 0x000fe400078e00ff */
[----:B------:R-:W-:Y:S01]  /*69f0*/  FFMA.FTZ R42, R42, R49, R75 ;  /* 0x000000312a2a7223 */ /* 0x000fe2000001004b */
[----:B------:R-:W-:Y:S01]  /*6a00*/  IMAD.U32 R75, R72, 0x10000, RZ ;  /* 0x00010000484b7824 */ /* 0x000fe200078e00ff */
[----:B------:R-:W-:-:S02]  /*6a10*/  LOP3.LUT R40, R40, 0xffff0000, RZ, 0xc0, !PT ;  /* 0xffff000028287812 */ /* 0x000fc400078ec0ff */
[----:B------:R-:W-:Y:S01]  /*6a20*/  F2FP.BF16.F32.PACK_AB R71, R71, R125 ;  /* 0x0000007d4747723e */ /* 0x000fe200000010ff */
[C---:B------:R-:W-:Y:S01]  /*6a30*/  FMUL.FTZ R49, R75.reuse, R51 ;  /* 0x000000334b317220 */ /* 0x040fe20000410000 */
[-C--:B------:R-:W-:Y:S01]  /*6a40*/  FMUL.FTZ R75, R75, R121.reuse ;  /* 0x000000794b4b7220 */ /* 0x080fe20000410000 */
[----:B------:R-:W-:Y:S02]  /*6a50*/  F2FP.BF16.F32.PACK_AB R42, R42, R122 ;  /* 0x0000007a2a2a723e */ /* 0x000fe400000010ff */
[C---:B------:R-:W-:Y:S01]  /*6a60*/  FFMA.FTZ R49, R50.reuse, R121, -R49 ;  /* 0x0000007932317223 */ /* 0x040fe20000010831 */
[----:B------:R-:W-:Y:S01]  /*6a70*/  FFMA.FTZ R50, R50, R51, R75 ;  /* 0x0000003332327223 */ /* 0x000fe2000001004b */
[----:B------:R-:W-:Y:S01]  /*6a80*/  LOP3.LUT R51, R72, 0xffff0000, RZ, 0xc0, !PT ;  /* 0xffff000048337812 */ /* 0x000fe200078ec0ff */
[----:B------:R-:W-:-:S04]  /*6a90*/  IMAD.U32 R121, R74, 0x10000, RZ ;  /* 0x000100004a797824 */ /* 0x000fc800078e00ff */
        /* <DEDUP_REMOVED lines=21> */
[----:B------:R-:W-:Y:S02]  /*6bf0*/  IMAD.MOV.U32 R68, RZ, RZ, R40 ;  /* 0x000000ffff447224 */ /* 0x000fe400078e0028 */
[----:B------:R-:W-:Y:S01]  /*6c00*/  IMAD.MOV.U32 R72, RZ, RZ, R43 ;  /* 0x000000ffff487224 */ /* 0x000fe200078e002b */
[----:B------:R-:W-:Y:S01]  /*6c10*/  F2FP.BF16.F32.PACK_AB R70, R70, R75 ;  /* 0x0000004b4646723e */ /* 0x000fe200000010ff */
[----:B------:R-:W-:Y:S01]  /*6c20*/  IMAD.MOV.U32 R75, RZ, RZ, R42 ;  /* 0x000000ffff4b7224 */ /* 0x000fe200078e002a */
[----:B------:R-:W-:-:S05]  /*6c30*/  F2FP.BF16.F32.PACK_AB R51, R51, R121 ;  /* 0x000000793333723e */ /* 0x000fca00000010ff */
[----:B------:R-:W-:-:S07]  /*6c40*/  IMAD.MOV.U32 R74, RZ, RZ, R51 ;  /* 0x000000ffff4a7224 */ /* 0x000fce00078e0033 */
.L_x_1598:
[----:B------:R-:W-:Y:S05]  /*6c50*/  BSYNC B3 ;  /* 0x0000000000037941 */ /* 0x000fea0003800000 */
.L_x_1597:
        /* <DEDUP_REMOVED lines=8> */
[----:B------:R-:W-:-:S05]  /*6ce0*/  LEA.HI.X R41, R41, R107, R43, 0x1, P5 ;  /* 0x0000006b29297211 */ /* 0x000fca00028f0c2b */
[----:B--2---:R2:W-:Y:S02]  /*6cf0*/  STG.E.128 desc[UR4][R40.64], R68 ;  /* 0x0000004428007986 */ /* 0x0045e4000c101d04 */
[----:B--2---:R-:W-:-:S04]  /*6d00*/  @!P4 LEA R40, P5, R120, R106, 0x1 ;  /* 0x0000006a7828c211 */ /* 0x004fc800078a08ff */
[----:B------:R-:W-:-:S05]  /*6d10*/  @!P4 LEA.HI.X R41, R120, R107, R42, 0x1, P5 ;  /* 0x0000006b7829c211 */ /* 0x000fca00028f0c2a */
[----:B0-----:R0:W-:Y:S04]  /*6d20*/  @!P4 STG.E.128 desc[UR4][R40.64], R72 ;  /* 0x000000482800c986 */ /* 0x0011e8000c101d04 */
.L_x_1596:
[----:B------:R-:W-:Y:S05]  /*6d30*/  BSYNC B2 ;  /* 0x0000000000027941 */ /* 0x000fea0003800000 */
.L_x_1595:
[----:B------:R-:W-:-:S13]  /*6d40*/  ISETP.NE.AND P4, PT, R93, RZ, PT ;  /* 0x000000ff5d00720c */ /* 0x000fda0003f85270 */
[----:B------:R-:W-:Y:S05]  /*6d50*/  @!P4 BRA `(.L_x_1594) ;  /* 0x000000080014c947 */ /* 0x000fea0003800000 */
[----:B------:R-:W2:Y:S01]  /*6d60*/  LDL R42, [R1+0x28] ;  /* 0x00002800012a7983 */ /* 0x000ea20000100800 */
[----:B0-----:R-:W-:Y:S01]  /*6d70*/  SEL R40, R29, R118, !P1 ;  /* 0x000000761d287207 */ /* 0x001fe20004800000 */
        /* <DEDUP_REMOVED lines=25> */
[----:B------:R-:W-:Y:S01]  /*6f10*/  SHF.R.U64 R38, R38, 0x10, R39 ;  /* 0x0000001026267819 */ /* 0x000fe20000001227 */
[----:B0-----:R-:W-:Y:S01]  /*6f20*/  IMAD.U32 R73, R49, 0x10000, RZ ;  /* 0x0001000031497824 */ /* 0x001fe200078e00ff */
[--C-:B------:R-:W-:Y:S01]  /*6f30*/  SHF.R.U32.HI R69, RZ, 0x10, R45.reuse ;  /* 0x00000010ff457819 */ /* 0x100fe2000001162d */
[----:B--2---:R-:W-:Y:S01]  /*6f40*/  IMAD.U32 R71, R41, 0x10000, RZ ;  /* 0x0001000029477824 */ /* 0x004fe200078e00ff */
        /* <DEDUP_REMOVED lines=88> */
.L_x_1600:
[----:B------:R-:W-:Y:S05]  /*74d0*/  BSYNC B2 ;  /* 0x0000000000027941 */ /* 0x000fea0003800000 */
.L_x_1599:
        /* <DEDUP_REMOVED lines=13> */
.L_x_1594:
[----:B------:R-:W-:Y:S05]  /*75b0*/  BSYNC B1 ;  /* 0x0000000000017941 */ /* 0x000fea0003800000 */
.L_x_1593:
[----:B---3--:R-:W-:Y:S02]  /*75c0*/  VIADD R37, R23, 0x20 ;  /* 0x0000002017257836 */ /* 0x008fe40000000000 */
[-C--:B--2---:R-:W-:Y:S02]  /*75d0*/  IMAD R36, R102, R112.reuse, RZ ;  /* 0x0000007066247224 */ /* 0x084fe400078e02ff */
[----:B------:R-:W-:-:S04]  /*75e0*/  IMAD.WIDE.U32 R110, R37, R112, R110 ;  /* 0x00000070256e7225 */ /* 0x000fc800078e006e */
[----:B------:R-:W-:Y:S01]  /*75f0*/  IMAD R113, R37, R113, R36 ;  /* 0x0000007125717224 */ /* 0x000fe200078e0224 */
[----:B------:R-:W-:Y:S06]  /*7600*/  @P3 BRA `(.L_x_1571) ;  /* 0x0000001400203947 */ /* 0x000fec0003800000 */
[----:B------:R-:W-:Y:S01]  /*7610*/  ISETP.NE.AND P3, PT, R30, RZ, PT ;  /* 0x000000ff1e00720c */ /* 0x000fe20003f65270 */
[----:B------:R-:W-:Y:S01]  /*7620*/  BSSY B1, `(.L_x_1601) ;  /* 0x000008a000017945 */ /* 0x000fe20003800000 */
[----:B------:R-:W-:-:S11]  /*7630*/  IMAD.IADD R48, R111, 0x1, R113 ;  /* 0x000000016f307824 */ /* 0x000fd600078e0271 */
[----:B------:R-:W-:Y:S05]  /*7640*/  @!P3 BRA `(.L_x_1602) ;  /* 0x00000008001cb947 */ /* 0x000fea0003800000 */
[----:B------:R-:W2:Y:S01]  /*7650*/  LDL R38, [R1+0x24] ;  /* 0x0000240001267983 */ /* 0x000ea20000100800 */
[----:B------:R-:W-:Y:S01]  /*7660*/  SEL R36, R29, R118, !P0 ;  /* 0x000000761d247207 */ /* 0x000fe20004000000 */
[C---:B------:R-:W-:Y:S01]  /*7670*/  VIADD R39, R23.reuse, 0x20 ;  /* 0x0000002017277836 */ /* 0x040fe20000000000 */
[----:B------:R-:W-:Y:S01]  /*7680*/  ISETP.GE.AND P4, PT, R18, R116, PT ;  /* 0x000000741200720c */ /* 0x000fe20003f86270 */
[----:B0-----:R-:W-:Y:S01]  /*7690*/  VIADD R40, R23, 0x20 ;  /* 0x0000002017287836 */ /* 0x001fe20000000000 */
[----:B------:R-:W-:Y:S01]  /*76a0*/  SHF.R.S32.HI R37, RZ, 0x1f, R36 ;  /* 0x0000001fff257819 */ /* 0x000fe20000011424 */
[----:B------:R-:W-:Y:S01]  /*76b0*/  IMAD.SHL.U32 R39, R39, 0x40, RZ ;  /* 0x0000004027277824 */ /* 0x000fe200078e00ff */
[----:B------:R-:W-:Y:S01]  /*76c0*/  BSSY B2, `(.L_x_1603) ;  /* 0x0000073000027945 */ /* 0x000fe20003800000 */
[----:B------:R-:W-:Y:S01]  /*76d0*/  IMAD.SHL.U32 R40, R40, 0x40, RZ ;  /* 0x0000004028287824 */ /* 0x000fe200078e00ff */
[----:B------:R-:W-:Y:S02]  /*76e0*/  LEA.HI R36, R37, R36, RZ, 0x4 ;  /* 0x0000002425247211 */ /* 0x000fe400078f20ff */
[----:B------:R-:W-:-:S02]  /*76f0*/  LOP3.LUT R39, R39, 0x1c0, RZ, 0xc0, !PT ;  /* 0x000001c027277812 */ /* 0x000fc400078ec0ff */
[----:B------:R-:W-:Y:S02]  /*7700*/  LEA.HI.SX32 R36, R36, R35, 0x1c ;  /* 0x0000002324247211 */ /* 0x000fe400078fe2ff */
[----:B------:R-:W-:Y:S02]  /*7710*/  LOP3.LUT R40, R40, 0x1c0, RZ, 0xc0, !PT ;  /* 0x000001c028287812 */ /* 0x000fe400078ec0ff */
[----:B------:R-:W-:Y:S01]  /*7720*/  SHF.R.S32.HI R37, RZ, 0x1f, R36 ;  /* 0x0000001fff257819 */ /* 0x000fe20000011424 */
[----:B------:R-:W-:Y:S01]  /*7730*/  IMAD.SHL.U32 R44, R36, 0x8, RZ ;  /* 0x00000008242c7824 */ /* 0x000fe200078e00ff */
[----:B------:R-:W-:Y:S02]  /*7740*/  SHF.R.U32.HI R39, RZ, 0x3, R39 ;  /* 0x00000003ff277819 */ /* 0x000fe40000011627 */
[----:B------:R-:W-:Y:S02]  /*7750*/  LEA.HI R37, R37, R36, RZ, 0x3 ;  /* 0x0000002425257211 */ /* 0x000fe400078f18ff */
[----:B------:R-:W-:-:S02]  /*7760*/  LOP3.LUT R36, R40, 0x38, R44, 0xf8, !PT ;  /* 0x0000003828247812 */ /* 0x000fc400078ef82c */
[----:B------:R-:W-:Y:S01]  /*7770*/  ISETP.GE.AND P3, PT, R44, R117, PT ;  /* 0x000000752c00720c */ /* 0x000fe20003f66270 */
[----:B------:R-:W-:Y:S01]  /*7780*/  IMAD.SHL.U32 R37, R37, 0x200, RZ ;  /* 0x0000020025257824 */ /* 0x000fe200078e00ff */
[----:B------:R-:W-:-:S04]  /*7790*/  LOP3.LUT R36, R36, R39, RZ, 0x3c, !PT ;  /* 0x0000002724247212 */ /* 0x000fc800078e3cff */
[----:B------:R-:W-:-:S04]  /*77a0*/  LOP3.LUT R37, R37, 0x7ffff000, RZ, 0xc0, !PT ;  /* 0x7ffff00025257812 */ /* 0x000fc800078ec0ff */
[----:B--2---:R-:W-:Y:S01]  /*77b0*/  IADD3 R36, R36, R37, R38 ;  /* 0x0000002524247210 */ /* 0x004fe20007ffe026 */
[----:B------:R-:W-:-:S04]  /*77c0*/  IMAD R37, R17, 0x4000, R5 ;  /* 0x0000400011257824 */ /* 0x000fc800078e0205 */
[----:B------:R-:W-:Y:S02]  /*77d0*/  IMAD R39, R17, 0x4000, R36 ;  /* 0x0000400011277824 */ /* 0x000fe400078e0224 */
[--C-:B------:R-:W-:Y:S02]  /*77e0*/  IMAD R37, R37, 0x2, R16.reuse ;  /* 0x0000000225257824 */ /* 0x100fe400078e0210 */
[----:B------:R-:W-:-:S04]  /*77f0*/  IMAD R40, R39, 0x2, R16 ;  /* 0x0000000227287824 */ /* 0x000fc800078e0210 */
[----:B------:R-:W0:Y:S04]  /*7800*/  LDS.128 R36, [R37+0x20400] ;  /* 0x0204000025247984 */ /* 0x000e280000000c00 */
[----:B------:R-:W2:Y:S01]  /*7810*/  LDS.128 R40, [R40+0x20400] ;  /* 0x0204000028287984 */ /* 0x000ea20000000c00 */
[----:B------:R-:W-:Y:S05]  /*7820*/  @P4 BRA `(.L_x_1604) ;  /* 0x0000000400704947 */ /* 0x000fea0003800000 */
[----:B------:R-:W-:Y:S01]  /*7830*/  SHF.R.U32.HI R46, RZ, 0x10, R65 ;  /* 0x00000010ff2e7819 */ /* 0x000fe20000011641 */
[----:B--2---:R-:W-:Y:S01]  /*7840*/  IMAD.U32 R51, R41, 0x10000, RZ ;  /* 0x0001000029337824 */ /* 0x004fe200078e00ff */
[----:B------:R-:W-:Y:S01]  /*7850*/  SHF.R.U32.HI R50, RZ, 0x10, R57 ;  /* 0x00000010ff327819 */ /* 0x000fe20000011639 */
[----:B0-----:R-:W-:Y:S01]  /*7860*/  IMAD.U32 R45, R37, 0x10000, RZ ;  /* 0x00010000252d7824 */ /* 0x001fe200078e00ff */
[----:B------:R-:W-:Y:S01]  /*7870*/  PRMT R47, R133, 0x5432, R46 ;  /* 0x00005432852f7816 */ /* 0x000fe2000000002e */
[----:B------:R-:W-:Y:S01]  /*7880*/  IMAD.U32 R70, R43, 0x10000, RZ ;  /* 0x000100002b467824 */ /* 0x000fe200078e00ff */
[----:B------:R-:W-:Y:S02]  /*7890*/  PRMT R50, R131, 0x5432, R50 ;  /* 0x0000543283327816 */ /* 0x000fe40000000032 */
        /* <DEDUP_REMOVED lines=9> */
[----:B------:R-:W-:Y:S01]  /*7930*/  FFMA.FTZ R46, R45, R46, -R68 ;  /* 0x0000002e2d2e7223 */ /* 0x000fe20000010844 */
[----:B------:R-:W-:Y:S01]  /*7940*/  PRMT R64, R133, 0x5410, R64 ;  /* 0x0000541085407816 */ /* 0x000fe20000000040 */
[----:B------:R-:W-:Y:S01]  /*7950*/  FFMA.FTZ R45, R45, R49, R51 ;  /* 0x000000312d2d7223 */ /* 0x000fe20000010033 */
[----:B------:R-:W-:Y:S01]  /*7960*/  LOP3.LUT R49, R41, 0xffff0000, RZ, 0xc0, !PT ;  /* 0xffff000029317812 */ /* 0x000fe200078ec0ff */
[----:B------:R-:W-:Y:S01]  /*7970*/  IMAD.U32 R57, R40, 0x10000, RZ ;  /* 0x0001000028397824 */ /* 0x000fe200078e00ff */
[----:B------:R-:W-:-:S03]  /*7980*/  PRMT R56, R131, 0x5410, R56 ;  /* 0x0000541083387816 */ /* 0x000fc60000000038 */
[C---:B------:R-:W-:Y:S01]  /*7990*/  FMUL.FTZ R41, R49.reuse, R47 ;  /* 0x0000002f31297220 */ /* 0x040fe20000410000 */
[----:B------:R-:W-:-:S03]  /*79a0*/  FMUL.FTZ R49, R49, R50 ;  /* 0x0000003231317220 */ /* 0x000fc60000410000 */
[C---:B------:R-:W-:Y:S01]  /*79b0*/  FFMA.FTZ R41, R37.reuse, R50, -R41 ;  /* 0x0000003225297223 */ /* 0x040fe20000010829 */
[----:B------:R-:W-:Y:S01]  /*79c0*/  FFMA.FTZ R37, R37, R47, R49 ;  /* 0x0000002f25257223 */ /* 0x000fe20000010031 */
[----:B------:R-:W-:Y:S01]  /*79d0*/  SHF.R.U32.HI R49, RZ, 0x10, R67 ;  /* 0x00000010ff317819 */ /* 0x000fe20000011643 */
[C---:B------:R-:W-:Y:S01]  /*79e0*/  IMAD.U32 R50, R39.reuse, 0x10000, RZ ;  /* 0x0001000027327824 */ /* 0x040fe200078e00ff */
[----:B------:R-:W-:Y:S02]  /*79f0*/  SHF.R.U32.HI R47, RZ, 0x10, R59 ;  /* 0x00000010ff2f7819 */ /* 0x000fe4000001163b */
[----:B------:R-:W-:Y:S02]  /*7a00*/  PRMT R49, R132, 0x5432, R49 ;  /* 0x0000543284317816 */ /* 0x000fe40000000031 */
[----:B------:R-:W-:Y:S02]  /*7a10*/  PRMT R47, R130, 0x5432, R47 ;  /* 0x00005432822f7816 */ /* 0x000fe4000000002f */
[----:B------:R-:W-:Y:S01]  /*7a20*/  LOP3.LUT R39, R39, 0xffff0000, RZ, 0xc0, !PT ;  /* 0xffff000027277812 */ /* 0x000fe200078ec0ff */
[C---:B------:R-:W-:Y:S01]  /*7a30*/  IMAD.U32 R51, R49.reuse, 0x10000, RZ ;  /* 0x0001000031337824 */ /* 0x040fe200078e00ff */
[----:B------:R-:W-:Y:S01]  /*7a40*/  LOP3.LUT R49, R49, 0xffff0000, RZ, 0xc0, !PT ;  /* 0xffff000031317812 */ /* 0x000fe200078ec0ff */
[C---:B------:R-:W-:Y:S01]  /*7a50*/  IMAD.U32 R68, R47.reuse, 0x10000, RZ ;  /* 0x000100002f447824 */ /* 0x040fe200078e00ff */
[----:B------:R-:W-:Y:S01]  /*7a60*/  LOP3.LUT R47, R47, 0xffff0000, RZ, 0xc0, !PT ;  /* 0xffff00002f2f7812 */ /* 0x000fe200078ec0ff */
[-C--:B------:R-:W-:Y:S01]  /*7a70*/  FMUL.FTZ R69, R70, R51.reuse ;  /* 0x0000003346457220 */ /* 0x080fe20000410000 */
[----:B------:R-:W-:Y:S01]  /*7a80*/  SHF.R.U64 R67, R66, 0x10, R67 ;  /* 0x0000001042437819 */ /* 0x000fe20000001243 */
[-C--:B------:R-:W-:Y:S01]  /*7a90*/  FMUL.FTZ R70, R70, R68.reuse ;  /* 0x0000004446467220 */ /* 0x080fe20000410000 */
[----:B------:R-:W-:Y:S01]  /*7aa0*/  SHF.R.U64 R59, R58, 0x10, R59 ;  /* 0x000000103a3b7819 */ /* 0x000fe2000000123b */
[----:B------:R-:W-:Y:S01]  /*7ab0*/  FFMA.FTZ R69, R50, R68, -R69 ;  /* 0x0000004432457223 */ /* 0x000fe20000010845 */
[----:B------:R-:W-:Y:S01]  /*7ac0*/  PRMT R132, R132, 0x5410, R67 ;  /* 0x0000541084847816 */ /* 0x000fe20000000043 */
[----:B------:R-:W-:Y:S01]  /*7ad0*/  FFMA.FTZ R70, R50, R51, R70 ;  /* 0x0000003332467223 */ /* 0x000fe20000010046 */
[----:B------:R-:W-:-:S02]  /*7ae0*/  LOP3.LUT R50, R43, 0xffff0000, RZ, 0xc0, !PT ;  /* 0xffff00002b327812 */ /* 0x000fc400078ec0ff */
[----:B------:R-:W-:Y:S01]  /*7af0*/  PRMT R130, R130, 0x5410, R59 ;  /* 0x0000541082827816 */ /* 0x000fe2000000003b */
[C---:B------:R-:W-:Y:S01]  /*7b00*/  IMAD.U32 R58, R132.reuse, 0x10000, RZ ;  /* 0x00010000843a7824 */ /* 0x040fe200078e00ff */
[----:B------:R-:W-:Y:S01]  /*7b10*/  LOP3.LUT R59, R132, 0xffff0000, RZ, 0xc0, !PT ;  /* 0xffff0000843b7812 */ /* 0x000fe200078ec0ff */
[C---:B------:R-:W-:Y:S01]  /*7b20*/  FMUL.FTZ R43, R50.reuse, R49 ;  /* 0x00000031322b7220 */ /* 0x040fe20000410000 */
[-C--:B------:R-:W-:Y:S01]  /*7b30*/  FMUL.FTZ R50, R50, R47.reuse ;  /* 0x0000002f32327220 */ /* 0x080fe20000410000 */
[----:B------:R-:W-:Y:S02]  /*7b40*/  F2FP.BF16.F32.PACK_AB R41, R41, R46 ;  /* 0x0000002e2929723e */ /* 0x000fe400000010ff */
[C---:B------:R-:W-:Y:S01]  /*7b50*/  FFMA.FTZ R43, R39.reuse, R47, -R43 ;  /* 0x0000002f272b7223 */ /* 0x040fe2000001082b */
[----:B------:R-:W-:Y:S01]  /*7b60*/  FFMA.FTZ R50, R39, R49, R50 ;  /* 0x0000003127327223 */ /* 0x000fe20000010032 */
[----:B------:R-:W-:Y:S01]  /*7b70*/  IMAD.U32 R47, R64, 0x10000, RZ ;  /* 0x00010000402f7824 */ /* 0x000fe200078e00ff */
[----:B------:R-:W-:Y:S01]  /*7b80*/  F2FP.BF16.F32.PACK_AB R45, R37, R45 ;  /* 0x0000002d252d723e */ /* 0x000fe200000010ff */
[C---:B------:R-:W-:Y:S01]  /*7b90*/  IMAD.U32 R49, R56.reuse, 0x10000, RZ ;  /* 0x0001000038317824 */ /* 0x040fe200078e00ff */
[----:B------:R-:W-:Y:S01]  /*7ba0*/  LOP3.LUT R56, R56, 0xffff0000, RZ, 0xc0, !PT ;  /* 0xffff000038387812 */ /* 0x000fe200078ec0ff */
[----:B------:R-:W-:Y:S01]  /*7bb0*/  FMUL.FTZ R51, R57, R47 ;  /* 0x0000002f39337220 */ /* 0x000fe20000410000 */
[----:B------:R-:W-:-:S02]  /*7bc0*/  IMAD.U32 R39, R36, 0x10000, RZ ;  /* 0x0001000024277824 */ /* 0x000fc400078e00ff */
[----:B------:R-:W-:Y:S01]  /*7bd0*/  FMUL.FTZ R57, R57, R49 ;  /* 0x0000003139397220 */ /* 0x000fe20000410000 */
[----:B------:R-:W-:Y:S01]  /*7be0*/  F2FP.BF16.F32.PACK_AB R43, R43, R69 ;  /* 0x000000452b2b723e */ /* 0x000fe200000010ff */
[----:B------:R-:W-:Y:S02]  /*7bf0*/  IMAD.MOV.U32 R37, RZ, RZ, R41 ;  /* 0x000000ffff257224 */ /* 0x000fe400078e0029 */
[C---:B------:R-:W-:Y:S01]  /*7c00*/  FFMA.FTZ R51, R39.reuse, R49, -R51 ;  /* 0x0000003127337223 */ /* 0x040fe20000010833 */
[----:B------:R-:W-:Y:S01]  /*7c10*/  FFMA.FTZ R57, R39, R47, R57 ;  /* 0x0000002f27397223 */ /* 0x000fe20000010039 */
[----:B------:R-:W-:Y:S01]  /*7c20*/  LOP3.LUT R47, R40, 0xffff0000, RZ, 0xc0, !PT ;  /* 0xffff0000282f7812 */ /* 0x000fe200078ec0ff */
[----:B------:R-:W-:Y:S01]  /*7c30*/  IMAD.MOV.U32 R41, RZ, RZ, R45 ;  /* 0x000000ffff297224 */ /* 0x000fe200078e002d */
[----:B------:R-:W-:Y:S02]  /*7c40*/  LOP3.LUT R40, R64, 0xffff0000, RZ, 0xc0, !PT ;  /* 0xffff000040287812 */ /* 0x000fe400078ec0ff */
[----:B------:R-:W-:-:S02]  /*7c50*/  LOP3.LUT R39, R36, 0xffff0000, RZ, 0xc0, !PT ;  /* 0xffff000024277812 */ /* 0x000fc400078ec0ff */
[----:B------:R-:W-:Y:S01]  /*7c60*/  F2FP.BF16.F32.PACK_AB R50, R50, R70 ;  /* 0x000000463232723e */ /* 0x000fe200000010ff */
[C---:B------:R-:W-:Y:S01]  /*7c70*/  FMUL.FTZ R36, R47.reuse, R40 ;  /* 0x000000282f247220 */ /* 0x040fe20000410000 */
[----:B------:R-:W-:-:S03]  /*7c80*/  FMUL.FTZ R47, R47, R56 ;  /* 0x000000382f2f7220 */ /* 0x000fc60000410000 */
[C---:B------:R-:W-:Y:S01]  /*7c90*/  FFMA.FTZ R36, R39.reuse, R56, -R36 ;  /* 0x0000003827247223 */ /* 0x040fe20000010824 */
[----:B------:R-:W-:Y:S01]  /*7ca0*/  FFMA.FTZ R40, R39, R40, R47 ;  /* 0x0000002827287223 */ /* 0x000fe2000001002f */
[C---:B------:R-:W-:Y:S01]  /*7cb0*/  IMAD.U32 R39, R42.reuse, 0x10000, RZ ;  /* 0x000100002a277824 */ /* 0x040fe200078e00ff */
[----:B------:R-:W-:Y:S01]  /*7cc0*/  LOP3.LUT R42, R42, 0xffff0000, RZ, 0xc0, !PT ;  /* 0xffff00002a2a7812 */ /* 0x000fe200078ec0ff */
[----:B------:R-:W-:Y:S01]  /*7cd0*/  IMAD.U32 R56, R130, 0x10000, RZ ;  /* 0x0001000082387824 */ /* 0x000fe200078e00ff */
[----:B------:R-:W-:Y:S01]  /*7ce0*/  F2FP.BF16.F32.PACK_AB R36, R36, R51 ;  /* 0x000000332424723e */ /* 0x000fe200000010ff */
[C---:B------:R-:W-:Y:S02]  /*7cf0*/  IMAD.U32 R47, R38.reuse, 0x10000, RZ ;  /* 0x00010000262f7824 */ /* 0x040fe400078e00ff */
[C---:B------:R-:W-:Y:S01]  /*7d00*/  FMUL.FTZ R64, R39.reuse, R58 ;  /* 0x0000003a27407220 */ /* 0x040fe20000410000 */
[-C--:B------:R-:W-:Y:S01]  /*7d10*/  FMUL.FTZ R49, R39, R56.reuse ;  /* 0x0000003827317220 */ /* 0x080fe20000410000 */
[----:B------:R-:W-:Y:S01]  /*7d20*/  LOP3.LUT R38, R38, 0xffff0000, RZ, 0xc0, !PT ;  /* 0xffff000026267812 */ /* 0x000fe200078ec0ff */
[----:B------:R-:W-:Y:S01]  /*7d30*/  FMUL.FTZ R65, R42, R59 ;  /* 0x0000003b2a417220 */ /* 0x000fe20000410000 */
[C---:B------:R-:W-:Y:S01]  /*7d40*/  FFMA.FTZ R39, R47.reuse, R56, -R64 ;  /* 0x000000382f277223 */ /* 0x040fe20000010840 */
[----:B------:R-:W-:Y:S01]  /*7d50*/  FFMA.FTZ R47, R47, R58, R49 ;  /* 0x0000003a2f2f7223 */ /* 0x000fe20000010031 */
[----:B------:R-:W-:-:S02]  /*7d60*/  LOP3.LUT R49, R130, 0xffff0000, RZ, 0xc0, !PT ;  /* 0xffff000082317812 */ /* 0x000fc400078ec0ff */
[----:B------:R-:W-:-:S03]  /*7d70*/  F2FP.BF16.F32.PACK_AB R40, R40, R57 ;  /* 0x000000392828723e */ /* 0x000fc600000010ff */
[-C--:B------:R-:W-:Y:S01]  /*7d80*/  FMUL.FTZ R56, R42, R49.reuse ;  /* 0x000000312a387220 */ /* 0x080fe20000410000 */
[----:B------:R-:W-:-:S03]  /*7d90*/  FFMA.FTZ R42, R38, R49, -R65 ;  /* 0x00000031262a7223 */ /* 0x000fc60000010841 */
[----:B------:R-:W-:Y:S02]  /*7da0*/  FFMA.FTZ R56, R38, R59, R56 ;  /* 0x0000003b26387223 */ /* 0x000fe40000010038 */
[----:B------:R-:W-:Y:S01]  /*7db0*/  F2FP.BF16.F32.PACK_AB R38, R42, R39 ;  /* 0x000000272a26723e */ /* 0x000fe200000010ff */
[----:B------:R-:W-:Y:S02]  /*7dc0*/  IMAD.MOV.U32 R39, RZ, RZ, R43 ;  /* 0x000000ffff277224 */ /* 0x000fe400078e002b */
[----:B------:R-:W-:Y:S01]  /*7dd0*/  F2FP.BF16.F32.PACK_AB R42, R56, R47 ;  /* 0x0000002f382a723e */ /* 0x000fe200000010ff */
[----:B------:R-:W-:-:S07]  /*7de0*/  IMAD.MOV.U32 R43, RZ, RZ, R50 ;  /* 0x000000ffff2b7224 */ /* 0x000fce00078e0032 */
.L_x_1604:
[----:B------:R-:W-:Y:S05]  /*7df0*/  BSYNC B2 ;  /* 0x0000000000027941 */ /* 0x000fea0003800000 */
.L_x_1603:
[----:B------:R-:W-:Y:S01]  /*7e00*/  IADD3 R45, P4, P5, R88, R110, R90 ;  /* 0x0000006e582d7210 */ /* 0x000fe20007d9e05a */
[----:B------:R-:W-:Y:S01]  /*7e10*/  ULDC.64 UR4, c[0x0][0x208] ;  /* 0x0000820000047ab9 */ /* 0x000fe20000000a00 */
[----:B------:R-:W-:Y:S02]  /*7e20*/  @!P3 SHF.R.S32.HI R49, RZ, 0x1f, R44 ;  /* 0x0000001fff31b819 */ /* 0x000fe4000001142c */
[----:B------:R-:W-:Y:S02]  /*7e30*/  IADD3.X R56, R0, R48, R96, P4, P5 ;  /* 0x0000003000387210 */ /* 0x000fe400027ea460 */
[----:B------:R-:W-:-:S04]  /*7e40*/  @!P3 IADD3 R47, P4, P5, R88, R110, R44 ;  /* 0x0000006e582fb210 */ /* 0x000fc80007d9e02c */
[----:B------:R-:W-:Y:S02]  /*7e50*/  @!P3 IADD3.X R50, R0, R48, R49, P4, P5 ;  /* 0x000000300032b210 */ /* 0x000fe400027ea431 */
[-C--:B------:R-:W-:Y:S02]  /*7e60*/  LEA R44, P4, R45, R106.reuse, 0x1 ;  /* 0x0000006a2d2c7211 */ /* 0x080fe400078808ff */
[----:B------:R-:W-:Y:S02]  /*7e70*/  @!P3 LEA R46, P5, R47, R106, 0x1 ;  /* 0x0000006a2f2eb211 */ /* 0x000fe400078a08ff */
[-C--:B------:R-:W-:Y:S02]  /*7e80*/  LEA.HI.X R45, R45, R107.reuse, R56, 0x1, P4 ;  /* 0x0000006b2d2d7211 */ /* 0x080fe400020f0c38 */
[----:B------:R-:W-:-:S03]  /*7e90*/  @!P3 LEA.HI.X R47, R47, R107, R50, 0x1, P5 ;  /* 0x0000006b2f2fb211 */ /* 0x000fc600028f0c32 */
[----:B0-----:R3:W-:Y:S04]  /*7ea0*/  STG.E.128 desc[UR4][R44.64], R36 ;  /* 0x000000242c007986 */ /* 0x0017e8000c101d04 */
[----:B--2---:R3:W-:Y:S02]  /*7eb0*/  @!P3 STG.E.128 desc[UR4][R46.64], R40 ;  /* 0x000000282e00b986 */ /* 0x0047e4000c101d04 */
.L_x_1602:
[----:B------:R-:W-:Y:S05]  /*7ec0*/  BSYNC B1 ;  /* 0x0000000000017941 */ /* 0x000fea0003800000 */
.L_x_1601:
[----:B------:R-:W-:-:S13]  /*7ed0*/  ISETP.NE.AND P3, PT, R93, RZ, PT ;  /* 0x000000ff5d00720c */ /* 0x000fda0003f65270 */
[----:B------:R-:W-:Y:S05]  /*7ee0*/  @!P3 BRA `(.L_x_1571) ;  /* 0x0000000800e8b947 */ /* 0x000fea0003800000 */
[----:B---3--:R-:W2:Y:S01]  /*7ef0*/  LDL R38, [R1+0x24] ;  /* 0x0000240001267983 */ /* 0x008ea20000100800 */
[----:B------:R-:W-:Y:S01]  /*7f00*/  SEL R118, R29, R118, !P1 ;  /* 0x000000761d767207 */ /* 0x000fe20004800000 */
[C---:B------:R-:W-:Y:S01]  /*7f10*/  VIADD R39, R23.reuse, 0x20 ;  /* 0x0000002017277836 */ /* 0x040fe20000000000 */
[----:B------:R-:W-:Y:S01]  /*7f20*/  IADD3 R45, P3, P4, R88, R110, R92 ;  /* 0x0000006e582d7210 */ /* 0x000fe20007c7e05c */
[----:B------:R-:W-:Y:S01]  /*7f30*/  VIADD R36, R23, 0x20 ;  /* 0x0000002017247836 */ /* 0x000fe20000000000 */
[----:B------:R-:W-:Y:S01]  /*7f40*/  SHF.R.S32.HI R37, RZ, 0x1f, R118 ;  /* 0x0000001fff257819 */ /* 0x000fe20000011476 */
[----:B------:R-:W-:Y:S01]  /*7f50*/  IMAD.SHL.U32 R39, R39, 0x40, RZ ;  /* 0x0000004027277824 */ /* 0x000fe200078e00ff */
[----:B------:R-:W-:Y:S01]  /*7f60*/  IADD3.X R46, R0, R48, R97, P3, P4 ;  /* 0x00000030002e7210 */ /* 0x000fe20001fe8461 */
[----:B------:R-:W-:Y:S01]  /*7f70*/  IMAD.SHL.U32 R36, R36, 0x40, RZ ;  /* 0x0000004024247824 */ /* 0x000fe200078e00ff */
[----:B------:R-:W-:Y:S01]  /*7f80*/  LEA.HI R118, R37, R118, RZ, 0x4 ;  /* 0x0000007625767211 */ /* 0x000fe200078f20ff */
[----:B------:R-:W-:Y:S01]  /*7f90*/  BSSY B1, `(.L_x_1605) ;  /* 0x0000074000017945 */ /* 0x000fe20003800000 */
        /* <DEDUP_REMOVED lines=10> */
[----:B------:R-:W-:Y:S02]  /*8040*/  LOP3.LUT R36, R36, R39, RZ, 0x3c, !PT ;  /* 0x0000002724247212 */ /* 0x000fe400078e3cff */
[----:B------:R-:W-:Y:S02]  /*8050*/  LEA R44, P3, R45, R106, 0x1 ;  /* 0x0000006a2d2c7211 */ /* 0x000fe400078608ff */
[----:B------:R-:W-:Y:S02]  /*8060*/  LOP3.LUT R37, R37, 0x7ffff000, RZ, 0xc0, !PT ;  /* 0x7ffff00025257812 */ /* 0x000fe400078ec0ff */
[----:B------:R-:W-:Y:S02]  /*8070*/  LEA.HI.X R45, R45, R107, R46, 0x1, P3 ;  /* 0x0000006b2d2d7211 */ /* 0x000fe400018f0c2e */
[----:B--2---:R-:W-:Y:S01]  /*8080*/  IADD3 R36, R36, R37, R38 ;  /* 0x0000002524247210 */ /* 0x004fe20007ffe026 */
[----:B------:R-:W-:-:S04]  /*8090*/  IMAD R37, R17, 0x4000, R7 ;  /* 0x0000400011257824 */ /* 0x000fc800078e0207 */
[----:B------:R-:W-:Y:S02]  /*80a0*/  IMAD R39, R17, 0x4000, R36 ;  /* 0x0000400011277824 */ /* 0x000fe400078e0224 */
[--C-:B------:R-:W-:Y:S02]  /*80b0*/  IMAD R37, R37, 0x2, R16.reuse ;  /* 0x0000000225257824 */ /* 0x100fe400078e0210 */
[----:B0-----:R-:W-:-:S04]  /*80c0*/  IMAD R40, R39, 0x2, R16 ;  /* 0x0000000227287824 */ /* 0x001fc800078e0210 */
[----:B------:R-:W0:Y:S04]  /*80d0*/  LDS.128 R36, [R37+0x20400] ;  /* 0x0204000025247984 */ /* 0x000e280000000c00 */
[----:B------:R-:W2:Y:S01]  /*80e0*/  LDS.128 R40, [R40+0x20400] ;  /* 0x0204000028287984 */ /* 0x000ea20000000c00 */
[----:B------:R-:W-:Y:S05]  /*80f0*/  @P4 BRA `(.L_x_1606) ;  /* 0x0000000400744947 */ /* 0x000fea0003800000 */
[--C-:B------:R-:W-:Y:S01]  /*8100*/  SHF.R.U64 R50, R60, 0x10, R61.reuse ;  /* 0x000000103c327819 */ /* 0x100fe2000000123d */
[----:B0-----:R-:W-:Y:S01]  /*8110*/  IMAD.U32 R58, R39, 0x10000, RZ ;  /* 0x00010000273a7824 */ /* 0x001fe200078e00ff */
[----:B------:R-:W-:Y:S01]  /*8120*/  SHF.R.U32.HI R60, RZ, 0x10, R61 ;  /* 0x00000010ff3c7819 */ /* 0x000fe2000001163d */
[----:B--2---:R-:W-:Y:S01]  /*8130*/  IMAD.U32 R61, R41, 0x10000, RZ ;  /* 0x00010000293d7824 */ /* 0x004fe200078e00ff */
[--C-:B------:R-:W-:Y:S01]  /*8140*/  SHF.R.U64 R49, R52, 0x10, R53.reuse ;  /* 0x0000001034317819 */ /* 0x100fe20000001235 */
[----:B------:R-:W-:Y:S01]  /*8150*/  IMAD.U32 R52, R37, 0x10000, RZ ;  /* 0x0001000025347824 */ /* 0x000fe200078e00ff */
[----:B------:R-:W-:Y:S01]  /*8160*/  SHF.R.U32.HI R53, RZ, 0x10, R53 ;  /* 0x00000010ff357819 */ /* 0x000fe20000011635 */
[----:B------:R-:W-:Y:S01]  /*8170*/  IMAD.U32 R57, R38, 0x10000, RZ ;  /* 0x0001000026397824 */ /* 0x000fe200078e00ff */
[----:B------:R-:W-:Y:S02]  /*8180*/  PRMT R60, R127, 0x5432, R60 ;  /* 0x000054327f3c7816 */ /* 0x000fe4000000003c */
[----:B------:R-:W-:-:S02]  /*8190*/  PRMT R49, R128, 0x5432, R49 ;  /* 0x0000543280317816 */ /* 0x000fc40000000031 */
[----:B------:R-:W-:Y:S01]  /*81a0*/  PRMT R128, R128, 0x5410, R53 ;  /* 0x0000541080807816 */ /* 0x000fe20000000035 */
[----:B------:R-:W-:Y:S01]  /*81b0*/  IMAD.U32 R64, R60, 0x10000, RZ ;  /* 0x000100003c407824 */ /* 0x000fe200078e00ff */
[----:B------:R-:W-:Y:S01]  /*81c0*/  SHF.R.U64 R51, R62, 0x10, R63 ;  /* 0x000000103e337819 */ /* 0x000fe2000000123f */
[----:B------:R-:W-:Y:S01]  /*81d0*/  IMAD.U32 R62, R43, 0x10000, RZ ;  /* 0x000100002b3e7824 */ /* 0x000fe200078e00ff */
[----:B------:R-:W-:Y:S01]  /*81e0*/  PRMT R127, R127, 0x5410, R50 ;  /* 0x000054107f7f7816 */ /* 0x000fe20000000032 */
[----:B------:R-:W-:Y:S01]  /*81f0*/  IMAD.U32 R50, R128, 0x10000, RZ ;  /* 0x0001000080327824 */ /* 0x000fe200078e00ff */
[----:B------:R-:W-:Y:S01]  /*8200*/  SHF.R.U64 R46, R54, 0x10, R55 ;  /* 0x00000010362e7819 */ /* 0x000fe20000001237 */
[C---:B------:R-:W-:Y:S01]  /*8210*/  FMUL.FTZ R53, R61.reuse, R64 ;  /* 0x000000403d357220 */ /* 0x040fe20000410000 */
[----:B------:R-:W-:Y:S01]  /*8220*/  SHF.R.U32.HI R63, RZ, 0x10, R63 ;  /* 0x00000010ff3f7819 */ /* 0x000fe2000001163f */
[-C--:B------:R-:W-:Y:S01]  /*8230*/  FMUL.FTZ R61, R61, R50.reuse ;  /* 0x000000323d3d7220 */ /* 0x080fe20000410000 */
[----:B------:R-:W-:Y:S01]  /*8240*/  SHF.R.U32.HI R54, RZ, 0x10, R55 ;  /* 0x00000010ff367819 */ /* 0x000fe20000011637 */
[C---:B------:R-:W-:Y:S01]  /*8250*/  FFMA.FTZ R50, R52.reuse, R50, -R53 ;  /* 0x0000003234327223 */ /* 0x040fe20000010835 */
[----:B------:R-:W-:Y:S01]  /*8260*/  PRMT R46, R129, 0x5432, R46 ;  /* 0x00005432812e7816 */ /* 0x000fe2000000002e */
[----:B------:R-:W-:Y:S01]  /*8270*/  FFMA.FTZ R52, R52, R64, R61 ;  /* 0x0000004034347223 */ /* 0x000fe2000001003d */
[----:B------:R-:W-:-:S02]  /*8280*/  PRMT R63, R126, 0x5432, R63 ;  /* 0x000054327e3f7816 */ /* 0x000fc4000000003f */
[----:B------:R-:W-:Y:S01]  /*8290*/  LOP3.LUT R56, R41, 0xffff0000, RZ, 0xc0, !PT ;  /* 0xffff000029387812 */ /* 0x000fe200078ec0ff */
[----:B------:R-:W-:Y:S01]  /*82a0*/  IMAD.U32 R41, R40, 0x10000, RZ ;  /* 0x0001000028297824 */ /* 0x000fe200078e00ff */
[----:B------:R-:W-:Y:S01]  /*82b0*/  PRMT R129, R129, 0x5410, R54 ;  /* 0x0000541081817816 */ /* 0x000fe20000000036 */
[----:B------:R-:W-:Y:S01]  /*82c0*/  IMAD.U32 R65, R63, 0x10000, RZ ;  /* 0x000100003f417824 */ /* 0x000fe200078e00ff */
[----:B------:R-:W-:Y:S02]  /*82d0*/  LOP3.LUT R60, R60, 0xffff0000, RZ, 0xc0, !PT ;  /* 0xffff00003c3c7812 */ /* 0x000fe400078ec0ff */
[----:B------:R-:W-:Y:S01]  /*82e0*/  LOP3.LUT R53, R128, 0xffff0000, RZ, 0xc0, !PT ;  /* 0xffff000080357812 */ /* 0x000fe200078ec0ff */
[----:B------:R-:W-:Y:S01]  /*82f0*/  IMAD.U32 R61, R129, 0x10000, RZ ;  /* 0x00010000813d7824 */ /* 0x000fe200078e00ff */
[----:B------:R-:W-:Y:S01]  /*8300*/  LOP3.LUT R55, R37, 0xffff0000, RZ, 0xc0, !PT ;  /* 0xffff000025377812 */ /* 0x000fe200078ec0ff */
[CC--:B------:R-:W-:Y:S01]  /*8310*/  FMUL.FTZ R54, R56.reuse, R60.reuse ;  /* 0x0000003c38367220 */ /* 0x0c0fe20000410000 */
[----:B------:R-:W-:Y:S01]  /*8320*/  LOP3.LUT R43, R43, 0xffff0000, RZ, 0xc0, !PT ;  /* 0xffff00002b2b7812 */ /* 0x000fe200078ec0ff */
[----:B------:R-:W-:Y:S01]  /*8330*/  FMUL.FTZ R56, R56, R53 ;  /* 0x0000003538387220 */ /* 0x000fe20000410000 */
[C---:B------:R-:W-:Y:S01]  /*8340*/  FMUL.FTZ R67, R62.reuse, R65 ;  /* 0x000000413e437220 */ /* 0x040fe20000410000 */
[----:B------:R-:W-:Y:S01]  /*8350*/  LOP3.LUT R64, R63, 0xffff0000, RZ, 0xc0, !PT ;  /* 0xffff00003f407812 */ /* 0x000fe200078ec0ff */
[C---:B------:R-:W-:Y:S01]  /*8360*/  FFMA.FTZ R53, R55.reuse, R53, -R54 ;  /* 0x0000003537357223 */ /* 0x040fe20000010836 */
[-C--:B------:R-:W-:Y:S01]  /*8370*/  FMUL.FTZ R62, R62, R61.reuse ;  /* 0x0000003d3e3e7220 */ /* 0x080fe20000410000 */
[----:B------:R-:W-:Y:S01]  /*8380*/  FFMA.FTZ R55, R55, R60, R56 ;  /* 0x0000003c37377223 */ /* 0x000fe20000010038 */
[----:B------:R-:W-:Y:S01]  /*8390*/  LOP3.LUT R60, R129, 0xffff0000, RZ, 0xc0, !PT ;  /* 0xffff0000813c7812 */ /* 0x000fe200078ec0ff */
[C---:B------:R-:W-:Y:S01]  /*83a0*/  FFMA.FTZ R54, R58.reuse, R61, -R67 ;  /* 0x0000003d3a367223 */ /* 0x040fe20000010843 */
[----:B------:R-:W-:Y:S01]  /*83b0*/  LOP3.LUT R39, R39, 0xffff0000, RZ, 0xc0, !PT ;  /* 0xffff000027277812 */ /* 0x000fe200078ec0ff */
[----:B------:R-:W-:Y:S01]  /*83c0*/  FFMA.FTZ R58, R58, R65, R62 ;  /* 0x000000413a3a7223 */ /* 0x000fe2000001003e */
[----:B------:R-:W-:Y:S01]  /*83d0*/  FMUL.FTZ R66, R43, R64 ;  /* 0x000000402b427220 */ /* 0x000fe20000410000 */
[----:B------:R-:W-:-:S02]  /*83e0*/  IMAD.U32 R62, R127, 0x10000, RZ ;  /* 0x000100007f3e7824 */ /* 0x000fc400078e00ff */
[-C--:B------:R-:W-:Y:S01]  /*83f0*/  FMUL.FTZ R68, R43, R60.reuse ;  /* 0x0000003c2b447220 */ /* 0x080fe20000410000 */
[----:B------:R-:W-:Y:S01]  /*8400*/  IMAD.U32 R56, R49, 0x10000, RZ ;  /* 0x0001000031387824 */ /* 0x000fe200078e00ff */
[----:B------:R-:W-:Y:S01]  /*8410*/  LOP3.LUT R40, R40, 0xffff0000, RZ, 0xc0, !PT ;  /* 0xffff000028287812 */ /* 0x000fe200078ec0ff */
[----:B------:R-:W-:Y:S01]  /*8420*/  FFMA.FTZ R43, R39, R60, -R66 ;  /* 0x0000003c272b7223 */ /* 0x000fe20000010842 */
[----:B------:R-:W-:Y:S01]  /*8430*/  LOP3.LUT R127, R127, 0xffff0000, RZ, 0xc0, !PT ;  /* 0xffff00007f7f7812 */ /* 0x000fe200078ec0ff */
[----:B------:R-:W-:Y:S01]  /*8440*/  FMUL.FTZ R60, R41, R62 ;  /* 0x0000003e293c7220 */ /* 0x000fe20000410000 */
[----:B------:R-:W-:Y:S01]  /*8450*/  LOP3.LUT R49, R49, 0xffff0000, RZ, 0xc0, !PT ;  /* 0xffff000031317812 */ /* 0x000fe200078ec0ff */
[----:B------:R-:W-:Y:S01]  /*8460*/  IMAD.U32 R37, R36, 0x10000, RZ ;  /* 0x0001000024257824 */ /* 0x000fe200078e00ff */
[----:B------:R-:W-:Y:S01]  /*8470*/  PRMT R51, R126, 0x5410, R51 ;  /* 0x000054107e337816 */ /* 0x000fe20000000033 */
[----:B------:R-:W-:Y:S01]  /*8480*/  FMUL.FTZ R41, R41, R56 ;  /* 0x0000003829297220 */ /* 0x000fe20000410000 */
[----:B------:R-:W-:Y:S01]  /*8490*/  LOP3.LUT R36, R36, 0xffff0000, RZ, 0xc0, !PT ;  /* 0xffff000024247812 */ /* 0x000fe200078ec0ff */
[----:B------:R-:W-:Y:S01]  /*84a0*/  FMUL.FTZ R61, R40, R127 ;  /* 0x0000007f283d7220 */ /* 0x000fe20000410000 */
[----:B------:R-:W-:Y:S01]  /*84b0*/  LOP3.LUT R59, R38, 0xffff0000, RZ, 0xc0, !PT ;  /* 0xffff0000263b7812 */ /* 0x000fe200078ec0ff */
[----:B------:R-:W-:Y:S01]  /*84c0*/  FMUL.FTZ R63, R40, R49 ;  /* 0x00000031283f7220 */ /* 0x000fe20000410000 */
[----:B------:R-:W-:-:S02]  /*84d0*/  IMAD.U32 R38, R42, 0x10000, RZ ;  /* 0x000100002a267824 */ /* 0x000fc400078e00ff */
[C---:B------:R-:W-:Y:S01]  /*84e0*/  FFMA.FTZ R60, R37.reuse, R56, -R60 ;  /* 0x00000038253c7223 */ /* 0x040fe2000001083c */
[----:B------:R-:W-:Y:S01]  /*84f0*/  FFMA.FTZ R41, R37, R62, R41 ;  /* 0x0000003e25297223 */ /* 0x000fe20000010029 */
[C---:B------:R-:W-:Y:S01]  /*8500*/  IMAD.U32 R40, R51.reuse, 0x10000, RZ ;  /* 0x0001000033287824 */ /* 0x040fe200078e00ff */
[----:B------:R-:W-:Y:S01]  /*8510*/  LOP3.LUT R42, R42, 0xffff0000, RZ, 0xc0, !PT ;  /* 0xffff00002a2a7812 */ /* 0x000fe200078ec0ff */
[----:B------:R-:W-:Y:S01]  /*8520*/  IMAD.U32 R37, R46, 0x10000, RZ ;  /* 0x000100002e257824 */ /* 0x000fe200078e00ff */
[----:B------:R-:W-:Y:S01]  /*8530*/  LOP3.LUT R51, R51, 0xffff0000, RZ, 0xc0, !PT ;  /* 0xffff000033337812 */ /* 0x000fe200078ec0ff */
[----:B------:R-:W-:Y:S01]  /*8540*/  FFMA.FTZ R61, R36, R49, -R61 ;  /* 0x00000031243d7223 */ /* 0x000fe2000001083d */
[----:B------:R-:W-:Y:S01]  /*8550*/  LOP3.LUT R46, R46, 0xffff0000, RZ, 0xc0, !PT ;  /* 0xffff00002e2e7812 */ /* 0x000fe200078ec0ff */
[C---:B------:R-:W-:Y:S01]  /*8560*/  FMUL.FTZ R56, R38.reuse, R40 ;  /* 0x0000002826387220 */ /* 0x040fe20000410000 */
[----:B------:R-:W-:Y:S01]  /*8570*/  FMUL.FTZ R49, R38, R37 ;  /* 0x0000002526317220 */ /* 0x000fe20000410000 */
[----:B------:R-:W-:Y:S01]  /*8580*/  FFMA.FTZ R39, R39, R64, R68 ;  /* 0x0000004027277223 */ /* 0x000fe20000010044 */
[C---:B------:R-:W-:Y:S01]  /*8590*/  FMUL.FTZ R38, R42.reuse, R51 ;  /* 0x000000332a267220 */ /* 0x040fe20000410000 */
[-C--:B------:R-:W-:Y:S01]  /*85a0*/  FMUL.FTZ R42, R42, R46.reuse ;  /* 0x0000002e2a2a7220 */ /* 0x080fe20000410000 */
[----:B------:R-:W-:Y:S01]  /*85b0*/  FFMA.FTZ R56, R57, R37, -R56 ;  /* 0x0000002539387223 */ /* 0x000fe20000010838 */
[----:B------:R-:W-:Y:S01]  /*85c0*/  FFMA.FTZ R36, R36, R127, R63 ;  /* 0x0000007f24247223 */ /* 0x000fe2000001003f */
[----:B------:R-:W-:Y:S01]  /*85d0*/  FFMA.FTZ R37, R59, R46, -R38 ;  /* 0x0000002e3b257223 */ /* 0x000fe20000010826 */
[----:B------:R-:W-:Y:S01]  /*85e0*/  F2FP.BF16.F32.PACK_AB R43, R43, R54 ;  /* 0x000000362b2b723e */ /* 0x000fe200000010ff */
[----:B------:R-:W-:Y:S01]  /*85f0*/  FFMA.FTZ R49, R57, R40, R49 ;  /* 0x0000002839317223 */ /* 0x000fe20000010031 */
[----:B------:R-:W-:Y:S01]  /*8600*/  FFMA.FTZ R42, R59, R51, R42 ;  /* 0x000000333b2a7223 */ /* 0x000fe2000001002a */
[----:B------:R-:W-:-:S02]  /*8610*/  F2FP.BF16.F32.PACK_AB R50, R53, R50 ;  /* 0x000000323532723e */ /* 0x000fc400000010ff */
[----:B------:R-:W-:Y:S02]  /*8620*/  F2FP.BF16.F32.PACK_AB R52, R55, R52 ;  /* 0x000000343734723e */ /* 0x000fe400000010ff */
[----:B------:R-:W-:Y:S01]  /*8630*/  F2FP.BF16.F32.PACK_AB R58, R39, R58 ;  /* 0x0000003a273a723e */ /* 0x000fe200000010ff */
[----:B------:R-:W-:Y:S01]  /*8640*/  IMAD.MOV.U32 R39, RZ, RZ, R43 ;  /* 0x000000ffff277224 */ /* 0x000fe200078e002b */
[----:B------:R-:W-:Y:S02]  /*8650*/  F2FP.BF16.F32.PACK_AB R61, R61, R60 ;  /* 0x0000003c3d3d723e */ /* 0x000fe400000010ff */
[----:B------:R-:W-:Y:S01]  /*8660*/  F2FP.BF16.F32.PACK_AB R40, R36, R41 ;  /* 0x000000292428723e */ /* 0x000fe200000010ff */
[----:B------:R-:W-:Y:S01]  /*8670*/  IMAD.MOV.U32 R41, RZ, RZ, R52 ;  /* 0x000000ffff297224 */ /* 0x000fe200078e0034 */
[----:B------:R-:W-:Y:S01]  /*8680*/  F2FP.BF16.F32.PACK_AB R38, R37, R56 ;  /* 0x000000382526723e */ /* 0x000fe200000010ff */
[----:B------:R-:W-:Y:S01]  /*8690*/  IMAD.MOV.U32 R36, RZ, RZ, R61 ;  /* 0x000000ffff247224 */ /* 0x000fe200078e003d */
[----:B------:R-:W-:Y:S01]  /*86a0*/  F2FP.BF16.F32.PACK_AB R42, R42, R49 ;  /* 0x000000312a2a723e */ /* 0x000fe200000010ff */
[----:B------:R-:W-:-:S02]  /*86b0*/  IMAD.MOV.U32 R37, RZ, RZ, R50 ;  /* 0x000000ffff257224 */ /* 0x000fc400078e0032 */
[----:B------:R-:W-:-:S07]  /*86c0*/  IMAD.MOV.U32 R43, RZ, RZ, R58 ;  /* 0x000000ffff2b7224 */ /* 0x000fce00078e003a */
.L_x_1606:
[----:B------:R-:W-:Y:S05]  /*86d0*/  BSYNC B1 ;  /* 0x0000000000017941 */ /* 0x000fea0003800000 */
.L_x_1605:
[----:B------:R-:W-:Y:S01]  /*86e0*/  ISETP.GE.AND P3, PT, R47, R117, PT ;  /* 0x000000752f00720c */ /* 0x000fe20003f66270 */
[----:B------:R-:W-:Y:S02]  /*86f0*/  ULDC.64 UR4, c[0x0][0x208] ;  /* 0x0000820000047ab9 */ /* 0x000fe40000000a00 */
[----:B0-----:R4:W-:Y:S10]  /*8700*/  STG.E.128 desc[UR4][R44.64], R36 ;  /* 0x000000242c007986 */ /* 0x0019f4000c101d04 */
[----:B------:R-:W-:Y:S05]  /*8710*/  @P3 BRA `(.L_x_1571) ;  /* 0x0000000000dc3947 */ /* 0x000fea0003800000 */
[--C-:B------:R-:W-:Y:S01]  /*8720*/  IADD3 R110, P3, P4, R88, R110, R47.reuse ;  /* 0x0000006e586e7210 */ /* 0x100fe20007c7e02f */
[----:B------:R-:W-:Y:S01]  /*8730*/  ULDC.64 UR4, c[0x0][0x208] ;  /* 0x0000820000047ab9 */ /* 0x000fe20000000a00 */
[----:B------:R-:W-:-:S04]  /*8740*/  SHF.R.S32.HI R47, RZ, 0x1f, R47 ;  /* 0x0000001fff2f7819 */ /* 0x000fc8000001142f */
[----:B------:R-:W-:Y:S02]  /*8750*/  IADD3.X R48, R0, R48, R47, P3, P4 ;  /* 0x0000003000307210 */ /* 0x000fe40001fe842f */
[----:B------:R-:W-:-:S04]  /*8760*/  LEA R106, P3, R110, R106, 0x1 ;  /* 0x0000006a6e6a7211 */ /* 0x000fc800078608ff */
[----:B------:R-:W-:-:S05]  /*8770*/  LEA.HI.X R107, R110, R107, R48, 0x1, P3 ;  /* 0x0000006b6e6b7211 */ /* 0x000fca00018f0c30 */
[----:B--2---:R0:W-:Y:S01]  /*8780*/  STG.E.128 desc[UR4][R106.64], R40 ;  /* 0x000000286a007986 */ /* 0x0041e2000c101d04 */
[----:B------:R-:W-:Y:S05]  /*8790*/  BRA `(.L_x_1571) ;  /* 0x0000000000bc7947 */ /* 0x000fea0003800000 */
.L_x_1546:
[----:B------:R-:W2:Y:S02]  /*87a0*/  LDL R36, [R1+0x20] ;  /* 0x0000200001247983 */ /* 0x000ea40000100800 */
[----:B--2---:R-:W-:-:S13]  /*87b0*/  R2UR UR4, R36 ;  /* 0x00000000240472ca */ /* 0x004fda00000e0000 */
[----:B------:R-:W-:-:S06]  /*87c0*/  UISETP.NE.AND UP0, UPT, UR4, 0x3, UPT ;  /* 0x000000030400788c */ /* 0x000fcc000bf05270 */
[----:B------:R-:W-:-:S13]  /*87d0*/  PLOP3.LUT P2, PT, PT, PT, UP0, 0x80, 0x0 ;  /* 0x000000000000781c */ /* 0x000fda0003f4f008 */
[----:B------:R-:W-:Y:S05]  /*87e0*/  @!P2 BRA `(.L_x_1607) ;  /* 0x000000000004a947 */ /* 0x000fea0003800000 */
[----:B------:R-:W-:Y:S01]  /*87f0*/  BPT.TRAP 0x1 ;  /* 0x000000040000795c */ /* 0x000fe20000300000 */
.L_x_1607:
[----:B------:R-:W-:Y:S01]  /*8800*/  IMAD R99, R17, 0x8, R16 ;  /* 0x0000000811637824 */ /* 0x000fe200078e0210 */
[----:B------:R-:W-:Y:S01]  /*8810*/  SHF.L.U32 R109, R237, 0x1f, RZ ;  /* 0x0000001fed6d7819 */ /* 0x000fe200000006ff */
[----:B------:R-:W-:Y:S01]  /*8820*/  IMAD R105, R25, -0x40, R2 ;  /* 0xffffffc019697824 */ /* 0x000fe200078e0202 */
[----:B------:R-:W-:Y:S02]  /*8830*/  BSSY B1, `(.L_x_1608) ;  /* 0x0000005000017945 */ /* 0x000fe40003800000 */
[----:B------:R-:W0:Y:S02]  /*8840*/  SYNCS.PHASECHK.TRANS64.TRYWAIT P3, [R99+URZ+0x30890], R109 ;  /* 0x0308906d630075a7 */ /* 0x000e24000806017f */
[----:B------:R-:W-:-:S04]  /*8850*/  VIMNMX R105, R105, 0x40, PT ;  /* 0x0000004069697848 */ /* 0x000fc80003fe0100 */
[----:B------:R-:W-:Y:S01]  /*8860*/  ISETP.GE.AND P4, PT, R23, R105, PT ;  /* 0x000000691700720c */ /* 0x000fe20003f86270 */
[----:B0-----:R-:W-:-:S12]  /*8870*/  @!P3 BRA `(.L_x_1609) ;  /* 0x0000025c0014b947 */ /* 0x001fd80003800000 */
.L_x_2022:
[----:B------:R-:W-:Y:S05]  /*8880*/  BSYNC B1 ;  /* 0x0000000000017941 */ /* 0x000fea0003800000 */
.L_x_1608:
[----:B------:R-:W-:Y:S04]  /*8890*/  BSSY B1, `(.L_x_1610) ;  /* 0x000000f000017945 */ /* 0x000fe80003800000 */
[----:B------:R-:W-:Y:S05]  /*88a0*/  @P4 BRA `(.L_x_1611) ;  /* 0x0000000000344947 */ /* 0x000fea0003800000 */
[----:B------:R-:W-:Y:S01]  /*88b0*/  ISETP.NE.AND P5, PT, R30, RZ, PT ;  /* 0x000000ff1e00720c */ /* 0x000fe20003fa5270 */
[----:B------:R-:W-:Y:S01]  /*88c0*/  ULDC.64 UR4, c[0x0][0x208] ;  /* 0x0000820000047ab9 */ /* 0x000fe20000000a00 */
[----:B------:R-:W-:Y:S02]  /*88d0*/  ISETP.NE.AND P4, PT, R93, RZ, PT ;  /* 0x000000ff5d00720c */ /* 0x000fe40003f85270 */
[----:B------:R-:W-:-:S09]  /*88e0*/  ISETP.NE.AND P3, PT, R94, RZ, PT ;  /* 0x000000ff5e00720c */ /* 0x000fd20003f65270 */
[----:B------:R-:W1:Y:S04]  /*88f0*/  @P5 LDS.128 R36, [R103+0x20400] ;  /* 0x0204000067245984 */ /* 0x000e680000000c00 */
[----:B------:R-:W2:Y:S04]  /*8900*/  @P3 LDS.128 R40, [R103+0x24400] ;  /* 0x0244000067283984 */ /* 0x000ea80000000c00 */
[----:B-1----:R-:W-:Y:S01]  /*8910*/  @P5 STG.E.128 desc[UR4][R50.64], R36 ;  /* 0x0000002432005986 */ /* 0x002fe2000c101d04 */
[----:B------:R-:W-:-:S03]  /*8920*/  ISETP.NE.AND P5, PT, R95, RZ, PT ;  /* 0x000000ff5f00720c */ /* 0x000fc60003fa5270 */
[----:B------:R-:W1:Y:S04]  /*8930*/  @P4 LDS.128 R36, [R103+0x22400] ;  /* 0x0224000067244984 */ /* 0x000e680000000c00 */
[----:B--2---:R-:W-:Y:S06]  /*8940*/  @P3 STG.E.128 desc[UR4][R50.64+0x100], R40 ;  /* 0x0001002832003986 */ /* 0x004fec000c101d04 */
[----:B------:R-:W2:Y:S04]  /*8950*/  @P5 LDS.128 R44, [R103+0x26400] ;  /* 0x02640000672c5984 */ /* 0x000ea80000000c00 */
[----:B-1----:R1:W-:Y:S04]  /*8960*/  @P4 STG.E.128 desc[UR4][R50.64+0x80], R36 ;  /* 0x0000802432004986 */ /* 0x0023e8000c101d04 */
[----:B--2---:R1:W-:Y:S02]  /*8970*/  @P5 STG.E.128 desc[UR4][R50.64+0x180], R44 ;  /* 0x0001802c32005986 */ /* 0x0043e4000c101d04 */
.L_x_1611:
[----:B------:R-:W-:Y:S05]  /*8980*/  BSYNC B1 ;  /* 0x0000000000017941 */ /* 0x000fea0003800000 */
.L_x_1610:
[----:B-1----:R-:W-:-:S05]  /*8990*/  VIADD R36, R23, 0x20 ;  /* 0x0000002017247836 */ /* 0x002fca0000000000 */
[----:B------:R-:W-:-:S13]  /*89a0*/  ISETP.GE.AND P3, PT, R36, R105, PT ;  /* 0x000000692400720c */ /* 0x000fda0003f66270 */
        /* <DEDUP_REMOVED lines=14> */
.L_x_1571:
[----:B------:R-:W-:Y:S05]  /*8a90*/  BSYNC B0 ;  /* 0x0000000000007941 */ /* 0x000fea0003800000 */
.L_x_1545:
[----:B-1234-:R-:W1:Y:S01]  /*8aa0*/  S2R R36, SR_TID.X ;  /* 0x0000000000247919 */ /* 0x01ee620000002100 */
        /* <DEDUP_REMOVED lines=8> */
[----:B-1----:R-:W-:Y:S01]  /*8b30*/  LOP3.LUT R36, R36, 0x7f, RZ, 0xc0, !PT ;  /* 0x0000007f24247812 */ /* 0x002fe200078ec0ff */
[----:B--2---:R1:W-:Y:S03]  /*8b40*/  BAR.SYNC.DEFER_BLOCKING R108, 0x80 ;  /* 0x0002006c0000751d */ /* 0x0043e60000010000 */
[----:B------:R-:W-:-:S13]  /*8b50*/  ISETP.NE.AND P3, PT, R36, RZ, PT ;  /* 0x000000ff2400720c */ /* 0x000fda0003f65270 */
[----:B------:R-:W-:-:S05]  /*8b60*/  @!P3 VIADD R36, R99, 0x308a0 ;  /* 0x000308a06324b836 */ /* 0x000fca0000000000 */
[----:B------:R-:W-:-:S04]  /*8b70*/  @!P3 PRMT R36, RZ, 0x654, R36 ;  /* 0x00000654ff24b816 */ /* 0x000fc80000000024 */
[----:B------:R1:W-:Y:S01]  /*8b80*/  @!P3 SYNCS.ARRIVE.TRANS64.RED.A1T0 RZ, [R36+URZ], RZ ;  /* 0x000000ff24ffb9a7 */ /* 0x0003e2000810043f */
[----:B------:R-:W-:Y:S05]  /*8b90*/  @!P2 BRA `(.L_x_1613) ;  /* 0x000000000004a947 */ /* 0x000fea0003800000 */
[----:B------:R-:W-:Y:S01]  /*8ba0*/  BPT.TRAP 0x1 ;  /* 0x000000040000795c */ /* 0x000fe20000300000 */
.L_x_1613:
[----:B------:R-:W-:Y:S05]  /*8bb0*/  BSYNC B0 ;  /* 0x0000000000007941 */ /* 0x000fea0003800000 */
.L_x_1612:
[----:B------:R-:W2:Y:S01]  /*8bc0*/  SYNCS.PHASECHK.TRANS64.TRYWAIT P2, [R99+URZ+0x308b0], R109 ;  /* 0x0308b06d630075a7 */ /* 0x000ea2000804017f */
[----:B------:R-:W-:Y:S01]  /*8bd0*/  ULDC.64 UR4, c[0x0][0x318] ;  /* 0x0000c60000047ab9 */ /* 0x000fe20000000a00 */
[----:B------:R-:W-:Y:S01]  /*8be0*/  ULDC.64 UR60, c[0x0][0x328] ;  /* 0x0000ca00003c7ab9 */ /* 0x000fe20000000a00 */
[----:B-1----:R-:W-:Y:S01]  /*8bf0*/  IMAD.U32 R36, RZ, RZ, UR5 ;  /* 0x00000005ff247e24 */ /* 0x002fe2000f8e00ff */
[----:B------:R-:W-:Y:S01]  /*8c00*/  BSSY B0, `(.L_x_1614) ;  /* 0x0000007000007945 */ /* 0x000fe20003800000 */
[----:B------:R-:W-:Y:S01]  /*8c10*/  IMAD.U32 R37, RZ, RZ, UR4 ;  /* 0x00000004ff257e24 */ /* 0x000fe2000f8e00ff */
[----:B------:R-:W-:Y:S01]  /*8c20*/  ISETP.GE.AND P4, PT, R23, R105, PT ;  /* 0x000000691700720c */ /* 0x000fe20003f86270 */
[----:B------:R-:W-:Y:S01]  /*8c30*/  IMAD.WIDE R48, R25, 0x40, R76 ;  /* 0x0000004019307825 */ /* 0x000fe200078e024c */
[----:B------:R1:W-:Y:S04]  /*8c40*/  STL [R1+0x4], R36 ;  /* 0x0000042401007387 */ /* 0x0003e80000100800 */
[----:B------:R1:W-:Y:S02]  /*8c50*/  STL [R1+0x8], R37 ;  /* 0x0000082501007387 */ /* 0x0003e40000100800 */
[----:B-12---:R-:W-:Y:S05]  /*8c60*/  @!P2 BRA `(.L_x_1615) ;  /* 0x00000258002ca947 */ /* 0x006fea0003800000 */
.L_x_2023:
[----:B------:R-:W-:Y:S05]  /*8c70*/  BSYNC B0 ;  /* 0x0000000000007941 */ /* 0x000fea0003800000 */
.L_x_1614:
[----:B------:R-:W-:Y:S04]  /*8c80*/  BSSY B0, `(.L_x_1616) ;  /* 0x000001e000007945 */ /* 0x000fe80003800000 */
[----:B------:R-:W-:Y:S05]  /*8c90*/  @P4 BRA `(.L_x_1617) ;  /* 0x0000000000704947 */ /* 0x000fea0003800000 */
[----:B------:R-:W2:Y:S01]  /*8ca0*/  LDL R37, [R1+0x8] ;  /* 0x0000080001257983 */ /* 0x000ea20000100800 */
[----:B------:R-:W-:-:S03]  /*8cb0*/  ULDC UR6, c[0x0][0x2f4] ;  /* 0x0000bd0000067ab9 */ /* 0x000fc60000000800 */
[----:B------:R-:W3:Y:S04]  /*8cc0*/  LDL R36, [R1+0x4] ;  /* 0x0000040001247983 */ /* 0x000ee80000100800 */
[----:B------:R-:W4:Y:S04]  /*8cd0*/  LDL R44, [R1+0xc] ;  /* 0x00000c00012c7983 */ /* 0x000f280000100800 */
[----:B0-----:R-:W5:Y:S01]  /*8ce0*/  LDL R42, [R1+0x10] ;  /* 0x00001000012a7983 */ /* 0x001f620000100800 */
[----:B------:R-:W-:Y:S01]  /*8cf0*/  ISETP.GE.AND P5, PT, R18, UR6, PT ;  /* 0x0000000612007c0c */ /* 0x000fe2000bfa6270 */
[----:B------:R-:W-:Y:S01]  /*8d00*/  IMAD R43, R49, UR60, RZ ;  /* 0x0000003c312b7c24 */ /* 0x000fe2000f8e02ff */
[----:B------:R-:W-:Y:S01]  /*8d10*/  ISETP.GE.AND P4, PT, R226, UR6, PT ;  /* 0x00000006e2007c0c */ /* 0x000fe2000bf86270 */
[----:B------:R-:W-:-:S02]  /*8d20*/  IMAD.MOV.U32 R40, RZ, RZ, R86 ;  /* 0x000000ffff287224 */ /* 0x000fc400078e0056 */
[----:B------:R-:W-:Y:S02]  /*8d30*/  IMAD.MOV.U32 R41, RZ, RZ, R98 ;  /* 0x000000ffff297224 */ /* 0x000fe400078e0062 */
[C---:B------:R-:W-:Y:S02]  /*8d40*/  IMAD R43, R48.reuse, UR61, R43 ;  /* 0x0000003d302b7c24 */ /* 0x040fe4000f8e022b */
[----:B------:R-:W-:-:S04]  /*8d50*/  IMAD.WIDE.U32 R40, R48, UR60, R40 ;  /* 0x0000003c30287c25 */ /* 0x000fc8000f8e0028 */
[----:B------:R-:W-:Y:S01]  /*8d60*/  IMAD.IADD R41, R41, 0x1, R43 ;  /* 0x0000000129297824 */ /* 0x000fe200078e022b */
[----:B--2---:R-:W-:Y:S02]  /*8d70*/  R2UR UR4, R37 ;  /* 0x00000000250472ca */ /* 0x004fe400000e0000 */
[----:B---3--:R-:W-:Y:S02]  /*8d80*/  R2UR UR7, R36 ;  /* 0x00000000240772ca */ /* 0x008fe400000e0000 */
[----:B------:R-:W0:Y:S09]  /*8d90*/  @!P5 LDS.128 R36, [R103+0x400] ;  /* 0x000400006724d984 */ /* 0x000e320000000c00 */
[----:B------:R-:W-:Y:S01]  /*8da0*/  LEA R50, P2, R40, UR4, 0x1 ;  /* 0x0000000428327c11 */ /* 0x000fe2000f8408ff */
[----:B------:R-:W-:-:S03]  /*8db0*/  ULDC.64 UR4, c[0x0][0x208] ;  /* 0x0000820000047ab9 */ /* 0x000fc60000000a00 */
[----:B------:R-:W-:Y:S02]  /*8dc0*/  LEA.HI.X R51, R40, UR7, R41, 0x1, P2 ;  /* 0x0000000728337c11 */ /* 0x000fe400090f0c29 */
[----:B----4-:R-:W-:-:S03]  /*8dd0*/  ISETP.GE.AND P2, PT, R44, UR6, PT ;  /* 0x000000062c007c0c */ /* 0x010fc6000bf46270 */
[----:B0-----:R-:W-:Y:S01]  /*8de0*/  @!P5 STG.E.128 desc[UR4][R50.64], R36 ;  /* 0x000000243200d986 */ /* 0x001fe2000c101d04 */
[----:B-----5:R-:W-:-:S03]  /*8df0*/  ISETP.GE.AND P5, PT, R42, UR6, PT ;  /* 0x000000062a007c0c */ /* 0x020fc6000bfa6270 */
[----:B------:R-:W0:Y:S06]  /*8e00*/  @!P4 LDS.128 R36, [R103+0x2400] ;  /* 0x002400006724c984 */ /* 0x000e2c0000000c00 */
[----:B------:R-:W2:Y:S04]  /*8e10*/  @!P2 LDS.128 R40, [R103+0x4400] ;  /* 0x004400006728a984 */ /* 0x000ea80000000c00 */
[----:B------:R-:W3:Y:S04]  /*8e20*/  @!P5 LDS.128 R44, [R103+0x6400] ;  /* 0x00640000672cd984 */ /* 0x000ee80000000c00 */
[----:B0-----:R4:W-:Y:S04]  /*8e30*/  @!P4 STG.E.128 desc[UR4][R50.64+0x80], R36 ;  /* 0x000080243200c986 */ /* 0x0019e8000c101d04 */
[----:B--2---:R4:W-:Y:S04]  /*8e40*/  @!P2 STG.E.128 desc[UR4][R50.64+0x100], R40 ;  /* 0x000100283200a986 */ /* 0x0049e8000c101d04 */
[----:B---3--:R4:W-:Y:S02]  /*8e50*/  @!P5 STG.E.128 desc[UR4][R50.64+0x180], R44 ;  /* 0x0001802c3200d986 */ /* 0x0089e4000c101d04 */
.L_x_1617:
[----:B------:R-:W-:Y:S05]  /*8e60*/  BSYNC B0 ;  /* 0x0000000000007941 */ /* 0x000fea0003800000 */
.L_x_1616:
[----:B----4-:R-:W-:Y:S01]  /*8e70*/  VIADD R36, R23, 0x20 ;  /* 0x0000002017247836 */ /* 0x010fe20000000000 */
[----:B------:R-:W-:Y:S04]  /*8e80*/  BSSY B0, `(.L_x_1618) ;  /* 0x0000023000007945 */ /* 0x000fe80003800000 */
[----:B------:R-:W-:-:S13]  /*8e90*/  ISETP.GE.AND P2, PT, R36, R105, PT ;  /* 0x000000692400720c */ /* 0x000fda0003f46270 */
[----:B------:R-:W-:Y:S05]  /*8ea0*/  @P2 BRA `(.L_x_1619) ;  /* 0x0000000000802947 */ /* 0x000fea0003800000 */
[----:B------:R-:W2:Y:S01]  /*8eb0*/  LDL R36, [R1+0x4] ;  /* 0x0000040001247983 */ /* 0x000ea20000100800 */
[----:B------:R-:W-:-:S03]  /*8ec0*/  ULDC UR6, c[0x0][0x2f4] ;  /* 0x0000bd0000067ab9 */ /* 0x000fc60000000800 */
[----:B------:R-:W3:Y:S04]  /*8ed0*/  LDL R39, [R1+0xc] ;  /* 0x00000c0001277983 */ /* 0x000ee80000100800 */
[----:B------:R-:W4:Y:S04]  /*8ee0*/  LDL R38, [R1+0x10] ;  /* 0x0000100001267983 */ /* 0x000f280000100800 */
[----:B------:R-:W5:Y:S01]  /*8ef0*/  LDL R37, [R1+0x8] ;  /* 0x0000080001257983 */ /* 0x000f620000100800 */
[----:B------:R-:W-:Y:S01]  /*8f00*/  ISETP.GE.AND P2, PT, R18, UR6, PT ;  /* 0x0000000612007c0c */ /* 0x000fe2000bf46270 */
[----:B0-----:R-:W-:Y:S01]  /*8f10*/  IMAD.MOV.U32 R40, RZ, RZ, R86 ;  /* 0x000000ffff287224 */ /* 0x001fe200078e0056 */
[----:B------:R-:W-:Y:S01]  /*8f20*/  IADD3 R43, P4, R48, 0x20, RZ ;  /* 0x00000020302b7810 */ /* 0x000fe20007f9e0ff */
[----:B------:R-:W-:Y:S01]  /*8f30*/  IMAD.MOV.U32 R41, RZ, RZ, R98 ;  /* 0x000000ffff297224 */ /* 0x000fe200078e0062 */
[----:B------:R-:W-:-:S03]  /*8f40*/  ISETP.GE.AND P5, PT, R226, UR6, PT ;  /* 0x00000006e2007c0c */ /* 0x000fc6000bfa6270 */
[----:B------:R-:W-:Y:S02]  /*8f50*/  IMAD.X R48, RZ, RZ, R49, P4 ;  /* 0x000000ffff307224 */ /* 0x000fe400020e0631 */
[----:B------:R-:W-:-:S04]  /*8f60*/  IMAD.WIDE.U32 R40, R43, UR60, R40 ;  /* 0x0000003c2b287c25 */ /* 0x000fc8000f8e0028 */
[----:B------:R-:W-:-:S04]  /*8f70*/  IMAD R48, R48, UR60, RZ ;  /* 0x0000003c30307c24 */ /* 0x000fc8000f8e02ff */
[----:B------:R-:W-:-:S04]  /*8f80*/  IMAD R43, R43, UR61, R48 ;  /* 0x0000003d2b2b7c24 */ /* 0x000fc8000f8e0230 */
[----:B------:R-:W-:Y:S01]  /*8f90*/  IMAD.IADD R41, R41, 0x1, R43 ;  /* 0x0000000129297824 */ /* 0x000fe200078e022b */
[----:B--2---:R-:W-:Y:S01]  /*8fa0*/  R2UR UR7, R36 ;  /* 0x00000000240772ca */ /* 0x004fe200000e0000 */
[----:B---3--:R-:W-:Y:S02]  /*8fb0*/  IMAD.MOV.U32 R44, RZ, RZ, R39 ;  /* 0x000000ffff2c7224 */ /* 0x008fe400078e0027 */
[----:B----4-:R-:W-:Y:S01]  /*8fc0*/  IMAD.MOV.U32 R42, RZ, RZ, R38 ;  /* 0x000000ffff2a7224 */ /* 0x010fe200078e0026 */
[----:B-----5:R-:W-:Y:S02]  /*8fd0*/  R2UR UR4, R37 ;  /* 0x00000000250472ca */ /* 0x020fe400000e0000 */
[----:B------:R-:W0:Y:S11]  /*8fe0*/  @!P2 LDS.128 R36, [R103+0x1400] ;  /* 0x001400006724a984 */ /* 0x000e360000000c00 */
[----:B------:R-:W-:Y:S01]  /*8ff0*/  LEA R48, P4, R40, UR4, 0x1 ;  /* 0x0000000428307c11 */ /* 0x000fe2000f8808ff */
[----:B------:R-:W-:-:S03]  /*9000*/  ULDC.64 UR4, c[0x0][0x208] ;  /* 0x0000820000047ab9 */ /* 0x000fc60000000a00 */
[----:B------:R-:W-:Y:S02]  /*9010*/  LEA.HI.X R49, R40, UR7, R41, 0x1, P4 ;  /* 0x0000000728317c11 */ /* 0x000fe4000a0f0c29 */
[----:B------:R-:W-:-:S03]  /*9020*/  ISETP.GE.AND P4, PT, R44, UR6, PT ;  /* 0x000000062c007c0c */ /* 0x000fc6000bf86270 */
[----:B0-----:R-:W-:Y:S01]  /*9030*/  @!P2 STG.E.128 desc[UR4][R48.64], R36 ;  /* 0x000000243000a986 */ /* 0x001fe2000c101d04 */
[----:B------:R-:W-:-:S03]  /*9040*/  ISETP.GE.AND P2, PT, R42, UR6, PT ;  /* 0x000000062a007c0c */ /* 0x000fc6000bf46270 */
[----:B------:R-:W0:Y:S06]  /*9050*/  @!P5 LDS.128 R36, [R103+0x3400] ;  /* 0x003400006724d984 */ /* 0x000e2c0000000c00 */
[----:B------:R-:W2:Y:S04]  /*9060*/  @!P4 LDS.128 R40, [R103+0x5400] ;  /* 0x005400006728c984 */ /* 0x000ea80000000c00 */
[----:B------:R-:W3:Y:S04]  /*9070*/  @!P2 LDS.128 R44, [R103+0x7400] ;  /* 0x00740000672ca984 */ /* 0x000ee80000000c00 */
[----:B0-----:R4:W-:Y:S04]  /*9080*/  @!P5 STG.E.128 desc[UR4][R48.64+0x80], R36 ;  /* 0x000080243000d986 */ /* 0x0019e8000c101d04 */
[----:B--2---:R4:W-:Y:S04]  /*9090*/  @!P4 STG.E.128 desc[UR4][R48.64+0x100], R40 ;  /* 0x000100283000c986 */ /* 0x0049e8000c101d04 */
[----:B---3--:R4:W-:Y:S02]  /*90a0*/  @!P2 STG.E.128 desc[UR4][R48.64+0x180], R44 ;  /* 0x0001802c3000a986 */ /* 0x0089e4000c101d04 */
.L_x_1619:
[----:B------:R-:W-:Y:S05]  /*90b0*/  BSYNC B0 ;  /* 0x0000000000007941 */ /* 0x000fea0003800000 */
.L_x_1618:
[----:B------:R-:W-:Y:S01]  /*90c0*/  @!PT LDS RZ, [RZ] ;  /* 0x00000000fffff984 */ /* 0x000fe20000000800 */
[----:B------:R-:W-:Y:S01]  /*90d0*/  @!PT LDS RZ, [RZ] ;  /* 0x00000000fffff984 */ /* 0x000fe20000000800 */
[----:B------:R-:W-:Y:S01]  /*90e0*/  @!PT LDS RZ, [RZ] ;  /* 0x00000000fffff984 */ /* 0x000fe20000000800 */
[----:B------:R-:W-:Y:S01]  /*90f0*/  @!PT LDS RZ, [RZ] ;  /* 0x00000000fffff984 */ /* 0x000fe20000000800 */
[----:B------:R2:W-:Y:S06]  /*9100*/  MEMBAR.ALL.CTA ;  /* 0x0000000000007992 */ /* 0x0005ec0000008000 */
[----:B--2---:R-:W2:Y:S01]  /*9110*/  FENCE.VIEW.ASYNC.S ;  /* 0x00000000000073c6 */ /* 0x004ea20000000000 */
[----:B01----:R-:W-:Y:S01]  /*9120*/  @!P3 VIADD R99, R99, 0x308c0 ;  /* 0x000308c06363b836 */ /* 0x003fe20000000000 */
[----:B--2---:R0:W-:Y:S01]  /*9130*/  BAR.SYNC.DEFER_BLOCKING R108, 0x80 ;  /* 0x0002006c0000751d */ /* 0x0041e20000010000 */
[----:B------:R-:W-:Y:S01]  /*9140*/  ISETP.NE.AND P4, PT, R100, RZ, PT ;  /* 0x000000ff6400720c */ /* 0x000fe20003f85270 */
[----:B------:R-:W-:-:S02]  /*9150*/  VIADD R17, R17, 0x1 ;  /* 0x0000000111117836 */ /* 0x000fc40000000000 */
[----:B------:R-:W-:Y:S02]  /*9160*/  @!P3 PRMT R99, RZ, 0x654, R99 ;  /* 0x00000654ff63b816 */ /* 0x000fe40000000063 */
[----:B------:R-:W-:Y:S02]  /*9170*/  PLOP3.LUT P2, PT, PT, PT, PT, 0x8, 0x0 ;  /* 0x000000000000781c */ /* 0x000fe40003f4e170 */
[----:B------:R0:W-:Y:S01]  /*9180*/  @!P3 SYNCS.ARRIVE.TRANS64.RED.A1T0 RZ, [R99+URZ], RZ ;  /* 0x000000ff63ffb9a7 */ /* 0x0001e2000810043f */
[----:B------:R-:W-:-:S04]  /*9190*/  ISETP.NE.AND P3, PT, R17, 0x2, PT ;  /* 0x000000021100780c */ /* 0x000fc80003f65270 */
[----:B----4-:R-:W-:Y:S02]  /*91a0*/  SEL R36, RZ, 0x1, P3 ;  /* 0x00000001ff247807 */ /* 0x010fe40001800000 */
[----:B------:R-:W-:Y:S02]  /*91b0*/  SEL R17, R17, RZ, P3 ;  /* 0x000000ff11117207 */ /* 0x000fe40001800000 */
[----:B------:R-:W-:Y:S01]  /*91c0*/  LOP3.LUT R237, R237, R36, RZ, 0x3c, !PT ;  /* 0x00000024eded7212 */ /* 0x000fe200078e3cff */
[----:B0-----:R-:W-:Y:S06]  /*91d0*/  @P4 BRA `(.L_x_1620) ;  /* 0xffffffa000444947 */ /* 0x001fec000383ffff */
.L_x_1540:
[----:B------:R-:W2:Y:S01]  /*91e0*/  LDL R36, [R1+0x14] ;  /* 0x0000140001247983 */ /* 0x000ea20000100800 */
[----:B------:R-:W0:Y:S01]  /*91f0*/  LDC R0, c[0x0][0x448] ;  /* 0x00011200ff007b82 */ /* 0x000e220000000800 */
[----:B------:R-:W-:Y:S01]  /*9200*/  IADD3 R7, R221, 0x1, -R220 ;  /* 0x00000001dd077810 */ /* 0x000fe20007ffe8dc */
[----:B------:R-:W-:Y:S06]  /*9210*/  BSSY B0, `(.L_x_1621) ;  /* 0x000000d000007945 */ /* 0x000fec0003800000 */
[----:B------:R-:W1:Y:S01]  /*9220*/  LDC.64 R2, c[0x0][0x9e0] ;  /* 0x00027800ff027b82 */ /* 0x000e620000000a00 */
[----:B0-----:R-:W-:-:S02]  /*9230*/  ISETP.NE.AND P1, PT, R0, 0x1, PT ;  /* 0x000000010000780c */ /* 0x001fc40003f25270 */
[----:B-1----:R-:W-:-:S11]  /*9240*/  ISETP.GE.AND P3, PT, R3, 0x1, PT ;  /* 0x000000010300780c */ /* 0x002fd60003f66270 */
[----:B------:R-:W0:Y:S08]  /*9250*/  @P1 LDC R5, c[0x0][0x44c] ;  /* 0x00011300ff051b82 */ /* 0x000e300000000800 */
[----:B------:R-:W1:Y:S01]  /*9260*/  @P1 LDC R4, c[0x0][0x450] ;  /* 0x00011400ff041b82 */ /* 0x000e620000000800 */
[----:B--2---:R-:W-:-:S04]  /*9270*/  VIADD R0, R36, 0x7f ;  /* 0x0000007f24007836 */ /* 0x004fc80000000000 */
[----:B0-----:R-:W-:-:S05]  /*9280*/  @P1 IMAD.HI.U32 R5, R0, R5, RZ ;  /* 0x0000000500051227 */ /* 0x001fca00078e00ff */
[----:B-1----:R-:W-:-:S05]  /*9290*/  @P1 SHF.R.U32.HI R0, RZ, R4, R5 ;  /* 0x00000004ff001219 */ /* 0x002fca0000011605 */
[----:B------:R-:W-:Y:S01]  /*92a0*/  IMAD.IADD R7, R7, 0x1, R0 ;  /* 0x0000000107077824 */ /* 0x000fe200078e0200 */
[----:B------:R-:W-:Y:S06]  /*92b0*/  @P2 BRA `(.L_x_1622) ;  /* 0x0000000000082947 */ /* 0x000fec0003800000 */
[----:B------:R-:W0:Y:S02]  /*92c0*/  FENCE.VIEW.ASYNC.G ;  /* 0x00000000000073c6 */ /* 0x000e240000000100 */
[----:B0-----:R-:W-:Y:S06]  /*92d0*/  BAR.ARV 0xc, 0x180 ;  /* 0x0306000000007b1d */ /* 0x001fec0000002000 */
.L_x_1622:
[----:B------:R-:W-:Y:S05]  /*92e0*/  BSYNC B0 ;  /* 0x0000000000007941 */ /* 0x000fea0003800000 */
.L_x_1621:
[----:B------:R-:W-:Y:S01]  /*92f0*/  IMAD.IADD R2, R7, 0x1, R2 ;  /* 0x0000000107027824 */ /* 0x000fe200078e0202 */
[----:B------:R-:W-:Y:S06]  /*9300*/  @!P3 BRA `(.L_x_1623) ;  /* 0x000000000048b947 */ /* 0x000fec0003800000 */
        /* <DEDUP_REMOVED lines=11> */
.L_x_1625:
[----:B------:R-:W-:-:S13]  /*93c0*/  ISETP.NE.AND P0, PT, R3, 0x1, PT ;  /* 0x000000010300780c */ /* 0x000fda0003f05270 */
[----:B------:R-:W0:Y:S02]  /*93d0*/  @P0 LDC.64 R4, c[0x0][0x9e8] ;  /* 0x00027a00ff040b82 */ /* 0x000e240000000a00 */
[----:B0-----:R-:W-:-:S05]  /*93e0*/  @P0 IMAD.HI.U32 R4, R0, R4, RZ ;  /* 0x0000000400040227 */ /* 0x001fca00078e00ff */
[----:B------:R-:W-:-:S07]  /*93f0*/  @P0 SHF.R.U32.HI R0, RZ, R5, R4 ;  /* 0x00000005ff000219 */ /* 0x000fce0000011604 */
.L_x_1626:
[----:B------:R-:W-:Y:S05]  /*9400*/  BSYNC B0 ;  /* 0x0000000000007941 */ /* 0x000fea0003800000 */
.L_x_1624:
[----:B------:R-:W-:-:S05]  /*9410*/  IMAD R5, R0, R3, R3 ;  /* 0x0000000300057224 */ /* 0x000fca00078e0203 */
[----:B------:R-:W-:-:S07]  /*9420*/  VIMNMX R2, R2, R5, PT ;  /* 0x0000000502027248 */ /* 0x000fce0003fe0100 */
.L_x_1623:
[----:B------:R-:W0:Y:S01]  /*9430*/  @P1 LDC R0, c[0x0][0x44c] ;  /* 0x00011300ff001b82 */ /* 0x000e220000000800 */
[----:B------:R-:W-:Y:S01]  /*9440*/  VIADD R2, R2, 0x3f ;  /* 0x0000003f02027836 */ /* 0x000fe20000000000 */
[----:B------:R-:W-:Y:S01]  /*9450*/  ULDC UR4, c[0x0][0x9dc] ;  /* 0x0002770000047ab9 */ /* 0x000fe20000000800 */
[----:B------:R-:W-:-:S03]  /*9460*/  IMAD.MOV.U32 R7, RZ, RZ, R36 ;  /* 0x000000ffff077224 */ /* 0x000fc600078e0024 */
[----:B------:R-:W-:Y:S02]  /*9470*/  SHF.R.S32.HI R5, RZ, 0x1f, R2 ;  /* 0x0000001fff057819 */ /* 0x000fe40000011402 */
[----:B------:R-:W1:Y:S02]  /*9480*/  @P1 LDC R9, c[0x0][0x450] ;  /* 0x00011400ff091b82 */ /* 0x000e640000000800 */
[----:B------:R-:W-:-:S04]  /*9490*/  LEA.HI R5, R5, R2, RZ, 0x6 ;  /* 0x0000000205057211 */ /* 0x000fc800078f30ff */
[----:B------:R-:W-:Y:S01]  /*94a0*/  SHF.R.S32.HI R5, RZ, 0x6, R5 ;  /* 0x00000006ff057819 */ /* 0x000fe20000011405 */
[----:B0-----:R-:W-:-:S05]  /*94b0*/  @P1 IMAD.HI.U32 R0, R36, R0, RZ ;  /* 0x0000000024001227 */ /* 0x001fca00078e00ff */
[----:B-1----:R-:W-:Y:S02]  /*94c0*/  @P1 SHF.R.U32.HI R7, RZ, R9, R0 ;  /* 0x00000009ff071219 */ /* 0x002fe40000011600 */
[----:B------:R-:W-:-:S03]  /*94d0*/  VIMNMX R9, R104, R5, PT ;  /* 0x0000000568097248 */ /* 0x000fc60003fe0100 */
        /* <DEDUP_REMOVED lines=13> */
.L_x_1629:
[----:B------:R-:W-:-:S13]  /*95b0*/  ISETP.NE.AND P0, PT, R3, 0x1, PT ;  /* 0x000000010300780c */ /* 0x000fda0003f05270 */
[----:B------:R-:W0:Y:S02]  /*95c0*/  @P0 LDC.64 R4, c[0x0][0x9e8] ;  /* 0x00027a00ff040b82 */ /* 0x000e240000000a00 */
[----:B0-----:R-:W-:-:S05]  /*95d0*/  @P0 IMAD.HI.U32 R4, R0, R4, RZ ;  /* 0x0000000400040227 */ /* 0x001fca00078e00ff */
[----:B------:R-:W-:-:S07]  /*95e0*/  @P0 SHF.R.U32.HI R0, RZ, R5, R4 ;  /* 0x00000005ff000219 */ /* 0x000fce0000011604 */
.L_x_1630:
[----:B------:R-:W-:Y:S05]  /*95f0*/  BSYNC B0 ;  /* 0x0000000000007941 */ /* 0x000fea0003800000 */
.L_x_1628:
[----:B------:R-:W-:-:S05]  /*9600*/  IMAD R3, R0, R3, RZ ;  /* 0x0000000300037224 */ /* 0x000fca00078e02ff */
[----:B------:R-:W-:-:S07]  /*9610*/  VIMNMX R2, R2, R3, !PT ;  /* 0x0000000302027248 */ /* 0x000fce0007fe0100 */
.L_x_1627:
[----:B------:R-:W-:Y:S01]  /*9620*/  SHF.R.S32.HI R3, RZ, 0x1f, R2 ;  /* 0x0000001fff037819 */ /* 0x000fe20000011402 */
[----:B------:R-:W-:Y:S01]  /*9630*/  BSSY B0, `(.L_x_1631) ;  /* 0x0000027000007945 */ /* 0x000fe20003800000 */
[----:B------:R-:W-:Y:S02]  /*9640*/  IMAD.MOV.U32 R204, RZ, RZ, RZ ;  /* 0x000000ffffcc7224 */ /* 0x000fe400078e00ff */
[----:B------:R-:W-:-:S04]  /*9650*/  LEA.HI R3, R3, R2, RZ, 0x6 ;  /* 0x0000000203037211 */ /* 0x000fc800078f30ff */
[----:B------:R-:W-:-:S04]  /*9660*/  SHF.R.S32.HI R3, RZ, 0x6, R3 ;  /* 0x00000006ff037819 */ /* 0x000fc80000011403 */
[----:B------:R-:W-:-:S04]  /*9670*/  VIMNMX R11, RZ, R3, !PT ;  /* 0x00000003ff0b7248 */ /* 0x000fc80007fe0100 */
[----:B------:R-:W-:-:S13]  /*9680*/  ISETP.GT.AND P0, PT, R9, R11, PT ;  /* 0x0000000b0900720c */ /* 0x000fda0003f04270 */
[----:B------:R-:W-:Y:S05]  /*9690*/  @!P0 BRA `(.L_x_1632) ;  /* 0x0000000000808947 */ /* 0x000fea0003800000 */
[----:B------:R-:W2:Y:S01]  /*96a0*/  LDL R0, [R1+0x4c] ;  /* 0x00004c0001007983 */ /* 0x000ea20000100800 */
[----:B------:R-:W-:Y:S01]  /*96b0*/  ULDC UR4, c[0x0][0x9f0] ;  /* 0x00027c0000047ab9 */ /* 0x000fe20000000800 */
[----:B--2---:R-:W-:-:S04]  /*96c0*/  ISETP.NE.AND P0, PT, R0, RZ, PT ;  /* 0x000000ff0000720c */ /* 0x004fc80003f05270 */
[----:B------:R-:W-:-:S04]  /*96d0*/  SEL R6, R0, UR4, P0 ;  /* 0x0000000400067c07 */ /* 0x000fc80008000000 */
[-C--:B------:R-:W-:Y:S02]  /*96e0*/  IABS R5, R6.reuse ;  /* 0x0000000600057213 */ /* 0x080fe40000000000 */
[----:B------:R-:W-:Y:S02]  /*96f0*/  IADD3 R0, R6, -0x1, R9 ;  /* 0xffffffff06007810 */ /* 0x000fe40007ffe009 */
[----:B------:R-:W0:Y:S01]  /*9700*/  I2F.RP R4, R5 ;  /* 0x0000000500047306 */ /* 0x000e220000209400 */
[----:B------:R-:W-:Y:S02]  /*9710*/  IABS R10, R6 ;  /* 0x00000006000a7213 */ /* 0x000fe40000000000 */
[----:B------:R-:W-:-:S05]  /*9720*/  IMAD.IADD R0, R0, 0x1, -R11 ;  /* 0x0000000100007824 */ /* 0x000fca00078e0a0b */
[----:B0-----:R-:W0:Y:S02]  /*9730*/  MUFU.RCP R4, R4 ;  /* 0x0000000400047308 */ /* 0x001e240000001000 */
[----:B0-----:R-:W-:Y:S02]  /*9740*/  VIADD R2, R4, 0xffffffe ;  /* 0x0ffffffe04027836 */ /* 0x001fe40000000000 */
[----:B------:R-:W-:-:S04]  /*9750*/  IMAD.MOV R4, RZ, RZ, -R10 ;  /* 0x000000ffff047224 */ /* 0x000fc800078e0a0a */
[----:B------:R0:W1:Y:S02]  /*9760*/  F2I.FTZ.U32.TRUNC.NTZ R3, R2 ;  /* 0x0000000200037305 */ /* 0x000064000021f000 */
[----:B0-----:R-:W-:Y:S02]  /*9770*/  IMAD.MOV.U32 R2, RZ, RZ, RZ ;  /* 0x000000ffff027224 */ /* 0x001fe400078e00ff */
[----:B-1----:R-:W-:-:S04]  /*9780*/  IMAD.MOV R8, RZ, RZ, -R3 ;  /* 0x000000ffff087224 */ /* 0x002fc800078e0a03 */
[----:B------:R-:W-:Y:S01]  /*9790*/  IMAD R7, R8, R5, RZ ;  /* 0x0000000508077224 */ /* 0x000fe200078e02ff */
[----:B------:R-:W-:Y:S02]  /*97a0*/  IABS R8, R0 ;  /* 0x0000000000087213 */ /* 0x000fe40000000000 */
[----:B------:R-:W-:Y:S01]  /*97b0*/  LOP3.LUT R0, R0, R6, RZ, 0x3c, !PT ;  /* 0x0000000600007212 */ /* 0x000fe200078e3cff */
[----:B------:R-:W-:-:S03]  /*97c0*/  IMAD.HI.U32 R3, R3, R7, R2 ;  /* 0x0000000703037227 */ /* 0x000fc600078e0002 */
[----:B------:R-:W-:Y:S01]  /*97d0*/  ISETP.GE.AND P2, PT, R0, RZ, PT ;  /* 0x000000ff0000720c */ /* 0x000fe20003f46270 */
        /* <DEDUP_REMOVED lines=11> */
[----:B------:R-:W-:-:S07]  /*9890*/  IMAD.MOV.U32 R204, RZ, RZ, R3 ;  /* 0x000000ffffcc7224 */ /* 0x000fce00078e0003 */
.L_x_1632:
[----:B------:R-:W-:Y:S05]  /*98a0*/  BSYNC B0 ;  /* 0x0000000000007941 */ /* 0x000fea0003800000 */
.L_x_1631:
        /* <DEDUP_REMOVED lines=67> */
[----:B--2---:R-:W-:-:S05]  /*9ce0*/  IMAD R0, R0, R204, R11 ;  /* 0x000000cc00007224 */ /* 0x004fca00078e020b */
[----:B------:R0:W-:Y:S01]  /*9cf0*/  STL [R1+0x38], R0 ;  /* 0x0000380001007387 */ /* 0x0001e20000100800 */
[----:B------:R-:W-:-:S04]  /*9d00*/  VIADDMNMX R204, R0, R204, R9, PT ;  /* 0x000000cc00cc7246 */ /* 0x000fc80003800109 */
[----:B------:R-:W-:-:S13]  /*9d10*/  ISETP.GT.AND P1, PT, R204, R0, PT ;  /* 0x00000000cc00720c */ /* 0x000fda0003f24270 */
[----:B0-----:R-:W-:Y:S05]  /*9d20*/  @!P1 BRA `(.L_x_1633) ;  /* 0x00000158006c9947 */ /* 0x001fea0003800000 */
[----:B------:R-:W0:Y:S01]  /*9d30*/  S2R R0, SR_TID.X ;  /* 0x0000000000007919 */ /* 0x000e220000002100 */
[----:B------:R-:W-:Y:S01]  /*9d40*/  BSSY B6, `(.L_x_1634) ;  /* 0x0000020000067945 */ /* 0x000fe20003800000 */
[----:B0-----:R-:W-:-:S05]  /*9d50*/  VIADD R0, R0, 0xffffff80 ;  /* 0xffffff8000007836 */ /* 0x001fca0000000000 */
[----:B------:R-:W-:-:S04]  /*9d60*/  SHF.R.S32.HI R3, RZ, 0x1f, R0 ;  /* 0x0000001fff037819 */ /* 0x000fc80000011400 */
[----:B------:R-:W-:-:S04]  /*9d70*/  LEA.HI R3, R3, R0, RZ, 0x7 ;  /* 0x0000000003037211 */ /* 0x000fc800078f38ff */
[----:B------:R-:W-:-:S06]  /*9d80*/  SHF.R.S32.HI R0, RZ, 0x7, R3 ;  /* 0x00000007ff007819 */ /* 0x000fcc0000011403 */
[----:B------:R-:W0:Y:S02]  /*9d90*/  SHFL.IDX PT, R0, R0, RZ, 0x1f ;  /* 0x00001fff00007589 */ /* 0x000e2400000e0000 */
[----:B0-----:R-:W-:-:S04]  /*9da0*/  LEA.HI R2, R0, R0, RZ, 0x1 ;  /* 0x0000000000027211 */ /* 0x001fc800078f08ff */
[----:B------:R-:W-:Y:S01]  /*9db0*/  LOP3.LUT R3, R2, 0x1e, RZ, 0xc0, !PT ;  /* 0x0000001e02037812 */ /* 0x000fe200078ec0ff */
[----:B------:R-:W-:-:S04]  /*9dc0*/  VIADD R2, R16, 0x10400 ;  /* 0x0001040010027836 */ /* 0x000fc80000000000 */
[----:B------:R-:W-:Y:S01]  /*9dd0*/  IMAD.IADD R3, R0, 0x1, -R3 ;  /* 0x0000000100037824 */ /* 0x000fe200078e0a03 */
[----:B------:R-:W-:-:S03]  /*9de0*/  LOP3.LUT P0, RZ, R2, 0x3ff, RZ, 0xc0, !PT ;  /* 0x000003ff02ff7812 */ /* 0x000fc6000780c0ff */
[----:B------:R-:W-:Y:S01]  /*9df0*/  IMAD R3, R3, 0x2000, R2 ;  /* 0x0000200003037824 */ /* 0x000fe200078e0202 */
[----:B------:R-:W-:-:S04]  /*9e00*/  P2R R24, PR, RZ, 0x1 ;  /* 0x00000001ff187803 */ /* 0x000fc80000000000 */
        /* <DEDUP_REMOVED lines=19> */
.L_x_1635:
[----:B------:R-:W-:Y:S05]  /*9f40*/  BSYNC B6 ;  /* 0x0000000000067941 */ /* 0x000fea0003800000 */
.L_x_1634:
[----:B------:R-:W-:Y:S02]  /*9f50*/  ULDC UR4, c[0x0][0x3f4] ;  /* 0x0000fd0000047ab9 */ /* 0x000fe40000000800 */
[----:B------:R-:W-:-:S13]  /*9f60*/  ISETP.LT.AND P0, PT, RZ, UR4, PT ;  /* 0x00000004ff007c0c */ /* 0x000fda000bf01270 */
[----:B------:R-:W-:Y:S05]  /*9f70*/  @P0 BRA `(.L_x_1636) ;  /* 0x0000000000400947 */ /* 0x000fea0003800000 */
[----:B------:R-:W2:Y:S02]  /*9f80*/  LDL R20, [R1+0x54] ;  /* 0x0000540001147983 */ /* 0x000ea40000100800 */
[----:B--2---:R-:W-:-:S04]  /*9f90*/  LEA.HI R0, R20, R20, RZ, 0x1 ;  /* 0x0000001414007211 */ /* 0x004fc800078f08ff */
        /* <DEDUP_REMOVED lines=8> */
.L_x_1639:
[----:B-1----:R1:W2:Y:S02]  /*a020*/  SYNCS.PHASECHK.TRANS64.TRYWAIT P0, [R16+URZ+0x30800], R3 ;  /* 0x03080003100075a7 */ /* 0x0022a4000800017f */
[----:B--2---:R-:W-:Y:S05]  /*a030*/  @!P0 NANOSLEEP.SYNCS 0x989680 ;  /* 0x009896800000895d */ /* 0x004fea0003900000 */
[----:B------:R-:W2:Y:S02]  /*a040*/  @!P0 SYNCS.PHASECHK.TRANS64 P0, [R16+URZ+0x30800], R3 ;  /* 0x03080003100085a7 */ /* 0x000ea4000800007f */
[----:B--2---:R-:W-:Y:S05]  /*a050*/  @!P0 BRA `(.L_x_1639) ;  /* 0xfffffffc00f08947 */ /* 0x004fea000383ffff */
.L_x_1638:
[----:B------:R-:W-:Y:S05]  /*a060*/  BSYNC B0 ;  /* 0x0000000000007941 */ /* 0x000fea0003800000 */
.L_x_1637:
[----:B------:R-:W-:Y:S05]  /*a070*/  BRA `(.L_x_1640) ;  /* 0x0000009c006c7947 */ /* 0x000fea0003800000 */
.L_x_1636:
[----:B------:R-:W-:Y:S01]  /*a080*/  ISETP.NE.AND P0, PT, R24, RZ, PT ;  /* 0x000000ff1800720c */ /* 0x000fe20003f05270 */
[----:B------:R-:W-:Y:S01]  /*a090*/  ULDC.64 UR4, c[0x0][0x3f8] ;  /* 0x0000fe0000047ab9 */ /* 0x000fe20000000a00 */
[----:B-----5:R-:W-:Y:S01]  /*a0a0*/  SHF.R.S32.HI R0, RZ, 0x1f, R101 ;  /* 0x0000001fff007819 */ /* 0x020fe20000011465 */
[----:B------:R-:W-:Y:S01]  /*a0b0*/  ULDC.64 UR6, c[0x0][0x408] ;  /* 0x0001020000067ab9 */ /* 0x000fe20000000a00 */
[----:B------:R-:W-:Y:S01]  /*a0c0*/  IMAD.WIDE.U32 R24, R101, UR4, RZ ;  /* 0x0000000465187c25 */ /* 0x000fe2000f8e00ff */
[----:B------:R-:W-:Y:S03]  /*a0d0*/  BSSY B6, `(.L_x_1641) ;  /* 0x0000019000067945 */ /* 0x000fe60003800000 */
[C---:B------:R-:W-:Y:S02]  /*a0e0*/  IMAD R4, R0.reuse, UR4, RZ ;  /* 0x0000000400047c24 */ /* 0x040fe4000f8e02ff */
[----:B------:R-:W-:-:S02]  /*a0f0*/  IMAD R0, R0, UR6, RZ ;  /* 0x0000000600007c24 */ /* 0x000fc4000f8e02ff */
[C---:B------:R-:W-:Y:S02]  /*a100*/  IMAD R33, R101.reuse, UR5, R4 ;  /* 0x0000000565217c24 */ /* 0x040fe4000f8e0204 */
[C---:B------:R-:W-:Y:S02]  /*a110*/  IMAD R29, R101.reuse, UR7, R0 ;  /* 0x00000007651d7c24 */ /* 0x040fe4000f8e0200 */
[----:B------:R-:W-:-:S04]  /*a120*/  IMAD.WIDE.U32 R26, R101, UR6, RZ ;  /* 0x00000006651a7c25 */ /* 0x000fc8000f8e00ff */
[----:B------:R-:W-:Y:S02]  /*a130*/  IMAD.IADD R33, R33, 0x1, R25 ;  /* 0x0000000121217824 */ /* 0x000fe400078e0219 */
[----:B------:R-:W-:Y:S01]  /*a140*/  IMAD.IADD R29, R29, 0x1, R27 ;  /* 0x000000011d1d7824 */ /* 0x000fe200078e021b */
        /* <DEDUP_REMOVED lines=17> */
.L_x_1642:
[----:B------:R-:W-:Y:S05]  /*a260*/  BSYNC B6 ;  /* 0x0000000000067941 */ /* 0x000fea0003800000 */
.L_x_1641:
[----:B------:R-:W2:Y:S01]  /*a270*/  LDL R95, [R1+0x14] ;  /* 0x00001400015f7983 */ /* 0x000ea20000100800 */
[----:B------:R-:W-:-:S03]  /*a280*/  ULDC.U8 UR4, c[0x0][0x410] ;  /* 0x0001040000047ab9 */ /* 0x000fc60000000000 */
[----:B------:R-:W3:Y:S01]  /*a290*/  LDL R20, [R1+0x44] ;  /* 0x0000440001147983 */ /* 0x000ee20000100800 */
[----:B------:R-:W-:Y:S01]  /*a2a0*/  ISETP.NE.AND P0, PT, RZ, UR4, PT ;  /* 0x00000004ff007c0c */ /* 0x000fe2000bf05270 */
[----:B------:R-:W-:Y:S01]  /*a2b0*/  BSSY B0, `(.L_x_1643) ;  /* 0x00009af000007945 */ /* 0x000fe20003800000 */
[----:B--2---:R-:W-:-:S04]  /*a2c0*/  IMAD.IADD R0, R23, 0x1, R95 ;  /* 0x0000000117007824 */ /* 0x004fc800078e025f */
[----:B---3--:R-:W-:-:S07]  /*a2d0*/  IMAD R3, R20, 0x20, R0 ;  /* 0x0000002014037824 */ /* 0x008fce00078e0200 */
[----:B------:R-:W-:Y:S05]  /*a2e0*/  @!P0 BRA `(.L_x_1644) ;  /* 0x0000004c00248947 */ /* 0x000fea0003800000 */
[----:B------:R-:W0:Y:S01]  /*a2f0*/  LDC R21, c[0x0][0x448] ;  /* 0x00011200ff157b82 */ /* 0x000e220000000800 */
[----:B------:R-:W-:Y:S01]  /*a300*/  ULDC.64 UR4, c[0x0][0x3f8] ;  /* 0x0000fe0000047ab9 */ /* 0x000fe20000000a00 */
[----:B------:R-:W-:Y:S01]  /*a310*/  ULDC.64 UR6, c[0x0][0x408] ;  /* 0x0001020000067ab9 */ /* 0x000fe20000000a00 */
[----:B------:R-:W-:Y:S01]  /*a320*/  IMAD.MOV.U32 R32, RZ, RZ, R24 ;  /* 0x000000ffff207224 */ /* 0x000fe200078e0018 */
[----:B0-----:R-:W-:-:S13]  /*a330*/  ISETP.NE.AND P0, PT, R21, 0x1, PT ;  /* 0x000000011500780c */ /* 0x001fda0003f05270 */
[----:B------:R-:W0:Y:S08]  /*a340*/  @P0 LDC R4, c[0x0][0x44c] ;  /* 0x00011300ff040b82 */ /* 0x000e300000000800 */
[----:B------:R-:W1:Y:S01]  /*a350*/  @P0 LDC R5, c[0x0][0x450] ;  /* 0x00011400ff050b82 */ /* 0x000e620000000800 */
[----:B0-----:R-:W-:-:S05]  /*a360*/  @P0 IMAD.HI.U32 R4, R3, R4, RZ ;  /* 0x0000000403040227 */ /* 0x001fca00078e00ff */
[----:B-1----:R-:W-:Y:S01]  /*a370*/  @P0 SHF.R.U32.HI R3, RZ, R5, R4 ;  /* 0x00000005ff030219 */ /* 0x002fe20000011604 */
[----:B------:R-:W-:Y:S02]  /*a380*/  IMAD.MOV.U32 R4, RZ, RZ, R26 ;  /* 0x000000ffff047224 */ /* 0x000fe400078e001a */
[----:B------:R-:W-:Y:S01]  /*a390*/  IMAD.MOV.U32 R5, RZ, RZ, R29 ;  /* 0x000000ffff057224 */ /* 0x000fe200078e001d */
[----:B------:R-:W-:Y:S01]  /*a3a0*/  SHF.R.S32.HI R6, RZ, 0x1f, R3 ;  /* 0x0000001fff067819 */ /* 0x000fe20000011403 */
[----:B------:R-:W-:-:S04]  /*a3b0*/  IMAD.WIDE.U32 R32, R3, UR4, R32 ;  /* 0x0000000403207c25 */ /* 0x000fc8000f8e0020 */
[C---:B------:R-:W-:Y:S02]  /*a3c0*/  IMAD R8, R6.reuse, UR4, RZ ;  /* 0x0000000406087c24 */ /* 0x040fe4000f8e02ff */
[----:B------:R-:W-:Y:S02]  /*a3d0*/  IMAD R6, R6, UR6, RZ ;  /* 0x0000000606067c24 */ /* 0x000fe4000f8e02ff */
[C---:B------:R-:W-:Y:S01]  /*a3e0*/  IMAD R7, R3.reuse, UR5, R8 ;  /* 0x0000000503077c24 */ /* 0x040fe2000f8e0208 */
[----:B------:R-:W-:Y:S01]  /*a3f0*/  ULDC.64 UR4, c[0x0][0x3e8] ;  /* 0x0000fa0000047ab9 */ /* 0x000fe20000000a00 */
[C---:B------:R-:W-:Y:S01]  /*a400*/  IMAD.WIDE.U32 R4, R3.reuse, UR6, R4 ;  /* 0x0000000603047c25 */ /* 0x040fe2000f8e0004 */
[----:B------:R-:W-:Y:S01]  /*a410*/  LEA R31, P0, R32, UR4, 0x1 ;  /* 0x00000004201f7c11 */ /* 0x000fe2000f8008ff */
[----:B------:R-:W-:Y:S02]  /*a420*/  UMOV UR4, 0xffffffff ;  /* 0xffffffff00047882 */ /* 0x000fe40000000000 */
[----:B------:R-:W-:Y:S01]  /*a430*/  IMAD R9, R3, UR7, R6 ;  /* 0x0000000703097c24 */ /* 0x000fe2000f8e0206 */
[----:B------:R-:W-:Y:S01]  /*a440*/  ULDC.64 UR6, c[0x0][0x400] ;  /* 0x0001000000067ab9 */ /* 0x000fe20000000a00 */
[----:B------:R-:W-:Y:S01]  /*a450*/  IMAD.IADD R3, R33, 0x1, R7 ;  /* 0x0000000121037824 */ /* 0x000fe200078e0207 */
[----:B------:R-:W-:Y:S01]  /*a460*/  LEA R30, P1, R4, UR6, 0x1 ;  /* 0x00000006041e7c11 */ /* 0x000fe2000f8208ff */
[----:B------:R-:W-:-:S03]  /*a470*/  IMAD.IADD R33, R5, 0x1, R9 ;  /* 0x0000000105217824 */ /* 0x000fc600078e0209 */
[----:B------:R-:W-:Y:S02]  /*a480*/  LEA.HI.X R32, R32, UR5, R3, 0x1, P0 ;  /* 0x0000000520207c11 */ /* 0x000fe400080f0c03 */
[----:B------:R-:W-:Y:S01]  /*a490*/  LEA.HI.X R33, R4, UR7, R33, 0x1, P1 ;  /* 0x0000000704217c11 */ /* 0x000fe200088f0c21 */
[----:B------:R-:W-:Y:S06]  /*a4a0*/  BRA.DIV UR4, `(.L_x_1645) ;  /* 0x0000024204307947 */ /* 0x000fec000b800000 */
[----:B------:R0:W1:Y:S04]  /*a4b0*/  SHFL.IDX PT, R9, R32, RZ, 0x181f ;  /* 0x00181fff20097589 */ /* 0x00006800000e0000 */
[----:B------:R0:W2:Y:S04]  /*a4c0*/  SHFL.IDX PT, R8, R31, RZ, 0x181f ;  /* 0x00181fff1f087589 */ /* 0x0000a800000e0000 */
[----:B------:R0:W3:Y:S04]  /*a4d0*/  SHFL.IDX PT, R26, R33, RZ, 0x181f ;  /* 0x00181fff211a7589 */ /* 0x0000e800000e0000 */
[----:B------:R0:W4:Y:S02]  /*a4e0*/  SHFL.IDX PT, R5, R30, RZ, 0x181f ;  /* 0x00181fff1e057589 */ /* 0x00012400000e0000 */
.L_x_2029:
[----:B------:R-:W-:Y:S01]  /*a4f0*/  IMAD R3, R220, R21, RZ ;  /* 0x00000015dc037224 */ /* 0x000fe200078e02ff */
        /* <DEDUP_REMOVED lines=8> */
[----:B------:R-:W-:Y:S02]  /*a580*/  CS2R R72, SRZ ;  /* 0x0000000000487805 */ /* 0x000fe4000001ff00 */
[----:B------:R-:W-:-:S03]  /*a590*/  CS2R R76, SRZ ;  /* 0x00000000004c7805 */ /* 0x000fc6000001ff00 */
[----:B------:R-:W-:Y:S05]  /*a5a0*/  @P0 BRA `(.L_x_1647) ;  /* 0x0000000000bc0947 */ /* 0x000fea0003800000 */
[----:B------:R-:W3:Y:S01]  /*a5b0*/  LDL R4, [R1+0x70] ;  /* 0x0000700001047983 */ /* 0x000ee20000100800 */
[----:B------:R-:W-:-:S03]  /*a5c0*/  ULDC UR4, c[0x0][0x3f4] ;  /* 0x0000fd0000047ab9 */ /* 0x000fc60000000800 */
[----:B------:R-:W3:Y:S04]  /*a5d0*/  LDL R6, [R1+0x74] ;  /* 0x0000740001067983 */ /* 0x000ee80000100800 */
[----:B------:R-:W3:Y:S01]  /*a5e0*/  LDL R29, [R1+0x6c] ;  /* 0x00006c00011d7983 */ /* 0x000ee20000100800 */
[----:B------:R-:W-:Y:S02]  /*a5f0*/  ISETP.GE.AND P2, PT, R234, UR4, PT ;  /* 0x00000004ea007c0c */ /* 0x000fe4000bf46270 */
[----:B------:R-:W-:Y:S02]  /*a600*/  ISETP.GE.AND P1, PT, R233, UR4, PT ;  /* 0x00000004e9007c0c */ /* 0x000fe4000bf26270 */
[----:B------:R-:W-:Y:S02]  /*a610*/  ISETP.GE.AND P0, PT, R235, UR4, PT ;  /* 0x00000004eb007c0c */ /* 0x000fe4000bf06270 */
[----:B------:R-:W-:-:S07]  /*a620*/  ISETP.GE.AND P3, PT, R200, UR4, PT ;  /* 0x00000004c8007c0c */ /* 0x000fce000bf66270 */
[----:B------:R-:W-:-:S05]  /*a630*/  @!P2 IMAD.SHL.U32 R12, R234, 0x2, RZ ;  /* 0x00000002ea0ca824 */ /* 0x000fca00078e00ff */
[-C--:B--2---:R-:W-:Y:S01]  /*a640*/  @!P2 IADD3 R14, P4, R8, R12.reuse, RZ ;  /* 0x0000000c080ea210 */ /* 0x084fe20007f9e0ff */
[----:B------:R-:W-:Y:S01]  /*a650*/  @!P0 IMAD.SHL.U32 R27, R235, 0x2, RZ ;  /* 0x00000002eb1b8824 */ /* 0x000fe200078e00ff */
[----:B----4-:R-:W-:Y:S01]  /*a660*/  @!P2 IADD3 R12, P6, R5, R12, RZ ;  /* 0x0000000c050ca210 */ /* 0x010fe20007fde0ff */
[----:B---3--:R-:W-:Y:S02]  /*a670*/  @!P3 IMAD.MOV.U32 R7, RZ, RZ, R26 ;  /* 0x000000ffff07b224 */ /* 0x008fe400078e001a */
[----:B-1----:R-:W-:Y:S01]  /*a680*/  @!P3 IMAD.WIDE R20, R200, 0x2, R8 ;  /* 0x00000002c814b825 */ /* 0x002fe200078e0208 */
        /* <DEDUP_REMOVED lines=8> */
[----:B------:R-:W-:Y:S02]  /*a710*/  ULDC.64 UR6, c[0x0][0x208] ;  /* 0x0000820000067ab9 */ /* 0x000fe40000000a00 */
[----:B------:R1:W5:Y:S01]  /*a720*/  @!P3 LD.E.64 R74, desc[UR6][R20.64] ;  /* 0x00000006144ab980 */ /* 0x000362000c101b00 */
[C---:B------:R-:W-:Y:S01]  /*a730*/  @!P1 SHF.L.U64.HI R28, R233.reuse, 0x1, R4 ;  /* 0x00000001e91c9819 */ /* 0x040fe20000010204 */
[----:B------:R-:W-:Y:S01]  /*a740*/  @!P1 IMAD.SHL.U32 R4, R233, 0x2, RZ ;  /* 0x00000002e9049824 */ /* 0x000fe200078e00ff */
[----:B------:R-:W-:Y:S01]  /*a750*/  @!P2 SHF.L.U64.HI R11, R234, 0x1, R6 ;  /* 0x00000001ea0ba819 */ /* 0x000fe20000010206 */
[----:B------:R-:W-:-:S03]  /*a760*/  @!P3 IMAD.MOV.U32 R6, RZ, RZ, R5 ;  /* 0x000000ffff06b224 */ /* 0x000fc600078e0005 */
[----:B------:R-:W-:Y:S01]  /*a770*/  @!P1 IADD3 R10, P5, R8, R4, RZ ;  /* 0x00000004080a9210 */ /* 0x000fe20007fbe0ff */
[----:B------:R-:W-:Y:S02]  /*a780*/  @!P2 IMAD.X R15, R9, 0x1, R11, P4 ;  /* 0x00000001090fa824 */ /* 0x000fe400020e060b */
[----:B------:R-:W-:-:S04]  /*a790*/  @!P3 IMAD.WIDE R24, R200, 0x2, R6 ;  /* 0x00000002c818b825 */ /* 0x000fc800078e0206 */
[----:B------:R-:W-:Y:S01]  /*a7a0*/  @!P2 IMAD.X R13, R26, 0x1, R11, P6 ;  /* 0x000000011a0da824 */ /* 0x000fe200030e060b */
[-C--:B------:R-:W-:Y:S01]  /*a7b0*/  @!P0 IADD3 R6, P6, R8, R27.reuse, RZ ;  /* 0x0000001b08068210 */ /* 0x080fe20007fde0ff */
[----:B------:R-:W-:Y:S01]  /*a7c0*/  @!P1 IMAD.X R11, R9, 0x1, R28, P5 ;  /* 0x00000001090b9824 */ /* 0x000fe200028e061c */
[----:B------:R-:W-:Y:S01]  /*a7d0*/  @!P0 IADD3 R8, P5, R5, R27, RZ ;  /* 0x0000001b05088210 */ /* 0x000fe20007fbe0ff */
[----:B------:R1:W5:Y:S01]  /*a7e0*/  @!P3 LD.E.64 R76, desc[UR6][R24.64] ;  /* 0x00000006184cb980 */ /* 0x000362000c101b00 */
[----:B------:R-:W-:Y:S02]  /*a7f0*/  @!P0 SHF.L.U64.HI R27, R235, 0x1, R29 ;  /* 0x00000001eb1b8819 */ /* 0x000fe4000001021d */
[----:B------:R-:W-:Y:S01]  /*a800*/  @!P1 IADD3 R4, P4, R5, R4, RZ ;  /* 0x0000000405049210 */ /* 0x000fe20007f9e0ff */
[----:B------:R1:W5:Y:S02]  /*a810*/  @!P2 LD.E.64 R70, desc[UR6][R14.64] ;  /* 0x000000060e46a980 */ /* 0x000364000c101b00 */
[----:B------:R-:W-:-:S02]  /*a820*/  @!P0 IMAD.X R7, R9, 0x1, R27, P6 ;  /* 0x0000000109078824 */ /* 0x000fc400030e061b */
[C---:B------:R-:W-:Y:S01]  /*a830*/  @!P1 IMAD.X R5, R26.reuse, 0x1, R28, P4 ;  /* 0x000000011a059824 */ /* 0x040fe200020e061c */
[----:B------:R1:W5:Y:S01]  /*a840*/  @!P2 LD.E.64 R72, desc[UR6][R12.64] ;  /* 0x000000060c48a980 */ /* 0x000362000c101b00 */
[----:B------:R-:W-:-:S03]  /*a850*/  @!P0 IMAD.X R9, R26, 0x1, R27, P5 ;  /* 0x000000011a098824 */ /* 0x000fc600028e061b */
[----:B------:R1:W5:Y:S04]  /*a860*/  @!P1 LD.E.64 R66, desc[UR6][R10.64] ;  /* 0x000000060a429980 */ /* 0x000368000c101b00 */
[----:B------:R1:W5:Y:S04]  /*a870*/  @!P1 LD.E.64 R68, desc[UR6][R4.64] ;  /* 0x0000000604449980 */ /* 0x000368000c101b00 */
[----:B------:R1:W5:Y:S04]  /*a880*/  @!P0 LD.E.64 R62, desc[UR6][R6.64] ;  /* 0x00000006063e8980 */ /* 0x000368000c101b00 */
[----:B------:R1:W5:Y:S02]  /*a890*/  @!P0 LD.E.64 R64, desc[UR6][R8.64] ;  /* 0x0000000608408980 */ /* 0x000364000c101b00 */
.L_x_1647:
[----:B------:R-:W-:Y:S05]  /*a8a0*/  BSYNC B1 ;  /* 0x0000000000017941 */ /* 0x000fea0003800000 */
.L_x_1646:
[----:B-1---5:R-:W-:Y:S01]  /*a8b0*/  IMAD.MOV.U32 R4, RZ, RZ, R62 ;  /* 0x000000ffff047224 */ /* 0x022fe200078e003e */
[----:B------:R-:W-:Y:S01]  /*a8c0*/  UMOV UR4, 0xffffffff ;  /* 0xffffffff00047882 */ /* 0x000fe20000000000 */
[----:B----4-:R-:W-:Y:S01]  /*a8d0*/  IMAD.MOV.U32 R5, RZ, RZ, R63 ;  /* 0x000000ffff057224 */ /* 0x010fe200078e003f */
[----:B------:R-:W-:Y:S01]  /*a8e0*/  CS2R R46, SRZ ;  /* 0x00000000002e7805 */ /* 0x000fe2000001ff00 */
[----:B------:R-:W-:Y:S01]  /*a8f0*/  IMAD.MOV.U32 R6, RZ, RZ, R66 ;  /* 0x000000ffff067224 */ /* 0x000fe200078e0042 */
[----:B------:R-:W-:Y:S01]  /*a900*/  PRMT R98, R98, 0x5410, R4 ;  /* 0x0000541062627816 */ /* 0x000fe20000000004 */
[----:B------:R-:W-:Y:S01]  /*a910*/  IMAD.MOV.U32 R7, RZ, RZ, R67 ;  /* 0x000000ffff077224 */ /* 0x000fe200078e0043 */
[----:B------:R-:W-:Y:S01]  /*a920*/  PRMT R99, R5, 0x7610, R99 ;  /* 0x0000761005637816 */ /* 0x000fe20000000063 */
[----:B------:R-:W-:Y:S02]  /*a930*/  IMAD.MOV.U32 R4, RZ, RZ, R70 ;  /* 0x000000ffff047224 */ /* 0x000fe400078e0046 */
[----:B------:R-:W-:Y:S01]  /*a940*/  IMAD.MOV.U32 R5, RZ, RZ, R71 ;  /* 0x000000ffff057224 */ /* 0x000fe200078e0047 */
[----:B------:R-:W-:Y:S01]  /*a950*/  PRMT R110, R6, 0x5410, R7 ;  /* 0x00005410066e7816 */ /* 0x000fe20000000007 */
[----:B------:R-:W-:-:S02]  /*a960*/  IMAD.MOV.U32 R6, RZ, RZ, R74 ;  /* 0x000000ffff067224 */ /* 0x000fc400078e004a */
        /* <DEDUP_REMOVED lines=10> */
[----:B------:R-:W-:-:S02]  /*aa10*/  IMAD.MOV.U32 R4, RZ, RZ, R72 ;  /* 0x000000ffff047224 */ /* 0x000fc400078e0048 */
[----:B------:R-:W-:Y:S01]  /*aa20*/  IMAD.MOV.U32 R5, RZ, RZ, R73 ;  /* 0x000000ffff057224 */ /* 0x000fe200078e0049 */
[----:B------:R-:W-:Y:S01]  /*aa30*/  PRMT R109, R6, 0x5410, R7 ;  /* 0x00005410066d7816 */ /* 0x000fe20000000007 */
[----:B------:R-:W-:Y:S02]  /*aa40*/  IMAD.MOV.U32 R6, RZ, RZ, R76 ;  /* 0x000000ffff067224 */ /* 0x000fe400078e004c */
[----:B------:R-:W-:Y:S01]  /*aa50*/  IMAD.MOV.U32 R7, RZ, RZ, R77 ;  /* 0x000000ffff077224 */ /* 0x000fe200078e004d */
[----:B------:R-:W-:Y:S02]  /*aa60*/  PRMT R113, R113, 0x5410, R5 ;  /* 0x0000541071717816 */ /* 0x000fe40000000005 */
[----:B------:R-:W-:Y:S02]  /*aa70*/  PRMT R112, R6, 0x5410, R4 ;  /* 0x0000541006707816 */ /* 0x000fe40000000004 */
[----:B------:R-:W-:Y:S01]  /*aa80*/  PRMT R94, R7, 0x7610, R94 ;  /* 0x00007610075e7816 */ /* 0x000fe2000000005e */
[----:B------:R-:W-:Y:S06]  /*aa90*/  BRA.DIV UR4, `(.L_x_1648) ;  /* 0x0000023e04287947 */ /* 0x000fec000b800000 */
[----:B------:R1:W4:Y:S04]  /*aaa0*/  SHFL.IDX PT, R9, R32, 0x1, 0x181f ;  /* 0x00381f0020097f89 */ /* 0x00032800000e0000 */
[----:B--2---:R1:W2:Y:S04]  /*aab0*/  SHFL.IDX PT, R8, R31, 0x1, 0x181f ;  /* 0x00381f001f087f89 */ /* 0x0042a800000e0000 */
[----:B---3--:R1:W3:Y:S04]  /*aac0*/  SHFL.IDX PT, R26, R33, 0x1, 0x181f ;  /* 0x00381f00211a7f89 */ /* 0x0082e800000e0000 */
[----:B------:R1:W0:Y:S02]  /*aad0*/  SHFL.IDX PT, R5, R30, 0x1, 0x181f ;  /* 0x00381f001e057f89 */ /* 0x00022400000e0000 */
.L_x_2035:
[----:B------:R-:W-:Y:S01]  /*aae0*/  VIADD R4, R0, 0x20 ;  /* 0x0000002000047836 */ /* 0x000fe20000000000 */
        /* <DEDUP_REMOVED lines=10> */
[----:B------:R-:W3:Y:S01]  /*ab90*/  LDL R7, [R1+0x74] ;  /* 0x0000740001077983 */ /* 0x000ee20000100800 */
[----:B------:R-:W-:-:S03]  /*aba0*/  ULDC UR4, c[0x0][0x3f4] ;  /* 0x0000fd0000047ab9 */ /* 0x000fc60000000800 */
[----:B------:R-:W3:Y:S04]  /*abb0*/  LDL R6, [R1+0x70] ;  /* 0x0000700001067983 */ /* 0x000ee80000100800 */
[----:B------:R-:W3:Y:S01]  /*abc0*/  LDL R29, [R1+0x6c] ;  /* 0x00006c00011d7983 */ /* 0x000ee20000100800 */
[----:B------:R-:W-:Y:S02]  /*abd0*/  ISETP.GE.AND P2, PT, R234, UR4, PT ;  /* 0x00000004ea007c0c */ /* 0x000fe4000bf46270 */
[----:B------:R-:W-:Y:S02]  /*abe0*/  CS2R R58, SRZ ;  /* 0x00000000003a7805 */ /* 0x000fe4000001ff00 */
[----:B------:R-:W-:Y:S02]  /*abf0*/  ISETP.GE.AND P1, PT, R233, UR4, PT ;  /* 0x00000004e9007c0c */ /* 0x000fe4000bf26270 */
[----:B------:R-:W-:-:S02]  /*ac00*/  CS2R R60, SRZ ;  /* 0x00000000003c7805 */ /* 0x000fc4000001ff00 */
[----:B------:R-:W-:Y:S01]  /*ac10*/  ISETP.GE.AND P0, PT, R235, UR4, PT ;  /* 0x00000004eb007c0c */ /* 0x000fe2000bf06270 */
[----:B------:R-:W-:Y:S01]  /*ac20*/  ULDC.64 UR6, c[0x0][0x208] ;  /* 0x0000820000067ab9 */ /* 0x000fe20000000a00 */
[----:B------:R-:W-:-:S03]  /*ac30*/  ISETP.GE.AND P3, PT, R200, UR4, PT ;  /* 0x00000004c8007c0c */ /* 0x000fc6000bf66270 */
[----:B------:R-:W-:-:S04]  /*ac40*/  @!P2 IMAD.SHL.U32 R12, R234, 0x2, RZ ;  /* 0x00000002ea0ca824 */ /* 0x000fc800078e00ff */
[----:B------:R-:W-:-:S04]  /*ac50*/  @!P1 IMAD.SHL.U32 R4, R233, 0x2, RZ ;  /* 0x00000002e9049824 */ /* 0x000fc800078e00ff */
[----:B------:R-:W-:Y:S01]  /*ac60*/  @!P0 IMAD.SHL.U32 R28, R235, 0x2, RZ ;  /* 0x00000002eb1c8824 */ /* 0x000fe200078e00ff */
[-C--:B--2---:R-:W-:Y:S01]  /*ac70*/  @!P2 IADD3 R14, P4, R8, R12.reuse, RZ ;  /* 0x0000000c080ea210 */ /* 0x084fe20007f9e0ff */
[----:B----4-:R-:W-:Y:S01]  /*ac80*/  @!P3 IMAD.WIDE R20, R200, 0x2, R8 ;  /* 0x00000002c814b825 */ /* 0x010fe200078e0208 */
[----:B0-----:R-:W-:Y:S02]  /*ac90*/  @!P2 IADD3 R12, P6, R5, R12, RZ ;  /* 0x0000000c050ca210 */ /* 0x001fe40007fde0ff */
[----:B------:R-:W-:Y:S02]  /*aca0*/  @!P1 IADD3 R10, P5, R8, R4, RZ ;  /* 0x00000004080a9210 */ /* 0x000fe40007fbe0ff */
[----:B------:R-:W-:Y:S02]  /*acb0*/  CS2R R54, SRZ ;  /* 0x0000000000367805 */ /* 0x000fe4000001ff00 */
[----:B------:R-:W-:Y:S02]  /*acc0*/  CS2R R56, SRZ ;  /* 0x0000000000387805 */ /* 0x000fe4000001ff00 */
[----:B------:R-:W-:-:S02]  /*acd0*/  CS2R R50, SRZ ;  /* 0x0000000000327805 */ /* 0x000fc4000001ff00 */
[----:B------:R-:W-:Y:S02]  /*ace0*/  CS2R R52, SRZ ;  /* 0x0000000000347805 */ /* 0x000fe4000001ff00 */
[----:B------:R-:W-:Y:S02]  /*acf0*/  CS2R R46, SRZ ;  /* 0x00000000002e7805 */ /* 0x000fe4000001ff00 */
[----:B------:R-:W-:Y:S01]  /*ad00*/  CS2R R48, SRZ ;  /* 0x0000000000307805 */ /* 0x000fe2000001ff00 */
[----:B------:R0:W5:Y:S01]  /*ad10*/  @!P3 LD.E.64 R58, desc[UR6][R20.64] ;  /* 0x00000006143ab980 */ /* 0x000162000c101b00 */
[----:B---3--:R-:W-:Y:S01]  /*ad20*/  @!P2 SHF.L.U64.HI R11, R234, 0x1, R7 ;  /* 0x00000001ea0ba819 */ /* 0x008fe20000010207 */
[----:B------:R-:W-:Y:S01]  /*ad30*/  @!P3 IMAD.MOV.U32 R7, RZ, RZ, R26 ;  /* 0x000000ffff07b224 */ /* 0x000fe200078e001a */
[----:B------:R-:W-:Y:S01]  /*ad40*/  @!P1 SHF.L.U64.HI R27, R233, 0x1, R6 ;  /* 0x00000001e91b9819 */ /* 0x000fe20000010206 */
[----:B------:R-:W-:Y:S02]  /*ad50*/  @!P3 IMAD.MOV.U32 R6, RZ, RZ, R5 ;  /* 0x000000ffff06b224 */ /* 0x000fe400078e0005 */
[----:B------:R-:W-:Y:S01]  /*ad60*/  @!P2 IMAD.X R15, R9, 0x1, R11, P4 ;  /* 0x00000001090fa824 */ /* 0x000fe200020e060b */
[----:B------:R-:W-:Y:S01]  /*ad70*/  @!P1 IADD3 R4, P4, R5, R4, RZ ;  /* 0x0000000405049210 */ /* 0x000fe20007f9e0ff */
[----:B------:R-:W-:-:S03]  /*ad80*/  @!P3 IMAD.WIDE R24, R200, 0x2, R6 ;  /* 0x00000002c818b825 */ /* 0x000fc600078e0206 */
[----:B------:R0:W5:Y:S01]  /*ad90*/  @!P2 LD.E.64 R54, desc[UR6][R14.64] ;  /* 0x000000060e36a980 */ /* 0x000162000c101b00 */
[----:B------:R-:W-:Y:S01]  /*ada0*/  @!P2 IMAD.X R13, R26, 0x1, R11, P6 ;  /* 0x000000011a0da824 */ /* 0x000fe200030e060b */
[-C--:B------:R-:W-:Y:S01]  /*adb0*/  @!P0 IADD3 R6, P6, R8, R28.reuse, RZ ;  /* 0x0000001c08068210 */ /* 0x080fe20007fde0ff */
[----:B------:R-:W-:Y:S01]  /*adc0*/  @!P1 IMAD.X R11, R9, 0x1, R27, P5 ;  /* 0x00000001090b9824 */ /* 0x000fe200028e061b */
[----:B------:R-:W-:Y:S01]  /*add0*/  @!P0 IADD3 R8, P5, R5, R28, RZ ;  /* 0x0000001c05088210 */ /* 0x000fe20007fbe0ff */
[----:B------:R0:W5:Y:S01]  /*ade0*/  @!P3 LD.E.64 R60, desc[UR6][R24.64] ;  /* 0x00000006183cb980 */ /* 0x000162000c101b00 */
[----:B------:R-:W-:Y:S01]  /*adf0*/  @!P0 SHF.L.U64.HI R28, R235, 0x1, R29 ;  /* 0x00000001eb1c8819 */ /* 0x000fe2000001021d */
[----:B------:R-:W-:Y:S02]  /*ae00*/  @!P1 IMAD.X R5, R26, 0x1, R27, P4 ;  /* 0x000000011a059824 */ /* 0x000fe400020e061b */
[----:B------:R0:W5:Y:S02]  /*ae10*/  @!P2 LD.E.64 R56, desc[UR6][R12.64] ;  /* 0x000000060c38a980 */ /* 0x000164000c101b00 */
[----:B------:R-:W-:-:S02]  /*ae20*/  @!P0 IMAD.X R7, R9, 0x1, R28, P6 ;  /* 0x0000000109078824 */ /* 0x000fc400030e061c */
[----:B------:R-:W-:Y:S01]  /*ae30*/  @!P0 IMAD.X R9, R26, 0x1, R28, P5 ;  /* 0x000000011a098824 */ /* 0x000fe200028e061c */
[----:B------:R0:W5:Y:S04]  /*ae40*/  @!P1 LD.E.64 R50, desc[UR6][R10.64] ;  /* 0x000000060a329980 */ /* 0x000168000c101b00 */
[----:B------:R0:W5:Y:S04]  /*ae50*/  @!P1 LD.E.64 R52, desc[UR6][R4.64] ;  /* 0x0000000604349980 */ /* 0x000168000c101b00 */
[----:B------:R0:W5:Y:S04]  /*ae60*/  @!P0 LD.E.64 R46, desc[UR6][R6.64] ;  /* 0x00000006062e8980 */ /* 0x000168000c101b00 */
[----:B------:R0:W5:Y:S02]  /*ae70*/  @!P0 LD.E.64 R48, desc[UR6][R8.64] ;  /* 0x0000000608308980 */ /* 0x000164000c101b00 */
.L_x_1650:
[----:B------:R-:W-:Y:S05]  /*ae80*/  BSYNC B1 ;  /* 0x0000000000017941 */ /* 0x000fea0003800000 */
.L_x_1649:
[----:B0----5:R-:W-:Y:S01]  /*ae90*/  IMAD.MOV.U32 R4, RZ, RZ, R46 ;  /* 0x000000ffff047224 */ /* 0x021fe200078e002e */
[----:B------:R-:W-:Y:S01]  /*aea0*/  UMOV UR4, 0xffffffff ;  /* 0xffffffff00047882 */ /* 0x000fe20000000000 */
[----:B------:R-:W-:Y:S02]  /*aeb0*/  IMAD.MOV.U32 R5, RZ, RZ, R47 ;  /* 0x000000ffff057224 */ /* 0x000fe400078e002f */
[----:B------:R-:W-:Y:S02]  /*aec0*/  IMAD.MOV.U32 R6, RZ, RZ, R50 ;  /* 0x000000ffff067224 */ /* 0x000fe400078e0032 */
        /* <DEDUP_REMOVED lines=11> */
[----:B------:R-:W-:Y:S01]  /*af80*/  PRMT R106, R6, 0x5410, R7 ;  /* 0x00005410066a7816 */ /* 0x000fe20000000007 */
        /* <DEDUP_REMOVED lines=9> */
[----:B------:R-:W-:-:S04]  /*b020*/  PRMT R104, R4, 0x5410, R5 ;  /* 0x0000541004687816 */ /* 0x000fc80000000005 */
[----:B------:R-:W-:Y:S01]  /*b030*/  PRMT R107, R6, 0x5410, R7 ;  /* 0x00005410066b7816 */ /* 0x000fe20000000007 */
[----:B------:R-:W-:Y:S06]  /*b040*/  BRA.DIV UR4, `(.L_x_1651) ;  /* 0x0000023a04307947 */ /* 0x000fec000b800000 */
[----:B----4-:R0:W4:Y:S04]  /*b050*/  SHFL.IDX PT, R9, R32, 0x2, 0x181f ;  /* 0x00581f0020097f89 */ /* 0x01012800000e0000 */
[----:B--2---:R0:W2:Y:S04]  /*b060*/  SHFL.IDX PT, R8, R31, 0x2, 0x181f ;  /* 0x00581f001f087f89 */ /* 0x0040a800000e0000 */
[----:B------:R0:W0:Y:S04]  /*b070*/  SHFL.IDX PT, R78, R33, 0x2, 0x181f ;  /* 0x00581f00214e7f89 */ /* 0x00002800000e0000 */
[----:B------:R0:W0:Y:S02]  /*b080*/  SHFL.IDX PT, R5, R30, 0x2, 0x181f ;  /* 0x00581f001e057f89 */ /* 0x00002400000e0000 */
.L_x_2041:
[----:B------:R-:W-:Y:S01]  /*b090*/  VIADD R4, R0, 0x40 ;  /* 0x0000004000047836 */ /* 0x000fe20000000000 */
[----:B------:R-:W-:Y:S01]  /*b0a0*/  BSSY B1, `(.L_x_1652) ;  /* 0x000003a000017945 */ /* 0x000fe20003800000 */
[----:B------:R-:W-:Y:S02]  /*b0b0*/  CS2R R28, SRZ ;  /* 0x00000000001c7805 */ /* 0x000fe4000001ff00 */
[----:B------:R-:W-:Y:S02]  /*b0c0*/  CS2R R34, SRZ ;  /* 0x0000000000227805 */ /* 0x000fe4000001ff00 */
[----:B------:R-:W-:Y:S02]  /*b0d0*/  CS2R R38, SRZ ;  /* 0x0000000000267805 */ /* 0x000fe4000001ff00 */
[----:B------:R-:W-:Y:S02]  /*b0e0*/  ISETP.GE.AND P0, PT, R4, R3, PT ;  /* 0x000000030400720c */ /* 0x000fe40003f06270 */
[----:B------:R-:W-:-:S02]  /*b0f0*/  CS2R R42, SRZ ;  /* 0x00000000002a7805 */ /* 0x000fc4000001ff00 */
[----:B---3--:R-:W-:Y:S02]  /*b100*/  CS2R R26, SRZ ;  /* 0x00000000001a7805 */ /* 0x008fe4000001ff00 */
        /* <DEDUP_REMOVED lines=38> */
[--C-:B------:R-:W-:Y:S01]  /*b370*/  @!P1 IMAD.X R11, R9, 0x1, R26.reuse, P5 ;  /* 0x00000001090b9824 */ /* 0x100fe200028e061a */
[----:B------:R-:W-:Y:S01]  /*b380*/  @!P0 IADD3 R8, P5, R5, R27, RZ ;  /* 0x0000001b05088210 */ /* 0x000fe20007fbe0ff */
[----:B------:R0:W5:Y:S01]  /*b390*/  @!P3 LD.E.64 R44, desc[UR6][R24.64] ;  /* 0x00000006182cb980 */ /* 0x000162000c101b00 */
[----:B------:R-:W-:Y:S01]  /*b3a0*/  @!P0 SHF.L.U64.HI R27, R235, 0x1, R79 ;  /* 0x00000001eb1b8819 */ /* 0x000fe2000001024f */
[----:B------:R-:W-:Y:S02]  /*b3b0*/  @!P1 IMAD.X R5, R78, 0x1, R26, P4 ;  /* 0x000000014e059824 */ /* 0x000fe400020e061a */
[----:B------:R0:W5:Y:S02]  /*b3c0*/  @!P2 LD.E.64 R40, desc[UR6][R12.64] ;  /* 0x000000060c28a980 */ /* 0x000164000c101b00 */
[----:B------:R-:W-:-:S02]  /*b3d0*/  @!P0 IMAD.X R7, R9, 0x1, R27, P6 ;  /* 0x0000000109078824 */ /* 0x000fc400030e061b */
[----:B------:R-:W-:Y:S01]  /*b3e0*/  @!P0 IMAD.X R9, R78, 0x1, R27, P5 ;  /* 0x000000014e098824 */ /* 0x000fe200028e061b */
[----:B------:R-:W-:Y:S01]  /*b3f0*/  CS2R R26, SRZ ;  /* 0x00000000001a7805 */ /* 0x000fe2000001ff00 */
[----:B------:R0:W5:Y:S04]  /*b400*/  @!P1 LD.E.64 R34, desc[UR6][R10.64] ;  /* 0x000000060a229980 */ /* 0x000168000c101b00 */
[----:B------:R0:W5:Y:S04]  /*b410*/  @!P1 LD.E.64 R36, desc[UR6][R4.64] ;  /* 0x0000000604249980 */ /* 0x000168000c101b00 */
[----:B------:R0:W5:Y:S04]  /*b420*/  @!P0 LD.E.64 R28, desc[UR6][R6.64] ;  /* 0x00000006061c8980 */ /* 0x000168000c101b00 */
[----:B------:R0:W5:Y:S02]  /*b430*/  @!P0 LD.E.64 R26, desc[UR6][R8.64] ;  /* 0x00000006081a8980 */ /* 0x000164000c101b00 */
.L_x_1653:
[----:B------:R-:W-:Y:S05]  /*b440*/  BSYNC B1 ;  /* 0x0000000000017941 */ /* 0x000fea0003800000 */
.L_x_1652:
[----:B0----5:R-:W-:Y:S01]  /*b450*/  IMAD.MOV.U32 R4, RZ, RZ, R28 ;  /* 0x000000ffff047224 */ /* 0x021fe200078e001c */
[----:B------:R-:W-:Y:S01]  /*b460*/  UMOV UR4, 0xffffffff ;  /* 0xffffffff00047882 */ /* 0x000fe20000000000 */
[----:B------:R-:W-:Y:S02]  /*b470*/  IMAD.MOV.U32 R5, RZ, RZ, R29 ;  /* 0x000000ffff057224 */ /* 0x000fe400078e001d */
[----:B------:R-:W-:Y:S02]  /*b480*/  IMAD.MOV.U32 R6, RZ, RZ, R34 ;  /* 0x000000ffff067224 */ /* 0x000fe400078e0022 */
        /* <DEDUP_REMOVED lines=20> */
[----:B------:R-:W-:-:S03]  /*b5d0*/  IMAD.MOV.U32 R7, RZ, RZ, R40 ;  /* 0x000000ffff077224 */ /* 0x000fc600078e0028 */
[----:B------:R-:W-:Y:S02]  /*b5e0*/  PRMT R102, R4, 0x7610, R102 ;  /* 0x0000761004667816 */ /* 0x000fe40000000066 */
[----:B------:R-:W-:Y:S02]  /*b5f0*/  CS2R R4, SRZ ;  /* 0x0000000000047805 */ /* 0x000fe4000001ff00 */
[----:B------:R-:W-:Y:S01]  /*b600*/  PRMT R90, R7, 0x5410, R6 ;  /* 0x00005410075a7816 */ /* 0x000fe20000000006 */
[----:B------:R-:W-:Y:S06]  /*b610*/  BRA.DIV UR4, `(.L_x_1654) ;  /* 0x0000023604307947 */ /* 0x000fec000b800000 */
[----:B------:R0:W3:Y:S04]  /*b620*/  SHFL.IDX PT, R79, R32, 0x3, 0x181f ;  /* 0x00781f00204f7f89 */ /* 0x0000e800000e0000 */
[----:B----4-:R0:W4:Y:S04]  /*b630*/  SHFL.IDX PT, R9, R31, 0x3, 0x181f ;  /* 0x00781f001f097f89 */ /* 0x01012800000e0000 */
[----:B------:R0:W0:Y:S04]  /*b640*/  SHFL.IDX PT, R80, R33, 0x3, 0x181f ;  /* 0x00781f0021507f89 */ /* 0x00002800000e0000 */
[----:B------:R0:W0:Y:S02]  /*b650*/  SHFL.IDX PT, R78, R30, 0x3, 0x181f ;  /* 0x00781f001e4e7f89 */ /* 0x00002400000e0000 */
.L_x_2047:
[----:B------:R-:W5:Y:S01]  /*b660*/  LDL R6, [R1+0x54] ;  /* 0x0000540001067983 */ /* 0x000f620000100800 */
[----:B------:R-:W-:Y:S01]  /*b670*/  VIADD R0, R0, 0x60 ;  /* 0x0000006000007836 */ /* 0x000fe20000000000 */
[----:B------:R-:W-:Y:S01]  /*b680*/  BSSY B1, `(.L_x_1655) ;  /* 0x000003f000017945 */ /* 0x000fe20003800000 */
[----:B------:R-:W-:Y:S02]  /*b690*/  CS2R R12, SRZ ;  /* 0x00000000000c7805 */ /* 0x000fe4000001ff00 */
[----:B------:R-:W-:Y:S02]  /*b6a0*/  CS2R R20, SRZ ;  /* 0x0000000000147805 */ /* 0x000fe4000001ff00 */
[----:B01----:R-:W-:Y:S02]  /*b6b0*/  CS2R R30, SRZ ;  /* 0x00000000001e7805 */ /* 0x003fe4000001ff00 */
[----:B------:R-:W-:Y:S02]  /*b6c0*/  ISETP.GE.AND P0, PT, R0, R3, PT ;  /* 0x000000030000720c */ /* 0x000fe40003f06270 */
[----:B------:R-:W-:-:S02]  /*b6d0*/  CS2R R14, SRZ ;  /* 0x00000000000e7805 */ /* 0x000fc4000001ff00 */
[----:B------:R-:W-:Y:S02]  /*b6e0*/  CS2R R24, SRZ ;  /* 0x0000000000187805 */ /* 0x000fe4000001ff00 */
[----:B------:R-:W-:Y:S02]  /*b6f0*/  CS2R R32, SRZ ;  /* 0x0000000000207805 */ /* 0x000fe4000001ff00 */
[----:B-----5:R-:W-:-:S04]  /*b700*/  LEA.HI R81, R6, R6, RZ, 0x1 ;  /* 0x0000000606517211 */ /* 0x020fc800078f08ff */
[----:B------:R-:W-:-:S05]  /*b710*/  LOP3.LUT R81, R81, 0xfffffffe, RZ, 0xc0, !PT ;  /* 0xfffffffe51517812 */ /* 0x000fca00078ec0ff */
[----:B------:R-:W-:Y:S01]  /*b720*/  IMAD.IADD R81, R6, 0x1, -R81 ;  /* 0x0000000106517824 */ /* 0x000fe200078e0a51 */
[----:B------:R-:W-:-:S04]  /*b730*/  CS2R R6, SRZ ;  /* 0x0000000000067805 */ /* 0x000fc8000001ff00 */
[----:B------:R-:W-:Y:S01]  /*b740*/  SHF.L.U32 R81, R81, 0x1f, RZ ;  /* 0x0000001f51517819 */ /* 0x000fe200000006ff */
[----:B------:R-:W-:Y:S06]  /*b750*/  @P0 BRA `(.L_x_1656) ;  /* 0x0000000000c40947 */ /* 0x000fec0003800000 */
[----:B--2---:R-:W2:Y:S01]  /*b760*/  LDL R8, [R1+0x70] ;  /* 0x0000700001087983 */ /* 0x004ea20000100800 */
[----:B------:R-:W-:-:S03]  /*b770*/  ULDC UR4, c[0x0][0x3f4] ;  /* 0x0000fd0000047ab9 */ /* 0x000fc60000000800 */
[----:B------:R-:W2:Y:S04]  /*b780*/  LDL R10, [R1+0x74] ;  /* 0x00007400010a7983 */ /* 0x000ea80000100800 */
[----:B------:R-:W2:Y:S01]  /*b790*/  LDL R86, [R1+0x6c] ;  /* 0x00006c0001567983 */ /* 0x000ea20000100800 */
[----:B------:R-:W-:Y:S02]  /*b7a0*/  ISETP.GE.AND P2, PT, R234, UR4, PT ;  /* 0x00000004ea007c0c */ /* 0x000fe4000bf46270 */
[----:B------:R-:W-:Y:S02]  /*b7b0*/  ISETP.GE.AND P1, PT, R233, UR4, PT ;  /* 0x00000004e9007c0c */ /* 0x000fe4000bf26270 */
[----:B------:R-:W-:Y:S02]  /*b7c0*/  ISETP.GE.AND P3, PT, R200, UR4, PT ;  /* 0x00000004c8007c0c */ /* 0x000fe4000bf66270 */
[----:B------:R-:W-:-:S07]  /*b7d0*/  ISETP.GE.AND P0, PT, R235, UR4, PT ;  /* 0x00000004eb007c0c */ /* 0x000fce000bf06270 */
[----:B------:R-:W-:Y:S01]  /*b7e0*/  @!P2 IMAD.SHL.U32 R6, R234, 0x2, RZ ;  /* 0x00000002ea06a824 */ /* 0x000fe200078e00ff */
[----:B------:R-:W-:-:S03]  /*b7f0*/  CS2R R32, SRZ ;  /* 0x0000000000207805 */ /* 0x000fc6000001ff00 */
[----:B------:R-:W-:Y:S01]  /*b800*/  @!P3 IMAD.MOV.U32 R11, RZ, RZ, R80 ;  /* 0x000000ffff0bb224 */ /* 0x000fe200078e0050 */
[-C--:B----4-:R-:W-:Y:S02]  /*b810*/  @!P2 IADD3 R12, P4, R9, R6.reuse, RZ ;  /* 0x00000006090ca210 */ /* 0x090fe40007f9e0ff */
[----:B------:R-:W-:Y:S01]  /*b820*/  @!P2 IADD3 R6, P6, R78, R6, RZ ;  /* 0x000000064e06a210 */ /* 0x000fe20007fde0ff */
[----:B------:R-:W-:Y:S01]  /*b830*/  @!P0 IMAD.SHL.U32 R24, R235, 0x2, RZ ;  /* 0x00000002eb188824 */ /* 0x000fe200078e00ff */
[----:B------:R-:W-:Y:S01]  /*b840*/  ULDC.64 UR6, c[0x0][0x208] ;  /* 0x0000820000067ab9 */ /* 0x000fe20000000a00 */
[----:B------:R-:W-:Y:S02]  /*b850*/  @!P3 IMAD.MOV.U32 R14, RZ, RZ, R9 ;  /* 0x000000ffff0eb224 */ /* 0x000fe400078e0009 */
[----:B---3--:R-:W-:Y:S01]  /*b860*/  @!P3 IMAD.MOV.U32 R15, RZ, RZ, R79 ;  /* 0x000000ffff0fb224 */ /* 0x008fe200078e004f */
[----:B------:R-:W-:Y:S01]  /*b870*/  CS2R R30, SRZ ;  /* 0x00000000001e7805 */ /* 0x000fe2000001ff00 */
[----:B------:R-:W-:-:S05]  /*b880*/  @!P3 IMAD.WIDE R14, R200, 0x2, R14 ;  /* 0x00000002c80eb825 */ /* 0x000fca00078e020e */
[----:B------:R0:W5:Y:S02]  /*b890*/  @!P3 LD.E.64 R30, desc[UR6][R14.64] ;  /* 0x000000060e1eb980 */ /* 0x000164000c101b00 */
[----:B0-----:R-:W-:Y:S02]  /*b8a0*/  CS2R R14, SRZ ;  /* 0x00000000000e7805 */ /* 0x001fe4000001ff00 */
[C---:B--2---:R-:W-:Y:S01]  /*b8b0*/  @!P1 SHF.L.U64.HI R0, R233.reuse, 0x1, R8 ;  /* 0x00000001e9009819 */ /* 0x044fe20000010208 */
[----:B------:R-:W-:Y:S01]  /*b8c0*/  @!P1 IMAD.SHL.U32 R8, R233, 0x2, RZ ;  /* 0x00000002e9089824 */ /* 0x000fe200078e00ff */
[----:B------:R-:W-:Y:S01]  /*b8d0*/  @!P2 SHF.L.U64.HI R5, R234, 0x1, R10 ;  /* 0x00000001ea05a819 */ /* 0x000fe2000001020a */
[----:B------:R-:W-:-:S03]  /*b8e0*/  @!P3 IMAD.MOV.U32 R10, RZ, RZ, R78 ;  /* 0x000000ffff0ab224 */ /* 0x000fc600078e004e */
[----:B------:R-:W-:Y:S01]  /*b8f0*/  @!P1 IADD3 R4, P5, R9, R8, RZ ;  /* 0x0000000809049210 */ /* 0x000fe20007fbe0ff */
[----:B------:R-:W-:-:S04]  /*b900*/  @!P3 IMAD.WIDE R20, R200, 0x2, R10 ;  /* 0x00000002c814b825 */ /* 0x000fc800078e020a */
[--C-:B------:R-:W-:Y:S01]  /*b910*/  @!P2 IMAD.X R13, R79, 0x1, R5.reuse, P4 ;  /* 0x000000014f0da824 */ /* 0x100fe200020e0605 */
[----:B------:R-:W-:Y:S01]  /*b920*/  @!P1 IADD3 R8, P4, R78, R8, RZ ;  /* 0x000000084e089210 */ /* 0x000fe20007f9e0ff */
[----:B------:R-:W-:Y:S01]  /*b930*/  @!P2 IMAD.X R7, R80, 0x1, R5, P6 ;  /* 0x000000015007a824 */ /* 0x000fe200030e0605 */
[-C--:B------:R-:W-:Y:S01]  /*b940*/  @!P0 IADD3 R10, P6, R9, R24.reuse, RZ ;  /* 0x00000018090a8210 */ /* 0x080fe20007fde0ff */
[----:B------:R-:W-:Y:S01]  /*b950*/  @!P1 IMAD.X R5, R79, 0x1, R0, P5 ;  /* 0x000000014f059824 */ /* 0x000fe200028e0600 */
[----:B------:R-:W-:Y:S01]  /*b960*/  @!P0 IADD3 R78, P5, R78, R24, RZ ;  /* 0x000000184e4e8210 */ /* 0x000fe20007fbe0ff */
[----:B------:R0:W5:Y:S01]  /*b970*/  @!P3 LD.E.64 R32, desc[UR6][R20.64] ;  /* 0x000000061420b980 */ /* 0x000162000c101b00 */
[----:B------:R-:W-:Y:S02]  /*b980*/  @!P0 SHF.L.U64.HI R24, R235, 0x1, R86 ;  /* 0x00000001eb188819 */ /* 0x000fe40000010256 */
[----:B0-----:R-:W-:-:S03]  /*b990*/  CS2R R20, SRZ ;  /* 0x0000000000147805 */ /* 0x001fc6000001ff00 */
[--C-:B------:R-:W-:Y:S02]  /*b9a0*/  @!P0 IMAD.X R11, R79, 0x1, R24.reuse, P6 ;  /* 0x000000014f0b8824 */ /* 0x100fe400030e0618 */
[C---:B------:R-:W-:Y:S01]  /*b9b0*/  @!P0 IMAD.X R79, R80.reuse, 0x1, R24, P5 ;  /* 0x00000001504f8824 */ /* 0x040fe200028e0618 */
[----:B------:R-:W-:Y:S01]  /*b9c0*/  CS2R R24, SRZ ;  /* 0x0000000000187805 */ /* 0x000fe2000001ff00 */
[----:B------:R0:W5:Y:S01]  /*b9d0*/  @!P2 LD.E.64 R20, desc[UR6][R12.64] ;  /* 0x000000060c14a980 */ /* 0x000162000c101b00 */
[----:B------:R-:W-:-:S04]  /*b9e0*/  @!P1 IMAD.X R9, R80, 0x1, R0, P4 ;  /* 0x0000000150099824 */ /* 0x000fc800020e0600 */
[----:B------:R1:W5:Y:S04]  /*b9f0*/  @!P2 LD.E.64 R24, desc[UR6][R6.64] ;  /* 0x000000060618a980 */ /* 0x000368000c101b00 */
[----:B------:R-:W5:Y:S01]  /*ba00*/  @!P1 LD.E.64 R14, desc[UR6][R8.64] ;  /* 0x00000006080e9980 */ /* 0x000f62000c101b00 */
[----:B0-----:R-:W-:Y:S02]  /*ba10*/  CS2R R12, SRZ ;  /* 0x00000000000c7805 */ /* 0x001fe4000001ff00 */
[----:B-1----:R-:W-:-:S04]  /*ba20*/  CS2R R6, SRZ ;  /* 0x0000000000067805 */ /* 0x002fc8000001ff00 */
[----:B------:R0:W5:Y:S04]  /*ba30*/  @!P1 LD.E.64 R12, desc[UR6][R4.64] ;  /* 0x00000006040c9980 */ /* 0x000168000c101b00 */
[----:B------:R1:W5:Y:S01]  /*ba40*/  @!P0 LD.E.64 R6, desc[UR6][R78.64] ;  /* 0x000000064e068980 */ /* 0x000362000c101b00 */
[----:B0-----:R-:W-:-:S06]  /*ba50*/  CS2R R4, SRZ ;  /* 0x0000000000047805 */ /* 0x001fcc000001ff00 */
[----:B------:R1:W5:Y:S02]  /*ba60*/  @!P0 LD.E.64 R4, desc[UR6][R10.64] ;  /* 0x000000060a048980 */ /* 0x000364000c101b00 */
.L_x_1656:
[----:B------:R-:W-:Y:S05]  /*ba70*/  BSYNC B1 ;  /* 0x0000000000017941 */ /* 0x000fea0003800000 */
.L_x_1655:
[----:B------:R-:W0:Y:S01]  /*ba80*/  SYNCS.PHASECHK.TRANS64.TRYWAIT P0, [R16+URZ+0x30800], R81 ;  /* 0x03080051100075a7 */ /* 0x000e22000800017f */
[----:B--2--5:R-:W-:Y:S01]  /*ba90*/  IMAD.MOV.U32 R8, RZ, RZ, R12 ;  /* 0x000000ffff087224 */ /* 0x024fe200078e000c */
[----:B------:R-:W-:Y:S01]  /*baa0*/  BSSY B1, `(.L_x_1657) ;  /* 0x0000018000017945 */ /* 0x000fe20003800000 */
[----:B------:R-:W-:Y:S02]  /*bab0*/  IMAD.MOV.U32 R0, RZ, RZ, R13 ;  /* 0x000000ffff007224 */ /* 0x000fe400078e000d */
[----:B-1----:R-:W-:Y:S02]  /*bac0*/  IMAD.MOV.U32 R10, RZ, RZ, R4 ;  /* 0x000000ffff0a7224 */ /* 0x002fe400078e0004 */
[----:B----4-:R-:W-:Y:S01]  /*bad0*/  IMAD.MOV.U32 R9, RZ, RZ, R5 ;  /* 0x000000ffff097224 */ /* 0x010fe200078e0005 */
[----:B------:R-:W-:Y:S01]  /*bae0*/  PRMT R80, R8, 0x5410, R0 ;  /* 0x0000541008507816 */ /* 0x000fe20000000000 */
[----:B------:R-:W-:Y:S02]  /*baf0*/  IMAD.MOV.U32 R8, RZ, RZ, R30 ;  /* 0x000000ffff087224 */ /* 0x000fe400078e001e */
[----:B------:R-:W-:Y:S01]  /*bb00*/  IMAD.MOV.U32 R0, RZ, RZ, R31 ;  /* 0x000000ffff007224 */ /* 0x000fe200078e001f */
[----:B---3--:R-:W-:Y:S01]  /*bb10*/  PRMT R79, R9, 0x5410, R10 ;  /* 0x00005410094f7816 */ /* 0x008fe2000000000a */
        /* <DEDUP_REMOVED lines=11> */
[----:B------:R-:W-:Y:S02]  /*bbd0*/  PRMT R78, R9, 0x5410, R10 ;  /* 0x00005410094e7816 */ /* 0x000fe4000000000a */
[----:B------:R-:W-:Y:S02]  /*bbe0*/  PRMT R102, R102, 0x5410, R0 ;  /* 0x0000541066667816 */ /* 0x000fe40000000000 */
[----:B------:R-:W-:Y:S02]  /*bbf0*/  PRMT R93, R8, 0x7610, R93 ;  /* 0x00007610085d7816 */ /* 0x000fe4000000005d */
[----:B------:R-:W-:Y:S01]  /*bc00*/  VIADDMNMX R0, R3, -R95, 0x80, PT ;  /* 0x0000008003007446 */ /* 0x000fe2000380095f */
[----:B0-----:R-:W-:Y:S06]  /*bc10*/  @!P0 BRA `(.L_x_1658) ;  /* 0x0000023000248947 */ /* 0x001fec0003800000 */
.L_x_2048:
[----:B------:R-:W-:Y:S05]  /*bc20*/  BSYNC B1 ;  /* 0x0000000000017941 */ /* 0x000fea0003800000 */
.L_x_1657:
[----:B------:R-:W-:Y:S01]  /*bc30*/  ISETP.GE.AND P0, PT, R23, R0, PT ;  /* 0x000000001700720c */ /* 0x000fe20003f06270 */
[----:B------:R-:W-:Y:S01]  /*bc40*/  IMAD.MOV.U32 R3, RZ, RZ, R32 ;  /* 0x000000ffff037224 */ /* 0x000fe200078e0020 */
[----:B------:R-:W-:Y:S01]  /*bc50*/  BSSY B1, `(.L_x_1659) ;  /* 0x00000cc000017945 */ /* 0x000fe20003800000 */
[----:B------:R-:W-:-:S05]  /*bc60*/  IMAD.MOV.U32 R8, RZ, RZ, R33 ;  /* 0x000000ffff087224 */ /* 0x000fca00078e0021 */
[----:B------:R-:W-:-:S05]  /*bc70*/  PRMT R108, R3, 0x5410, R8 ;  /* 0x00005410036c7816 */ /* 0x000fca0000000008 */
        /* <DEDUP_REMOVED lines=9> */
[----:B-----5:R-:W1:Y:S01]  /*bd10*/  LDS.128 R8, [R115] ;  /* 0x0000000073087984 */ /* 0x020e620000000c00 */
[----:B------:R-:W-:Y:S02]  /*bd20*/  SHF.R.U32.HI R3, RZ, 0x10, R75 ;  /* 0x00000010ff037819 */ /* 0x000fe4000001164b */
[----:B0-----:R-:W-:Y:S02]  /*bd30*/  SHF.R.U32.HI R81, RZ, 0x10, R77 ;  /* 0x00000010ff517819 */ /* 0x001fe4000001164d */
[----:B------:R-:W-:Y:S02]  /*bd40*/  PRMT R3, R91, 0x5410, R3 ;  /* 0x000054105b037816 */ /* 0x000fe40000000003 */
[----:B------:R-:W-:Y:S02]  /*bd50*/  PRMT R81, R94, 0x5410, R81 ;  /* 0x000054105e517816 */ /* 0x000fe40000000051 */
[----:B------:R-:W-:Y:S01]  /*bd60*/  SHF.R.U64 R74, R74, 0x10, R75 ;  /* 0x000000104a4a7819 */ /* 0x000fe2000000124b */
[----:B------:R-:W-:Y:S01]  /*bd70*/  IMAD.U32 R94, R3, 0x10000, RZ ;  /* 0x00010000035e7824 */ /* 0x000fe200078e00ff */
[----:B------:R-:W-:Y:S01]  /*bd80*/  SHF.R.U64 R75, R76, 0x10, R77 ;  /* 0x000000104c4b7819 */ /* 0x000fe2000000124d */
[----:B------:R-:W-:Y:S01]  /*bd90*/  IMAD.U32 R91, R81, 0x10000, RZ ;  /* 0x00010000515b7824 */ /* 0x000fe200078e00ff */
[----:B------:R-:W-:-:S02]  /*bda0*/  LOP3.LUT R76, R3, 0xffff0000, RZ, 0xc0, !PT ;  /* 0xffff0000034c7812 */ /* 0x000fc400078ec0ff */
[----:B------:R-:W-:Y:S02]  /*bdb0*/  LOP3.LUT R3, R81, 0xffff0000, RZ, 0xc0, !PT ;  /* 0xffff000051037812 */ /* 0x000fe400078ec0ff */
[----:B------:R-:W-:Y:S02]  /*bdc0*/  PRMT R75, R112, 0x5410, R75 ;  /* 0x00005410704b7816 */ /* 0x000fe4000000004b */
[----:B------:R-:W-:Y:S02]  /*bdd0*/  PRMT R74, R114, 0x5432, R74 ;  /* 0x00005432724a7816 */ /* 0x000fe4000000004a */
[C---:B-1----:R-:W-:Y:S01]  /*bde0*/  LOP3.LUT R77, R11.reuse, 0xffff0000, RZ, 0xc0, !PT ;  /* 0xffff00000b4d7812 */ /* 0x042fe200078ec0ff */
[----:B------:R-:W-:Y:S01]  /*bdf0*/  IMAD.U32 R81, R11, 0x10000, RZ ;  /* 0x000100000b517824 */ /* 0x000fe200078e00ff */
[C---:B------:R-:W-:Y:S01]  /*be00*/  LOP3.LUT R96, R10.reuse, 0xffff0000, RZ, 0xc0, !PT ;  /* 0xffff00000a607812 */ /* 0x040fe200078ec0ff */
[----:B------:R-:W-:Y:S02]  /*be10*/  IMAD.U32 R10, R10, 0x10000, RZ ;  /* 0x000100000a0a7824 */ /* 0x000fe400078e00ff */
[C---:B------:R-:W-:Y:S01]  /*be20*/  FMUL.FTZ R11, R77.reuse, R3 ;  /* 0x000000034d0b7220 */ /* 0x040fe20000410000 */
[----:B------:R-:W-:Y:S01]  /*be30*/  FMUL.FTZ R77, R77, R76 ;  /* 0x0000004c4d4d7220 */ /* 0x000fe20000410000 */
[C---:B------:R-:W-:Y:S01]  /*be40*/  FMUL.FTZ R95, R96.reuse, R91 ;  /* 0x0000005b605f7220 */ /* 0x040fe20000410000 */
[----:B------:R-:W-:Y:S01]  /*be50*/  FMUL.FTZ R96, R96, R94 ;  /* 0x0000005e60607220 */ /* 0x000fe20000410000 */
[C---:B------:R-:W-:Y:S01]  /*be60*/  FFMA.FTZ R11, R81.reuse, R76, -R11 ;  /* 0x0000004c510b7223 */ /* 0x040fe2000001080b */
[----:B------:R-:W-:Y:S01]  /*be70*/  FFMA.FTZ R3, R81, R3, R77 ;  /* 0x0000000351037223 */ /* 0x000fe2000001004d */
[----:B------:R-:W-:Y:S01]  /*be80*/  FFMA.FTZ R95, R10, R94, -R95 ;  /* 0x0000005e0a5f7223 */ /* 0x000fe2000001085f */
        /* <DEDUP_REMOVED lines=8> */
[----:B------:R-:W-:Y:S01]  /*bf10*/  FMUL.FTZ R81, R81, R91 ;  /* 0x0000005b51517220 */ /* 0x000fe20000410000 */
[----:B------:R-:W-:Y:S02]  /*bf20*/  F2FP.BF16.F32.PACK_AB R10, R10, R95 ;  /* 0x0000005f0a0a723e */ /* 0x000fe400000010ff */
[C---:B------:R-:W-:Y:S01]  /*bf30*/  FFMA.FTZ R8, R76.reuse, R91, -R8 ;  /* 0x0000005b4c087223 */ /* 0x040fe20000010808 */
[----:B------:R-:W-:Y:S01]  /*bf40*/  FFMA.FTZ R81, R76, R77, R81 ;  /* 0x0000004d4c517223 */ /* 0x000fe20000010051 */
[C---:B------:R-:W-:Y:S01]  /*bf50*/  LOP3.LUT R76, R9.reuse, 0xffff0000, RZ, 0xc0, !PT ;  /* 0xffff0000094c7812 */ /* 0x040fe200078ec0ff */
[----:B------:R-:W-:Y:S01]  /*bf60*/  IMAD.U32 R9, R9, 0x10000, RZ ;  /* 0x0001000009097824 */ /* 0x000fe200078e00ff */
[----:B------:R-:W-:Y:S02]  /*bf70*/  F2FP.BF16.F32.PACK_AB R11, R3, R11 ;  /* 0x0000000b030b723e */ /* 0x000fe400000010ff */
[----:B------:R-:W-:Y:S01]  /*bf80*/  F2FP.BF16.F32.PACK_AB R8, R81, R8 ;  /* 0x000000085108723e */ /* 0x000fe200000010ff */
[C---:B------:R-:W-:Y:S01]  /*bf90*/  FMUL.FTZ R77, R76.reuse, R75 ;  /* 0x0000004b4c4d7220 */ /* 0x040fe20000410000 */
[----:B------:R-:W-:-:S03]  /*bfa0*/  FMUL.FTZ R76, R76, R74 ;  /* 0x0000004a4c4c7220 */ /* 0x000fc60000410000 */
[C---:B------:R-:W-:Y:S01]  /*bfb0*/  FFMA.FTZ R74, R9.reuse, R74, -R77 ;  /* 0x0000004a094a7223 */ /* 0x040fe2000001084d */
[----:B------:R-:W-:-:S05]  /*bfc0*/  FFMA.FTZ R9, R9, R75, R76 ;  /* 0x0000004b09097223 */ /* 0x000fca000001004c */
[----:B------:R-:W-:-:S05]  /*bfd0*/  F2FP.BF16.F32.PACK_AB R9, R9, R74 ;  /* 0x0000004a0909723e */ /* 0x000fca00000010ff */
[----:B------:R1:W-:Y:S02]  /*bfe0*/  STS.128 [R115], R8 ;  /* 0x0000000873007388 */ /* 0x0003e40000000c00 */
.L_x_1662:
[----:B------:R-:W-:Y:S05]  /*bff0*/  BSYNC B2 ;  /* 0x0000000000027941 */ /* 0x000fea0003800000 */
.L_x_1661:
[----:B------:R-:W-:Y:S04]  /*c000*/  BSSY B2, `(.L_x_1663) ;  /* 0x0000030000027945 */ /* 0x000fe80003800000 */
[----:B------:R-:W-:Y:S05]  /*c010*/  @P1 BRA `(.L_x_1664) ;  /* 0x0000000000b81947 */ /* 0x000fea0003800000 */
[----:B-1---5:R-:W0:Y:S01]  /*c020*/  LDS.128 R8, [R115+0x4000] ;  /* 0x0040000073087984 */ /* 0x022e220000000c00 */
[----:B------:R-:W-:Y:S02]  /*c030*/  SHF.R.U32.HI R74, RZ, 0x10, R73 ;  /* 0x00000010ff4a7819 */ /* 0x000fe40000011649 */
[----:B------:R-:W-:Y:S02]  /*c040*/  SHF.R.U32.HI R3, RZ, 0x10, R71 ;  /* 0x00000010ff037819 */ /* 0x000fe40000011647 */
[----:B------:R-:W-:Y:S02]  /*c050*/  PRMT R74, R113, 0x5432, R74 ;  /* 0x00005432714a7816 */ /* 0x000fe4000000004a */
[----:B------:R-:W-:Y:S02]  /*c060*/  PRMT R3, R111, 0x5410, R3 ;  /* 0x000054106f037816 */ /* 0x000fe40000000003 */
[----:B------:R-:W-:Y:S01]  /*c070*/  SHF.R.U64 R70, R70, 0x10, R71 ;  /* 0x0000001046467819 */ /* 0x000fe20000001247 */
[C---:B------:R-:W-:Y:S01]  /*c080*/  IMAD.U32 R75, R74.reuse, 0x10000, RZ ;  /* 0x000100004a4b7824 */ /* 0x040fe200078e00ff */
[----:B------:R-:W-:Y:S01]  /*c090*/  LOP3.LUT R74, R74, 0xffff0000, RZ, 0xc0, !PT ;  /* 0xffff00004a4a7812 */ /* 0x000fe200078ec0ff */
[C---:B------:R-:W-:Y:S01]  /*c0a0*/  IMAD.U32 R76, R3.reuse, 0x10000, RZ ;  /* 0x00010000034c7824 */ /* 0x040fe200078e00ff */
[----:B------:R-:W-:-:S02]  /*c0b0*/  LOP3.LUT R71, R3, 0xffff0000, RZ, 0xc0, !PT ;  /* 0xffff000003477812 */ /* 0x000fc400078ec0ff */
[----:B------:R-:W-:Y:S02]  /*c0c0*/  SHF.R.U64 R72, R72, 0x10, R73 ;  /* 0x0000001048487819 */ /* 0x000fe40000001249 */
[----:B------:R-:W-:Y:S02]  /*c0d0*/  PRMT R3, R111, 0x5432, R70 ;  /* 0x000054326f037816 */ /* 0x000fe40000000046 */
[----:B------:R-:W-:Y:S02]  /*c0e0*/  PRMT R70, R112, 0x5432, R72 ;  /* 0x0000543270467816 */ /* 0x000fe40000000048 */
[C---:B0-----:R-:W-:Y:S01]  /*c0f0*/  LOP3.LUT R81, R10.reuse, 0xffff0000, RZ, 0xc0, !PT ;  /* 0xffff00000a517812 */ /* 0x041fe200078ec0ff */
[----:B------:R-:W-:Y:S01]  /*c100*/  IMAD.U32 R10, R10, 0x10000, RZ ;  /* 0x000100000a0a7824 */ /* 0x000fe200078e00ff */
[----:B------:R-:W-:Y:S01]  /*c110*/  LOP3.LUT R72, R8, 0xffff0000, RZ, 0xc0, !PT ;  /* 0xffff000008487812 */ /* 0x000fe200078ec0ff */
[----:B------:R-:W-:Y:S02]  /*c120*/  IMAD.U32 R73, R11, 0x10000, RZ ;  /* 0x000100000b497824 */ /* 0x000fe400078e00ff */
[C---:B------:R-:W-:Y:S01]  /*c130*/  FMUL.FTZ R77, R81.reuse, R75 ;  /* 0x0000004b514d7220 */ /* 0x040fe20000410000 */
[----:B------:R-:W-:-:S03]  /*c140*/  FMUL.FTZ R81, R81, R76 ;  /* 0x0000004c51517220 */ /* 0x000fc60000410000 */
[C---:B------:R-:W-:Y:S01]  /*c150*/  FFMA.FTZ R77, R10.reuse, R76, -R77 ;  /* 0x0000004c0a4d7223 */ /* 0x040fe2000001084d */
[----:B------:R-:W-:Y:S01]  /*c160*/  FFMA.FTZ R10, R10, R75, R81 ;  /* 0x0000004b0a0a7223 */ /* 0x000fe20000010051 */
[----:B------:R-:W-:-:S04]  /*c170*/  LOP3.LUT R75, R11, 0xffff0000, RZ, 0xc0, !PT ;  /* 0xffff00000b4b7812 */ /* 0x000fc800078ec0ff */
[----:B------:R-:W-:Y:S01]  /*c180*/  F2FP.BF16.F32.PACK_AB R10, R10, R77 ;  /* 0x0000004d0a0a723e */ /* 0x000fe200000010ff */
[C---:B------:R-:W-:Y:S01]  /*c190*/  FMUL.FTZ R11, R75.reuse, R74 ;  /* 0x0000004a4b0b7220 */ /* 0x040fe20000410000 */
[----:B------:R-:W-:-:S03]  /*c1a0*/  FMUL.FTZ R75, R75, R71 ;  /* 0x000000474b4b7220 */ /* 0x000fc60000410000 */
[C---:B------:R-:W-:Y:S01]  /*c1b0*/  FFMA.FTZ R11, R73.reuse, R71, -R11 ;  /* 0x00000047490b7223 */ /* 0x040fe2000001080b */
[----:B------:R-:W-:Y:S01]  /*c1c0*/  FFMA.FTZ R74, R73, R74, R75 ;  /* 0x0000004a494a7223 */ /* 0x000fe2000001004b */
[----:B------:R-:W-:Y:S02]  /*c1d0*/  IMAD.U32 R73, R8, 0x10000, RZ ;  /* 0x0001000008497824 */ /* 0x000fe400078e00ff */
[C---:B------:R-:W-:Y:S01]  /*c1e0*/  IMAD.U32 R8, R70.reuse, 0x10000, RZ ;  /* 0x0001000046087824 */ /* 0x040fe200078e00ff */
[----:B------:R-:W-:Y:S01]  /*c1f0*/  LOP3.LUT R70, R70, 0xffff0000, RZ, 0xc0, !PT ;  /* 0xffff000046467812 */ /* 0x000fe200078ec0ff */
[C---:B------:R-:W-:Y:S01]  /*c200*/  IMAD.U32 R71, R9.reuse, 0x10000, RZ ;  /* 0x0001000009477824 */ /* 0x040fe200078e00ff */
[----:B------:R-:W-:Y:S01]  /*c210*/  LOP3.LUT R9, R9, 0xffff0000, RZ, 0xc0, !PT ;  /* 0xffff000009097812 */ /* 0x000fe200078ec0ff */
[C---:B------:R-:W-:Y:S02]  /*c220*/  IMAD.U32 R75, R3.reuse, 0x10000, RZ ;  /* 0x00010000034b7824 */ /* 0x040fe400078e00ff */
[C---:B------:R-:W-:Y:S01]  /*c230*/  FMUL.FTZ R76, R72.reuse, R8 ;  /* 0x00000008484c7220 */ /* 0x040fe20000410000 */
[----:B------:R-:W-:Y:S01]  /*c240*/  LOP3.LUT R3, R3, 0xffff0000, RZ, 0xc0, !PT ;  /* 0xffff000003037812 */ /* 0x000fe200078ec0ff */
[----:B------:R-:W-:-:S02]  /*c250*/  FMUL.FTZ R72, R72, R75 ;  /* 0x0000004b48487220 */ /* 0x000fc40000410000 */
[----:B------:R-:W-:Y:S01]  /*c260*/  FFMA.FTZ R76, R73, R75, -R76 ;  /* 0x0000004b494c7223 */ /* 0x000fe2000001084c */
[C---:B------:R-:W-:Y:S01]  /*c270*/  FMUL.FTZ R75, R9.reuse, R70 ;  /* 0x00000046094b7220 */ /* 0x040fe20000410000 */
[----:B------:R-:W-:Y:S01]  /*c280*/  FMUL.FTZ R9, R9, R3 ;  /* 0x0000000309097220 */ /* 0x000fe20000410000 */
[----:B------:R-:W-:Y:S01]  /*c290*/  FFMA.FTZ R8, R73, R8, R72 ;  /* 0x0000000849087223 */ /* 0x000fe20000010048 */
[----:B------:R-:W-:Y:S01]  /*c2a0*/  F2FP.BF16.F32.PACK_AB R11, R74, R11 ;  /* 0x0000000b4a0b723e */ /* 0x000fe200000010ff */
[C---:B------:R-:W-:Y:S01]  /*c2b0*/  FFMA.FTZ R75, R71.reuse, R3, -R75 ;  /* 0x00000003474b7223 */ /* 0x040fe2000001084b */
[----:B------:R-:W-:Y:S02]  /*c2c0*/  FFMA.FTZ R9, R71, R70, R9 ;  /* 0x0000004647097223 */ /* 0x000fe40000010009 */
[----:B------:R-:W-:-:S03]  /*c2d0*/  F2FP.BF16.F32.PACK_AB R8, R8, R76 ;  /* 0x0000004c0808723e */ /* 0x000fc600000010ff */
[----:B------:R-:W-:-:S05]  /*c2e0*/  F2FP.BF16.F32.PACK_AB R9, R9, R75 ;  /* 0x0000004b0909723e */ /* 0x000fca00000010ff */
[----:B------:R2:W-:Y:S02]  /*c2f0*/  STS.128 [R115+0x4000], R8 ;  /* 0x0040000873007388 */ /* 0x0005e40000000c00 */
.L_x_1664:
[----:B------:R-:W-:Y:S05]  /*c300*/  BSYNC B2 ;  /* 0x0000000000027941 */ /* 0x000fea0003800000 */
.L_x_1663:
[----:B------:R-:W-:Y:S04]  /*c310*/  BSSY B2, `(.L_x_1665) ;  /* 0x0000030000027945 */ /* 0x000fe80003800000 */
[----:B------:R-:W-:Y:S05]  /*c320*/  @P2 BRA `(.L_x_1666) ;  /* 0x0000000000b82947 */ /* 0x000fea0003800000 */
[----:B-12--5:R-:W1:Y:S01]  /*c330*/  LDS.128 R8, [R115+0x8000] ;  /* 0x0080000073087984 */ /* 0x026e620000000c00 */
[--C-:B------:R-:W-:Y:S02]  /*c340*/  SHF.R.U64 R3, R66, 0x10, R67.reuse ;  /* 0x0000001042037819 */ /* 0x100fe40000001243 */
[----:B------:R-:W-:Y:S02]  /*c350*/  SHF.R.U32.HI R66, RZ, 0x10, R67 ;  /* 0x00000010ff427819 */ /* 0x000fe40000011643 */
[--C-:B------:R-:W-:Y:S02]  /*c360*/  SHF.R.U64 R67, R68, 0x10, R69.reuse ;  /* 0x0000001044437819 */ /* 0x100fe40000001245 */
[----:B------:R-:W-:Y:S02]  /*c370*/  SHF.R.U32.HI R68, RZ, 0x10, R69 ;  /* 0x00000010ff447819 */ /* 0x000fe40000011645 */
[----:B------:R-:W-:Y:S02]  /*c380*/  PRMT R66, R110, 0x5432, R66 ;  /* 0x000054326e427816 */ /* 0x000fe40000000042 */
[----:B------:R-:W-:-:S02]  /*c390*/  PRMT R68, R109, 0x5432, R68 ;  /* 0x000054326d447816 */ /* 0x000fc40000000044 */
[----:B------:R-:W-:Y:S02]  /*c3a0*/  PRMT R69, R110, 0x5410, R3 ;  /* 0x000054106e457816 */ /* 0x000fe40000000003 */
[----:B------:R-:W-:Y:S01]  /*c3b0*/  LOP3.LUT R75, R66, 0xffff0000, RZ, 0xc0, !PT ;  /* 0xffff0000424b7812 */ /* 0x000fe200078ec0ff */
[C---:B------:R-:W-:Y:S01]  /*c3c0*/  IMAD.U32 R74, R68.reuse, 0x10000, RZ ;  /* 0x00010000444a7824 */ /* 0x040fe200078e00ff */
[----:B------:R-:W-:Y:S02]  /*c3d0*/  PRMT R67, R109, 0x5410, R67 ;  /* 0x000054106d437816 */ /* 0x000fe40000000043 */
[----:B------:R-:W-:Y:S02]  /*c3e0*/  LOP3.LUT R68, R68, 0xffff0000, RZ, 0xc0, !PT ;  /* 0xffff000044447812 */ /* 0x000fe400078ec0ff */
[----:B-1----:R-:W-:Y:S01]  /*c3f0*/  LOP3.LUT R70, R10, 0xffff0000, RZ, 0xc0, !PT ;  /* 0xffff00000a467812 */ /* 0x002fe200078ec0ff */
[C---:B------:R-:W-:Y:S01]  /*c400*/  IMAD.U32 R73, R8.reuse, 0x10000, RZ ;  /* 0x0001000008497824 */ /* 0x040fe200078e00ff */
[----:B------:R-:W-:Y:S01]  /*c410*/  LOP3.LUT R71, R8, 0xffff0000, RZ, 0xc0, !PT ;  /* 0xffff000008477812 */ /* 0x000fe200078ec0ff */
[----:B------:R-:W-:-:S02]  /*c420*/  IMAD.U32 R8, R66, 0x10000, RZ ;  /* 0x0001000042087824 */ /* 0x000fc400078e00ff */
[----:B------:R-:W-:Y:S02]  /*c430*/  IMAD.U32 R3, R10, 0x10000, RZ ;  /* 0x000100000a037824 */ /* 0x000fe400078e00ff */
[C---:B------:R-:W-:Y:S01]  /*c440*/  FMUL.FTZ R66, R70.reuse, R74 ;  /* 0x0000004a46427220 */ /* 0x040fe20000410000 */
[C---:B------:R-:W-:Y:S01]  /*c450*/  IMAD.U32 R10, R11.reuse, 0x10000, RZ ;  /* 0x000100000b0a7824 */ /* 0x040fe200078e00ff */
[----:B------:R-:W-:Y:S01]  /*c460*/  LOP3.LUT R11, R11, 0xffff0000, RZ, 0xc0, !PT ;  /* 0xffff00000b0b7812 */ /* 0x000fe200078ec0ff */
[-C--:B------:R-:W-:Y:S01]  /*c470*/  FMUL.FTZ R70, R70, R8.reuse ;  /* 0x0000000846467220 */ /* 0x080fe20000410000 */
[----:B------:R-:W-:Y:S01]  /*c480*/  FFMA.FTZ R66, R3, R8, -R66 ;  /* 0x0000000803427223 */ /* 0x000fe20000010842 */
[C---:B------:R-:W-:Y:S01]  /*c490*/  IMAD.U32 R72, R9.reuse, 0x10000, RZ ;  /* 0x0001000009487824 */ /* 0x040fe200078e00ff */
[----:B------:R-:W-:Y:S01]  /*c4a0*/  LOP3.LUT R9, R9, 0xffff0000, RZ, 0xc0, !PT ;  /* 0xffff000009097812 */ /* 0x000fe200078ec0ff */
[----:B------:R-:W-:Y:S01]  /*c4b0*/  FFMA.FTZ R70, R3, R74, R70 ;  /* 0x0000004a03467223 */ /* 0x000fe20000010046 */
[----:B------:R-:W-:Y:S01]  /*c4c0*/  FMUL.FTZ R76, R11, R68 ;  /* 0x000000440b4c7220 */ /* 0x000fe20000410000 */
[----:B------:R-:W-:-:S02]  /*c4d0*/  IMAD.U32 R3, R67, 0x10000, RZ ;  /* 0x0001000043037824 */ /* 0x000fc400078e00ff */
[-C--:B------:R-:W-:Y:S01]  /*c4e0*/  FMUL.FTZ R11, R11, R75.reuse ;  /* 0x0000004b0b0b7220 */ /* 0x080fe20000410000 */
[----:B------:R-:W-:Y:S01]  /*c4f0*/  IMAD.U32 R8, R69, 0x10000, RZ ;  /* 0x0001000045087824 */ /* 0x000fe200078e00ff */
[----:B------:R-:W-:Y:S01]  /*c500*/  LOP3.LUT R67, R67, 0xffff0000, RZ, 0xc0, !PT ;  /* 0xffff000043437812 */ /* 0x000fe200078ec0ff */
[C---:B------:R-:W-:Y:S01]  /*c510*/  FFMA.FTZ R76, R10.reuse, R75, -R76 ;  /* 0x0000004b0a4c7223 */ /* 0x040fe2000001084c */
[----:B------:R-:W-:Y:S01]  /*c520*/  LOP3.LUT R69, R69, 0xffff0000, RZ, 0xc0, !PT ;  /* 0xffff000045457812 */ /* 0x000fe200078ec0ff */
[----:B------:R-:W-:Y:S01]  /*c530*/  FFMA.FTZ R11, R10, R68, R11 ;  /* 0x000000440a0b7223 */ /* 0x000fe2000001000b */
[----:B------:R-:W-:Y:S01]  /*c540*/  FMUL.FTZ R10, R71, R3 ;  /* 0x00000003470a7220 */ /* 0x000fe20000410000 */
[----:B------:R-:W-:Y:S01]  /*c550*/  FMUL.FTZ R68, R9, R67 ;  /* 0x0000004309447220 */ /* 0x000fe20000410000 */
        /* <DEDUP_REMOVED lines=8> */
[----:B------:R-:W-:Y:S02]  /*c5e0*/  F2FP.BF16.F32.PACK_AB R8, R71, R8 ;  /* 0x000000084708723e */ /* 0x000fe400000010ff */
[----:B------:R-:W-:-:S05]  /*c5f0*/  F2FP.BF16.F32.PACK_AB R9, R9, R68 ;  /* 0x000000440909723e */ /* 0x000fca00000010ff */
[----:B------:R3:W-:Y:S02]  /*c600*/  STS.128 [R115+0x8000], R8 ;  /* 0x0080000873007388 */ /* 0x0007e40000000c00 */
.L_x_1666:
[----:B------:R-:W-:Y:S05]  /*c610*/  BSYNC B2 ;  /* 0x0000000000027941 */ /* 0x000fea0003800000 */
.L_x_1665:
[----:B------:R-:W-:Y:S05]  /*c620*/  @P3 BRA `(.L_x_1660) ;  /* 0x0000000000b83947 */ /* 0x000fea0003800000 */
[----:B-123-5:R-:W1:Y:S01]  /*c630*/  LDS.128 R8, [R115+0xc000] ;  /* 0x00c0000073087984 */ /* 0x02ee620000000c00 */
        /* <DEDUP_REMOVED lines=9> */
[----:B------:R-:W-:Y:S02]  /*c6d0*/  LOP3.LUT R64, R64, 0xffff0000, RZ, 0xc0, !PT ;  /* 0xffff000040407812 */ /* 0x000fe400078ec0ff */
[----:B------:R-:W-:Y:S02]  /*c6e0*/  PRMT R3, R98, 0x5432, R3 ;  /* 0x0000543262037816 */ /* 0x000fe40000000003 */
[----:B-1----:R-:W-:Y:S01]  /*c6f0*/  LOP3.LUT R65, R10, 0xffff0000, RZ, 0xc0, !PT ;  /* 0xffff00000a417812 */ /* 0x002fe200078ec0ff */
[C---:B------:R-:W-:Y:S01]  /*c700*/  IMAD.U32 R68, R8.reuse, 0x10000, RZ ;  /* 0x0001000008447824 */ /* 0x040fe200078e00ff */
[----:B------:R-:W-:Y:S01]  /*c710*/  LOP3.LUT R66, R8, 0xffff0000, RZ, 0xc0, !PT ;  /* 0xffff000008427812 */ /* 0x000fe200078ec0ff */
[----:B------:R-:W-:-:S02]  /*c720*/  IMAD.U32 R8, R62, 0x10000, RZ ;  /* 0x000100003e087824 */ /* 0x000fc400078e00ff */
[----:B------:R-:W-:Y:S02]  /*c730*/  IMAD.U32 R63, R10, 0x10000, RZ ;  /* 0x000100000a3f7824 */ /* 0x000fe400078e00ff */
[-C--:B------:R-:W-:Y:S01]  /*c740*/  FMUL.FTZ R62, R65, R69.reuse ;  /* 0x00000045413e7220 */ /* 0x080fe20000410000 */
[C---:B------:R-:W-:Y:S01]  /*c750*/  IMAD.U32 R10, R11.reuse, 0x10000, RZ ;  /* 0x000100000b0a7824 */ /* 0x040fe200078e00ff */
[----:B------:R-:W-:Y:S01]  /*c760*/  LOP3.LUT R11, R11, 0xffff0000, RZ, 0xc0, !PT ;  /* 0xffff00000b0b7812 */ /* 0x000fe200078ec0ff */
[-C--:B------:R-:W-:Y:S01]  /*c770*/  FMUL.FTZ R65, R65, R8.reuse ;  /* 0x0000000841417220 */ /* 0x080fe20000410000 */
[----:B------:R-:W-:Y:S01]  /*c780*/  FFMA.FTZ R62, R63, R8, -R62 ;  /* 0x000000083f3e7223 */ /* 0x000fe2000001083e */
[C---:B------:R-:W-:Y:S01]  /*c790*/  IMAD.U32 R67, R9.reuse, 0x10000, RZ ;  /* 0x0001000009437824 */ /* 0x040fe200078e00ff */
[----:B------:R-:W-:Y:S01]  /*c7a0*/  LOP3.LUT R9, R9, 0xffff0000, RZ, 0xc0, !PT ;  /* 0xffff000009097812 */ /* 0x000fe200078ec0ff */
[----:B------:R-:W-:Y:S01]  /*c7b0*/  FMUL.FTZ R71, R11, R64 ;  /* 0x000000400b477220 */ /* 0x000fe20000410000 */
[----:B------:R-:W-:Y:S01]  /*c7c0*/  FFMA.FTZ R65, R63, R69, R65 ;  /* 0x000000453f417223 */ /* 0x000fe20000010041 */
[----:B------:R-:W-:-:S02]  /*c7d0*/  IMAD.U32 R8, R99, 0x10000, RZ ;  /* 0x0001000063087824 */ /* 0x000fc400078e00ff */
[-C--:B------:R-:W-:Y:S01]  /*c7e0*/  FMUL.FTZ R11, R11, R70.reuse ;  /* 0x000000460b0b7220 */ /* 0x080fe20000410000 */
[----:B------:R-:W-:Y:S01]  /*c7f0*/  IMAD.U32 R63, R3, 0x10000, RZ ;  /* 0x00010000033f7824 */ /* 0x000fe200078e00ff */
[----:B------:R-:W-:Y:S01]  /*c800*/  LOP3.LUT R99, R99, 0xffff0000, RZ, 0xc0, !PT ;  /* 0xffff000063637812 */ /* 0x000fe200078ec0ff */
[C---:B------:R-:W-:Y:S01]  /*c810*/  FFMA.FTZ R71, R10.reuse, R70, -R71 ;  /* 0x000000460a477223 */ /* 0x040fe20000010847 */
[----:B------:R-:W-:Y:S01]  /*c820*/  LOP3.LUT R3, R3, 0xffff0000, RZ, 0xc0, !PT ;  /* 0xffff000003037812 */ /* 0x000fe200078ec0ff */
[----:B------:R-:W-:Y:S01]  /*c830*/  FFMA.FTZ R11, R10, R64, R11 ;  /* 0x000000400a0b7223 */ /* 0x000fe2000001000b */
[CC--:B------:R-:W-:Y:S01]  /*c840*/  FMUL.FTZ R10, R66.reuse, R8.reuse ;  /* 0x00000008420a7220 */ /* 0x0c0fe20000410000 */
[C---:B------:R-:W-:Y:S01]  /*c850*/  FMUL.FTZ R64, R9.reuse, R99 ;  /* 0x0000006309407220 */ /* 0x040fe20000410000 */
[----:B------:R-:W-:Y:S01]  /*c860*/  FMUL.FTZ R66, R66, R63 ;  /* 0x0000003f42427220 */ /* 0x000fe20000410000 */
[----:B------:R-:W-:Y:S01]  /*c870*/  FMUL.FTZ R9, R9, R3 ;  /* 0x0000000309097220 */ /* 0x000fe20000410000 */
        /* <DEDUP_REMOVED lines=9> */
.L_x_1660:
[----:B------:R-:W-:Y:S05]  /*c910*/  BSYNC B1 ;  /* 0x0000000000017941 */ /* 0x000fea0003800000 */
.L_x_1659:
[----:B------:R-:W-:Y:S01]  /*c920*/  VIADD R3, R23, 0x20 ;  /* 0x0000002017037836 */ /* 0x000fe20000000000 */
[----:B------:R-:W-:Y:S04]  /*c930*/  BSSY B1, `(.L_x_1667) ;  /* 0x00000cb000017945 */ /* 0x000fe80003800000 */
[----:B------:R-:W-:-:S13]  /*c940*/  ISETP.GE.AND P0, PT, R3, R0, PT ;  /* 0x000000000300720c */ /* 0x000fda0003f06270 */
[----:B------:R-:W-:Y:S05]  /*c950*/  @P0 BRA `(.L_x_1668) ;  /* 0x0000000c00200947 */ /* 0x000fea0003800000 */
[----:B------:R0:W5:Y:S01]  /*c960*/  LDL R70, [R1+0x30] ;  /* 0x0000300001467983 */ /* 0x0001620000100800 */
[----:B------:R-:W1:Y:S01]  /*c970*/  LDC R3, c[0x0][0x3f4] ;  /* 0x0000fd00ff037b82 */ /* 0x000e620000000800 */
[----:B------:R-:W-:Y:S01]  /*c980*/  BSSY B2, `(.L_x_1669) ;  /* 0x0000034000027945 */ /* 0x000fe20003800000 */
[-C--:B-1----:R-:W-:Y:S02]  /*c990*/  ISETP.GE.AND P0, PT, R200, R3.reuse, PT ;  /* 0x00000003c800720c */ /* 0x082fe40003f06270 */
[-C--:B------:R-:W-:Y:S02]  /*c9a0*/  ISETP.GE.AND P1, PT, R234, R3.reuse, PT ;  /* 0x00000003ea00720c */ /* 0x080fe40003f26270 */
[-C--:B------:R-:W-:Y:S02]  /*c9b0*/  ISETP.GE.AND P2, PT, R233, R3.reuse, PT ;  /* 0x00000003e900720c */ /* 0x080fe40003f46270 */
[----:B------:R-:W-:-:S07]  /*c9c0*/  ISETP.GE.AND P3, PT, R235, R3, PT ;  /* 0x00000003eb00720c */ /* 0x000fce0003f66270 */
[----:B0-----:R-:W-:Y:S06]  /*c9d0*/  @P0 BRA `(.L_x_1670) ;  /* 0x0000000000b80947 */ /* 0x001fec0003800000 */
[----:B--2345:R-:W0:Y:S01]  /*c9e0*/  LDS.128 R8, [R70+0x1000] ;  /* 0x0010000046087984 */ /* 0x03ce220000000c00 */
[----:B------:R-:W-:Y:S02]  /*c9f0*/  SHF.R.U64 R3, R58, 0x10, R59 ;  /* 0x000000103a037819 */ /* 0x000fe4000000123b */
[--C-:B------:R-:W-:Y:S02]  /*ca00*/  SHF.R.U64 R58, R60, 0x10, R61.reuse ;  /* 0x000000103c3a7819 */ /* 0x100fe4000000123d */
[----:B------:R-:W-:Y:S02]  /*ca10*/  SHF.R.U32.HI R60, RZ, 0x10, R61 ;  /* 0x00000010ff3c7819 */ /* 0x000fe4000001163d */
[----:B------:R-:W-:Y:S02]  /*ca20*/  SHF.R.U32.HI R59, RZ, 0x10, R59 ;  /* 0x00000010ff3b7819 */ /* 0x000fe4000001163b */
[----:B------:R-:W-:Y:S02]  /*ca30*/  PRMT R58, R107, 0x5410, R58 ;  /* 0x000054106b3a7816 */ /* 0x000fe4000000003a */
[----:B------:R-:W-:-:S02]  /*ca40*/  PRMT R3, R106, 0x5410, R3 ;  /* 0x000054106a037816 */ /* 0x000fc40000000003 */
[----:B------:R-:W-:Y:S02]  /*ca50*/  PRMT R107, R107, 0x5432, R60 ;  /* 0x000054326b6b7816 */ /* 0x000fe4000000003c */
[----:B------:R-:W-:Y:S02]  /*ca60*/  PRMT R106, R106, 0x5432, R59 ;  /* 0x000054326a6a7816 */ /* 0x000fe4000000003b */
[C---:B------:R-:W-:Y:S01]  /*ca70*/  LOP3.LUT R61, R107.reuse, 0xffff0000, RZ, 0xc0, !PT ;  /* 0xffff00006b3d7812 */ /* 0x040fe200078ec0ff */
[----:B------:R-:W-:Y:S01]  /*ca80*/  IMAD.U32 R64, R107, 0x10000, RZ ;  /* 0x000100006b407824 */ /* 0x000fe200078e00ff */
[C---:B------:R-:W-:Y:S01]  /*ca90*/  LOP3.LUT R65, R106.reuse, 0xffff0000, RZ, 0xc0, !PT ;  /* 0xffff00006a417812 */ /* 0x040fe200078ec0ff */
[----:B------:R-:W-:Y:S01]  /*caa0*/  IMAD.U32 R60, R106, 0x10000, RZ ;  /* 0x000100006a3c7824 */ /* 0x000fe200078e00ff */
[C---:B0-----:R-:W-:Y:S01]  /*cab0*/  LOP3.LUT R67, R10.reuse, 0xffff0000, RZ, 0xc0, !PT ;  /* 0xffff00000a437812 */ /* 0x041fe200078ec0ff */
[----:B------:R-:W-:Y:S01]  /*cac0*/  IMAD.U32 R63, R10, 0x10000, RZ ;  /* 0x000100000a3f7824 */ /* 0x000fe200078e00ff */
[C---:B------:R-:W-:Y:S01]  /*cad0*/  LOP3.LUT R62, R11.reuse, 0xffff0000, RZ, 0xc0, !PT ;  /* 0xffff00000b3e7812 */ /* 0x040fe200078ec0ff */
[----:B------:R-:W-:-:S02]  /*cae0*/  IMAD.U32 R10, R11, 0x10000, RZ ;  /* 0x000100000b0a7824 */ /* 0x000fc400078e00ff */
[C---:B------:R-:W-:Y:S01]  /*caf0*/  FMUL.FTZ R66, R67.reuse, R64 ;  /* 0x0000004043427220 */ /* 0x040fe20000410000 */
[-C--:B------:R-:W-:Y:S01]  /*cb00*/  FMUL.FTZ R67, R67, R60.reuse ;  /* 0x0000003c43437220 */ /* 0x080fe20000410000 */
[----:B------:R-:W-:Y:S01]  /*cb10*/  FMUL.FTZ R69, R62, R61 ;  /* 0x0000003d3e457220 */ /* 0x000fe20000410000 */
[----:B------:R-:W-:Y:S02]  /*cb20*/  IMAD.U32 R59, R8, 0x10000, RZ ;  /* 0x00010000083b7824 */ /* 0x000fe400078e00ff */
[C---:B------:R-:W-:Y:S01]  /*cb30*/  FFMA.FTZ R60, R63.reuse, R60, -R66 ;  /* 0x0000003c3f3c7223 */ /* 0x040fe20000010842 */
[----:B------:R-:W-:Y:S01]  /*cb40*/  FFMA.FTZ R63, R63, R64, R67 ;  /* 0x000000403f3f7223 */ /* 0x000fe20000010043 */
[C---:B------:R-:W-:Y:S02]  /*cb50*/  IMAD.U32 R11, R9.reuse, 0x10000, RZ ;  /* 0x00010000090b7824 */ /* 0x040fe400078e00ff */
[-C--:B------:R-:W-:Y:S01]  /*cb60*/  FMUL.FTZ R67, R62, R65.reuse ;  /* 0x000000413e437220 */ /* 0x080fe20000410000 */
[----:B------:R-:W-:Y:S01]  /*cb70*/  IMAD.U32 R64, R58, 0x10000, RZ ;  /* 0x000100003a407824 */ /* 0x000fe200078e00ff */
[----:B------:R-:W-:Y:S01]  /*cb80*/  LOP3.LUT R8, R8, 0xffff0000, RZ, 0xc0, !PT ;  /* 0xffff000008087812 */ /* 0x000fe200078ec0ff */
[----:B------:R-:W-:Y:S01]  /*cb90*/  FFMA.FTZ R62, R10, R65, -R69 ;  /* 0x000000410a3e7223 */ /* 0x000fe20000010845 */
[----:B------:R-:W-:Y:S01]  /*cba0*/  LOP3.LUT R9, R9, 0xffff0000, RZ, 0xc0, !PT ;  /* 0xffff000009097812 */ /* 0x000fe200078ec0ff */
[C---:B------:R-:W-:Y:S01]  /*cbb0*/  IMAD.U32 R65, R3.reuse, 0x10000, RZ ;  /* 0x0001000003417824 */ /* 0x040fe200078e00ff */
[----:B------:R-:W-:Y:S01]  /*cbc0*/  LOP3.LUT R58, R58, 0xffff0000, RZ, 0xc0, !PT ;  /* 0xffff00003a3a7812 */ /* 0x000fe200078ec0ff */
[----:B------:R-:W-:Y:S01]  /*cbd0*/  FFMA.FTZ R67, R10, R61, R67 ;  /* 0x0000003d0a437223 */ /* 0x000fe20000010043 */
[----:B------:R-:W-:Y:S01]  /*cbe0*/  LOP3.LUT R66, R3, 0xffff0000, RZ, 0xc0, !PT ;  /* 0xffff000003427812 */ /* 0x000fe200078ec0ff */
[C---:B------:R-:W-:Y:S01]  /*cbf0*/  FMUL.FTZ R10, R8.reuse, R64 ;  /* 0x00000040080a7220 */ /* 0x040fe20000410000 */
[----:B------:R-:W-:Y:S01]  /*cc00*/  FMUL.FTZ R3, R8, R65 ;  /* 0x0000004108037220 */ /* 0x000fe20000410000 */
[----:B------:R-:W-:-:S02]  /*cc10*/  FMUL.FTZ R68, R9, R58 ;  /* 0x0000003a09447220 */ /* 0x000fc40000410000 */
[----:B------:R-:W-:Y:S01]  /*cc20*/  FMUL.FTZ R61, R9, R66 ;  /* 0x00000042093d7220 */ /* 0x000fe20000410000 */
[C---:B------:R-:W-:Y:S01]  /*cc30*/  FFMA.FTZ R8, R59.reuse, R65, -R10 ;  /* 0x000000413b087223 */ /* 0x040fe2000001080a */
[----:B------:R-:W-:Y:S01]  /*cc40*/  FFMA.FTZ R3, R59, R64, R3 ;  /* 0x000000403b037223 */ /* 0x000fe20000010003 */
[C---:B------:R-:W-:Y:S01]  /*cc50*/  FFMA.FTZ R9, R11.reuse, R66, -R68 ;  /* 0x000000420b097223 */ /* 0x040fe20000010844 */
[----:B------:R-:W-:Y:S01]  /*cc60*/  FFMA.FTZ R58, R11, R58, R61 ;  /* 0x0000003a0b3a7223 */ /* 0x000fe2000001003d */
[----:B------:R-:W-:Y:S02]  /*cc70*/  F2FP.BF16.F32.PACK_AB R10, R63, R60 ;  /* 0x0000003c3f0a723e */ /* 0x000fe400000010ff */
[----:B------:R-:W-:Y:S02]  /*cc80*/  F2FP.BF16.F32.PACK_AB R11, R67, R62 ;  /* 0x0000003e430b723e */ /* 0x000fe400000010ff */
[----:B------:R-:W-:Y:S02]  /*cc90*/  F2FP.BF16.F32.PACK_AB R8, R3, R8 ;  /* 0x000000080308723e */ /* 0x000fe400000010ff */
[----:B------:R-:W-:-:S05]  /*cca0*/  F2FP.BF16.F32.PACK_AB R9, R58, R9 ;  /* 0x000000093a09723e */ /* 0x000fca00000010ff */
[----:B------:R0:W-:Y:S02]  /*ccb0*/  STS.128 [R70+0x1000], R8 ;  /* 0x0010000846007388 */ /* 0x0001e40000000c00 */
.L_x_1670:
[----:B------:R-:W-:Y:S05]  /*ccc0*/  BSYNC B2 ;  /* 0x0000000000027941 */ /* 0x000fea0003800000 */
.L_x_1669:
[----:B------:R-:W-:Y:S04]  /*ccd0*/  BSSY B2, `(.L_x_1671) ;  /* 0x0000030000027945 */ /* 0x000fe80003800000 */
[----:B------:R-:W-:Y:S05]  /*cce0*/  @P1 BRA `(.L_x_1672) ;  /* 0x0000000000b81947 */ /* 0x000fea0003800000 */
[----:B0-2345:R-:W0:Y:S01]  /*ccf0*/  LDS.128 R8, [R70+0x5000] ;  /* 0x0050000046087984 */ /* 0x03de220000000c00 */
[----:B------:R-:W-:Y:S02]  /*cd00*/  SHF.R.U64 R3, R56, 0x10, R57 ;  /* 0x0000001038037819 */ /* 0x000fe40000001239 */
[----:B------:R-:W-:Y:S02]  /*cd10*/  SHF.R.U64 R54, R54, 0x10, R55 ;  /* 0x0000001036367819 */ /* 0x000fe40000001237 */
[----:B------:R-:W-:Y:S02]  /*cd20*/  SHF.R.U32.HI R57, RZ, 0x10, R57 ;  /* 0x00000010ff397819 */ /* 0x000fe40000011639 */
[----:B------:R-:W-:Y:S02]  /*cd30*/  SHF.R.U32.HI R58, RZ, 0x10, R55 ;  /* 0x00000010ff3a7819 */ /* 0x000fe40000011637 */
[----:B------:R-:W-:Y:S02]  /*cd40*/  PRMT R56, R104, 0x5410, R3 ;  /* 0x0000541068387816 */ /* 0x000fe40000000003 */
[----:B------:R-:W-:-:S02]  /*cd50*/  PRMT R54, R103, 0x5410, R54 ;  /* 0x0000541067367816 */ /* 0x000fc40000000036 */
[----:B------:R-:W-:Y:S02]  /*cd60*/  PRMT R104, R104, 0x5432, R57 ;  /* 0x0000543268687816 */ /* 0x000fe40000000039 */
[----:B------:R-:W-:-:S03]  /*cd70*/  PRMT R103, R103, 0x5432, R58 ;  /* 0x0000543267677816 */ /* 0x000fc6000000003a */
[C---:B------:R-:W-:Y:S01]  /*cd80*/  IMAD.U32 R61, R104.reuse, 0x10000, RZ ;  /* 0x00010000683d7824 */ /* 0x040fe200078e00ff */
[----:B------:R-:W-:Y:S01]  /*cd90*/  LOP3.LUT R104, R104, 0xffff0000, RZ, 0xc0, !PT ;  /* 0xffff000068687812 */ /* 0x000fe200078ec0ff */
[C---:B------:R-:W-:Y:S01]  /*cda0*/  IMAD.U32 R60, R103.reuse, 0x10000, RZ ;  /* 0x00010000673c7824 */ /* 0x040fe200078e00ff */
[----:B------:R-:W-:Y:S02]  /*cdb0*/  LOP3.LUT R62, R103, 0xffff0000, RZ, 0xc0, !PT ;  /* 0xffff0000673e7812 */ /* 0x000fe400078ec0ff */
[C---:B0-----:R-:W-:Y:S01]  /*cdc0*/  LOP3.LUT R58, R10.reuse, 0xffff0000, RZ, 0xc0, !PT ;  /* 0xffff00000a3a7812 */ /* 0x041fe200078ec0ff */
[----:B------:R-:W-:Y:S01]  /*cdd0*/  IMAD.U32 R57, R10, 0x10000, RZ ;  /* 0x000100000a397824 */ /* 0x000fe200078e00ff */
[C---:B------:R-:W-:Y:S01]  /*cde0*/  LOP3.LUT R59, R11.reuse, 0xffff0000, RZ, 0xc0, !PT ;  /* 0xffff00000b3b7812 */ /* 0x040fe200078ec0ff */
[----:B------:R-:W-:Y:S01]  /*cdf0*/  IMAD.U32 R55, R11, 0x10000, RZ ;  /* 0x000100000b377824 */ /* 0x000fe200078e00ff */
[C---:B------:R-:W-:Y:S01]  /*ce00*/  LOP3.LUT R11, R9.reuse, 0xffff0000, RZ, 0xc0, !PT ;  /* 0xffff0000090b7812 */ /* 0x040fe200078ec0ff */
[C---:B------:R-:W-:Y:S01]  /*ce10*/  FMUL.FTZ R64, R58.reuse, R61 ;  /* 0x0000003d3a407220 */ /* 0x040fe20000410000 */
[----:B------:R-:W-:Y:S01]  /*ce20*/  FMUL.FTZ R58, R58, R60 ;  /* 0x0000003c3a3a7220 */ /* 0x000fe20000410000 */
[----:B------:R-:W-:-:S02]  /*ce30*/  IMAD.U32 R3, R9, 0x10000, RZ ;  /* 0x0001000009037824 */ /* 0x000fc400078e00ff */
[----:B------:R-:W-:Y:S01]  /*ce40*/  FMUL.FTZ R66, R59, R104 ;  /* 0x000000683b427220 */ /* 0x000fe20000410000 */
[C---:B------:R-:W-:Y:S01]  /*ce50*/  FFMA.FTZ R9, R57.reuse, R60, -R64 ;  /* 0x0000003c39097223 */ /* 0x040fe20000010840 */
[----:B------:R-:W-:Y:S01]  /*ce60*/  FFMA.FTZ R64, R57, R61, R58 ;  /* 0x0000003d39407223 */ /* 0x000fe2000001003a */
[-C--:B------:R-:W-:Y:S01]  /*ce70*/  FMUL.FTZ R58, R59, R62.reuse ;  /* 0x0000003e3b3a7220 */ /* 0x080fe20000410000 */
[C---:B------:R-:W-:Y:S01]  /*ce80*/  IMAD.U32 R59, R56.reuse, 0x10000, RZ ;  /* 0x00010000383b7824 */ /* 0x040fe200078e00ff */
[----:B------:R-:W-:Y:S01]  /*ce90*/  LOP3.LUT R56, R56, 0xffff0000, RZ, 0xc0, !PT ;  /* 0xffff000038387812 */ /* 0x000fe200078ec0ff */
[C---:B------:R-:W-:Y:S01]  /*cea0*/  IMAD.U32 R10, R8.reuse, 0x10000, RZ ;  /* 0x00010000080a7824 */ /* 0x040fe200078e00ff */
[----:B------:R-:W-:Y:S01]  /*ceb0*/  LOP3.LUT R8, R8, 0xffff0000, RZ, 0xc0, !PT ;  /* 0xffff000008087812 */ /* 0x000fe200078ec0ff */
[C---:B------:R-:W-:Y:S01]  /*cec0*/  IMAD.U32 R57, R54.reuse, 0x10000, RZ ;  /* 0x0001000036397824 */ /* 0x040fe200078e00ff */
[----:B------:R-:W-:Y:S01]  /*ced0*/  LOP3.LUT R54, R54, 0xffff0000, RZ, 0xc0, !PT ;  /* 0xffff000036367812 */ /* 0x000fe200078ec0ff */
[C---:B------:R-:W-:Y:S01]  /*cee0*/  FFMA.FTZ R66, R55.reuse, R62, -R66 ;  /* 0x0000003e37427223 */ /* 0x040fe20000010842 */
[----:B------:R-:W-:Y:S01]  /*cef0*/  FFMA.FTZ R61, R55, R104, R58 ;  /* 0x00000068373d7223 */ /* 0x000fe2000001003a */
        /* <DEDUP_REMOVED lines=13> */
.L_x_1672:
[----:B------:R-:W-:Y:S05]  /*cfd0*/  BSYNC B2 ;  /* 0x0000000000027941 */ /* 0x000fea0003800000 */
.L_x_1671:
[----:B------:R-:W-:Y:S04]  /*cfe0*/  BSSY B2, `(.L_x_1673) ;  /* 0x0000030000027945 */ /* 0x000fe80003800000 */
[----:B------:R-:W-:Y:S05]  /*cff0*/  @P2 BRA `(.L_x_1674) ;  /* 0x0000000000b82947 */ /* 0x000fea0003800000 */
[----:B012345:R-:W0:Y:S01]  /*d000*/  LDS.128 R8, [R70+0x9000] ;  /* 0x0090000046087984 */ /* 0x03fe220000000c00 */
[----:B------:R-:W-:Y:S02]  /*d010*/  SHF.R.U64 R3, R50, 0x10, R51 ;  /* 0x0000001032037819 */ /* 0x000fe40000001233 */
[--C-:B------:R-:W-:Y:S02]  /*d020*/  SHF.R.U64 R50, R52, 0x10, R53.reuse ;  /* 0x0000001034327819 */ /* 0x100fe40000001235 */
[----:B------:R-:W-:Y:S02]  /*d030*/  SHF.R.U32.HI R52, RZ, 0x10, R53 ;  /* 0x00000010ff347819 */ /* 0x000fe40000011635 */
[----:B------:R-:W-:Y:S02]  /*d040*/  SHF.R.U32.HI R54, RZ, 0x10, R51 ;  /* 0x00000010ff367819 */ /* 0x000fe40000011633 */
[----:B------:R-:W-:Y:S02]  /*d050*/  PRMT R55, R93, 0x5432, R52 ;  /* 0x000054325d377816 */ /* 0x000fe40000000034 */
[----:B------:R-:W-:-:S02]  /*d060*/  PRMT R53, R97, 0x5432, R54 ;  /* 0x0000543261357816 */ /* 0x000fc40000000036 */
[----:B------:R-:W-:Y:S01]  /*d070*/  PRMT R97, R97, 0x5410, R50 ;  /* 0x0000541061617816 */ /* 0x000fe20000000032 */
[C---:B------:R-:W-:Y:S01]  /*d080*/  IMAD.U32 R56, R55.reuse, 0x10000, RZ ;  /* 0x0001000037387824 */ /* 0x040fe200078e00ff */
[----:B------:R-:W-:Y:S01]  /*d090*/  LOP3.LUT R55, R55, 0xffff0000, RZ, 0xc0, !PT ;  /* 0xffff000037377812 */ /* 0x000fe200078ec0ff */
[C---:B------:R-:W-:Y:S01]  /*d0a0*/  IMAD.U32 R54, R53.reuse, 0x10000, RZ ;  /* 0x0001000035367824 */ /* 0x040fe200078e00ff */
[----:B------:R-:W-:Y:S02]  /*d0b0*/  LOP3.LUT R53, R53, 0xffff0000, RZ, 0xc0, !PT ;  /* 0xffff000035357812 */ /* 0x000fe400078ec0ff */
[----:B------:R-:W-:Y:S02]  /*d0c0*/  PRMT R98, R98, 0x5410, R3 ;  /* 0x0000541062627816 */ /* 0x000fe40000000003 */
[C---:B0-----:R-:W-:Y:S01]  /*d0d0*/  LOP3.LUT R51, R10.reuse, 0xffff0000, RZ, 0xc0, !PT ;  /* 0xffff00000a337812 */ /* 0x041fe200078ec0ff */
[C---:B------:R-:W-:Y:S01]  /*d0e0*/  IMAD.U32 R52, R11.reuse, 0x10000, RZ ;  /* 0x000100000b347824 */ /* 0x040fe200078e00ff */
[----:B------:R-:W-:Y:S01]  /*d0f0*/  LOP3.LUT R11, R11, 0xffff0000, RZ, 0xc0, !PT ;  /* 0xffff00000b0b7812 */ /* 0x000fe200078ec0ff */
[----:B------:R-:W-:-:S02]  /*d100*/  IMAD.U32 R50, R10, 0x10000, RZ ;  /* 0x000100000a327824 */ /* 0x000fc400078e00ff */
[C---:B------:R-:W-:Y:S01]  /*d110*/  FMUL.FTZ R57, R51.reuse, R56 ;  /* 0x0000003833397220 */ /* 0x040fe20000410000 */
[-C--:B------:R-:W-:Y:S01]  /*d120*/  FMUL.FTZ R51, R51, R54.reuse ;  /* 0x0000003633337220 */ /* 0x080fe20000410000 */
[C---:B------:R-:W-:Y:S01]  /*d130*/  FMUL.FTZ R59, R11.reuse, R55 ;  /* 0x000000370b3b7220 */ /* 0x040fe20000410000 */
[----:B------:R-:W-:Y:S02]  /*d140*/  IMAD.U32 R3, R8, 0x10000, RZ ;  /* 0x0001000008037824 */ /* 0x000fe400078e00ff */
[C---:B------:R-:W-:Y:S01]  /*d150*/  FFMA.FTZ R57, R50.reuse, R54, -R57 ;  /* 0x0000003632397223 */ /* 0x040fe20000010839 */
[----:B------:R-:W-:Y:S01]  /*d160*/  FFMA.FTZ R56, R50, R56, R51 ;  /* 0x0000003832387223 */ /* 0x000fe20000010033 */
[-C--:B------:R-:W-:Y:S01]  /*d170*/  FMUL.FTZ R51, R11, R53.reuse ;  /* 0x000000350b337220 */ /* 0x080fe20000410000 */
[----:B------:R-:W-:Y:S01]  /*d180*/  IMAD.U32 R10, R9, 0x10000, RZ ;  /* 0x00010000090a7824 */ /* 0x000fe200078e00ff */
[----:B------:R-:W-:Y:S01]  /*d190*/  LOP3.LUT R8, R8, 0xffff0000, RZ, 0xc0, !PT ;  /* 0xffff000008087812 */ /* 0x000fe200078ec0ff */
[----:B------:R-:W-:Y:S01]  /*d1a0*/  IMAD.U32 R50, R97, 0x10000, RZ ;  /* 0x0001000061327824 */ /* 0x000fe200078e00ff */
[----:B------:R-:W-:Y:S01]  /*d1b0*/  LOP3.LUT R9, R9, 0xffff0000, RZ, 0xc0, !PT ;  /* 0xffff000009097812 */ /* 0x000fe200078ec0ff */
[----:B------:R-:W-:Y:S01]  /*d1c0*/  IMAD.U32 R11, R98, 0x10000, RZ ;  /* 0x00010000620b7824 */ /* 0x000fe200078e00ff */
[----:B------:R-:W-:Y:S01]  /*d1d0*/  LOP3.LUT R97, R97, 0xffff0000, RZ, 0xc0, !PT ;  /* 0xffff000061617812 */ /* 0x000fe200078ec0ff */
[----:B------:R-:W-:Y:S01]  /*d1e0*/  FFMA.FTZ R59, R52, R53, -R59 ;  /* 0x00000035343b7223 */ /* 0x000fe2000001083b */
[----:B------:R-:W-:Y:S01]  /*d1f0*/  LOP3.LUT R98, R98, 0xffff0000, RZ, 0xc0, !PT ;  /* 0xffff000062627812 */ /* 0x000fe200078ec0ff */
[----:B------:R-:W-:Y:S01]  /*d200*/  FFMA.FTZ R58, R52, R55, R51 ;  /* 0x00000037343a7223 */ /* 0x000fe20000010033 */
[C---:B------:R-:W-:Y:S01]  /*d210*/  FMUL.FTZ R52, R8.reuse, R50 ;  /* 0x0000003208347220 */ /* 0x040fe20000410000 */
[----:B------:R-:W-:Y:S01]  /*d220*/  FMUL.FTZ R51, R8, R11 ;  /* 0x0000000b08337220 */ /* 0x000fe20000410000 */
        /* <DEDUP_REMOVED lines=11> */
.L_x_1674:
[----:B------:R-:W-:Y:S05]  /*d2e0*/  BSYNC B2 ;  /* 0x0000000000027941 */ /* 0x000fea0003800000 */
.L_x_1673:
[----:B------:R-:W-:Y:S05]  /*d2f0*/  @P3 BRA `(.L_x_1668) ;  /* 0x0000000000b83947 */ /* 0x000fea0003800000 */
[----:B012345:R-:W0:Y:S01]  /*d300*/  LDS.128 R8, [R70+0xd000] ;  /* 0x00d0000046087984 */ /* 0x03fe220000000c00 */
        /* <DEDUP_REMOVED lines=13> */
[C---:B------:R-:W-:Y:S01]  /*d3e0*/  IMAD.U32 R48, R11.reuse, 0x10000, RZ ;  /* 0x000100000b307824 */ /* 0x040fe200078e00ff */
[----:B------:R-:W-:Y:S01]  /*d3f0*/  LOP3.LUT R11, R11, 0xffff0000, RZ, 0xc0, !PT ;  /* 0xffff00000b0b7812 */ /* 0x000fe200078ec0ff */
[----:B------:R-:W-:Y:S02]  /*d400*/  IMAD.U32 R46, R10, 0x10000, RZ ;  /* 0x000100000a2e7824 */ /* 0x000fe400078e00ff */
[C---:B------:R-:W-:Y:S01]  /*d410*/  FMUL.FTZ R53, R47.reuse, R52 ;  /* 0x000000342f357220 */ /* 0x040fe20000410000 */
[----:B------:R-:W-:Y:S01]  /*d420*/  FMUL.FTZ R47, R47, R50 ;  /* 0x000000322f2f7220 */ /* 0x000fe20000410000 */
[----:B------:R-:W-:Y:S01]  /*d430*/  FMUL.FTZ R57, R11, R88 ;  /* 0x000000580b397220 */ /* 0x000fe20000410000 */
[----:B------:R-:W-:-:S02]  /*d440*/  IMAD.U32 R3, R8, 0x10000, RZ ;  /* 0x0001000008037824 */ /* 0x000fc400078e00ff */
        /* <DEDUP_REMOVED lines=9> */
[C---:B------:R-:W-:Y:S01]  /*d4e0*/  FFMA.FTZ R57, R48.reuse, R87, -R57 ;  /* 0x0000005730397223 */ /* 0x040fe20000010839 */
[----:B------:R-:W-:Y:S01]  /*d4f0*/  LOP3.LUT R49, R49, 0xffff0000, RZ, 0xc0, !PT ;  /* 0xffff000031317812 */ /* 0x000fe200078ec0ff */
[----:B------:R-:W-:Y:S01]  /*d500*/  FFMA.FTZ R88, R48, R88, R47 ;  /* 0x0000005830587223 */ /* 0x000fe2000001002f */
[CC--:B------:R-:W-:Y:S01]  /*d510*/  FMUL.FTZ R48, R8.reuse, R46.reuse ;  /* 0x0000002e08307220 */ /* 0x0c0fe20000410000 */
        /* <DEDUP_REMOVED lines=12> */
.L_x_1668:
[----:B------:R-:W-:Y:S05]  /*d5e0*/  BSYNC B1 ;  /* 0x0000000000017941 */ /* 0x000fea0003800000 */
.L_x_1667:
        /* <DEDUP_REMOVED lines=13> */
[----:B------:R-:W-:Y:S02]  /*d6c0*/  SHF.R.U32.HI R47, RZ, 0x10, R45 ;  /* 0x00000010ff2f7819 */ /* 0x000fe4000001162d */
[--C-:B------:R-:W-:Y:S02]  /*d6d0*/  SHF.R.U32.HI R46, RZ, 0x10, R43.reuse ;  /* 0x00000010ff2e7819 */ /* 0x100fe4000001162b */
[----:B------:R-:W-:Y:S02]  /*d6e0*/  SHF.R.U64 R3, R42, 0x10, R43 ;  /* 0x000000102a037819 */ /* 0x000fe4000000122b */
[----:B------:R-:W-:Y:S02]  /*d6f0*/  SHF.R.U64 R42, R44, 0x10, R45 ;  /* 0x000000102c2a7819 */ /* 0x000fe4000000122d */
        /* <DEDUP_REMOVED lines=41> */
.L_x_1678:
[----:B------:R-:W-:Y:S05]  /*d990*/  BSYNC B2 ;  /* 0x0000000000027941 */ /* 0x000fea0003800000 */
.L_x_1677:
        /* <DEDUP_REMOVED lines=48> */
.L_x_1680:
[----:B------:R-:W-:Y:S05]  /*dca0*/  BSYNC B2 ;  /* 0x0000000000027941 */ /* 0x000fea0003800000 */
.L_x_1679:
        /* <DEDUP_REMOVED lines=48> */
.L_x_1682:
[----:B------:R-:W-:Y:S05]  /*dfb0*/  BSYNC B2 ;  /* 0x0000000000027941 */ /* 0x000fea0003800000 */
.L_x_1681:
        /* <DEDUP_REMOVED lines=47> */
.L_x_1676:
[----:B------:R-:W-:Y:S05]  /*e2b0*/  BSYNC B1 ;  /* 0x0000000000017941 */ /* 0x000fea0003800000 */
.L_x_1675:
[----:B------:R-:W-:-:S05]  /*e2c0*/  VIADD R3, R23, 0x60 ;  /* 0x0000006017037836 */ /* 0x000fca0000000000 */
        /* <DEDUP_REMOVED lines=11> */
[--C-:B------:R-:W-:Y:S02]  /*e380*/  SHF.R.U64 R28, R30, 0x10, R31.reuse ;  /* 0x000000101e1c7819 */ /* 0x100fe4000000121f */
[----:B------:R-:W-:Y:S02]  /*e390*/  SHF.R.U32.HI R30, RZ, 0x10, R31 ;  /* 0x00000010ff1e7819 */ /* 0x000fe4000001161f */
[--C-:B------:R-:W-:Y:S02]  /*e3a0*/  SHF.R.U64 R31, R32, 0x10, R33.reuse ;  /* 0x00000010201f7819 */ /* 0x100fe40000001221 */
        /* <DEDUP_REMOVED lines=8> */
[----:B------:R-:W-:Y:S01]  /*e430*/  LOP3.LUT R30, R105, 0xffff0000, RZ, 0xc0, !PT ;  /* 0xffff0000691e7812 */ /* 0x000fe200078ec0ff */
        /* <DEDUP_REMOVED lines=15> */
[C---:B------:R-:W-:Y:S01]  /*e530*/  IMAD.U32 R10, R28.reuse, 0x10000, RZ ;  /* 0x000100001c0a7824 */ /* 0x040fe200078e00ff */
[----:B------:R-:W-:Y:S01]  /*e540*/  LOP3.LUT R31, R31, 0xffff0000, RZ, 0xc0, !PT ;  /* 0xffff00001f1f7812 */ /* 0x000fe200078ec0ff */
[C---:B------:R-:W-:Y:S01]  /*e550*/  FFMA.FTZ R34, R27.reuse, R30, -R34 ;  /* 0x0000001e1b227223 */ /* 0x040fe20000010822 */
        /* <DEDUP_REMOVED lines=15> */
.L_x_1685:
[----:B------:R-:W-:Y:S05]  /*e650*/  BSYNC B1 ;  /* 0x0000000000017941 */ /* 0x000fea0003800000 */
.L_x_1684:
        /* <DEDUP_REMOVED lines=48> */
.L_x_1687:
[----:B------:R-:W-:Y:S05]  /*e960*/  BSYNC B1 ;  /* 0x0000000000017941 */ /* 0x000fea0003800000 */
.L_x_1686:
[----:B------:R-:W-:Y:S04]  /*e970*/  BSSY B1, `(.L_x_1688) ;  /* 0x0000030000017945 */ /* 0x000fe80003800000 */
        /* <DEDUP_REMOVED lines=47> */
.L_x_1689:
[----:B------:R-:W-:Y:S05]  /*ec70*/  BSYNC B1 ;  /* 0x0000000000017941 */ /* 0x000fea0003800000 */
.L_x_1688:
        /* <DEDUP_REMOVED lines=18> */
[----:B------:R-:W-:Y:S01]  /*eda0*/  FMUL.FTZ R20, R6, R14 ;  /* 0x0000000e06147220 */ /* 0x000fe20000410000 */
[----:B------:R-:W-:Y:S02]  /*edb0*/  IMAD.U32 R0, R8, 0x10000, RZ ;  /* 0x0001000008007824 */ /* 0x000fe400078e00ff */
[----:B------:R-:W-:Y:S01]  /*edc0*/  FMUL.FTZ R15, R6, R11 ;  /* 0x0000000b060f7220 */ /* 0x000fe20000410000 */
[C---:B------:R-:W-:Y:S01]  /*edd0*/  FMUL.FTZ R6, R10.reuse, R78 ;  /* 0x0000004e0a067220 */ /* 0x040fe20000410000 */
[----:B------:R-:W-:Y:S01]  /*ede0*/  FMUL.FTZ R10, R10, R79 ;  /* 0x0000004f0a0a7220 */ /* 0x000fe20000410000 */
[----:B------:R-:W-:Y:S01]  /*edf0*/  LOP3.LUT R3, R8, 0xffff0000, RZ, 0xc0, !PT ;  /* 0xffff000008037812 */ /* 0x000fe200078ec0ff */
[----:B------:R-:W-:-:S02]  /*ee00*/  IMAD.U32 R4, R9, 0x10000, RZ ;  /* 0x0001000009047824 */ /* 0x000fc400078e00ff */
[----:B------:R-:W-:Y:S01]  /*ee10*/  FFMA.FTZ R79, R7, R79, -R6 ;  /* 0x0000004f074f7223 */ /* 0x000fe20000010806 */
[----:B------:R-:W-:Y:S01]  /*ee20*/  IMAD.U32 R6, R13, 0x10000, RZ ;  /* 0x000100000d067824 */ /* 0x000fe200078e00ff */
[----:B------:R-:W-:Y:S01]  /*ee30*/  LOP3.LUT R8, R9, 0xffff0000, RZ, 0xc0, !PT ;  /* 0xffff000009087812 */ /* 0x000fe200078ec0ff */
[C---:B------:R-:W-:Y:S01]  /*ee40*/  FFMA.FTZ R20, R5.reuse, R11, -R20 ;  /* 0x0000000b05147223 */ /* 0x040fe20000010814 */
[----:B------:R-:W-:Y:S01]  /*ee50*/  FFMA.FTZ R15, R5, R14, R15 ;  /* 0x0000000e050f7223 */ /* 0x000fe2000001000f */
[----:B------:R-:W-:Y:S01]  /*ee60*/  LOP3.LUT R13, R13, 0xffff0000, RZ, 0xc0, !PT ;  /* 0xffff00000d0d7812 */ /* 0x000fe200078ec0ff */
[C---:B------:R-:W-:Y:S01]  /*ee70*/  IMAD.U32 R5, R12.reuse, 0x10000, RZ ;  /* 0x000100000c057824 */ /* 0x040fe200078e00ff */
        /* <DEDUP_REMOVED lines=14> */
[----:B------:R0:W-:Y:S01]  /*ef60*/  STS.128 [R36+0xf000], R4 ;  /* 0x00f0000424007388 */ /* 0x0001e20000000c00 */
[----:B------:R-:W-:Y:S05]  /*ef70*/  BRA `(.L_x_1683) ;  /* 0x0000004c00887947 */ /* 0x000fea0003800000 */
.L_x_1644:
[----:B------:R-:W0:Y:S01]  /*ef80*/  LDC R9, c[0x0][0x448] ;  /* 0x00011200ff097b82 */ /* 0x000e220000000800 */
[----:B------:R-:W-:Y:S01]  /*ef90*/  ULDC.64 UR4, c[0x0][0x3f8] ;  /* 0x0000fe0000047ab9 */ /* 0x000fe20000000a00 */
[----:B------:R-:W-:Y:S01]  /*efa0*/  ULDC.64 UR6, c[0x0][0x408] ;  /* 0x0001020000067ab9 */ /* 0x000fe20000000a00 */
[----:B------:R-:W-:Y:S02]  /*efb0*/  IMAD.MOV.U32 R25, RZ, RZ, R33 ;  /* 0x000000ffff197224 */ /* 0x000fe400078e0021 */
[----:B------:R-:W-:Y:S01]  /*efc0*/  IMAD.MOV.U32 R27, RZ, RZ, R29 ;  /* 0x000000ffff1b7224 */ /* 0x000fe200078e001d */
[----:B0-----:R-:W-:-:S13]  /*efd0*/  ISETP.NE.AND P0, PT, R9, 0x1, PT ;  /* 0x000000010900780c */ /* 0x001fda0003f05270 */
[----:B------:R-:W0:Y:S08]  /*efe0*/  @P0 LDC R4, c[0x0][0x44c] ;  /* 0x00011300ff040b82 */ /* 0x000e300000000800 */
[----:B------:R-:W1:Y:S01]  /*eff0*/  @P0 LDC R5, c[0x0][0x450] ;  /* 0x00011400ff050b82 */ /* 0x000e620000000800 */
[----:B0-----:R-:W-:-:S05]  /*f000*/  @P0 IMAD.HI.U32 R4, R3, R4, RZ ;  /* 0x0000000403040227 */ /* 0x001fca00078e00ff */
[----:B-1----:R-:W-:-:S04]  /*f010*/  @P0 SHF.R.U32.HI R3, RZ, R5, R4 ;  /* 0x00000005ff030219 */ /* 0x002fc80000011604 */
        /* <DEDUP_REMOVED lines=21> */
.L_x_2054:
        /* <DEDUP_REMOVED lines=12> */
[----:B------:R-:W2:Y:S01]  /*f230*/  LDL R4, [R1+0x48] ;  /* 0x0000480001047983 */ /* 0x000ea20000100800 */
[----:B------:R-:W-:Y:S01]  /*f240*/  ULDC UR4, c[0x0][0x3f4] ;  /* 0x0000fd0000047ab9 */ /* 0x000fe20000000800 */
[----:B-1----:R-:W-:Y:S01]  /*f250*/  IMAD.MOV.U32 R9, RZ, RZ, R5 ;  /* 0x000000ffff097224 */ /* 0x002fe200078e0005 */
[----:B------:R-:W-:Y:S02]  /*f260*/  ISETP.GE.AND P2, PT, R18, UR4, PT ;  /* 0x0000000412007c0c */ /* 0x000fe4000bf46270 */
[----:B------:R-:W-:Y:S02]  /*f270*/  CS2R R56, SRZ ;  /* 0x0000000000387805 */ /* 0x000fe4000001ff00 */
[----:B------:R-:W-:Y:S02]  /*f280*/  ISETP.GE.AND P3, PT, R226, UR4, PT ;  /* 0x00000004e2007c0c */ /* 0x000fe4000bf66270 */
[----:B------:R-:W-:Y:S01]  /*f290*/  CS2R R58, SRZ ;  /* 0x00000000003a7805 */ /* 0x000fe2000001ff00 */
[----:B------:R-:W-:-:S06]  /*f2a0*/  ULDC.64 UR6, c[0x0][0x208] ;  /* 0x0000820000067ab9 */ /* 0x000fcc0000000a00 */
[C---:B------:R-:W-:Y:S01]  /*f2b0*/  @!P2 IMAD.SHL.U32 R11, R18.reuse, 0x2, RZ ;  /* 0x00000002120ba824 */ /* 0x040fe200078e00ff */
[----:B------:R-:W-:-:S04]  /*f2c0*/  @!P2 SHF.L.U64.HI R12, R18, 0x1, R19 ;  /* 0x00000001120ca819 */ /* 0x000fc80000010213 */
[----:B----4-:R-:W-:Y:S02]  /*f2d0*/  @!P2 IADD3 R6, P1, R14, R11, RZ ;  /* 0x0000000b0e06a210 */ /* 0x010fe40007f3e0ff */
[----:B------:R-:W-:Y:S02]  /*f2e0*/  CS2R R64, SRZ ;  /* 0x0000000000407805 */ /* 0x000fe4000001ff00 */
[----:B------:R-:W-:Y:S02]  /*f2f0*/  CS2R R66, SRZ ;  /* 0x0000000000427805 */ /* 0x000fe4000001ff00 */
[----:B------:R-:W-:Y:S02]  /*f300*/  CS2R R60, SRZ ;  /* 0x00000000003c7805 */ /* 0x000fe4000001ff00 */
[----:B------:R-:W-:Y:S02]  /*f310*/  CS2R R62, SRZ ;  /* 0x00000000003e7805 */ /* 0x000fe4000001ff00 */
[----:B------:R-:W-:-:S02]  /*f320*/  CS2R R68, SRZ ;  /* 0x0000000000447805 */ /* 0x000fc4000001ff00 */
[----:B------:R-:W-:Y:S01]  /*f330*/  CS2R R70, SRZ ;  /* 0x0000000000467805 */ /* 0x000fe2000001ff00 */
[----:B--2---:R-:W-:Y:S01]  /*f340*/  @!P3 IMAD.SHL.U32 R13, R4, 0x8, RZ ;  /* 0x00000008040db824 */ /* 0x004fe200078e00ff */
[----:B------:R-:W-:-:S03]  /*f350*/  @!P2 IADD3 R4, P0, R8, R11, RZ ;  /* 0x0000000b0804a210 */ /* 0x000fc60007f1e0ff */
[----:B------:R-:W-:-:S04]  /*f360*/  @!P3 IMAD.WIDE R10, R13, 0x2, R8 ;  /* 0x000000020d0ab825 */ /* 0x000fc800078e0208 */
[----:B------:R-:W-:Y:S01]  /*f370*/  IMAD.MOV.U32 R8, RZ, RZ, R14 ;  /* 0x000000ffff087224 */ /* 0x000fe200078e000e */
[----:B------:R1:W5:Y:S01]  /*f380*/  @!P3 LD.E.128 R56, desc[UR6][R10.64] ;  /* 0x000000060a38b980 */ /* 0x000362000c101d00 */
[----:B---3--:R-:W-:Y:S02]  /*f390*/  IMAD.MOV.U32 R9, RZ, RZ, R7 ;  /* 0x000000ffff097224 */ /* 0x008fe400078e0007 */
[----:B------:R-:W-:Y:S02]  /*f3a0*/  @!P2 IMAD.X R5, R5, 0x1, R12, P0 ;  /* 0x000000010505a824 */ /* 0x000fe400000e060c */
[----:B------:R-:W-:-:S03]  /*f3b0*/  @!P3 IMAD.WIDE R8, R13, 0x2, R8 ;  /* 0x000000020d08b825 */ /* 0x000fc600078e0208 */
[----:B------:R1:W5:Y:S01]  /*f3c0*/  @!P2 LD.E.128 R60, desc[UR6][R4.64] ;  /* 0x00000006043ca980 */ /* 0x000362000c101d00 */
[----:B------:R-:W-:-:S03]  /*f3d0*/  @!P2 IMAD.X R7, R7, 0x1, R12, P1 ;  /* 0x000000010707a824 */ /* 0x000fc600008e060c */
[----:B------:R1:W5:Y:S04]  /*f3e0*/  @!P3 LD.E.128 R64, desc[UR6][R8.64] ;  /* 0x000000060840b980 */ /* 0x000368000c101d00 */
[----:B------:R1:W5:Y:S02]  /*f3f0*/  @!P2 LD.E.128 R68, desc[UR6][R6.64] ;  /* 0x000000060644a980 */ /* 0x000364000c101d00 */
.L_x_1692:
[----:B------:R-:W-:Y:S05]  /*f400*/  BSYNC B1 ;  /* 0x0000000000017941 */ /* 0x000fea0003800000 */
.L_x_1691:
[----:B-1---5:R-:W-:Y:S01]  /*f410*/  IMAD.MOV.U32 R4, RZ, RZ, R68 ;  /* 0x000000ffff047224 */ /* 0x022fe200078e0044 */
[----:B------:R-:W-:Y:S01]  /*f420*/  UMOV UR4, 0xffffffff ;  /* 0xffffffff00047882 */ /* 0x000fe20000000000 */
[----:B------:R-:W-:Y:S01]  /*f430*/  IMAD.MOV.U32 R5, RZ, RZ, R69 ;  /* 0x000000ffff057224 */ /* 0x000fe200078e0045 */
[----:B------:R-:W-:Y:S01]  /*f440*/  CS2R R52, SRZ ;  /* 0x0000000000347805 */ /* 0x000fe2000001ff00 */
[----:B------:R-:W-:Y:S01]  /*f450*/  IMAD.MOV.U32 R6, RZ, RZ, R70 ;  /* 0x000000ffff067224 */ /* 0x000fe200078e0046 */
[----:B------:R-:W-:Y:S01]  /*f460*/  PRMT R93, R4, 0x7610, R93 ;  /* 0x00007610045d7816 */ /* 0x000fe2000000005d */
[----:B---3--:R-:W-:Y:S01]  /*f470*/  IMAD.MOV.U32 R7, RZ, RZ, R71 ;  /* 0x000000ffff077224 */ /* 0x008fe200078e0047 */
        /* <DEDUP_REMOVED lines=22> */
[----:B------:R-:W-:Y:S02]  /*f5e0*/  PRMT R120, R120, 0x5410, R5 ;  /* 0x0000541078787816 */ /* 0x000fe40000000005 */
[----:B------:R-:W-:Y:S01]  /*f5f0*/  PRMT R118, R118, 0x5410, R7 ;  /* 0x0000541076767816 */ /* 0x000fe20000000007 */
[----:B------:R-:W-:Y:S06]  /*f600*/  BRA.DIV UR4, `(.L_x_1693) ;  /* 0x000001fa042c7947 */ /* 0x000fec000b800000 */
[----:B------:R1:W3:Y:S04]  /*f610*/  SHFL.IDX PT, R5, R72, 0x1, 0x181f ;  /* 0x00381f0048057f89 */ /* 0x0002e800000e0000 */
[----:B--2---:R1:W2:Y:S04]  /*f620*/  SHFL.IDX PT, R8, R21, 0x1, 0x181f ;  /* 0x00381f0015087f89 */ /* 0x0042a800000e0000 */
[----:B------:R1:W0:Y:S04]  /*f630*/  SHFL.IDX PT, R7, R73, 0x1, 0x181f ;  /* 0x00381f0049077f89 */ /* 0x00022800000e0000 */
[----:B----4-:R1:W4:Y:S02]  /*f640*/  SHFL.IDX PT, R14, R20, 0x1, 0x181f ;  /* 0x00381f00140e7f89 */ /* 0x01032400000e0000 */
.L_x_2060:
        /* <DEDUP_REMOVED lines=11> */
[----:B------:R-:W4:Y:S01]  /*f700*/  LDL R6, [R1+0x48] ;  /* 0x0000480001067983 */ /* 0x000f220000100800 */
[----:B------:R-:W-:Y:S01]  /*f710*/  ULDC UR4, c[0x0][0x3f4] ;  /* 0x0000fd0000047ab9 */ /* 0x000fe20000000800 */
[----:B---3--:R-:W-:Y:S01]  /*f720*/  IMAD.MOV.U32 R9, RZ, RZ, R5 ;  /* 0x000000ffff097224 */ /* 0x008fe200078e0005 */
[----:B------:R-:W-:Y:S02]  /*f730*/  ISETP.GE.AND P2, PT, R18, UR4, PT ;  /* 0x0000000412007c0c */ /* 0x000fe4000bf46270 */
[----:B------:R-:W-:Y:S02]  /*f740*/  CS2R R40, SRZ ;  /* 0x0000000000287805 */ /* 0x000fe4000001ff00 */
[----:B------:R-:W-:Y:S02]  /*f750*/  ISETP.GE.AND P3, PT, R226, UR4, PT ;  /* 0x00000004e2007c0c */ /* 0x000fe4000bf66270 */
[----:B------:R-:W-:Y:S01]  /*f760*/  CS2R R42, SRZ ;  /* 0x00000000002a7805 */ /* 0x000fe2000001ff00 */
[----:B------:R-:W-:-:S06]  /*f770*/  ULDC.64 UR6, c[0x0][0x208] ;  /* 0x0000820000067ab9 */ /* 0x000fcc0000000a00 */
[C---:B------:R-:W-:Y:S01]  /*f780*/  @!P2 IMAD.SHL.U32 R11, R18.reuse, 0x2, RZ ;  /* 0x00000002120ba824 */ /* 0x040fe200078e00ff */
[----:B------:R-:W-:-:S04]  /*f790*/  @!P2 SHF.L.U64.HI R12, R18, 0x1, R19 ;  /* 0x00000001120ca819 */ /* 0x000fc80000010213 */
[----:B--2---:R-:W-:Y:S02]  /*f7a0*/  @!P2 IADD3 R4, P0, R8, R11, RZ ;  /* 0x0000000b0804a210 */ /* 0x004fe40007f1e0ff */
[----:B------:R-:W-:Y:S02]  /*f7b0*/  CS2R R48, SRZ ;  /* 0x0000000000307805 */ /* 0x000fe4000001ff00 */
[----:B------:R-:W-:Y:S02]  /*f7c0*/  CS2R R50, SRZ ;  /* 0x0000000000327805 */ /* 0x000fe4000001ff00 */
[----:B------:R-:W-:Y:S02]  /*f7d0*/  CS2R R44, SRZ ;  /* 0x00000000002c7805 */ /* 0x000fe4000001ff00 */
[----:B------:R-:W-:Y:S02]  /*f7e0*/  CS2R R46, SRZ ;  /* 0x00000000002e7805 */ /* 0x000fe4000001ff00 */
[----:B------:R-:W-:-:S02]  /*f7f0*/  CS2R R52, SRZ ;  /* 0x0000000000347805 */ /* 0x000fc4000001ff00 */
[----:B------:R-:W-:Y:S01]  /*f800*/  CS2R R54, SRZ ;  /* 0x0000000000367805 */ /* 0x000fe2000001ff00 */
[----:B------:R-:W-:-:S05]  /*f810*/  @!P2 IMAD.X R5, R5, 0x1, R12, P0 ;  /* 0x000000010505a824 */ /* 0x000fca00000e060c */
[----:B------:R2:W5:Y:S01]  /*f820*/  @!P2 LD.E.128 R44, desc[UR6][R4.64] ;  /* 0x00000006042ca980 */ /* 0x000562000c101d00 */
[----:B----4-:R-:W-:Y:S01]  /*f830*/  @!P3 IMAD.SHL.U32 R13, R6, 0x8, RZ ;  /* 0x00000008060db824 */ /* 0x010fe200078e00ff */
[----:B------:R-:W-:-:S03]  /*f840*/  @!P2 IADD3 R6, P1, R14, R11, RZ ;  /* 0x0000000b0e06a210 */ /* 0x000fc60007f3e0ff */
[----:B------:R-:W-:-:S04]  /*f850*/  @!P3 IMAD.WIDE R10, R13, 0x2, R8 ;  /* 0x000000020d0ab825 */ /* 0x000fc800078e0208 */
[----:B------:R-:W-:Y:S01]  /*f860*/  IMAD.MOV.U32 R8, RZ, RZ, R14 ;  /* 0x000000ffff087224 */ /* 0x000fe200078e000e */
[----:B------:R2:W5:Y:S01]  /*f870*/  @!P3 LD.E.128 R40, desc[UR6][R10.64] ;  /* 0x000000060a28b980 */ /* 0x000562000c101d00 */
[----:B0-----:R-:W-:Y:S02]  /*f880*/  IMAD.MOV.U32 R9, RZ, RZ, R7 ;  /* 0x000000ffff097224 */ /* 0x001fe400078e0007 */
[----:B------:R-:W-:Y:S02]  /*f890*/  @!P2 IMAD.X R7, R7, 0x1, R12, P1 ;  /* 0x000000010707a824 */ /* 0x000fe400008e060c */
[----:B------:R-:W-:-:S03]  /*f8a0*/  @!P3 IMAD.WIDE R8, R13, 0x2, R8 ;  /* 0x000000020d08b825 */ /* 0x000fc600078e0208 */
[----:B------:R2:W5:Y:S04]  /*f8b0*/  @!P2 LD.E.128 R52, desc[UR6][R6.64] ;  /* 0x000000060634a980 */ /* 0x000568000c101d00 */
[----:B------:R2:W5:Y:S02]  /*f8c0*/  @!P3 LD.E.128 R48, desc[UR6][R8.64] ;  /* 0x000000060830b980 */ /* 0x000564000c101d00 */
.L_x_1695:
[----:B------:R-:W-:Y:S05]  /*f8d0*/  BSYNC B1 ;  /* 0x0000000000017941 */ /* 0x000fea0003800000 */
.L_x_1694:
[----:B--2--5:R-:W-:Y:S01]  /*f8e0*/  IMAD.MOV.U32 R4, RZ, RZ, R52 ;  /* 0x000000ffff047224 */ /* 0x024fe200078e0034 */
[----:B------:R-:W-:Y:S01]  /*f8f0*/  UMOV UR4, 0xffffffff ;  /* 0xffffffff00047882 */ /* 0x000fe20000000000 */
[----:B---3--:R-:W-:Y:S02]  /*f900*/  IMAD.MOV.U32 R5, RZ, RZ, R53 ;  /* 0x000000ffff057224 */ /* 0x008fe400078e0035 */
[----:B------:R-:W-:Y:S02]  /*f910*/  IMAD.MOV.U32 R6, RZ, RZ, R54 ;  /* 0x000000ffff067224 */ /* 0x000fe400078e0036 */
[----:B0-----:R-:W-:Y:S01]  /*f920*/  IMAD.MOV.U32 R7, RZ, RZ, R55 ;  /* 0x000000ffff077224 */ /* 0x001fe200078e0037 */
[----:B------:R-:W-:Y:S01]  /*f930*/  PRMT R112, R4, 0x5410, R5 ;  /* 0x0000541004707816 */ /* 0x000fe20000000005 */
[----:B------:R-:W-:Y:S02]  /*f940*/  IMAD.MOV.U32 R4, RZ, RZ, R48 ;  /* 0x000000ffff047224 */ /* 0x000fe400078e0030 */
        /* <DEDUP_REMOVED lines=16> */
[----:B------:R-:W-:-:S04]  /*fa50*/  PRMT R110, R4, 0x5410, R5 ;  /* 0x00005410046e7816 */ /* 0x000fc80000000005 */
[----:B------:R-:W-:Y:S01]  /*fa60*/  PRMT R111, R6, 0x5410, R7 ;  /* 0x00005410066f7816 */ /* 0x000fe20000000007 */
[----:B------:R-:W-:Y:S06]  /*fa70*/  BRA.DIV UR4, `(.L_x_1696) ;  /* 0x000001f604807947 */ /* 0x000fec000b800000 */
[----:B------:R0:W2:Y:S04]  /*fa80*/  SHFL.IDX PT, R5, R72, 0x2, 0x181f ;  /* 0x00581f0048057f89 */ /* 0x0000a800000e0000 */
[----:B------:R0:W3:Y:S04]  /*fa90*/  SHFL.IDX PT, R8, R21, 0x2, 0x181f ;  /* 0x00581f0015087f89 */ /* 0x0000e800000e0000 */
[----:B------:R0:W0:Y:S04]  /*faa0*/  SHFL.IDX PT, R7, R73, 0x2, 0x181f ;  /* 0x00581f0049077f89 */ /* 0x00002800000e0000 */
[----:B----4-:R4:W0:Y:S02]  /*fab0*/  SHFL.IDX PT, R14, R20, 0x2, 0x181f ;  /* 0x00581f00140e7f89 */ /* 0x01082400000e0000 */
.L_x_2066:
        /* <DEDUP_REMOVED lines=12> */
[----:B------:R-:W4:Y:S01]  /*fb80*/  LDL R6, [R1+0x48] ;  /* 0x0000480001067983 */ /* 0x000f220000100800 */
[----:B------:R-:W-:Y:S01]  /*fb90*/  ULDC UR4, c[0x0][0x3f4] ;  /* 0x0000fd0000047ab9 */ /* 0x000fe20000000800 */
[----:B--2---:R-:W-:Y:S01]  /*fba0*/  IMAD.MOV.U32 R9, RZ, RZ, R5 ;  /* 0x000000ffff097224 */ /* 0x004fe200078e0005 */
[----:B------:R-:W-:Y:S02]  /*fbb0*/  ISETP.GE.AND P2, PT, R18, UR4, PT ;  /* 0x0000000412007c0c */ /* 0x000fe4000bf46270 */
[----:B------:R-:W-:Y:S02]  /*fbc0*/  CS2R R24, SRZ ;  /* 0x0000000000187805 */ /* 0x000fe4000001ff00 */
[----:B------:R-:W-:Y:S02]  /*fbd0*/  ISETP.GE.AND P3, PT, R226, UR4, PT ;  /* 0x00000004e2007c0c */ /* 0x000fe4000bf66270 */
[----:B------:R-:W-:Y:S01]  /*fbe0*/  CS2R R26, SRZ ;  /* 0x00000000001a7805 */ /* 0x000fe2000001ff00 */
[----:B------:R-:W-:-:S06]  /*fbf0*/  ULDC.64 UR6, c[0x0][0x208] ;  /* 0x0000820000067ab9 */ /* 0x000fcc0000000a00 */
[C---:B------:R-:W-:Y:S01]  /*fc00*/  @!P2 IMAD.SHL.U32 R11, R18.reuse, 0x2, RZ ;  /* 0x00000002120ba824 */ /* 0x040fe200078e00ff */
[----:B------:R-:W-:-:S04]  /*fc10*/  @!P2 SHF.L.U64.HI R12, R18, 0x1, R19 ;  /* 0x00000001120ca819 */ /* 0x000fc80000010213 */
[----:B---3--:R-:W-:Y:S02]  /*fc20*/  @!P2 IADD3 R4, P0, R8, R11, RZ ;  /* 0x0000000b0804a210 */ /* 0x008fe40007f1e0ff */
        /* <DEDUP_REMOVED lines=9> */
[----:B0-----:R-:W-:-:S03]  /*fcc0*/  @!P2 IADD3 R6, P1, R14, R11, RZ ;  /* 0x0000000b0e06a210 */ /* 0x001fc60007f3e0ff */
[----:B------:R-:W-:-:S04]  /*fcd0*/  @!P3 IMAD.WIDE R10, R13, 0x2, R8 ;  /* 0x000000020d0ab825 */ /* 0x000fc800078e0208 */
[----:B------:R-:W-:Y:S01]  /*fce0*/  IMAD.MOV.U32 R8, RZ, RZ, R14 ;  /* 0x000000ffff087224 */ /* 0x000fe200078e000e */
[----:B------:R2:W5:Y:S01]  /*fcf0*/  @!P3 LD.E.128 R24, desc[UR6][R10.64] ;  /* 0x000000060a18b980 */ /* 0x000562000c101d00 */
[----:B------:R-:W-:Y:S02]  /*fd00*/  IMAD.MOV.U32 R9, RZ, RZ, R7 ;  /* 0x000000ffff097224 */ /* 0x000fe400078e0007 */
[----:B------:R-:W-:Y:S02]  /*fd10*/  @!P2 IMAD.X R7, R7, 0x1, R12, P1 ;  /* 0x000000010707a824 */ /* 0x000fe400008e060c */
[----:B------:R-:W-:-:S03]  /*fd20*/  @!P3 IMAD.WIDE R8, R13, 0x2, R8 ;  /* 0x000000020d08b825 */ /* 0x000fc600078e0208 */
[----:B------:R2:W5:Y:S04]  /*fd30*/  @!P2 LD.E.128 R36, desc[UR6][R6.64] ;  /* 0x000000060624a980 */ /* 0x000568000c101d00 */
[----:B------:R2:W5:Y:S02]  /*fd40*/  @!P3 LD.E.128 R32, desc[UR6][R8.64] ;  /* 0x000000060820b980 */ /* 0x000564000c101d00 */
.L_x_1698:
[----:B------:R-:W-:Y:S05]  /*fd50*/  BSYNC B1 ;  /* 0x0000000000017941 */ /* 0x000fea0003800000 */
.L_x_1697:
[----:B--2--5:R-:W-:Y:S01]  /*fd60*/  IMAD.MOV.U32 R4, RZ, RZ, R36 ;  /* 0x000000ffff047224 */ /* 0x024fe200078e0024 */
[----:B------:R-:W-:Y:S01]  /*fd70*/  UMOV UR4, 0xffffffff ;  /* 0xffffffff00047882 */ /* 0x000fe20000000000 */
[----:B------:R-:W-:Y:S02]  /*fd80*/  IMAD.MOV.U32 R5, RZ, RZ, R37 ;  /* 0x000000ffff057224 */ /* 0x000fe400078e0025 */
        /* <DEDUP_REMOVED lines=13> */
[----:B------:R-:W-:-:S03]  /*fe60*/  IMAD.MOV.U32 R7, RZ, RZ, R30 ;  /* 0x000000ffff077224 */ /* 0x000fc600078e001e */
[----:B------:R-:W-:Y:S01]  /*fe70*/  PRMT R106, R5, 0x5410, R6 ;  /* 0x00005410056a7816 */ /* 0x000fe20000000006 */
[----:B------:R-:W-:Y:S01]  /*fe80*/  IMAD.MOV.U32 R5, RZ, RZ, R26 ;  /* 0x000000ffff057224 */ /* 0x000fe200078e001a */
[----:B------:R-:W-:Y:S01]  /*fe90*/  PRMT R107, R7, 0x5410, R4 ;  /* 0x00005410076b7816 */ /* 0x000fe20000000004 */
[----:B------:R-:W-:Y:S02]  /*fea0*/  IMAD.MOV.U32 R4, RZ, RZ, R27 ;  /* 0x000000ffff047224 */ /* 0x000fe400078e001b */
[----:B------:R-:W-:Y:S02]  /*feb0*/  IMAD.MOV.U32 R7, RZ, RZ, R24 ;  /* 0x000000ffff077224 */ /* 0x000fe400078e0018 */
[----:B------:R-:W-:Y:S01]  /*fec0*/  IMAD.MOV.U32 R6, RZ, RZ, R25 ;  /* 0x000000ffff067224 */ /* 0x000fe200078e0019 */
[----:B------:R-:W-:Y:S02]  /*fed0*/  PRMT R90, R5, 0x5410, R4 ;  /* 0x00005410055a7816 */ /* 0x000fe40000000004 */
[----:B------:R-:W-:-:S02]  /*fee0*/  CS2R R4, SRZ ;  /* 0x0000000000047805 */ /* 0x000fc4000001ff00 */
[----:B------:R-:W-:Y:S01]  /*fef0*/  PRMT R89, R7, 0x5410, R6 ;  /* 0x0000541007597816 */ /* 0x000fe20000000006 */
[----:B------:R-:W-:Y:S06]  /*ff00*/  BRA.DIV UR4, `(.L_x_1699) ;  /* 0x000001f204cc7947 */ /* 0x000fec000b800000 */
[----:B------:R0:W2:Y:S04]  /*ff10*/  SHFL.IDX PT, R77, R72, 0x3, 0x181f ;  /* 0x00781f00484d7f89 */ /* 0x0000a800000e0000 */
[----:B-1----:R-:W1:Y:S04]  /*ff20*/  SHFL.IDX PT, R21, R21, 0x3, 0x181f ;  /* 0x00781f0015157f89 */ /* 0x002e6800000e0000 */
[----:B------:R0:W0:Y:S04]  /*ff30*/  SHFL.IDX PT, R81, R73, 0x3, 0x181f ;  /* 0x00781f0049517f89 */ /* 0x00002800000e0000 */
[----:B------:R0:W0:Y:S02]  /*ff40*/  SHFL.IDX PT, R78, R20, 0x3, 0x181f ;  /* 0x00781f00144e7f89 */ /* 0x00002400000e0000 */
.L_x_2072:
[----:B------:R-:W5:Y:S01]  /*ff50*/  LDL R12, [R1+0x54] ;  /* 0x00005400010c7983 */ /* 0x000f620000100800 */
[----:B------:R-:W-:Y:S01]  /*ff60*/  VIADD R0, R0, 0x60 ;  /* 0x0000006000007836 */ /* 0x000fe20000000000 */
[----:B------:R-:W-:Y:S01]  /*ff70*/  BSSY B1, `(.L_x_1700) ;  /* 0x000002c000017945 */ /* 0x000fe20003800000 */
[----:B------:R-:W-:Y:S02]  /*ff80*/  CS2R R6, SRZ ;  /* 0x0000000000067805 */ /* 0x000fe4000001ff00 */
[----:B---3--:R-:W-:Y:S02]  /*ff90*/  CS2R R8, SRZ ;  /* 0x0000000000087805 */ /* 0x008fe4000001ff00 */
[----:B------:R-:W-:Y:S02]  /*ffa0*/  CS2R R10, SRZ ;  /* 0x00000000000a7805 */ /* 0x000fe4000001ff00 */
[----:B------:R-:W-:Y:S02]  /*ffb0*/  ISETP.GE.AND P0, PT, R0, R3, PT ;  /* 0x000000030000720c */ /* 0x000fe40003f06270 */
[----:B------:R-:W-:-:S02]  /*ffc0*/  CS2R R14, SRZ ;  /* 0x00000000000e7805 */ /* 0x000fc4000001ff00 */
[----:B0-----:R-:W-:Y:S02]  /*ffd0*/  CS2R R72, SRZ ;  /* 0x0000000000487805 */ /* 0x001fe4000001ff00 */
[----:B------:R-:W-:Y:S02]  /*ffe0*/  CS2R R74, SRZ ;  /* 0x00000000004a7805 */ /* 0x000fe4000001ff00 */
[----:B-----5:R-:W-:-:S04]  /*fff0*/  LEA.HI R80, R12, R12, RZ, 0x1 ;  /* 0x0000000c0c507211 */ /* 0x020fc800078f08ff */
[----:B------:R-:W-:-:S05]  /*10000*/  LOP3.LUT R80, R80, 0xfffffffe, RZ, 0xc0, !PT ;  /* 0xfffffffe50507812 */ /* 0x000fca00078ec0ff */
[----:B------:R-:W-:Y:S01]  /*10010*/  IMAD.IADD R80, R12, 0x1, -R80 ;  /* 0x000000010c507824 */ /* 0x000fe200078e0a50 */
[----:B------:R-:W-:-:S04]  /*10020*/  CS2R R12, SRZ ;  /* 0x00000000000c7805 */ /* 0x000fc8000001ff00 */
[----:B------:R-:W-:Y:S01]  /*10030*/  SHF.L.U32 R80, R80, 0x1f, RZ ;  /* 0x0000001f50507819 */ /* 0x000fe200000006ff */
[----:B------:R-:W-:Y:S06]  /*10040*/  @P0 BRA `(.L_x_1701) ;  /* 0x0000000000780947 */ /* 0x000fec0003800000 */
[----:B----4-:R-:W3:Y:S01]  /*10050*/  LDL R20, [R1+0x48] ;  /* 0x0000480001147983 */ /* 0x010ee20000100800 */
[----:B------:R-:W-:Y:S01]  /*10060*/  ULDC UR4, c[0x0][0x3f4] ;  /* 0x0000fd0000047ab9 */ /* 0x000fe20000000800 */
[----:B-1----:R-:W-:Y:S01]  /*10070*/  IMAD.MOV.U32 R4, RZ, RZ, R21 ;  /* 0x000000ffff047224 */ /* 0x002fe200078e0015 */
[----:B------:R-:W-:Y:S01]  /*10080*/  ISETP.GE.AND P2, PT, R18, UR4, PT ;  /* 0x0000000412007c0c */ /* 0x000fe2000bf46270 */
[----:B--2---:R-:W-:Y:S01]  /*10090*/  IMAD.MOV.U32 R5, RZ, RZ, R77 ;  /* 0x000000ffff057224 */ /* 0x004fe200078e004d */
[----:B------:R-:W-:Y:S02]  /*100a0*/  ISETP.GE.AND P3, PT, R226, UR4, PT ;  /* 0x00000004e2007c0c */ /* 0x000fe4000bf66270 */
[----:B------:R-:W-:Y:S02]  /*100b0*/  CS2R R72, SRZ ;  /* 0x0000000000487805 */ /* 0x000fe4000001ff00 */
[----:B------:R-:W-:Y:S01]  /*100c0*/  CS2R R74, SRZ ;  /* 0x00000000004a7805 */ /* 0x000fe2000001ff00 */
[----:B------:R-:W-:Y:S01]  /*100d0*/  IMAD.MOV.U32 R6, RZ, RZ, R78 ;  /* 0x000000ffff067224 */ /* 0x000fe200078e004e */
[----:B------:R-:W-:Y:S01]  /*100e0*/  ULDC.64 UR6, c[0x0][0x208] ;  /* 0x0000820000067ab9 */ /* 0x000fe20000000a00 */
[----:B------:R-:W-:-:S04]  /*100f0*/  IMAD.MOV.U32 R7, RZ, RZ, R81 ;  /* 0x000000ffff077224 */ /* 0x000fc800078e0051 */
[C---:B------:R-:W-:Y:S01]  /*10100*/  @!P2 IMAD.SHL.U32 R76, R18.reuse, 0x2, RZ ;  /* 0x00000002124ca824 */ /* 0x040fe200078e00ff */
[----:B------:R-:W-:Y:S02]  /*10110*/  @!P2 SHF.L.U64.HI R0, R18, 0x1, R19 ;  /* 0x000000011200a819 */ /* 0x000fe40000010213 */
[----:B------:R-:W-:Y:S02]  /*10120*/  CS2R R8, SRZ ;  /* 0x0000000000087805 */ /* 0x000fe4000001ff00 */
[----:B------:R-:W-:Y:S02]  /*10130*/  CS2R R10, SRZ ;  /* 0x00000000000a7805 */ /* 0x000fe4000001ff00 */
[----:B------:R-:W-:Y:S02]  /*10140*/  CS2R R12, SRZ ;  /* 0x00000000000c7805 */ /* 0x000fe4000001ff00 */
[----:B------:R-:W-:Y:S01]  /*10150*/  CS2R R14, SRZ ;  /* 0x00000000000e7805 */ /* 0x000fe2000001ff00 */
[----:B---3--:R-:W-:Y:S01]  /*10160*/  @!P3 IMAD.SHL.U32 R79, R20, 0x8, RZ ;  /* 0x00000008144fb824 */ /* 0x008fe200078e00ff */
[----:B------:R-:W-:-:S02]  /*10170*/  @!P2 IADD3 R20, P0, R21, R76, RZ ;  /* 0x0000004c1514a210 */ /* 0x000fc40007f1e0ff */
[----:B------:R-:W-:Y:S01]  /*10180*/  @!P2 IADD3 R76, P1, R78, R76, RZ ;  /* 0x0000004c4e4ca210 */ /* 0x000fe20007f3e0ff */
[----:B------:R-:W-:-:S04]  /*10190*/  @!P3 IMAD.WIDE R4, R79, 0x2, R4 ;  /* 0x000000024f04b825 */ /* 0x000fc800078e0204 */
[----:B------:R-:W-:Y:S01]  /*101a0*/  @!P3 IMAD.WIDE R78, R79, 0x2, R6 ;  /* 0x000000024f4eb825 */ /* 0x000fe200078e0206 */
[----:B------:R0:W5:Y:S01]  /*101b0*/  @!P3 LD.E.128 R72, desc[UR6][R4.64] ;  /* 0x000000060448b980 */ /* 0x000162000c101d00 */
[----:B------:R-:W-:Y:S02]  /*101c0*/  CS2R R6, SRZ ;  /* 0x0000000000067805 */ /* 0x000fe4000001ff00 */
[--C-:B------:R-:W-:Y:S01]  /*101d0*/  @!P2 IMAD.X R21, R77, 0x1, R0.reuse, P0 ;  /* 0x000000014d15a824 */ /* 0x100fe200000e0600 */
[----:B------:R3:W5:Y:S01]  /*101e0*/  @!P3 LD.E.128 R8, desc[UR6][R78.64] ;  /* 0x000000064e08b980 */ /* 0x000762000c101d00 */
[----:B------:R-:W-:-:S03]  /*101f0*/  @!P2 IMAD.X R77, R81, 0x1, R0, P1 ;  /* 0x00000001514da824 */ /* 0x000fc600008e0600 */
[----:B------:R3:W5:Y:S01]  /*10200*/  @!P2 LD.E.128 R12, desc[UR6][R20.64] ;  /* 0x00000006140ca980 */ /* 0x000762000c101d00 */
[----:B0-----:R-:W-:-:S06]  /*10210*/  CS2R R4, SRZ ;  /* 0x0000000000047805 */ /* 0x001fcc000001ff00 */
[----:B------:R3:W5:Y:S02]  /*10220*/  @!P2 LD.E.128 R4, desc[UR6][R76.64] ;  /* 0x000000064c04a980 */ /* 0x000764000c101d00 */
.L_x_1701:
[----:B------:R-:W-:Y:S05]  /*10230*/  BSYNC B1 ;  /* 0x0000000000017941 */ /* 0x000fea0003800000 */
.L_x_1700:
[----:B---3--:R-:W3:Y:S01]  /*10240*/  LDL R78, [R1+0x14] ;  /* 0x00001400014e7983 */ /* 0x008ee20000100800 */
[----:B------:R-:W0:Y:S01]  /*10250*/  SYNCS.PHASECHK.TRANS64.TRYWAIT P0, [R16+URZ+0x30800], R80 ;  /* 0x03080050100075a7 */ /* 0x000e22000800017f */
[----:B-----5:R-:W-:Y:S01]  /*10260*/  IMAD.MOV.U32 R76, RZ, RZ, R4 ;  /* 0x000000ffff4c7224 */ /* 0x020fe200078e0004 */
[----:B------:R-:W-:Y:S01]  /*10270*/  BSSY B1, `(.L_x_1702) ;  /* 0x0000017000017945 */ /* 0x000fe20003800000 */
[----:B-1----:R-:W-:Y:S02]  /*10280*/  IMAD.MOV.U32 R21, RZ, RZ, R5 ;  /* 0x000000ffff157224 */ /* 0x002fe400078e0005 */
[----:B----4-:R-:W-:Y:S02]  /*10290*/  IMAD.MOV.U32 R20, RZ, RZ, R6 ;  /* 0x000000ffff147224 */ /* 0x010fe400078e0006 */
        /* <DEDUP_REMOVED lines=8> */
[----:B--2---:R-:W-:Y:S02]  /*10320*/  IMAD.MOV.U32 R77, RZ, RZ, R12 ;  /* 0x000000ffff4d7224 */ /* 0x004fe400078e000c */
[----:B------:R-:W-:Y:S01]  /*10330*/  IMAD.MOV.U32 R76, RZ, RZ, R13 ;  /* 0x000000ffff4c7224 */ /* 0x000fe200078e000d */
[----:B------:R-:W-:Y:S01]  /*10340*/  PRMT R21, R0, 0x5410, R20 ;  /* 0x0000541000157816 */ /* 0x000fe20000000014 */
[----:B------:R-:W-:-:S02]  /*10350*/  IMAD.MOV.U32 R20, RZ, RZ, R14 ;  /* 0x000000ffff147224 */ /* 0x000fc400078e000e */
[----:B------:R-:W-:Y:S01]  /*10360*/  IMAD.MOV.U32 R0, RZ, RZ, R15 ;  /* 0x000000ffff007224 */ /* 0x000fe200078e000f */
[----:B------:R-:W-:-:S04]  /*10370*/  PRMT R99, R77, 0x5410, R76 ;  /* 0x000054104d637816 */ /* 0x000fc8000000004c */
[----:B------:R-:W-:Y:S01]  /*10380*/  PRMT R100, R20, 0x5410, R0 ;  /* 0x0000541014647816 */ /* 0x000fe20000000000 */
[----:B------:R-:W-:Y:S02]  /*10390*/  IMAD.MOV.U32 R20, RZ, RZ, R72 ;  /* 0x000000ffff147224 */ /* 0x000fe400078e0048 */
[----:B------:R-:W-:-:S05]  /*103a0*/  IMAD.MOV.U32 R0, RZ, RZ, R73 ;  /* 0x000000ffff007224 */ /* 0x000fca00078e0049 */
[----:B------:R-:W-:Y:S02]  /*103b0*/  PRMT R85, R20, 0x5410, R0 ;  /* 0x0000541014557816 */ /* 0x000fe40000000000 */
[----:B---3--:R-:W-:Y:S01]  /*103c0*/  VIADDMNMX R0, R3, -R78, 0x80, PT ;  /* 0x0000008003007446 */ /* 0x008fe2000380094e */
[----:B0-----:R-:W-:Y:S06]  /*103d0*/  @!P0 BRA `(.L_x_1703) ;  /* 0x000001f0000c8947 */ /* 0x001fec0003800000 */
.L_x_2073:
[----:B------:R-:W-:Y:S05]  /*103e0*/  BSYNC B1 ;  /* 0x0000000000017941 */ /* 0x000fea0003800000 */
.L_x_1702:
        /* <DEDUP_REMOVED lines=8> */
[C---:B------:R-:W-:Y:S01]  /*10470*/  IMAD.SHL.U32 R124, R23.reuse, 0x40, RZ ;  /* 0x00000040177c7824 */ /* 0x040fe200078e00ff */
[----:B------:R-:W-:Y:S01]  /*10480*/  BSSY B2, `(.L_x_1706) ;  /* 0x0000070000027945 */ /* 0x000fe20003800000 */
[----:B------:R-:W-:-:S03]  /*10490*/  IMAD.SHL.U32 R125, R23, 0x40, RZ ;  /* 0x00000040177d7824 */ /* 0x000fc600078e00ff */
[----:B------:R-:W-:-:S04]  /*104a0*/  LOP3.LUT R124, R124, 0x1c0, RZ, 0xc0, !PT ;  /* 0x000001c07c7c7812 */ /* 0x000fc800078ec0ff */
[----:B------:R-:W-:Y:S02]  /*104b0*/  SHF.R.U32.HI R124, RZ, 0x3, R124 ;  /* 0x00000003ff7c7819 */ /* 0x000fe4000001167c */
[-C--:B--2---:R-:W-:Y:S02]  /*104c0*/  ISETP.GE.AND P0, PT, R18, R3.reuse, PT ;  /* 0x000000031200720c */ /* 0x084fe40003f06270 */
[----:B------:R-:W-:-:S11]  /*104d0*/  ISETP.GE.AND P1, PT, R226, R3, PT ;  /* 0x00000003e200720c */ /* 0x000fd60003f26270 */
[----:B-1----:R-:W-:Y:S05]  /*104e0*/  @P0 BRA `(.L_x_1707) ;  /* 0x0000000400a40947 */ /* 0x002fea0003800000 */
[----:B------:R-:W2:Y:S04]  /*104f0*/  LDL R76, [R1+0x44] ;  /* 0x00004400014c7983 */ /* 0x000ea80000100800 */
[----:B------:R-:W0:Y:S01]  /*10500*/  LDL R126, [R1+0x30] ;  /* 0x00003000017e7983 */ /* 0x000e220000100800 */
[----:B------:R-:W-:Y:S02]  /*10510*/  SHF.R.U64 R91, R68, 0x10, R69 ;  /* 0x00000010445b7819 */ /* 0x000fe40000001245 */
[----:B------:R-:W-:Y:S02]  /*10520*/  SHF.R.U64 R92, R60, 0x10, R61 ;  /* 0x000000103c5c7819 */ /* 0x000fe4000000123d */
[C---:B------:R-:W-:Y:S02]  /*10530*/  PRMT R91, R93.reuse, 0x5410, R91 ;  /* 0x000054105d5b7816 */ /* 0x040fe4000000005b */
[----:B------:R-:W-:-:S02]  /*10540*/  PRMT R92, R93, 0x5432, R92 ;  /* 0x000054325d5c7816 */ /* 0x000fc4000000005c */
[----:B------:R-:W-:Y:S01]  /*10550*/  SHF.R.U32.HI R69, RZ, 0x10, R69 ;  /* 0x00000010ff457819 */ /* 0x000fe20000011645 */
[C---:B------:R-:W-:Y:S01]  /*10560*/  IMAD.U32 R93, R91.reuse, 0x10000, RZ ;  /* 0x000100005b5d7824 */ /* 0x040fe200078e00ff */
[----:B------:R-:W-:Y:S01]  /*10570*/  SHF.R.U32.HI R61, RZ, 0x10, R61 ;  /* 0x00000010ff3d7819 */ /* 0x000fe2000001163d */
[----:B------:R-:W-:Y:S01]  /*10580*/  IMAD.U32 R60, R92, 0x10000, RZ ;  /* 0x000100005c3c7824 */ /* 0x000fe200078e00ff */
[----:B------:R-:W-:Y:S02]  /*10590*/  SHF.R.U32.HI R96, RZ, 0x10, R71 ;  /* 0x00000010ff607819 */ /* 0x000fe40000011647 */
[----:B------:R-:W-:Y:S02]  /*105a0*/  LOP3.LUT R91, R91, 0xffff0000, RZ, 0xc0, !PT ;  /* 0xffff00005b5b7812 */ /* 0x000fe400078ec0ff */
[----:B------:R-:W-:Y:S02]  /*105b0*/  PRMT R96, R102, 0x5432, R96 ;  /* 0x0000543266607816 */ /* 0x000fe40000000060 */
[----:B------:R-:W-:-:S02]  /*105c0*/  LOP3.LUT R92, R92, 0xffff0000, RZ, 0xc0, !PT ;  /* 0xffff00005c5c7812 */ /* 0x000fc400078ec0ff */
[----:B--2---:R-:W-:-:S04]  /*105d0*/  LEA.HI R20, R3, R76, RZ, 0x1d ;  /* 0x0000004c03147211 */ /* 0x004fc800078fe8ff */
[----:B------:R-:W-:Y:S01]  /*105e0*/  SHF.R.S32.HI R76, RZ, 0x1f, R20 ;  /* 0x0000001fff4c7819 */ /* 0x000fe20000011414 */
[----:B------:R-:W-:Y:S01]  /*105f0*/  IMAD.SHL.U32 R77, R20, 0x8, RZ ;  /* 0x00000008144d7824 */ /* 0x000fe200078e00ff */
[----:B0-----:R-:W0:Y:S02]  /*10600*/  LDS.128 R80, [R126] ;  /* 0x000000007e507984 */ /* 0x001e240000000c00 */
[----:B------:R-:W-:Y:S02]  /*10610*/  LEA.HI R76, R76, R20, RZ, 0x3 ;  /* 0x000000144c4c7211 */ /* 0x000fe400078f18ff */
[----:B------:R-:W-:-:S03]  /*10620*/  LOP3.LUT R20, R77, 0x38, RZ, 0xc0, !PT ;  /* 0x000000384d147812 */ /* 0x000fc600078ec0ff */
[----:B------:R-:W-:Y:S01]  /*10630*/  IMAD.SHL.U32 R76, R76, 0x400, RZ ;  /* 0x000004004c4c7824 */ /* 0x000fe200078e00ff */
[----:B------:R-:W-:-:S04]  /*10640*/  LOP3.LUT R20, R20, 0x1c0, R125, 0xf8, !PT ;  /* 0x000001c014147812 */ /* 0x000fc800078ef87d */
[----:B------:R-:W-:Y:S02]  /*10650*/  LOP3.LUT R20, R20, R124, RZ, 0x3c, !PT ;  /* 0x0000007c14147212 */ /* 0x000fe400078e3cff */
[----:B------:R-:W-:-:S04]  /*10660*/  LOP3.LUT R76, R76, 0x7fffe000, RZ, 0xc0, !PT ;  /* 0x7fffe0004c4c7812 */ /* 0x000fc800078ec0ff */
[----:B-----5:R-:W-:-:S05]  /*10670*/  IADD3 R20, R20, R76, R123 ;  /* 0x0000004c14147210 */ /* 0x020fca0007ffe07b */
[----:B------:R-:W-:-:S05]  /*10680*/  IMAD R20, R20, 0x2, R16 ;  /* 0x0000000214147824 */ /* 0x000fca00078e0210 */
[----:B------:R-:W1:Y:S01]  /*10690*/  LDS.128 R76, [R20+0x10400] ;  /* 0x01040000144c7984 */ /* 0x000e620000000c00 */
[----:B0-----:R-:W-:Y:S02]  /*106a0*/  IMAD.U32 R68, R80, 0x10000, RZ ;  /* 0x0001000050447824 */ /* 0x001fe400078e00ff */
[----:B-1----:R-:W-:-:S04]  /*106b0*/  IMAD.U32 R94, R76, 0x10000, RZ ;  /* 0x000100004c5e7824 */ /* 0x002fc800078e00ff */
[C---:B------:R-:W-:Y:S01]  /*106c0*/  FMUL.FTZ R95, R94.reuse, R93 ;  /* 0x0000005d5e5f7220 */ /* 0x040fe20000410000 */
[----:B------:R-:W-:-:S03]  /*106d0*/  FMUL.FTZ R94, R94, R60 ;  /* 0x0000003c5e5e7220 */ /* 0x000fc60000410000 */
[C---:B------:R-:W-:Y:S01]  /*106e0*/  FFMA.FTZ R60, R68.reuse, R60, -R95 ;  /* 0x0000003c443c7223 */ /* 0x040fe2000001085f */
[----:B------:R-:W-:Y:S01]  /*106f0*/  FFMA.FTZ R68, R68, R93, R94 ;  /* 0x0000005d44447223 */ /* 0x000fe2000001005e */
[----:B------:R-:W-:Y:S01]  /*10700*/  SHF.R.U64 R95, R70, 0x10, R71 ;  /* 0x00000010465f7819 */ /* 0x000fe20000001247 */
[----:B------:R-:W-:Y:S01]  /*10710*/  IMAD.U32 R71, R77, 0x10000, RZ ;  /* 0x000100004d477824 */ /* 0x000fe200078e00ff */
[----:B------:R-:W-:Y:S02]  /*10720*/  SHF.R.U64 R93, R62, 0x10, R63 ;  /* 0x000000103e5d7819 */ /* 0x000fe4000000123f */
[----:B------:R-:W-:Y:S01]  /*10730*/  PRMT R70, R101, 0x5410, R69 ;  /* 0x0000541065467816 */ /* 0x000fe20000000045 */
[----:B------:R-:W-:Y:S01]  /*10740*/  IMAD.U32 R69, R81, 0x10000, RZ ;  /* 0x0001000051457824 */ /* 0x000fe200078e00ff */
[C---:B------:R-:W-:Y:S02]  /*10750*/  PRMT R62, R103.reuse, 0x5410, R61 ;  /* 0x00005410673e7816 */ /* 0x040fe4000000003d */
[----:B------:R-:W-:Y:S01]  /*10760*/  SHF.R.U32.HI R94, RZ, 0x10, R63 ;  /* 0x00000010ff5e7819 */ /* 0x000fe2000001163f */
[----:B------:R-:W-:Y:S01]  /*10770*/  IMAD.U32 R63, R70, 0x10000, RZ ;  /* 0x00010000463f7824 */ /* 0x000fe200078e00ff */
[----:B------:R-:W-:Y:S01]  /*10780*/  PRMT R95, R102, 0x5410, R95 ;  /* 0x00005410665f7816 */ /* 0x000fe2000000005f */
[----:B------:R-:W-:Y:S01]  /*10790*/  IMAD.U32 R61, R62, 0x10000, RZ ;  /* 0x000100003e3d7824 */ /* 0x000fe200078e00ff */
[----:B------:R-:W-:Y:S01]  /*107a0*/  PRMT R94, R103, 0x5432, R94 ;  /* 0x00005432675e7816 */ /* 0x000fe2000000005e */
[----:B------:R-:W-:Y:S01]  /*107b0*/  FMUL.FTZ R101, R71, R63 ;  /* 0x0000003f47657220 */ /* 0x000fe20000410000 */
[----:B------:R-:W-:-:S02]  /*107c0*/  IMAD.U32 R103, R79, 0x10000, RZ ;  /* 0x000100004f677824 */ /* 0x000fc400078e00ff */
[-C--:B------:R-:W-:Y:S01]  /*107d0*/  FMUL.FTZ R71, R71, R61.reuse ;  /* 0x0000003d47477220 */ /* 0x080fe20000410000 */
[----:B------:R-:W-:Y:S01]  /*107e0*/  LOP3.LUT R70, R70, 0xffff0000, RZ, 0xc0, !PT ;  /* 0xffff000046467812 */ /* 0x000fe200078ec0ff */
[----:B------:R-:W-:Y:S01]  /*107f0*/  FFMA.FTZ R61, R69, R61, -R101 ;  /* 0x0000003d453d7223 */ /* 0x000fe20000010865 */
[----:B------:R-:W-:Y:S02]  /*10800*/  IMAD.U32 R101, R83, 0x10000, RZ ;  /* 0x0001000053657824 */ /* 0x000fe400078e00ff */
[----:B------:R-:W-:Y:S01]  /*10810*/  FFMA.FTZ R69, R69, R63, R71 ;  /* 0x0000003f45457223 */ /* 0x000fe20000010047 */
[----:B------:R-:W-:Y:S01]  /*10820*/  IMAD.U32 R71, R96, 0x10000, RZ ;  /* 0x0001000060477824 */ /* 0x000fe200078e00ff */
[----:B------:R-:W-:Y:S01]  /*10830*/  LOP3.LUT R62, R62, 0xffff0000, RZ, 0xc0, !PT ;  /* 0xffff00003e3e7812 */ /* 0x000fe200078ec0ff */
[----:B------:R-:W-:Y:S01]  /*10840*/  IMAD.U32 R63, R94, 0x10000, RZ ;  /* 0x000100005e3f7824 */ /* 0x000fe200078e00ff */
[----:B------:R-:W-:Y:S01]  /*10850*/  LOP3.LUT R81, R81, 0xffff0000, RZ, 0xc0, !PT ;  /* 0xffff000051517812 */ /* 0x000fe200078ec0ff */
[----:B------:R-:W-:Y:S01]  /*10860*/  FMUL.FTZ R102, R103, R71 ;  /* 0x0000004767667220 */ /* 0x000fe20000410000 */
[----:B------:R-:W-:Y:S01]  /*10870*/  PRMT R93, R117, 0x5410, R93 ;  /* 0x00005410755d7816 */ /* 0x000fe2000000005d */
[-C--:B------:R-:W-:Y:S01]  /*10880*/  FMUL.FTZ R103, R103, R63.reuse ;  /* 0x0000003f67677220 */ /* 0x080fe20000410000 */
[----:B------:R-:W-:Y:S01]  /*10890*/  LOP3.LUT R79, R79, 0xffff0000, RZ, 0xc0, !PT ;  /* 0xffff00004f4f7812 */ /* 0x000fe200078ec0ff */
[C---:B------:R-:W-:Y:S01]  /*108a0*/  FFMA.FTZ R63, R101.reuse, R63, -R102 ;  /* 0x0000003f653f7223 */ /* 0x040fe20000010866 */
[----:B------:R-:W-:Y:S01]  /*108b0*/  LOP3.LUT R96, R96, 0xffff0000, RZ, 0xc0, !PT ;  /* 0xffff000060607812 */ /* 0x000fe200078ec0ff */
[----:B------:R-:W-:Y:S01]  /*108c0*/  FFMA.FTZ R71, R101, R71, R103 ;  /* 0x0000004765477223 */ /* 0x000fe20000010067 */
[----:B------:R-:W-:-:S02]  /*108d0*/  LOP3.LUT R101, R76, 0xffff0000, RZ, 0xc0, !PT ;  /* 0xffff00004c657812 */ /* 0x000fc400078ec0ff */
[----:B------:R-:W-:-:S03]  /*108e0*/  LOP3.LUT R76, R80, 0xffff0000, RZ, 0xc0, !PT ;  /* 0xffff0000504c7812 */ /* 0x000fc600078ec0ff */
[C---:B------:R-:W-:Y:S01]  /*108f0*/  FMUL.FTZ R80, R101.reuse, R91 ;  /* 0x0000005b65507220 */ /* 0x040fe20000410000 */
[----:B------:R-:W-:-:S03]  /*10900*/  FMUL.FTZ R101, R101, R92 ;  /* 0x0000005c65657220 */ /* 0x000fc60000410000 */
[C---:B------:R-:W-:Y:S01]  /*10910*/  FFMA.FTZ R92, R76.reuse, R92, -R80 ;  /* 0x0000005c4c5c7223 */ /* 0x040fe20000010850 */
[----:B------:R-:W-:Y:S01]  /*10920*/  FFMA.FTZ R101, R76, R91, R101 ;  /* 0x0000005b4c657223 */ /* 0x000fe20000010065 */
[----:B------:R-:W-:Y:S01]  /*10930*/  LOP3.LUT R76, R77, 0xffff0000, RZ, 0xc0, !PT ;  /* 0xffff00004d4c7812 */ /* 0x000fe200078ec0ff */
[C---:B------:R-:W-:Y:S01]  /*10940*/  IMAD.U32 R77, R95.reuse, 0x10000, RZ ;  /* 0x000100005f4d7824 */ /* 0x040fe200078e00ff */
[----:B------:R-:W-:Y:S02]  /*10950*/  LOP3.LUT R95, R95, 0xffff0000, RZ, 0xc0, !PT ;  /* 0xffff00005f5f7812 */ /* 0x000fe400078ec0ff */
[----:B------:R-:W-:Y:S01]  /*10960*/  F2FP.BF16.F32.PACK_AB R60, R92, R60 ;  /* 0x0000003c5c3c723e */ /* 0x000fe200000010ff */
[C---:B------:R-:W-:Y:S01]  /*10970*/  FMUL.FTZ R80, R76.reuse, R70 ;  /* 0x000000464c507220 */ /* 0x040fe20000410000 */
[----:B------:R-:W-:Y:S01]  /*10980*/  FMUL.FTZ R76, R76, R62 ;  /* 0x0000003e4c4c7220 */ /* 0x000fe20000410000 */
[----:B------:R-:W-:Y:S02]  /*10990*/  F2FP.BF16.F32.PACK_AB R68, R101, R68 ;  /* 0x000000446544723e */ /* 0x000fe400000010ff */
[C---:B------:R-:W-:Y:S01]  /*109a0*/  FFMA.FTZ R80, R81.reuse, R62, -R80 ;  /* 0x0000003e51507223 */ /* 0x040fe20000010850 */
[----:B------:R-:W-:Y:S01]  /*109b0*/  FFMA.FTZ R76, R81, R70, R76 ;  /* 0x00000046514c7223 */ /* 0x000fe2000001004c */
[----:B------:R-:W-:-:S02]  /*109c0*/  IMAD.U32 R81, R78, 0x10000, RZ ;  /* 0x000100004e517824 */ /* 0x000fc400078e00ff */
        /* <DEDUP_REMOVED lines=8> */
[----:B------:R-:W-:-:S02]  /*10a50*/  LOP3.LUT R81, R78, 0xffff0000, RZ, 0xc0, !PT ;  /* 0xffff00004e517812 */ /* 0x000fc400078ec0ff */
[----:B------:R-:W-:Y:S02]  /*10a60*/  LOP3.LUT R77, R82, 0xffff0000, RZ, 0xc0, !PT ;  /* 0xffff0000524d7812 */ /* 0x000fe400078ec0ff */
[----:B------:R-:W-:Y:S01]  /*10a70*/  LOP3.LUT R82, R83, 0xffff0000, RZ, 0xc0, !PT ;  /* 0xffff000053527812 */ /* 0x000fe200078ec0ff */
[C---:B------:R-:W-:Y:S01]  /*10a80*/  FMUL.FTZ R78, R81.reuse, R95 ;  /* 0x0000005f514e7220 */ /* 0x040fe20000410000 */
[----:B------:R-:W-:Y:S01]  /*10a90*/  FMUL.FTZ R81, R81, R93 ;  /* 0x0000005d51517220 */ /* 0x000fe20000410000 */
[----:B------:R-:W-:Y:S01]  /*10aa0*/  FMUL.FTZ R83, R79, R96 ;  /* 0x000000604f537220 */ /* 0x000fe20000410000 */
[----:B------:R-:W-:Y:S01]  /*10ab0*/  F2FP.BF16.F32.PACK_AB R69, R76, R69 ;  /* 0x000000454c45723e */ /* 0x000fe200000010ff */
[C---:B------:R-:W-:Y:S01]  /*10ac0*/  FFMA.FTZ R78, R77.reuse, R93, -R78 ;  /* 0x0000005d4d4e7223 */ /* 0x040fe2000001084e */
[----:B------:R-:W-:Y:S01]  /*10ad0*/  FFMA.FTZ R77, R77, R95, R81 ;  /* 0x0000005f4d4d7223 */ /* 0x000fe20000010051 */
[----:B------:R-:W-:-:S03]  /*10ae0*/  LOP3.LUT R81, R94, 0xffff0000, RZ, 0xc0, !PT ;  /* 0xffff00005e517812 */ /* 0x000fc600078ec0ff */
[----:B------:R-:W-:Y:S02]  /*10af0*/  F2FP.BF16.F32.PACK_AB R62, R78, R62 ;  /* 0x0000003e4e3e723e */ /* 0x000fe400000010ff */
[-C--:B------:R-:W-:Y:S01]  /*10b00*/  FMUL.FTZ R79, R79, R81.reuse ;  /* 0x000000514f4f7220 */ /* 0x080fe20000410000 */
[C---:B------:R-:W-:Y:S01]  /*10b10*/  FFMA.FTZ R81, R82.reuse, R81, -R83 ;  /* 0x0000005152517223 */ /* 0x040fe20000010853 */
[----:B------:R-:W-:Y:S02]  /*10b20*/  F2FP.BF16.F32.PACK_AB R70, R77, R70 ;  /* 0x000000464d46723e */ /* 0x000fe400000010ff */
[----:B------:R-:W-:Y:S02]  /*10b30*/  FFMA.FTZ R79, R82, R96, R79 ;  /* 0x00000060524f7223 */ /* 0x000fe4000001004f */
[----:B------:R-:W-:-:S03]  /*10b40*/  F2FP.BF16.F32.PACK_AB R63, R81, R63 ;  /* 0x0000003f513f723e */ /* 0x000fc600000010ff */
[----:B------:R-:W-:Y:S02]  /*10b50*/  F2FP.BF16.F32.PACK_AB R71, R79, R71 ;  /* 0x000000474f47723e */ /* 0x000fe400000010ff */
[----:B------:R1:W-:Y:S04]  /*10b60*/  STS.128 [R126], R60 ;  /* 0x0000003c7e007388 */ /* 0x0003e80000000c00 */
[----:B------:R1:W-:Y:S02]  /*10b70*/  STS.128 [R20+0x10400], R68 ;  /* 0x0104004414007388 */ /* 0x0003e40000000c00 */
.L_x_1707:
[----:B------:R-:W-:Y:S05]  /*10b80*/  BSYNC B2 ;  /* 0x0000000000027941 */ /* 0x000fea0003800000 */
.L_x_1706:
[----:B------:R-:W-:Y:S05]  /*10b90*/  @P1 BRA `(.L_x_1705) ;  /* 0x0000000400a41947 */ /* 0x000fea0003800000 */
[----:B-1----:R-:W2:Y:S04]  /*10ba0*/  LDL R20, [R1+0x48] ;  /* 0x0000480001147983 */ /* 0x002ea80000100800 */
[----:B------:R-:W3:Y:S01]  /*10bb0*/  LDL R91, [R1+0x98] ;  /* 0x00009800015b7983 */ /* 0x000ee20000100800 */
[----:B------:R-:W-:Y:S02]  /*10bc0*/  SHF.R.U64 R76, R56, 0x10, R57 ;  /* 0x00000010384c7819 */ /* 0x000fe40000001239 */
[----:B------:R-:W-:Y:S02]  /*10bd0*/  SHF.R.U64 R64, R64, 0x10, R65 ;  /* 0x0000001040407819 */ /* 0x000fe40000001241 */
[--C-:B------:R-:W-:Y:S02]  /*10be0*/  SHF.R.U64 R56, R58, 0x10, R59.reuse ;  /* 0x000000103a387819 */ /* 0x100fe4000000123b */
[----:B------:R-:W-:-:S02]  /*10bf0*/  SHF.R.U32.HI R78, RZ, 0x10, R59 ;  /* 0x00000010ff4e7819 */ /* 0x000fc4000001163b */
[----:B0-----:R-:W-:Y:S02]  /*10c00*/  SHF.R.U32.HI R80, RZ, 0x10, R65 ;  /* 0x00000010ff507819 */ /* 0x001fe40000011641 */
[----:B------:R-:W-:Y:S02]  /*10c10*/  SHF.R.U32.HI R77, RZ, 0x10, R67 ;  /* 0x00000010ff4d7819 */ /* 0x000fe40000011643 */
[----:B------:R-:W-:Y:S02]  /*10c20*/  PRMT R80, R119, 0x5432, R80 ;  /* 0x0000543277507816 */ /* 0x000fe40000000050 */
[----:B------:R-:W-:Y:S02]  /*10c30*/  PRMT R77, R116, 0x5410, R77 ;  /* 0x00005410744d7816 */ /* 0x000fe4000000004d */
[----:B------:R-:W-:Y:S02]  /*10c40*/  PRMT R78, R118, 0x5432, R78 ;  /* 0x00005432764e7816 */ /* 0x000fe4000000004e */
[----:B------:R-:W-:-:S02]  /*10c50*/  PRMT R56, R117, 0x5432, R56 ;  /* 0x0000543275387816 */ /* 0x000fc40000000038 */
[----:B--2---:R-:W-:-:S04]  /*10c60*/  LEA.HI R20, R3, R20, RZ, 0x1d ;  /* 0x0000001403147211 */ /* 0x004fc800078fe8ff */
[----:B------:R-:W-:Y:S01]  /*10c70*/  SHF.R.S32.HI R3, RZ, 0x1f, R20 ;  /* 0x0000001fff037819 */ /* 0x000fe20000011414 */
[----:B------:R-:W-:Y:S01]  /*10c80*/  IMAD.SHL.U32 R60, R20, 0x8, RZ ;  /* 0x00000008143c7824 */ /* 0x000fe200078e00ff */
[----:B---3--:R-:W0:Y:S02]  /*10c90*/  LDS.128 R68, [R91] ;  /* 0x000000005b447984 */ /* 0x008e240000000c00 */
[----:B------:R-:W-:Y:S02]  /*10ca0*/  LEA.HI R3, R3, R20, RZ, 0x3 ;  /* 0x0000001403037211 */ /* 0x000fe400078f18ff */
[----:B------:R-:W-:Y:S02]  /*10cb0*/  LOP3.LUT R60, R60, 0x38, RZ, 0xc0, !PT ;  /* 0x000000383c3c7812 */ /* 0x000fe400078ec0ff */
[----:B------:R-:W-:Y:S01]  /*10cc0*/  SHF.R.U32.HI R20, RZ, 0x10, R57 ;  /* 0x00000010ff147819 */ /* 0x000fe20000011639 */
[----:B------:R-:W-:Y:S01]  /*10cd0*/  IMAD.SHL.U32 R3, R3, 0x400, RZ ;  /* 0x0000040003037824 */ /* 0x000fe200078e00ff */
[----:B------:R-:W-:-:S02]  /*10ce0*/  LOP3.LUT R60, R60, 0x1c0, R125, 0xf8, !PT ;  /* 0x000001c03c3c7812 */ /* 0x000fc400078ef87d */
[----:B------:R-:W-:Y:S02]  /*10cf0*/  PRMT R57, R122, 0x5432, R76 ;  /* 0x000054327a397816 */ /* 0x000fe4000000004c */
[----:B------:R-:W-:Y:S02]  /*10d00*/  LOP3.LUT R60, R60, R124, RZ, 0x3c, !PT ;  /* 0x0000007c3c3c7212 */ /* 0x000fe400078e3cff */
[----:B------:R-:W-:Y:S01]  /*10d10*/  LOP3.LUT R3, R3, 0x7fffe000, RZ, 0xc0, !PT ;  /* 0x7fffe00003037812 */ /* 0x000fe200078ec0ff */
[----:B------:R-:W-:Y:S01]  /*10d20*/  IMAD.U32 R79, R57, 0x10000, RZ ;  /* 0x00010000394f7824 */ /* 0x000fe200078e00ff */
[----:B------:R-:W-:Y:S02]  /*10d30*/  PRMT R76, R121, 0x5432, R64 ;  /* 0x00005432794c7816 */ /* 0x000fe40000000040 */
[----:B-----5:R-:W-:Y:S02]  /*10d40*/  IADD3 R3, R60, R3, R123 ;  /* 0x000000033c037210 */ /* 0x020fe40007ffe07b */
[----:B------:R-:W-:Y:S01]  /*10d50*/  SHF.R.U64 R64, R66, 0x10, R67 ;  /* 0x0000001042407819 */ /* 0x000fe20000001243 */
[----:B------:R-:W-:Y:S01]  /*10d60*/  IMAD.U32 R58, R76, 0x10000, RZ ;  /* 0x000100004c3a7824 */ /* 0x000fe200078e00ff */
[----:B------:R-:W-:Y:S01]  /*10d70*/  PRMT R67, R120, 0x5432, R20 ;  /* 0x0000543278437816 */ /* 0x000fe20000000014 */
[----:B------:R-:W-:Y:S01]  /*10d80*/  IMAD R3, R3, 0x2, R16 ;  /* 0x0000000203037824 */ /* 0x000fe200078e0210 */
[----:B------:R-:W-:-:S02]  /*10d90*/  LOP3.LUT R76, R76, 0xffff0000, RZ, 0xc0, !PT ;  /* 0xffff00004c4c7812 */ /* 0x000fc400078ec0ff */
[----:B------:R-:W-:Y:S02]  /*10da0*/  LOP3.LUT R57, R57, 0xffff0000, RZ, 0xc0, !PT ;  /* 0xffff000039397812 */ /* 0x000fe400078ec0ff */
[----:B------:R-:W1:Y:S01]  /*10db0*/  LDS.128 R60, [R3+0x10400] ;  /* 0x01040000033c7984 */ /* 0x000e620000000c00 */
[----:B------:R-:W-:Y:S01]  /*10dc0*/  PRMT R64, R116, 0x5432, R64 ;  /* 0x0000543274407816 */ /* 0x000fe20000000040 */
[C---:B0-----:R-:W-:Y:S01]  /*10dd0*/  IMAD.U32 R66, R68.reuse, 0x10000, RZ ;  /* 0x0001000044427824 */ /* 0x041fe200078e00ff */
        /* <DEDUP_REMOVED lines=17> */
[C---:B------:R-:W-:Y:S02]  /*10ef0*/  FMUL.FTZ R81, R59.reuse, R58 ;  /* 0x0000003a3b517220 */ /* 0x040fe40000410000 */
[----:B------:R-:W-:-:S02]  /*10f00*/  FMUL.FTZ R59, R59, R65 ;  /* 0x000000413b3b7220 */ /* 0x000fc40000410000 */
[C---:B------:R-:W-:Y:S01]  /*10f10*/  FFMA.FTZ R65, R20.reuse, R65, -R81 ;  /* 0x0000004114417223 */ /* 0x040fe20000010851 */
[C---:B------:R-:W-:Y:S02]  /*10f20*/  IMAD.U32 R81, R77.reuse, 0x10000, RZ ;  /* 0x000100004d517824 */ /* 0x040fe400078e00ff */
[----:B------:R-:W-:Y:S01]  /*10f30*/  FFMA.FTZ R58, R20, R58, R59 ;  /* 0x0000003a143a7223 */ /* 0x000fe2000001003b */
[----:B------:R-:W-:Y:S01]  /*10f40*/  IMAD.U32 R59, R78, 0x10000, RZ ;  /* 0x000100004e3b7824 */ /* 0x000fe200078e00ff */
[----:B------:R-:W-:Y:S01]  /*10f50*/  LOP3.LUT R77, R77, 0xffff0000, RZ, 0xc0, !PT ;  /* 0xffff00004d4d7812 */ /* 0x000fe200078ec0ff */
[----:B------:R-:W-:Y:S02]  /*10f60*/  IMAD.U32 R20, R71, 0x10000, RZ ;  /* 0x0001000047147824 */ /* 0x000fe400078e00ff */
[C---:B------:R-:W-:Y:S01]  /*10f70*/  FMUL.FTZ R83, R82.reuse, R81 ;  /* 0x0000005152537220 */ /* 0x040fe20000410000 */
[----:B------:R-:W-:Y:S01]  /*10f80*/  FMUL.FTZ R82, R82, R59 ;  /* 0x0000003b52527220 */ /* 0x000fe20000410000 */
[----:B------:R-:W-:-:S02]  /*10f90*/  LOP3.LUT R78, R78, 0xffff0000, RZ, 0xc0, !PT ;  /* 0xffff00004e4e7812 */ /* 0x000fc400078ec0ff */
[C---:B------:R-:W-:Y:S01]  /*10fa0*/  FFMA.FTZ R59, R20.reuse, R59, -R83 ;  /* 0x0000003b143b7223 */ /* 0x040fe20000010853 */
[----:B------:R-:W-:Y:S01]  /*10fb0*/  FFMA.FTZ R20, R20, R81, R82 ;  /* 0x0000005114147223 */ /* 0x000fe20000010052 */
[C---:B------:R-:W-:Y:S01]  /*10fc0*/  FMUL.FTZ R81, R60.reuse, R76 ;  /* 0x0000004c3c517220 */ /* 0x040fe20000410000 */
[----:B------:R-:W-:-:S03]  /*10fd0*/  FMUL.FTZ R60, R60, R57 ;  /* 0x000000393c3c7220 */ /* 0x000fc60000410000 */
[C---:B------:R-:W-:Y:S01]  /*10fe0*/  FFMA.FTZ R81, R68.reuse, R57, -R81 ;  /* 0x0000003944517223 */ /* 0x040fe20000010851 */
[C---:B------:R-:W-:Y:S01]  /*10ff0*/  FMUL.FTZ R57, R61.reuse, R80 ;  /* 0x000000503d397220 */ /* 0x040fe20000410000 */
[-C--:B------:R-:W-:Y:S01]  /*11000*/  FMUL.FTZ R61, R61, R67.reuse ;  /* 0x000000433d3d7220 */ /* 0x080fe20000410000 */
[----:B------:R-:W-:Y:S01]  /*11010*/  FFMA.FTZ R60, R68, R76, R60 ;  /* 0x0000004c443c7223 */ /* 0x000fe2000001003c */
[----:B------:R-:W-:Y:S02]  /*11020*/  IMAD.U32 R68, R56, 0x10000, RZ ;  /* 0x0001000038447824 */ /* 0x000fe400078e00ff */
[C---:B------:R-:W-:Y:S01]  /*11030*/  FFMA.FTZ R57, R69.reuse, R67, -R57 ;  /* 0x0000004345397223 */ /* 0x040fe20000010839 */
[----:B------:R-:W-:Y:S01]  /*11040*/  FFMA.FTZ R61, R69, R80, R61 ;  /* 0x00000050453d7223 */ /* 0x000fe2000001003d */
[----:B------:R-:W-:Y:S01]  /*11050*/  IMAD.U32 R80, R64, 0x10000, RZ ;  /* 0x0001000040507824 */ /* 0x000fe200078e00ff */
[----:B------:R-:W-:Y:S01]  /*11060*/  LOP3.LUT R69, R70, 0xffff0000, RZ, 0xc0, !PT ;  /* 0xffff000046457812 */ /* 0x000fe200078ec0ff */
[C---:B------:R-:W-:Y:S01]  /*11070*/  IMAD.U32 R67, R62.reuse, 0x10000, RZ ;  /* 0x000100003e437824 */ /* 0x040fe200078e00ff */
[----:B------:R-:W-:Y:S01]  /*11080*/  LOP3.LUT R62, R62, 0xffff0000, RZ, 0xc0, !PT ;  /* 0xffff00003e3e7812 */ /* 0x000fe200078ec0ff */
[----:B------:R-:W-:Y:S01]  /*11090*/  IMAD.U32 R76, R70, 0x10000, RZ ;  /* 0x00010000464c7824 */ /* 0x000fe200078e00ff */
[----:B------:R-:W-:Y:S01]  /*110a0*/  LOP3.LUT R70, R71, 0xffff0000, RZ, 0xc0, !PT ;  /* 0xffff000047467812 */ /* 0x000fe200078ec0ff */
[C---:B------:R-:W-:Y:S01]  /*110b0*/  FMUL.FTZ R71, R67.reuse, R80 ;  /* 0x0000005043477220 */ /* 0x040fe20000410000 */
[----:B------:R-:W-:Y:S01]  /*110c0*/  FMUL.FTZ R67, R67, R68 ;  /* 0x0000004443437220 */ /* 0x000fe20000410000 */
[----:B------:R-:W-:-:S02]  /*110d0*/  LOP3.LUT R64, R64, 0xffff0000, RZ, 0xc0, !PT ;  /* 0xffff000040407812 */ /* 0x000fc400078ec0ff */
[----:B------:R-:W-:Y:S01]  /*110e0*/  LOP3.LUT R56, R56, 0xffff0000, RZ, 0xc0, !PT ;  /* 0xffff000038387812 */ /* 0x000fe200078ec0ff */
[C---:B------:R-:W-:Y:S01]  /*110f0*/  FFMA.FTZ R71, R76.reuse, R68, -R71 ;  /* 0x000000444c477223 */ /* 0x040fe20000010847 */
[----:B------:R-:W-:Y:S01]  /*11100*/  FFMA.FTZ R67, R76, R80, R67 ;  /* 0x000000504c437223 */ /* 0x000fe20000010043 */
[C---:B------:R-:W-:Y:S01]  /*11110*/  FMUL.FTZ R76, R62.reuse, R64 ;  /* 0x000000403e4c7220 */ /* 0x040fe20000410000 */
[CC--:B------:R-:W-:Y:S01]  /*11120*/  FMUL.FTZ R68, R63.reuse, R77.reuse ;  /* 0x0000004d3f447220 */ /* 0x0c0fe20000410000 */
        /* <DEDUP_REMOVED lines=9> */
[----:B------:R-:W-:Y:S02]  /*111c0*/  F2FP.BF16.F32.PACK_AB R58, R62, R71 ;  /* 0x000000473e3a723e */ /* 0x000fe400000010ff */
[----:B------:R-:W-:Y:S02]  /*111d0*/  F2FP.BF16.F32.PACK_AB R59, R68, R59 ;  /* 0x0000003b443b723e */ /* 0x000fe400000010ff */
[----:B------:R-:W-:Y:S02]  /*111e0*/  F2FP.BF16.F32.PACK_AB R60, R60, R66 ;  /* 0x000000423c3c723e */ /* 0x000fe400000010ff */
[----:B------:R-:W-:Y:S01]  /*111f0*/  F2FP.BF16.F32.PACK_AB R62, R64, R67 ;  /* 0x00000043403e723e */ /* 0x000fe200000010ff */
[----:B------:R2:W-:Y:S01]  /*11200*/  STS.128 [R91], R56 ;  /* 0x000000385b007388 */ /* 0x0005e20000000c00 */
[----:B------:R-:W-:-:S05]  /*11210*/  F2FP.BF16.F32.PACK_AB R63, R63, R20 ;  /* 0x000000143f3f723e */ /* 0x000fca00000010ff */
[----:B------:R2:W-:Y:S02]  /*11220*/  STS.128 [R3+0x10400], R60 ;  /* 0x0104003c03007388 */ /* 0x0005e40000000c00 */
.L_x_1705:
[----:B------:R-:W-:Y:S05]  /*11230*/  BSYNC B1 ;  /* 0x0000000000017941 */ /* 0x000fea0003800000 */
.L_x_1704:
[----:B--2---:R-:W-:Y:S01]  /*11240*/  VIADD R3, R23, 0x20 ;  /* 0x0000002017037836 */ /* 0x004fe20000000000 */
[----:B------:R-:W-:Y:S04]  /*11250*/  BSSY B1, `(.L_x_1708) ;  /* 0x00000e2000017945 */ /* 0x000fe80003800000 */
[----:B------:R-:W-:-:S13]  /*11260*/  ISETP.GE.AND P0, PT, R3, R0, PT ;  /* 0x000000000300720c */ /* 0x000fda0003f06270 */
[----:B------:R-:W-:Y:S05]  /*11270*/  @P0 BRA `(.L_x_1709) ;  /* 0x0000000c007c0947 */ /* 0x000fea0003800000 */
[----:B------:R2:W5:Y:S01]  /*11280*/  LDL R82, [R1+0x24] ;  /* 0x0000240001527983 */ /* 0x0005620000100800 */
[----:B------:R-:W3:Y:S01]  /*11290*/  LDC R3, c[0x0][0x3f4] ;  /* 0x0000fd00ff037b82 */ /* 0x000ee20000000800 */
[C---:B------:R-:W-:Y:S01]  /*112a0*/  VIADD R91, R23.reuse, 0x20 ;  /* 0x00000020175b7836 */ /* 0x040fe20000000000 */
[----:B------:R-:W-:Y:S01]  /*112b0*/  BSSY B2, `(.L_x_1710) ;  /* 0x0000072000027945 */ /* 0x000fe20003800000 */
[----:B------:R-:W-:Y:S02]  /*112c0*/  VIADD R92, R23, 0x20 ;  /* 0x00000020175c7836 */ /* 0x000fe40000000000 */
[----:B------:R-:W-:Y:S02]  /*112d0*/  IMAD.SHL.U32 R91, R91, 0x40, RZ ;  /* 0x000000405b5b7824 */ /* 0x000fe400078e00ff */
[----:B------:R-:W-:-:S03]  /*112e0*/  IMAD.SHL.U32 R92, R92, 0x40, RZ ;  /* 0x000000405c5c7824 */ /* 0x000fc600078e00ff */
[----:B------:R-:W-:Y:S02]  /*112f0*/  LOP3.LUT R91, R91, 0x1c0, RZ, 0xc0, !PT ;  /* 0x000001c05b5b7812 */ /* 0x000fe400078ec0ff */
[----:B------:R-:W-:Y:S02]  /*11300*/  LOP3.LUT R92, R92, 0x1c0, RZ, 0xc0, !PT ;  /* 0x000001c05c5c7812 */ /* 0x000fe400078ec0ff */
[----:B------:R-:W-:Y:S02]  /*11310*/  SHF.R.U32.HI R91, RZ, 0x3, R91 ;  /* 0x00000003ff5b7819 */ /* 0x000fe4000001165b */
[-C--:B---3--:R-:W-:Y:S02]  /*11320*/  ISETP.GE.AND P0, PT, R18, R3.reuse, PT ;  /* 0x000000031200720c */ /* 0x088fe40003f06270 */
[----:B------:R-:W-:-:S11]  /*11330*/  ISETP.GE.AND P1, PT, R226, R3, PT ;  /* 0x00000003e200720c */ /* 0x000fd60003f26270 */
[----:B--2---:R-:W-:Y:S05]  /*11340*/  @P0 BRA `(.L_x_1711) ;  /* 0x0000000400a00947 */ /* 0x004fea0003800000 */
[----:B-1----:R-:W2:Y:S04]  /*11350*/  LDL R20, [R1+0x44] ;  /* 0x0000440001147983 */ /* 0x002ea80000100800 */
[----:B------:R-:W3:Y:S01]  /*11360*/  LDL R93, [R1+0x94] ;  /* 0x00009400015d7983 */ /* 0x000ee20000100800 */
[--C-:B------:R-:W-:Y:S02]  /*11370*/  SHF.R.U64 R44, R44, 0x10, R45.reuse ;  /* 0x000000102c2c7819 */ /* 0x100fe4000000122d */
[----:B------:R-:W-:Y:S02]  /*11380*/  SHF.R.U32.HI R64, RZ, 0x10, R45 ;  /* 0x00000010ff407819 */ /* 0x000fe4000001162d */
[----:B------:R-:W-:Y:S02]  /*11390*/  SHF.R.U64 R45, R46, 0x10, R47 ;  /* 0x000000102e2d7819 */ /* 0x000fe4000000122f */
[----:B------:R-:W-:-:S02]  /*113a0*/  SHF.R.U64 R46, R52, 0x10, R53 ;  /* 0x00000010342e7819 */ /* 0x000fc40000001235 */
[----:B------:R-:W-:Y:S02]  /*113b0*/  SHF.R.U32.HI R53, RZ, 0x10, R53 ;  /* 0x00000010ff357819 */ /* 0x000fe40000011635 */
[----:B------:R-:W-:Y:S02]  /*113c0*/  PRMT R46, R112, 0x5410, R46 ;  /* 0x00005410702e7816 */ /* 0x000fe4000000002e */
[----:B------:R-:W-:Y:S02]  /*113d0*/  PRMT R44, R114, 0x5410, R44 ;  /* 0x00005410722c7816 */ /* 0x000fe4000000002c */
[----:B------:R-:W-:Y:S01]  /*113e0*/  PRMT R53, R112, 0x5432, R53 ;  /* 0x0000543270357816 */ /* 0x000fe20000000035 */
[----:B------:R-:W-:Y:S01]  /*113f0*/  IMAD.U32 R77, R46, 0x10000, RZ ;  /* 0x000100002e4d7824 */ /* 0x000fe200078e00ff */
[----:B------:R-:W-:Y:S01]  /*11400*/  PRMT R64, R114, 0x5432, R64 ;  /* 0x0000543272407816 */ /* 0x000fe20000000040 */
[----:B------:R-:W-:Y:S01]  /*11410*/  IMAD.U32 R78, R44, 0x10000, RZ ;  /* 0x000100002c4e7824 */ /* 0x000fe200078e00ff */
[--C-:B------:R-:W-:Y:S01]  /*11420*/  SHF.R.U64 R52, R54, 0x10, R55.reuse ;  /* 0x0000001036347819 */ /* 0x100fe20000001237 */
[----:B------:R-:W-:Y:S01]  /*11430*/  IMAD.U32 R79, R53, 0x10000, RZ ;  /* 0x00010000354f7824 */ /* 0x000fe200078e00ff */
[----:B------:R-:W-:Y:S01]  /*11440*/  SHF.R.U32.HI R54, RZ, 0x10, R55 ;  /* 0x00000010ff367819 */ /* 0x000fe20000011637 */
[----:B------:R-:W-:Y:S01]  /*11450*/  IMAD.U32 R81, R64, 0x10000, RZ ;  /* 0x0001000040517824 */ /* 0x000fe200078e00ff */
[----:B------:R-:W-:-:S02]  /*11460*/  SHF.R.U32.HI R47, RZ, 0x10, R47 ;  /* 0x00000010ff2f7819 */ /* 0x000fc4000001162f */
[----:B------:R-:W-:Y:S02]  /*11470*/  PRMT R54, R113, 0x5432, R54 ;  /* 0x0000543271367816 */ /* 0x000fe40000000036 */
[C---:B------:R-:W-:Y:S02]  /*11480*/  PRMT R47, R115.reuse, 0x5432, R47 ;  /* 0x00005432732f7816 */ /* 0x040fe4000000002f */
[----:B------:R-:W-:Y:S01]  /*11490*/  LOP3.LUT R46, R46, 0xffff0000, RZ, 0xc0, !PT ;  /* 0xffff00002e2e7812 */ /* 0x000fe200078ec0ff */
[----:B0-----:R-:W-:Y:S01]  /*114a0*/  IMAD.U32 R80, R54, 0x10000, RZ ;  /* 0x0001000036507824 */ /* 0x001fe200078e00ff */
[----:B------:R-:W-:Y:S02]  /*114b0*/  LOP3.LUT R64, R64, 0xffff0000, RZ, 0xc0, !PT ;  /* 0xffff000040407812 */ /* 0x000fe400078ec0ff */
[----:B------:R-:W-:Y:S02]  /*114c0*/  PRMT R45, R115, 0x5410, R45 ;  /* 0x00005410732d7816 */ /* 0x000fe4000000002d */
[----:B------:R-:W-:-:S02]  /*114d0*/  PRMT R52, R113, 0x5410, R52 ;  /* 0x0000541071347816 */ /* 0x000fc40000000034 */
[----:B--2---:R-:W-:-:S04]  /*114e0*/  LEA.HI R20, R3, R20, RZ, 0x1d ;  /* 0x0000001403147211 */ /* 0x004fc800078fe8ff */
[----:B------:R-:W-:Y:S01]  /*114f0*/  SHF.R.S32.HI R57, RZ, 0x1f, R20 ;  /* 0x0000001fff397819 */ /* 0x000fe20000011414 */
[----:B------:R-:W-:-:S03]  /*11500*/  IMAD.SHL.U32 R56, R20, 0x8, RZ ;  /* 0x0000000814387824 */ /* 0x000fc600078e00ff */
[----:B------:R-:W-:Y:S02]  /*11510*/  LEA.HI R57, R57, R20, RZ, 0x3 ;  /* 0x0000001439397211 */ /* 0x000fe400078f18ff */
[----:B------:R-:W-:-:S03]  /*11520*/  LOP3.LUT R20, R92, 0x38, R56, 0xf8, !PT ;  /* 0x000000385c147812 */ /* 0x000fc600078ef838 */
[----:B------:R-:W-:Y:S01]  /*11530*/  IMAD.SHL.U32 R57, R57, 0x400, RZ ;  /* 0x0000040039397824 */ /* 0x000fe200078e00ff */
[----:B------:R-:W-:-:S04]  /*11540*/  LOP3.LUT R20, R20, R91, RZ, 0x3c, !PT ;  /* 0x0000005b14147212 */ /* 0x000fc800078e3cff */
[----:B------:R-:W-:-:S04]  /*11550*/  LOP3.LUT R57, R57, 0x7fffe000, RZ, 0xc0, !PT ;  /* 0x7fffe00039397812 */ /* 0x000fc800078ec0ff */
[----:B-----5:R-:W-:Y:S02]  /*11560*/  IADD3 R61, R20, R57, R82 ;  /* 0x00000039143d7210 */ /* 0x020fe40007ffe052 */
[----:B---3--:R-:W0:Y:S03]  /*11570*/  LDS.128 R56, [R93] ;  /* 0x000000005d387984 */ /* 0x008e260000000c00 */
        /* <DEDUP_REMOVED lines=14> */
[C---:B------:R-:W-:Y:S01]  /*11660*/  IMAD.U32 R61, R62.reuse, 0x10000, RZ ;  /* 0x000100003e3d7824 */ /* 0x040fe200078e00ff */
[----:B------:R-:W-:Y:S01]  /*11670*/  LOP3.LUT R60, R62, 0xffff0000, RZ, 0xc0, !PT ;  /* 0xffff00003e3c7812 */ /* 0x000fe200078ec0ff */
[C---:B------:R-:W-:Y:S01]  /*11680*/  FMUL.FTZ R62, R70.reuse, R77 ;  /* 0x0000004d463e7220 */ /* 0x040fe20000410000 */
[-C--:B------:R-:W-:Y:S01]  /*11690*/  FMUL.FTZ R70, R70, R78.reuse ;  /* 0x0000004e46467220 */ /* 0x080fe20000410000 */
[C---:B------:R-:W-:Y:S01]  /*116a0*/  IMAD.U32 R76, R63.reuse, 0x10000, RZ ;  /* 0x000100003f4c7824 */ /* 0x040fe200078e00ff */
[----:B------:R-:W-:Y:S01]  /*116b0*/  LOP3.LUT R63, R63, 0xffff0000, RZ, 0xc0, !PT ;  /* 0xffff00003f3f7812 */ /* 0x000fe200078ec0ff */
[----:B------:R-:W-:Y:S01]  /*116c0*/  FFMA.FTZ R78, R55, R78, -R62 ;  /* 0x0000004e374e7223 */ /* 0x000fe2000001083e */
[C---:B------:R-:W-:Y:S01]  /*116d0*/  FMUL.FTZ R62, R69.reuse, R79 ;  /* 0x0000004f453e7220 */ /* 0x040fe20000410000 */
[----:B------:R-:W-:Y:S01]  /*116e0*/  FMUL.FTZ R69, R69, R81 ;  /* 0x0000005145457220 */ /* 0x000fe20000410000 */
[----:B------:R-:W-:Y:S01]  /*116f0*/  FFMA.FTZ R70, R55, R77, R70 ;  /* 0x0000004d37467223 */ /* 0x000fe20000010046 */
[----:B------:R-:W-:-:S02]  /*11700*/  IMAD.U32 R55, R47, 0x10000, RZ ;  /* 0x000100002f377824 */ /* 0x000fc400078e00ff */
[C---:B------:R-:W-:Y:S01]  /*11710*/  FFMA.FTZ R62, R65.reuse, R81, -R62 ;  /* 0x00000051413e7223 */ /* 0x040fe2000001083e */
[----:B------:R-:W-:Y:S01]  /*11720*/  FFMA.FTZ R69, R65, R79, R69 ;  /* 0x0000004f41457223 */ /* 0x000fe20000010045 */
[----:B------:R-:W-:Y:S01]  /*11730*/  LOP3.LUT R65, R44, 0xffff0000, RZ, 0xc0, !PT ;  /* 0xffff00002c417812 */ /* 0x000fe200078ec0ff */
[C---:B------:R-:W-:Y:S01]  /*11740*/  FMUL.FTZ R77, R76.reuse, R80 ;  /* 0x000000504c4d7220 */ /* 0x040fe20000410000 */
[----:B------:R-:W-:Y:S01]  /*11750*/  LOP3.LUT R44, R53, 0xffff0000, RZ, 0xc0, !PT ;  /* 0xffff0000352c7812 */ /* 0x000fe200078ec0ff */
[----:B------:R-:W-:Y:S01]  /*11760*/  FMUL.FTZ R76, R76, R55 ;  /* 0x000000374c4c7220 */ /* 0x000fe20000410000 */
[C---:B------:R-:W-:Y:S01]  /*11770*/  FMUL.FTZ R79, R58.reuse, R46 ;  /* 0x0000002e3a4f7220 */ /* 0x040fe20000410000 */
[----:B------:R-:W-:Y:S01]  /*11780*/  FMUL.FTZ R53, R58, R65 ;  /* 0x000000413a357220 */ /* 0x000fe20000410000 */
[C---:B------:R-:W-:Y:S01]  /*11790*/  FFMA.FTZ R77, R68.reuse, R55, -R77 ;  /* 0x00000037444d7223 */ /* 0x040fe2000001084d */
[C---:B------:R-:W-:Y:S01]  /*117a0*/  FMUL.FTZ R58, R71.reuse, R44 ;  /* 0x0000002c473a7220 */ /* 0x040fe20000410000 */
[----:B------:R-:W-:Y:S01]  /*117b0*/  FMUL.FTZ R71, R71, R64 ;  /* 0x0000004047477220 */ /* 0x000fe20000410000 */
[----:B------:R-:W-:Y:S01]  /*117c0*/  FFMA.FTZ R55, R68, R80, R76 ;  /* 0x0000005044377223 */ /* 0x000fe2000001004c */
[----:B------:R-:W-:Y:S01]  /*117d0*/  FFMA.FTZ R79, R56, R65, -R79 ;  /* 0x00000041384f7223 */ /* 0x000fe2000001084f */
[----:B------:R-:W-:-:S02]  /*117e0*/  IMAD.U32 R65, R52, 0x10000, RZ ;  /* 0x0001000034417824 */ /* 0x000fc400078e00ff */
[----:B------:R-:W-:Y:S01]  /*117f0*/  FFMA.FTZ R53, R56, R46, R53 ;  /* 0x0000002e38357223 */ /* 0x000fe20000010035 */
[----:B------:R-:W-:Y:S02]  /*11800*/  IMAD.U32 R68, R45, 0x10000, RZ ;  /* 0x000100002d447824 */ /* 0x000fe400078e00ff */
[----:B------:R-:W-:Y:S01]  /*11810*/  FFMA.FTZ R46, R67, R44, R71 ;  /* 0x0000002c432e7223 */ /* 0x000fe20000010047 */
[----:B------:R-:W-:Y:S01]  /*11820*/  LOP3.LUT R52, R52, 0xffff0000, RZ, 0xc0, !PT ;  /* 0xffff000034347812 */ /* 0x000fe200078ec0ff */
[----:B------:R-:W-:Y:S01]  /*11830*/  FMUL.FTZ R83, R61, R65 ;  /* 0x000000413d537220 */ /* 0x000fe20000410000 */
[----:B------:R-:W-:Y:S01]  /*11840*/  LOP3.LUT R45, R45, 0xffff0000, RZ, 0xc0, !PT ;  /* 0xffff00002d2d7812 */ /* 0x000fe200078ec0ff */
[----:B------:R-:W-:Y:S01]  /*11850*/  FFMA.FTZ R81, R67, R64, -R58 ;  /* 0x0000004043517223 */ /* 0x000fe2000001083a */
[----:B------:R-:W-:Y:S01]  /*11860*/  LOP3.LUT R44, R54, 0xffff0000, RZ, 0xc0, !PT ;  /* 0xffff0000362c7812 */ /* 0x000fe200078ec0ff */
[----:B------:R-:W-:Y:S01]  /*11870*/  FMUL.FTZ R61, R61, R68 ;  /* 0x000000443d3d7220 */ /* 0x000fe20000410000 */
[----:B------:R-:W-:Y:S01]  /*11880*/  LOP3.LUT R56, R47, 0xffff0000, RZ, 0xc0, !PT ;  /* 0xffff00002f387812 */ /* 0x000fe200078ec0ff */
[C---:B------:R-:W-:Y:S01]  /*11890*/  FMUL.FTZ R58, R60.reuse, R52 ;  /* 0x000000343c3a7220 */ /* 0x040fe20000410000 */
[----:B------:R-:W-:Y:S01]  /*118a0*/  FMUL.FTZ R47, R60, R45 ;  /* 0x0000002d3c2f7220 */ /* 0x000fe20000410000 */
[C---:B------:R-:W-:Y:S01]  /*118b0*/  FMUL.FTZ R60, R63.reuse, R44 ;  /* 0x0000002c3f3c7220 */ /* 0x040fe20000410000 */
[C---:B------:R-:W-:Y:S01]  /*118c0*/  FFMA.FTZ R54, R66.reuse, R65, R61 ;  /* 0x0000004142367223 */ /* 0x040fe2000001003d */
[----:B------:R-:W-:Y:S01]  /*118d0*/  FMUL.FTZ R63, R63, R56 ;  /* 0x000000383f3f7220 */ /* 0x000fe20000410000 */
[C---:B------:R-:W-:Y:S01]  /*118e0*/  FFMA.FTZ R47, R57.reuse, R52, R47 ;  /* 0x00000034392f7223 */ /* 0x040fe2000001002f */
[----:B------:R-:W-:Y:S01]  /*118f0*/  FFMA.FTZ R83, R66, R68, -R83 ;  /* 0x0000004442537223 */ /* 0x000fe20000010853 */
[----:B------:R-:W-:Y:S01]  /*11900*/  FFMA.FTZ R58, R57, R45, -R58 ;  /* 0x0000002d393a7223 */ /* 0x000fe2000001083a */
[C---:B------:R-:W-:Y:S01]  /*11910*/  FFMA.FTZ R60, R59.reuse, R56, -R60 ;  /* 0x000000383b3c7223 */ /* 0x040fe2000001083c */
[----:B------:R-:W-:Y:S01]  /*11920*/  FFMA.FTZ R56, R59, R44, R63 ;  /* 0x0000002c3b387223 */ /* 0x000fe2000001003f */
[----:B------:R-:W-:-:S02]  /*11930*/  F2FP.BF16.F32.PACK_AB R52, R53, R70 ;  /* 0x000000463534723e */ /* 0x000fc400000010ff */
[----:B------:R-:W-:Y:S02]  /*11940*/  F2FP.BF16.F32.PACK_AB R53, R46, R69 ;  /* 0x000000452e35723e */ /* 0x000fe400000010ff */
[----:B------:R-:W-:Y:S02]  /*11950*/  F2FP.BF16.F32.PACK_AB R54, R47, R54 ;  /* 0x000000362f36723e */ /* 0x000fe400000010ff */
[----:B------:R-:W-:Y:S02]  /*11960*/  F2FP.BF16.F32.PACK_AB R44, R79, R78 ;  /* 0x0000004e4f2c723e */ /* 0x000fe400000010ff */
[----:B------:R-:W-:Y:S02]  /*11970*/  F2FP.BF16.F32.PACK_AB R45, R81, R62 ;  /* 0x0000003e512d723e */ /* 0x000fe400000010ff */
[----:B------:R-:W-:Y:S02]  /*11980*/  F2FP.BF16.F32.PACK_AB R46, R58, R83 ;  /* 0x000000533a2e723e */ /* 0x000fe400000010ff */
[----:B------:R-:W-:-:S02]  /*11990*/  F2FP.BF16.F32.PACK_AB R47, R60, R77 ;  /* 0x0000004d3c2f723e */ /* 0x000fc400000010ff */
[----:B------:R-:W-:-:S03]  /*119a0*/  F2FP.BF16.F32.PACK_AB R55, R56, R55 ;  /* 0x000000373837723e */ /* 0x000fc600000010ff */
[----:B------:R2:W-:Y:S04]  /*119b0*/  STS.128 [R93], R44 ;  /* 0x0000002c5d007388 */ /* 0x0005e80000000c00 */
[----:B------:R2:W-:Y:S02]  /*119c0*/  STS.128 [R20+0x10400], R52 ;  /* 0x0104003414007388 */ /* 0x0005e40000000c00 */
.L_x_1711:
[----:B------:R-:W-:Y:S05]  /*119d0*/  BSYNC B2 ;  /* 0x0000000000027941 */ /* 0x000fea0003800000 */
.L_x_1710:
[----:B------:R-:W-:Y:S05]  /*119e0*/  @P1 BRA `(.L_x_1709) ;  /* 0x0000000400a01947 */ /* 0x000fea0003800000 */
[----:B-12---:R-:W2:Y:S04]  /*119f0*/  LDL R20, [R1+0x48] ;  /* 0x0000480001147983 */ /* 0x006ea80000100800 */
[----:B------:R-:W3:Y:S01]  /*11a00*/  LDL R68, [R1+0x90] ;  /* 0x0000900001447983 */ /* 0x000ee20000100800 */
[--C-:B------:R-:W-:Y:S02]  /*11a10*/  SHF.R.U64 R59, R40, 0x10, R41.reuse ;  /* 0x00000010283b7819 */ /* 0x100fe40000001229 */
[----:B------:R-:W-:Y:S02]  /*11a20*/  SHF.R.U32.HI R57, RZ, 0x10, R41 ;  /* 0x00000010ff397819 */ /* 0x000fe40000011629 */
[----:B------:R-:W-:Y:S02]  /*11a30*/  SHF.R.U64 R41, R48, 0x10, R49 ;  /* 0x0000001030297819 */ /* 0x000fe40000001231 */
[----:B------:R-:W-:-:S02]  /*11a40*/  SHF.R.U64 R40, R42, 0x10, R43 ;  /* 0x000000102a287819 */ /* 0x000fc4000000122b */
[----:B------:R-:W-:Y:S02]  /*11a50*/  SHF.R.U64 R42, R50, 0x10, R51 ;  /* 0x00000010322a7819 */ /* 0x000fe40000001233 */
[----:B------:R-:W-:Y:S02]  /*11a60*/  SHF.R.U32.HI R49, RZ, 0x10, R49 ;  /* 0x00000010ff317819 */ /* 0x000fe40000011631 */
[----:B------:R-:W-:Y:S02]  /*11a70*/  SHF.R.U32.HI R50, RZ, 0x10, R51 ;  /* 0x00000010ff327819 */ /* 0x000fe40000011633 */
[C---:B------:R-:W-:Y:S02]  /*11a80*/  PRMT R51, R108.reuse, 0x5410, R41 ;  /* 0x000054106c337816 */ /* 0x040fe40000000029 */
[----:B------:R-:W-:Y:S02]  /*11a90*/  SHF.R.U32.HI R56, RZ, 0x10, R43 ;  /* 0x00000010ff387819 */ /* 0x000fe4000001162b */
[----:B------:R-:W-:Y:S01]  /*11aa0*/  PRMT R41, R109, 0x5410, R42 ;  /* 0x000054106d297816 */ /* 0x000fe2000000002a */
[----:B------:R-:W-:Y:S01]  /*11ab0*/  IMAD.U32 R61, R51, 0x10000, RZ ;  /* 0x00010000333d7824 */ /* 0x000fe200078e00ff */
[----:B------:R-:W-:-:S02]  /*11ac0*/  PRMT R108, R108, 0x5432, R49 ;  /* 0x000054326c6c7816 */ /* 0x000fc40000000031 */
[----:B------:R-:W-:Y:S02]  /*11ad0*/  PRMT R109, R109, 0x5432, R50 ;  /* 0x000054326d6d7816 */ /* 0x000fe40000000032 */
[C---:B------:R-:W-:Y:S01]  /*11ae0*/  PRMT R40, R111.reuse, 0x5410, R40 ;  /* 0x000054106f287816 */ /* 0x040fe20000000028 */
[C---:B------:R-:W-:Y:S01]  /*11af0*/  IMAD.U32 R64, R108.reuse, 0x10000, RZ ;  /* 0x000100006c407824 */ /* 0x040fe200078e00ff */
[----:B------:R-:W-:Y:S01]  /*11b00*/  PRMT R111, R111, 0x5432, R56 ;  /* 0x000054326f6f7816 */ /* 0x000fe20000000038 */
[C---:B------:R-:W-:Y:S01]  /*11b10*/  IMAD.U32 R65, R109.reuse, 0x10000, RZ ;  /* 0x000100006d417824 */ /* 0x040fe200078e00ff */
[----:B------:R-:W-:Y:S02]  /*11b20*/  LOP3.LUT R108, R108, 0xffff0000, RZ, 0xc0, !PT ;  /* 0xffff00006c6c7812 */ /* 0x000fe400078ec0ff */
[----:B------:R-:W-:Y:S02]  /*11b30*/  LOP3.LUT R109, R109, 0xffff0000, RZ, 0xc0, !PT ;  /* 0xffff00006d6d7812 */ /* 0x000fe400078ec0ff */
[----:B--2---:R-:W-:-:S04]  /*11b40*/  LEA.HI R3, R3, R20, RZ, 0x1d ;  /* 0x0000001403037211 */ /* 0x004fc800078fe8ff */
[----:B------:R-:W-:Y:S01]  /*11b50*/  SHF.R.S32.HI R44, RZ, 0x1f, R3 ;  /* 0x0000001fff2c7819 */ /* 0x000fe20000011403 */
[----:B------:R-:W-:-:S03]  /*11b60*/  IMAD.SHL.U32 R20, R3, 0x8, RZ ;  /* 0x0000000803147824 */ /* 0x000fc600078e00ff */
[----:B------:R-:W-:Y:S02]  /*11b70*/  LEA.HI R44, R44, R3, RZ, 0x3 ;  /* 0x000000032c2c7211 */ /* 0x000fe400078f18ff */
[----:B------:R-:W-:Y:S02]  /*11b80*/  LOP3.LUT R3, R92, 0x38, R20, 0xf8, !PT ;  /* 0x000000385c037812 */ /* 0x000fe400078ef814 */
[----:B------:R-:W-:Y:S01]  /*11b90*/  PRMT R20, R110, 0x5410, R59 ;  /* 0x000054106e147816 */ /* 0x000fe2000000003b */
[----:B------:R-:W-:Y:S01]  /*11ba0*/  IMAD.SHL.U32 R44, R44, 0x400, RZ ;  /* 0x000004002c2c7824 */ /* 0x000fe200078e00ff */
[----:B------:R-:W-:Y:S02]  /*11bb0*/  LOP3.LUT R3, R3, R91, RZ, 0x3c, !PT ;  /* 0x0000005b03037212 */ /* 0x000fe400078e3cff */
[----:B------:R-:W-:Y:S02]  /*11bc0*/  PRMT R110, R110, 0x5432, R57 ;  /* 0x000054326e6e7816 */ /* 0x000fe40000000039 */
[----:B------:R-:W-:-:S03]  /*11bd0*/  LOP3.LUT R44, R44, 0x7fffe000, RZ, 0xc0, !PT ;  /* 0x7fffe0002c2c7812 */ /* 0x000fc600078ec0ff */
[C---:B------:R-:W-:Y:S01]  /*11be0*/  IMAD.U32 R62, R110.reuse, 0x10000, RZ ;  /* 0x000100006e3e7824 */ /* 0x040fe200078e00ff */
[----:B-----5:R-:W-:Y:S02]  /*11bf0*/  IADD3 R3, R3, R44, R82 ;  /* 0x0000002c03037210 */ /* 0x020fe40007ffe052 */
[----:B---3--:R-:W1:Y:S01]  /*11c00*/  LDS.128 R44, [R68] ;  /* 0x00000000442c7984 */ /* 0x008e620000000c00 */
[----:B------:R-:W-:Y:S02]  /*11c10*/  LOP3.LUT R110, R110, 0xffff0000, RZ, 0xc0, !PT ;  /* 0xffff00006e6e7812 */ /* 0x000fe400078ec0ff */
[----:B------:R-:W-:-:S05]  /*11c20*/  IMAD R3, R3, 0x2, R16 ;  /* 0x0000000203037824 */ /* 0x000fca00078e0210 */
[----:B------:R-:W2:Y:S01]  /*11c30*/  LDS.128 R52, [R3+0x10400] ;  /* 0x0104000003347984 */ /* 0x000ea20000000c00 */
[C---:B-1----:R-:W-:Y:S01]  /*11c40*/  IMAD.U32 R58, R44.reuse, 0x10000, RZ ;  /* 0x000100002c3a7824 */ /* 0x042fe200078e00ff */
[----:B------:R-:W-:Y:S01]  /*11c50*/  LOP3.LUT R42, R44, 0xffff0000, RZ, 0xc0, !PT ;  /* 0xffff00002c2a7812 */ /* 0x000fe200078ec0ff */
[C---:B------:R-:W-:Y:S01]  /*11c60*/  IMAD.U32 R44, R46.reuse, 0x10000, RZ ;  /* 0x000100002e2c7824 */ /* 0x040fe200078e00ff */
[----:B------:R-:W-:Y:S01]  /*11c70*/  LOP3.LUT R43, R46, 0xffff0000, RZ, 0xc0, !PT ;  /* 0xffff00002e2b7812 */ /* 0x000fe200078ec0ff */
[C---:B------:R-:W-:Y:S01]  /*11c80*/  IMAD.U32 R56, R47.reuse, 0x10000, RZ ;  /* 0x000100002f387824 */ /* 0x040fe200078e00ff */
[----:B------:R-:W-:Y:S01]  /*11c90*/  LOP3.LUT R46, R47, 0xffff0000, RZ, 0xc0, !PT ;  /* 0xffff00002f2e7812 */ /* 0x000fe200078ec0ff */
[C---:B------:R-:W-:Y:S01]  /*11ca0*/  IMAD.U32 R57, R45.reuse, 0x10000, RZ ;  /* 0x000100002d397824 */ /* 0x040fe200078e00ff */
[----:B------:R-:W-:Y:S01]  /*11cb0*/  LOP3.LUT R45, R45, 0xffff0000, RZ, 0xc0, !PT ;  /* 0xffff00002d2d7812 */ /* 0x000fe200078ec0ff */
[C---:B--2---:R-:W-:Y:S01]  /*11cc0*/  IMAD.U32 R49, R52.reuse, 0x10000, RZ ;  /* 0x0001000034317824 */ /* 0x044fe200078e00ff */
[----:B------:R-:W-:Y:S01]  /*11cd0*/  LOP3.LUT R50, R52, 0xffff0000, RZ, 0xc0, !PT ;  /* 0xffff000034327812 */ /* 0x000fe200078ec0ff */
[C---:B------:R-:W-:Y:S01]  /*11ce0*/  IMAD.U32 R59, R53.reuse, 0x10000, RZ ;  /* 0x00010000353b7824 */ /* 0x040fe200078e00ff */
[----:B------:R-:W-:Y:S01]  /*11cf0*/  LOP3.LUT R52, R53, 0xffff0000, RZ, 0xc0, !PT ;  /* 0xffff000035347812 */ /* 0x000fe200078ec0ff */
[----:B------:R-:W-:Y:S01]  /*11d00*/  IMAD.U32 R53, R20, 0x10000, RZ ;  /* 0x0001000014357824 */ /* 0x000fe200078e00ff */
[C---:B------:R-:W-:Y:S01]  /*11d10*/  LOP3.LUT R47, R54.reuse, 0xffff0000, RZ, 0xc0, !PT ;  /* 0xffff0000362f7812 */ /* 0x040fe200078ec0ff */
[----:B------:R-:W-:-:S02]  /*11d20*/  IMAD.U32 R48, R54, 0x10000, RZ ;  /* 0x0001000036307824 */ /* 0x000fc400078e00ff */
[----:B------:R-:W-:Y:S01]  /*11d30*/  FMUL.FTZ R63, R49, R61 ;  /* 0x0000003d313f7220 */ /* 0x000fe20000410000 */
[C---:B------:R-:W-:Y:S01]  /*11d40*/  IMAD.U32 R60, R55.reuse, 0x10000, RZ ;  /* 0x00010000373c7824 */ /* 0x040fe200078e00ff */
[----:B------:R-:W-:Y:S01]  /*11d50*/  LOP3.LUT R54, R55, 0xffff0000, RZ, 0xc0, !PT ;  /* 0xffff000037367812 */ /* 0x000fe200078ec0ff */
[-C--:B------:R-:W-:Y:S01]  /*11d60*/  FMUL.FTZ R55, R49, R53.reuse ;  /* 0x0000003531377220 */ /* 0x080fe20000410000 */
[C---:B------:R-:W-:Y:S01]  /*11d70*/  FFMA.FTZ R49, R58.reuse, R53, -R63 ;  /* 0x000000353a317223 */ /* 0x040fe2000001083f */
[----:B------:R-:W-:Y:S01]  /*11d80*/  FMUL.FTZ R66, R59, R64 ;  /* 0x000000403b427220 */ /* 0x000fe20000410000 */
[----:B------:R-:W-:Y:S01]  /*11d90*/  LOP3.LUT R63, R51, 0xffff0000, RZ, 0xc0, !PT ;  /* 0xffff0000333f7812 */ /* 0x000fe200078ec0ff */
[----:B------:R-:W-:Y:S01]  /*11da0*/  FFMA.FTZ R53, R58, R61, R55 ;  /* 0x0000003d3a357223 */ /* 0x000fe20000010037 */
[-C--:B------:R-:W-:Y:S01]  /*11db0*/  FMUL.FTZ R58, R59, R62.reuse ;  /* 0x0000003e3b3a7220 */ /* 0x080fe20000410000 */
[----:B------:R-:W-:Y:S02]  /*11dc0*/  IMAD.U32 R61, R111, 0x10000, RZ ;  /* 0x000100006f3d7824 */ /* 0x000fe400078e00ff */
[C---:B------:R-:W-:Y:S01]  /*11dd0*/  FMUL.FTZ R59, R60.reuse, R65 ;  /* 0x000000413c3b7220 */ /* 0x040fe20000410000 */
[C---:B------:R-:W-:Y:S01]  /*11de0*/  FFMA.FTZ R55, R57.reuse, R62, -R66 ;  /* 0x0000003e39377223 */ /* 0x040fe20000010842 */
[----:B------:R-:W-:Y:S01]  /*11df0*/  FFMA.FTZ R57, R57, R64, R58 ;  /* 0x0000004039397223 */ /* 0x000fe2000001003a */
[-C--:B------:R-:W-:Y:S01]  /*11e00*/  FMUL.FTZ R60, R60, R61.reuse ;  /* 0x0000003d3c3c7220 */ /* 0x080fe20000410000 */
[----:B------:R-:W-:Y:S01]  /*11e10*/  FFMA.FTZ R51, R56, R61, -R59 ;  /* 0x0000003d38337223 */ /* 0x000fe2000001083b */
[----:B------:R-:W-:Y:S01]  /*11e20*/  LOP3.LUT R59, R20, 0xffff0000, RZ, 0xc0, !PT ;  /* 0xffff0000143b7812 */ /* 0x000fe200078ec0ff */
[----:B------:R-:W-:Y:S01]  /*11e30*/  FMUL.FTZ R61, R50, R63 ;  /* 0x0000003f323d7220 */ /* 0x000fe20000410000 */
[----:B------:R-:W-:Y:S01]  /*11e40*/  FFMA.FTZ R56, R56, R65, R60 ;  /* 0x0000004138387223 */ /* 0x000fe2000001003c */
[C---:B------:R-:W-:Y:S01]  /*11e50*/  FMUL.FTZ R58, R52.reuse, R108 ;  /* 0x0000006c343a7220 */ /* 0x040fe20000410000 */
[----:B------:R-:W-:Y:S01]  /*11e60*/  FMUL.FTZ R67, R52, R110 ;  /* 0x0000006e34437220 */ /* 0x000fe20000410000 */
[-C--:B------:R-:W-:Y:S01]  /*11e70*/  FMUL.FTZ R65, R50, R59.reuse ;  /* 0x0000003b32417220 */ /* 0x080fe20000410000 */
[----:B------:R-:W-:Y:S01]  /*11e80*/  FFMA.FTZ R20, R42, R59, -R61 ;  /* 0x0000003b2a147223 */ /* 0x000fe2000001083d */
[----:B------:R-:W-:-:S02]  /*11e90*/  IMAD.U32 R61, R41, 0x10000, RZ ;  /* 0x00010000293d7824 */ /* 0x000fc400078e00ff */
[C---:B------:R-:W-:Y:S01]  /*11ea0*/  FFMA.FTZ R58, R45.reuse, R110, -R58 ;  /* 0x0000006e2d3a7223 */ /* 0x040fe2000001083a */
[----:B------:R-:W-:Y:S02]  /*11eb0*/  IMAD.U32 R59, R40, 0x10000, RZ ;  /* 0x00010000283b7824 */ /* 0x000fe400078e00ff */
[----:B------:R-:W-:Y:S01]  /*11ec0*/  FFMA.FTZ R50, R42, R63, R65 ;  /* 0x0000003f2a327223 */ /* 0x000fe20000010041 */
[----:B------:R-:W-:Y:S01]  /*11ed0*/  FFMA.FTZ R108, R45, R108, R67 ;  /* 0x0000006c2d6c7223 */ /* 0x000fe20000010043 */
[C---:B------:R-:W-:Y:S01]  /*11ee0*/  FMUL.FTZ R63, R48.reuse, R61 ;  /* 0x0000003d303f7220 */ /* 0x040fe20000410000 */
[----:B------:R-:W-:Y:S01]  /*11ef0*/  FMUL.FTZ R45, R48, R59 ;  /* 0x0000003b302d7220 */ /* 0x000fe20000410000 */
[----:B------:R-:W-:Y:S01]  /*11f00*/  LOP3.LUT R42, R41, 0xffff0000, RZ, 0xc0, !PT ;  /* 0xffff0000292a7812 */ /* 0x000fe200078ec0ff */
[----:B------:R-:W-:Y:S01]  /*11f10*/  FMUL.FTZ R41, R54, R109 ;  /* 0x0000006d36297220 */ /* 0x000fe20000410000 */
[----:B------:R-:W-:Y:S01]  /*11f20*/  LOP3.LUT R40, R40, 0xffff0000, RZ, 0xc0, !PT ;  /* 0xffff000028287812 */ /* 0x000fe200078ec0ff */
[C---:B------:R-:W-:Y:S01]  /*11f30*/  FFMA.FTZ R63, R44.reuse, R59, -R63 ;  /* 0x0000003b2c3f7223 */ /* 0x040fe2000001083f */
[----:B------:R-:W-:Y:S01]  /*11f40*/  LOP3.LUT R111, R111, 0xffff0000, RZ, 0xc0, !PT ;  /* 0xffff00006f6f7812 */ /* 0x000fe200078ec0ff */
[----:B------:R-:W-:Y:S01]  /*11f50*/  FFMA.FTZ R61, R44, R61, R45 ;  /* 0x0000003d2c3d7223 */ /* 0x000fe2000001002d */
[C---:B------:R-:W-:Y:S01]  /*11f60*/  FMUL.FTZ R44, R47.reuse, R42 ;  /* 0x0000002a2f2c7220 */ /* 0x040fe20000410000 */
[-C--:B------:R-:W-:Y:S01]  /*11f70*/  FMUL.FTZ R47, R47, R40.reuse ;  /* 0x000000282f2f7220 */ /* 0x080fe20000410000 */
[----:B------:R-:W-:Y:S01]  /*11f80*/  F2FP.BF16.F32.PACK_AB R45, R108, R57 ;  /* 0x000000396c2d723e */ /* 0x000fe200000010ff */
[-C--:B------:R-:W-:Y:S01]  /*11f90*/  FMUL.FTZ R60, R54, R111.reuse ;  /* 0x0000006f363c7220 */ /* 0x080fe20000410000 */
[C---:B------:R-:W-:Y:S01]  /*11fa0*/  FFMA.FTZ R48, R43.reuse, R40, -R44 ;  /* 0x000000282b307223 */ /* 0x040fe2000001082c */
[----:B------:R-:W-:Y:S01]  /*11fb0*/  FFMA.FTZ R52, R43, R42, R47 ;  /* 0x0000002a2b347223 */ /* 0x000fe2000001002f */
[C---:B------:R-:W-:Y:S01]  /*11fc0*/  FFMA.FTZ R54, R46.reuse, R111, -R41 ;  /* 0x0000006f2e367223 */ /* 0x040fe20000010829 */
        /* <DEDUP_REMOVED lines=10> */
.L_x_1709:
[----:B------:R-:W-:Y:S05]  /*12070*/  BSYNC B1 ;  /* 0x0000000000017941 */ /* 0x000fea0003800000 */
.L_x_1708:
[----:B---3--:R-:W-:Y:S01]  /*12080*/  VIADD R3, R23, 0x40 ;  /* 0x0000004017037836 */ /* 0x008fe20000000000 */
[----:B------:R-:W-:Y:S04]  /*12090*/  BSSY B1, `(.L_x_1712) ;  /* 0x00000e8000017945 */ /* 0x000fe80003800000 */
[----:B------:R-:W-:-:S13]  /*120a0*/  ISETP.GE.AND P0, PT, R3, R0, PT ;  /* 0x000000000300720c */ /* 0x000fda0003f06270 */
[----:B------:R-:W-:Y:S05]  /*120b0*/  @P0 BRA `(.L_x_1713) ;  /* 0x0000000c00940947 */ /* 0x000fea0003800000 */
[----:B------:R-:W3:Y:S01]  /*120c0*/  LDC R49, c[0x0][0x3f4] ;  /* 0x0000fd00ff317b82 */ /* 0x000ee20000000800 */
[----:B------:R-:W-:Y:S01]  /*120d0*/  BSSY B2, `(.L_x_1714) ;  /* 0x0000073000027945 */ /* 0x000fe20003800000 */
[-C--:B---3--:R-:W-:Y:S02]  /*120e0*/  ISETP.GE.AND P0, PT, R18, R49.reuse, PT ;  /* 0x000000311200720c */ /* 0x088fe40003f06270 */
[----:B------:R-:W-:-:S11]  /*120f0*/  ISETP.GE.AND P1, PT, R226, R49, PT ;  /* 0x00000031e200720c */ /* 0x000fd60003f26270 */
[----:B------:R-:W-:Y:S05]  /*12100*/  @P0 BRA `(.L_x_1715) ;  /* 0x0000000400bc0947 */ /* 0x000fea0003800000 */
[----:B-12---:R-:W2:Y:S04]  /*12110*/  LDL R20, [R1+0x44] ;  /* 0x0000440001147983 */ /* 0x006ea80000100800 */
[----:B------:R-:W3:Y:S01]  /*12120*/  LDL R61, [R1+0x8c] ;  /* 0x00008c00013d7983 */ /* 0x000ee20000100800 */
[----:B------:R-:W-:Y:S01]  /*12130*/  IMAD.SHL.U32 R40, R3, 0x40, RZ ;  /* 0x0000004003287824 */ /* 0x000fe200078e00ff */
[----:B------:R-:W-:Y:S02]  /*12140*/  SHF.R.S32.HI R42, RZ, 0x1f, R3 ;  /* 0x0000001fff2a7819 */ /* 0x000fe40000011403 */
[----:B------:R-:W-:Y:S02]  /*12150*/  SHF.R.U64 R53, R28, 0x10, R29 ;  /* 0x000000101c357819 */ /* 0x000fe4000000121d */
[----:B------:R-:W-:-:S02]  /*12160*/  LOP3.LUT R43, R40, 0x1c0, RZ, 0xc0, !PT ;  /* 0x000001c0282b7812 */ /* 0x000fc400078ec0ff */
[----:B------:R-:W-:Y:S02]  /*12170*/  LEA.HI R42, R42, R3, RZ, 0x3 ;  /* 0x000000032a2a7211 */ /* 0x000fe400078f18ff */
[----:B------:R-:W-:Y:S02]  /*12180*/  SHF.R.U32.HI R51, RZ, 0x10, R29 ;  /* 0x00000010ff337819 */ /* 0x000fe4000001161d */
[----:B------:R-:W-:Y:S01]  /*12190*/  SHF.R.U64 R29, R36, 0x10, R37 ;  /* 0x00000010241d7819 */ /* 0x000fe20000001225 */
[----:B------:R-:W-:Y:S01]  /*121a0*/  IMAD.SHL.U32 R42, R42, 0x40, RZ ;  /* 0x000000402a2a7824 */ /* 0x000fe200078e00ff */
[----:B------:R-:W-:Y:S02]  /*121b0*/  SHF.R.U64 R28, R30, 0x10, R31 ;  /* 0x000000101e1c7819 */ /* 0x000fe4000000121f */
[----:B------:R-:W-:Y:S02]  /*121c0*/  SHF.R.U64 R30, R38, 0x10, R39 ;  /* 0x00000010261e7819 */ /* 0x000fe40000001227 */
[----:B------:R-:W-:-:S02]  /*121d0*/  LOP3.LUT R42, R42, 0xfffffe00, RZ, 0xc0, !PT ;  /* 0xfffffe002a2a7812 */ /* 0x000fc400078ec0ff */
[----:B------:R-:W-:Y:S02]  /*121e0*/  SHF.R.U32.HI R37, RZ, 0x10, R37 ;  /* 0x00000010ff257819 */ /* 0x000fe40000011625 */
[----:B------:R-:W-:Y:S02]  /*121f0*/  SHF.R.U32.HI R38, RZ, 0x10, R39 ;  /* 0x00000010ff267819 */ /* 0x000fe40000011627 */
[----:B------:R-:W-:Y:S02]  /*12200*/  PRMT R54, R104, 0x5410, R29 ;  /* 0x0000541068367816 */ /* 0x000fe4000000001d */
[----:B------:R-:W-:Y:S02]  /*12210*/  SHF.R.U32.HI R50, RZ, 0x10, R31 ;  /* 0x00000010ff327819 */ /* 0x000fe4000001161f */
[----:B------:R-:W-:Y:S01]  /*12220*/  PRMT R48, R106, 0x5410, R53 ;  /* 0x000054106a307816 */ /* 0x000fe20000000035 */
[----:B------:R-:W-:Y:S01]  /*12230*/  IMAD.U32 R55, R54, 0x10000, RZ ;  /* 0x0001000036377824 */ /* 0x000fe200078e00ff */
[----:B------:R-:W-:-:S02]  /*12240*/  PRMT R31, R105, 0x5410, R30 ;  /* 0x00005410691f7816 */ /* 0x000fc4000000001e */
[----:B------:R-:W-:Y:S02]  /*12250*/  PRMT R28, R107, 0x5410, R28 ;  /* 0x000054106b1c7816 */ /* 0x000fe4000000001c */
[----:B------:R-:W-:Y:S02]  /*12260*/  PRMT R104, R104, 0x5432, R37 ;  /* 0x0000543268687816 */ /* 0x000fe40000000025 */
[----:B------:R-:W-:Y:S02]  /*12270*/  PRMT R105, R105, 0x5432, R38 ;  /* 0x0000543269697816 */ /* 0x000fe40000000026 */
[----:B------:R-:W-:Y:S01]  /*12280*/  PRMT R107, R107, 0x5432, R50 ;  /* 0x000054326b6b7816 */ /* 0x000fe20000000032 */
[----:B------:R-:W-:Y:S01]  /*12290*/  IMAD.U32 R56, R104, 0x10000, RZ ;  /* 0x0001000068387824 */ /* 0x000fe200078e00ff */
[----:B------:R-:W-:Y:S01]  /*122a0*/  PRMT R106, R106, 0x5432, R51 ;  /* 0x000054326a6a7816 */ /* 0x000fe20000000033 */
[----:B------:R-:W-:Y:S01]  /*122b0*/  IMAD.U32 R57, R105, 0x10000, RZ ;  /* 0x0001000069397824 */ /* 0x000fe200078e00ff */
[----:B------:R-:W-:-:S02]  /*122c0*/  LOP3.LUT R54, R54, 0xffff0000, RZ, 0xc0, !PT ;  /* 0xffff000036367812 */ /* 0x000fc400078ec0ff */
[----:B------:R-:W-:Y:S02]  /*122d0*/  LOP3.LUT R104, R104, 0xffff0000, RZ, 0xc0, !PT ;  /* 0xffff000068687812 */ /* 0x000fe400078ec0ff */
[----:B------:R-:W-:Y:S02]  /*122e0*/  LOP3.LUT R105, R105, 0xffff0000, RZ, 0xc0, !PT ;  /* 0xffff000069697812 */ /* 0x000fe400078ec0ff */
[----:B--2---:R-:W-:-:S04]  /*122f0*/  LEA.HI R20, R49, R20, RZ, 0x1d ;  /* 0x0000001431147211 */ /* 0x004fc800078fe8ff */
[----:B------:R-:W-:Y:S01]  /*12300*/  SHF.R.S32.HI R41, RZ, 0x1f, R20 ;  /* 0x0000001fff297819 */ /* 0x000fe20000011414 */
[----:B------:R-:W-:-:S03]  /*12310*/  IMAD.SHL.U32 R40, R20, 0x8, RZ ;  /* 0x0000000814287824 */ /* 0x000fc600078e00ff */
[----:B------:R-:W-:Y:S02]  /*12320*/  LEA.HI R41, R41, R20, RZ, 0x3 ;  /* 0x0000001429297211 */ /* 0x000fe400078f18ff */
[----:B------:R-:W-:Y:S02]  /*12330*/  LOP3.LUT R20, R43, 0x38, R40, 0xf8, !PT ;  /* 0x000000382b147812 */ /* 0x000fe400078ef828 */
[----:B------:R-:W-:Y:S01]  /*12340*/  SHF.R.U32.HI R43, RZ, 0x3, R43 ;  /* 0x00000003ff2b7819 */ /* 0x000fe2000001162b */
[----:B------:R-:W-:-:S03]  /*12350*/  IMAD.SHL.U32 R41, R41, 0x400, RZ ;  /* 0x0000040029297824 */ /* 0x000fc600078e00ff */
[----:B------:R-:W-:Y:S02]  /*12360*/  LOP3.LUT R20, R20, R43, RZ, 0x3c, !PT ;  /* 0x0000002b14147212 */ /* 0x000fe400078e3cff */
[----:B------:R-:W-:-:S04]  /*12370*/  LOP3.LUT R41, R41, 0x7fffe000, RZ, 0xc0, !PT ;  /* 0x7fffe00029297812 */ /* 0x000fc800078ec0ff */
[----:B------:R-:W-:Y:S02]  /*12380*/  IADD3 R45, R20, R41, R42 ;  /* 0x00000029142d7210 */ /* 0x000fe40007ffe02a */
[----:B---3--:R-:W1:Y:S03]  /*12390*/  LDS.128 R40, [R61] ;  /* 0x000000003d287984 */ /* 0x008e660000000c00 */
        /* <DEDUP_REMOVED lines=11> */
[C---:B------:R-:W-:Y:S01]  /*12450*/  LOP3.LUT R53, R45.reuse, 0xffff0000, RZ, 0xc0, !PT ;  /* 0xffff00002d357812 */ /* 0x040fe200078ec0ff */
[----:B------:R-:W-:Y:S01]  /*12460*/  IMAD.U32 R41, R45, 0x10000, RZ ;  /* 0x000100002d297824 */ /* 0x000fe200078e00ff */
[----:B------:R-:W-:Y:S01]  /*12470*/  LOP3.LUT R52, R44, 0xffff0000, RZ, 0xc0, !PT ;  /* 0xffff00002c347812 */ /* 0x000fe200078ec0ff */
[----:B------:R-:W-:-:S02]  /*12480*/  IMAD.U32 R45, R48, 0x10000, RZ ;  /* 0x00010000302d7824 */ /* 0x000fc400078e00ff */
[----:B------:R-:W-:Y:S01]  /*12490*/  FMUL.FTZ R58, R38, R55 ;  /* 0x00000037263a7220 */ /* 0x000fe20000410000 */
[C---:B------:R-:W-:Y:S01]  /*124a0*/  IMAD.U32 R43, R46.reuse, 0x10000, RZ ;  /* 0x000100002e2b7824 */ /* 0x040fe200078e00ff */
[----:B------:R-:W-:Y:S01]  /*124b0*/  LOP3.LUT R36, R46, 0xffff0000, RZ, 0xc0, !PT ;  /* 0xffff00002e247812 */ /* 0x000fe200078ec0ff */
[-C--:B------:R-:W-:Y:S01]  /*124c0*/  FMUL.FTZ R60, R38, R45.reuse ;  /* 0x0000002d263c7220 */ /* 0x080fe20000410000 */
[----:B------:R-:W-:Y:S01]  /*124d0*/  FFMA.FTZ R38, R39, R45, -R58 ;  /* 0x0000002d27267223 */ /* 0x000fe2000001083a */
[----:B------:R-:W-:Y:S01]  /*124e0*/  IMAD.U32 R45, R106, 0x10000, RZ ;  /* 0x000100006a2d7824 */ /* 0x000fe200078e00ff */
[C---:B------:R-:W-:Y:S01]  /*124f0*/  LOP3.LUT R46, R47.reuse, 0xffff0000, RZ, 0xc0, !PT ;  /* 0xffff00002f2e7812 */ /* 0x040fe200078ec0ff */
[----:B------:R-:W-:Y:S02]  /*12500*/  IMAD.U32 R44, R47, 0x10000, RZ ;  /* 0x000100002f2c7824 */ /* 0x000fe400078e00ff */
[----:B------:R-:W-:Y:S01]  /*12510*/  FMUL.FTZ R59, R41, R56 ;  /* 0x00000038293b7220 */ /* 0x000fe20000410000 */
[----:B------:R-:W-:Y:S01]  /*12520*/  FFMA.FTZ R39, R39, R55, R60 ;  /* 0x0000003727277223 */ /* 0x000fe2000001003c */
[----:B------:R-:W-:-:S02]  /*12530*/  IMAD.U32 R47, R107, 0x10000, RZ ;  /* 0x000100006b2f7824 */ /* 0x000fc400078e00ff */
[-C--:B------:R-:W-:Y:S01]  /*12540*/  FMUL.FTZ R55, R41, R45.reuse ;  /* 0x0000002d29377220 */ /* 0x080fe20000410000 */
[----:B------:R-:W-:Y:S01]  /*12550*/  FFMA.FTZ R41, R50, R45, -R59 ;  /* 0x0000002d32297223 */ /* 0x000fe2000001083b */
[C---:B------:R-:W-:Y:S01]  /*12560*/  FMUL.FTZ R58, R44.reuse, R57 ;  /* 0x000000392c3a7220 */ /* 0x040fe20000410000 */
[-C--:B------:R-:W-:Y:S01]  /*12570*/  FMUL.FTZ R60, R44, R47.reuse ;  /* 0x0000002f2c3c7220 */ /* 0x080fe20000410000 */
[----:B------:R-:W-:Y:S01]  /*12580*/  FFMA.FTZ R45, R50, R56, R55 ;  /* 0x00000038322d7223 */ /* 0x000fe20000010037 */
[----:B------:R-:W-:Y:S01]  /*12590*/  LOP3.LUT R48, R48, 0xffff0000, RZ, 0xc0, !PT ;  /* 0xffff000030307812 */ /* 0x000fe200078ec0ff */
[----:B------:R-:W-:Y:S01]  /*125a0*/  FMUL.FTZ R50, R52, R54 ;  /* 0x0000003634327220 */ /* 0x000fe20000410000 */
[C---:B------:R-:W-:Y:S01]  /*125b0*/  FFMA.FTZ R44, R51.reuse, R47, -R58 ;  /* 0x0000002f332c7223 */ /* 0x040fe2000001083a */
[----:B------:R-:W-:Y:S01]  /*125c0*/  FFMA.FTZ R47, R51, R57, R60 ;  /* 0x00000039332f7223 */ /* 0x000fe2000001003c */
[----:B------:R-:W-:Y:S01]  /*125d0*/  LOP3.LUT R106, R106, 0xffff0000, RZ, 0xc0, !PT ;  /* 0xffff00006a6a7812 */ /* 0x000fe200078ec0ff */
[-C--:B------:R-:W-:Y:S01]  /*125e0*/  FMUL.FTZ R52, R52, R48.reuse ;  /* 0x0000003034347220 */ /* 0x080fe20000410000 */
[----:B------:R-:W-:Y:S01]  /*125f0*/  FFMA.FTZ R51, R37, R48, -R50 ;  /* 0x0000003025337223 */ /* 0x000fe20000010832 */
[C---:B------:R-:W-:Y:S01]  /*12600*/  IMAD.U32 R50, R31.reuse, 0x10000, RZ ;  /* 0x000100001f327824 */ /* 0x040fe200078e00ff */
[----:B------:R-:W-:Y:S01]  /*12610*/  LOP3.LUT R31, R31, 0xffff0000, RZ, 0xc0, !PT ;  /* 0xffff00001f1f7812 */ /* 0x000fe200078ec0ff */
[----:B------:R-:W-:-:S02]  /*12620*/  IMAD.U32 R48, R28, 0x10000, RZ ;  /* 0x000100001c307824 */ /* 0x000fc400078e00ff */
[----:B------:R-:W-:Y:S01]  /*12630*/  FFMA.FTZ R52, R37, R54, R52 ;  /* 0x0000003625347223 */ /* 0x000fe20000010034 */
[C---:B------:R-:W-:Y:S01]  /*12640*/  FMUL.FTZ R37, R43.reuse, R50 ;  /* 0x000000322b257220 */ /* 0x040fe20000410000 */
[----:B------:R-:W-:Y:S01]  /*12650*/  LOP3.LUT R28, R28, 0xffff0000, RZ, 0xc0, !PT ;  /* 0xffff00001c1c7812 */ /* 0x000fe200078ec0ff */
[-C--:B------:R-:W-:Y:S01]  /*12660*/  FMUL.FTZ R43, R43, R48.reuse ;  /* 0x000000302b2b7220 */ /* 0x080fe20000410000 */
[----:B------:R-:W-:Y:S01]  /*12670*/  LOP3.LUT R107, R107, 0xffff0000, RZ, 0xc0, !PT ;  /* 0xffff00006b6b7812 */ /* 0x000fe200078ec0ff */
[C---:B------:R-:W-:Y:S01]  /*12680*/  FFMA.FTZ R48, R30.reuse, R48, -R37 ;  /* 0x000000301e307223 */ /* 0x040fe20000010825 */
[C---:B------:R-:W-:Y:S01]  /*12690*/  FMUL.FTZ R55, R53.reuse, R104 ;  /* 0x0000006835377220 */ /* 0x040fe20000410000 */
[----:B------:R-:W-:Y:S01]  /*126a0*/  FFMA.FTZ R43, R30, R50, R43 ;  /* 0x000000321e2b7223 */ /* 0x000fe2000001002b */
[C---:B------:R-:W-:Y:S01]  /*126b0*/  FMUL.FTZ R30, R36.reuse, R31 ;  /* 0x0000001f241e7220 */ /* 0x040fe20000410000 */
[----:B------:R-:W-:Y:S01]  /*126c0*/  FMUL.FTZ R53, R53, R106 ;  /* 0x0000006a35357220 */ /* 0x000fe20000410000 */
[----:B------:R-:W-:Y:S01]  /*126d0*/  FMUL.FTZ R36, R36, R28 ;  /* 0x0000001c24247220 */ /* 0x000fe20000410000 */
[C---:B------:R-:W-:Y:S01]  /*126e0*/  FMUL.FTZ R37, R46.reuse, R105 ;  /* 0x000000692e257220 */ /* 0x040fe20000410000 */
[----:B------:R-:W-:Y:S01]  /*126f0*/  FMUL.FTZ R50, R46, R107 ;  /* 0x0000006b2e327220 */ /* 0x000fe20000410000 */
[C---:B------:R-:W-:Y:S01]  /*12700*/  FFMA.FTZ R106, R40.reuse, R106, -R55 ;  /* 0x0000006a286a7223 */ /* 0x040fe20000010837 */
[----:B------:R-:W-:Y:S01]  /*12710*/  FFMA.FTZ R40, R40, R104, R53 ;  /* 0x0000006828287223 */ /* 0x000fe20000010035 */
[C---:B------:R-:W-:Y:S01]  /*12720*/  FFMA.FTZ R46, R29.reuse, R31, R36 ;  /* 0x0000001f1d2e7223 */ /* 0x040fe20000010024 */
        /* <DEDUP_REMOVED lines=13> */
.L_x_1715:
[----:B------:R-:W-:Y:S05]  /*12800*/  BSYNC B2 ;  /* 0x0000000000027941 */ /* 0x000fea0003800000 */
.L_x_1714:
[----:B------:R-:W-:Y:S05]  /*12810*/  @P1 BRA `(.L_x_1713) ;  /* 0x0000000400bc1947 */ /* 0x000fea0003800000 */
[----:B---3--:R-:W3:Y:S04]  /*12820*/  LDL R28, [R1+0x48] ;  /* 0x00004800011c7983 */ /* 0x008ee80000100800 */
[----:B------:R-:W4:Y:S01]  /*12830*/  LDL R50, [R1+0x88] ;  /* 0x0000880001327983 */ /* 0x000f220000100800 */
[----:B-12---:R-:W-:Y:S01]  /*12840*/  IMAD.SHL.U32 R20, R3, 0x40, RZ ;  /* 0x0000004003147824 */ /* 0x006fe200078e00ff */
[----:B------:R-:W-:Y:S02]  /*12850*/  SHF.R.S32.HI R30, RZ, 0x1f, R3 ;  /* 0x0000001fff1e7819 */ /* 0x000fe40000011403 */
[----:B------:R-:W-:Y:S02]  /*12860*/  SHF.R.U64 R40, R24, 0x10, R25 ;  /* 0x0000001018287819 */ /* 0x000fe40000001219 */
[----:B------:R-:W-:-:S02]  /*12870*/  LOP3.LUT R29, R20, 0x1c0, RZ, 0xc0, !PT ;  /* 0x000001c0141d7812 */ /* 0x000fc400078ec0ff */
[----:B------:R-:W-:Y:S02]  /*12880*/  LEA.HI R30, R30, R3, RZ, 0x3 ;  /* 0x000000031e1e7211 */ /* 0x000fe400078f18ff */
[----:B------:R-:W-:Y:S02]  /*12890*/  SHF.R.U64 R43, R26, 0x10, R27 ;  /* 0x000000101a2b7819 */ /* 0x000fe4000000121b */
[----:B------:R-:W-:Y:S01]  /*128a0*/  SHF.R.U64 R24, R32, 0x10, R33 ;  /* 0x0000001020187819 */ /* 0x000fe20000001221 */
[----:B------:R-:W-:Y:S01]  /*128b0*/  IMAD.SHL.U32 R30, R30, 0x40, RZ ;  /* 0x000000401e1e7824 */ /* 0x000fe200078e00ff */
[----:B------:R-:W-:Y:S02]  /*128c0*/  PRMT R41, R89, 0x5410, R40 ;  /* 0x0000541059297816 */ /* 0x000fe40000000028 */
[----:B------:R-:W-:Y:S02]  /*128d0*/  SHF.R.U32.HI R27, RZ, 0x10, R27 ;  /* 0x00000010ff1b7819 */ /* 0x000fe4000001161b */
[----:B------:R-:W-:Y:S01]  /*128e0*/  LOP3.LUT R30, R30, 0xfffffe00, RZ, 0xc0, !PT ;  /* 0xfffffe001e1e7812 */ /* 0x000fe200078ec0ff */
[----:B------:R-:W-:Y:S01]  /*128f0*/  IMAD.U32 R42, R41, 0x10000, RZ ;  /* 0x00010000292a7824 */ /* 0x000fe200078e00ff */
[----:B------:R-:W-:-:S02]  /*12900*/  SHF.R.U32.HI R32, RZ, 0x10, R33 ;  /* 0x00000010ff207819 */ /* 0x000fc40000011621 */
[----:B---3--:R-:W-:-:S04]  /*12910*/  LEA.HI R49, R49, R28, RZ, 0x1d ;  /* 0x0000001c31317211 */ /* 0x008fc800078fe8ff */
[----:B------:R-:W-:Y:S01]  /*12920*/  SHF.R.S32.HI R28, RZ, 0x1f, R49 ;  /* 0x0000001fff1c7819 */ /* 0x000fe20000011431 */
[----:B------:R-:W-:-:S03]  /*12930*/  IMAD.SHL.U32 R20, R49, 0x8, RZ ;  /* 0x0000000831147824 */ /* 0x000fc600078e00ff */
[----:B------:R-:W-:Y:S02]  /*12940*/  LEA.HI R28, R28, R49, RZ, 0x3 ;  /* 0x000000311c1c7211 */ /* 0x000fe400078f18ff */
[----:B------:R-:W-:Y:S02]  /*12950*/  LOP3.LUT R3, R29, 0x38, R20, 0xf8, !PT ;  /* 0x000000381d037812 */ /* 0x000fe400078ef814 */
[----:B------:R-:W-:Y:S01]  /*12960*/  SHF.R.U32.HI R20, RZ, 0x3, R29 ;  /* 0x00000003ff147819 */ /* 0x000fe2000001161d */
[----:B------:R-:W-:-:S03]  /*12970*/  IMAD.SHL.U32 R28, R28, 0x400, RZ ;  /* 0x000004001c1c7824 */ /* 0x000fc600078e00ff */
[----:B------:R-:W-:Y:S02]  /*12980*/  LOP3.LUT R3, R3, R20, RZ, 0x3c, !PT ;  /* 0x0000001403037212 */ /* 0x000fe400078e3cff */
[----:B------:R-:W-:Y:S02]  /*12990*/  LOP3.LUT R28, R28, 0x7fffe000, RZ, 0xc0, !PT ;  /* 0x7fffe0001c1c7812 */ /* 0x000fe400078ec0ff */
[----:B------:R-:W-:Y:S02]  /*129a0*/  SHF.R.U32.HI R20, RZ, 0x10, R25 ;  /* 0x00000010ff147819 */ /* 0x000fe40000011619 */
[----:B------:R-:W-:Y:S02]  /*129b0*/  IADD3 R3, R3, R28, R30 ;  /* 0x0000001c03037210 */ /* 0x000fe40007ffe01e */
[----:B----4-:R-:W1:Y:S01]  /*129c0*/  LDS.128 R28, [R50] ;  /* 0x00000000321c7984 */ /* 0x010e620000000c00 */
[----:B------:R-:W-:Y:S02]  /*129d0*/  SHF.R.U64 R25, R34, 0x10, R35 ;  /* 0x0000001022197819 */ /* 0x000fe40000001223 */
[----:B------:R-:W-:Y:S01]  /*129e0*/  IMAD R3, R3, 0x2, R16 ;  /* 0x0000000203037824 */ /* 0x000fe200078e0210 */
[----:B------:R-:W-:-:S02]  /*129f0*/  PRMT R89, R89, 0x5432, R20 ;  /* 0x0000543259597816 */ /* 0x000fc40000000014 */
[----:B------:R-:W-:Y:S02]  /*12a00*/  PRMT R20, R90, 0x5410, R43 ;  /* 0x000054105a147816 */ /* 0x000fe4000000002b */
[----:B------:R-:W2:Y:S01]  /*12a10*/  LDS.128 R36, [R3+0x10400] ;  /* 0x0104000003247984 */ /* 0x000ea20000000c00 */
[----:B------:R-:W-:Y:S02]  /*12a20*/  PRMT R43, R87, 0x5410, R24 ;  /* 0x00005410572b7816 */ /* 0x000fe40000000018 */
[----:B------:R-:W-:Y:S02]  /*12a30*/  PRMT R46, R88, 0x5410, R25 ;  /* 0x00005410582e7816 */ /* 0x000fe40000000019 */
[----:B------:R-:W-:Y:S01]  /*12a40*/  SHF.R.U32.HI R35, RZ, 0x10, R35 ;  /* 0x00000010ff237819 */ /* 0x000fe20000011623 */
[----:B------:R-:W-:Y:S01]  /*12a50*/  IMAD.U32 R44, R43, 0x10000, RZ ;  /* 0x000100002b2c7824 */ /* 0x000fe200078e00ff */
[----:B------:R-:W-:Y:S02]  /*12a60*/  PRMT R90, R90, 0x5432, R27 ;  /* 0x000054325a5a7816 */ /* 0x000fe4000000001b */
[----:B------:R-:W-:-:S02]  /*12a70*/  PRMT R87, R87, 0x5432, R32 ;  /* 0x0000543257577816 */ /* 0x000fc40000000020 */
[----:B------:R-:W-:-:S03]  /*12a80*/  PRMT R88, R88, 0x5432, R35 ;  /* 0x0000543258587816 */ /* 0x000fc60000000023 */
        /* <DEDUP_REMOVED lines=22> */
[C---:B------:R-:W-:Y:S01]  /*12bf0*/  FFMA.FTZ R42, R24.reuse, R42, -R47 ;  /* 0x0000002a182a7223 */ /* 0x040fe2000001082f */
[----:B------:R-:W-:Y:S01]  /*12c00*/  FFMA.FTZ R44, R24, R44, R39 ;  /* 0x0000002c182c7223 */ /* 0x000fe20000010027 */
[----:B------:R-:W-:Y:S02]  /*12c10*/  IMAD.U32 R47, R88, 0x10000, RZ ;  /* 0x00010000582f7824 */ /* 0x000fe400078e00ff */
[-C--:B------:R-:W-:Y:S01]  /*12c20*/  FMUL.FTZ R51, R34, R31.reuse ;  /* 0x0000001f22337220 */ /* 0x080fe20000410000 */
[----:B------:R-:W-:Y:S01]  /*12c30*/  IMAD.U32 R39, R90, 0x10000, RZ ;  /* 0x000100005a277824 */ /* 0x000fe200078e00ff */
[----:B------:R-:W-:Y:S01]  /*12c40*/  LOP3.LUT R34, R43, 0xffff0000, RZ, 0xc0, !PT ;  /* 0xffff00002b227812 */ /* 0x000fe200078ec0ff */
[----:B------:R-:W-:Y:S01]  /*12c50*/  FFMA.FTZ R49, R26, R31, -R49 ;  /* 0x0000001f1a317223 */ /* 0x000fe20000010831 */
[C---:B------:R-:W-:Y:S01]  /*12c60*/  FMUL.FTZ R31, R40.reuse, R47 ;  /* 0x0000002f281f7220 */ /* 0x040fe20000410000 */
[----:B------:R-:W-:Y:S01]  /*12c70*/  FMUL.FTZ R48, R40, R39 ;  /* 0x0000002728307220 */ /* 0x000fe20000410000 */
[----:B------:R-:W-:Y:S01]  /*12c80*/  LOP3.LUT R24, R41, 0xffff0000, RZ, 0xc0, !PT ;  /* 0xffff000029187812 */ /* 0x000fe200078ec0ff */
[----:B------:R-:W-:Y:S01]  /*12c90*/  FFMA.FTZ R51, R26, R45, R51 ;  /* 0x0000002d1a337223 */ /* 0x000fe20000010033 */
[----:B------:R-:W-:Y:S01]  /*12ca0*/  FMUL.FTZ R26, R33, R34 ;  /* 0x00000022211a7220 */ /* 0x000fe20000410000 */
[C---:B------:R-:W-:Y:S01]  /*12cb0*/  FFMA.FTZ R40, R32.reuse, R39, -R31 ;  /* 0x0000002720287223 */ /* 0x040fe2000001081f */
[----:B------:R-:W-:Y:S01]  /*12cc0*/  FFMA.FTZ R48, R32, R47, R48 ;  /* 0x0000002f20307223 */ /* 0x000fe20000010030 */
[----:B------:R-:W-:Y:S01]  /*12cd0*/  LOP3.LUT R89, R89, 0xffff0000, RZ, 0xc0, !PT ;  /* 0xffff000059597812 */ /* 0x000fe200078ec0ff */
[-C--:B------:R-:W-:Y:S01]  /*12ce0*/  FMUL.FTZ R32, R33, R24.reuse ;  /* 0x0000001821207220 */ /* 0x080fe20000410000 */
[----:B------:R-:W-:Y:S01]  /*12cf0*/  FFMA.FTZ R33, R25, R24, -R26 ;  /* 0x0000001819217223 */ /* 0x000fe2000001081a */
[----:B------:R-:W-:-:S02]  /*12d00*/  IMAD.U32 R26, R46, 0x10000, RZ ;  /* 0x000100002e1a7824 */ /* 0x000fc400078e00ff */
[C---:B------:R-:W-:Y:S01]  /*12d10*/  FMUL.FTZ R31, R36.reuse, R87 ;  /* 0x00000057241f7220 */ /* 0x040fe20000410000 */
[-C--:B------:R-:W-:Y:S01]  /*12d20*/  FMUL.FTZ R36, R36, R89.reuse ;  /* 0x0000005924247220 */ /* 0x080fe20000410000 */
[----:B------:R-:W-:Y:S01]  /*12d30*/  FFMA.FTZ R39, R25, R34, R32 ;  /* 0x0000002219277223 */ /* 0x000fe20000010020 */
[----:B------:R-:W-:Y:S02]  /*12d40*/  IMAD.U32 R24, R20, 0x10000, RZ ;  /* 0x0001000014187824 */ /* 0x000fe400078e00ff */
[C---:B------:R-:W-:Y:S01]  /*12d50*/  FMUL.FTZ R34, R35.reuse, R26 ;  /* 0x0000001a23227220 */ /* 0x040fe20000410000 */
[----:B------:R-:W-:Y:S01]  /*12d60*/  LOP3.LUT R46, R46, 0xffff0000, RZ, 0xc0, !PT ;  /* 0xffff00002e2e7812 */ /* 0x000fe200078ec0ff */
[----:B------:R-:W-:Y:S01]  /*12d70*/  FFMA.FTZ R32, R28, R89, -R31 ;  /* 0x000000591c207223 */ /* 0x000fe2000001081f */
[----:B------:R-:W-:Y:S01]  /*12d80*/  LOP3.LUT R20, R20, 0xffff0000, RZ, 0xc0, !PT ;  /* 0xffff000014147812 */ /* 0x000fe200078ec0ff */
[----:B------:R-:W-:Y:S01]  /*12d90*/  FFMA.FTZ R36, R28, R87, R36 ;  /* 0x000000571c247223 */ /* 0x000fe20000010024 */
[----:B------:R-:W-:Y:S01]  /*12da0*/  LOP3.LUT R31, R88, 0xffff0000, RZ, 0xc0, !PT ;  /* 0xffff0000581f7812 */ /* 0x000fe200078ec0ff */
[-C--:B------:R-:W-:Y:S01]  /*12db0*/  FMUL.FTZ R28, R35, R24.reuse ;  /* 0x00000018231c7220 */ /* 0x080fe20000410000 */
[----:B------:R-:W-:Y:S01]  /*12dc0*/  LOP3.LUT R25, R90, 0xffff0000, RZ, 0xc0, !PT ;  /* 0xffff00005a197812 */ /* 0x000fe200078ec0ff */
[----:B------:R-:W-:Y:S01]  /*12dd0*/  FFMA.FTZ R34, R27, R24, -R34 ;  /* 0x000000181b227223 */ /* 0x000fe20000010822 */
[C---:B------:R-:W-:Y:S01]  /*12de0*/  FMUL.FTZ R24, R37.reuse, R46 ;  /* 0x0000002e25187220 */ /* 0x040fe20000410000 */
[----:B------:R-:W-:Y:S01]  /*12df0*/  FMUL.FTZ R37, R37, R20 ;  /* 0x0000001425257220 */ /* 0x000fe20000410000 */
[C---:B------:R-:W-:Y:S01]  /*12e00*/  FMUL.FTZ R41, R38.reuse, R31 ;  /* 0x0000001f26297220 */ /* 0x040fe20000410000 */
[-C--:B------:R-:W-:Y:S01]  /*12e10*/  FMUL.FTZ R38, R38, R25.reuse ;  /* 0x0000001926267220 */ /* 0x080fe20000410000 */
        /* <DEDUP_REMOVED lines=15> */
.L_x_1713:
[----:B------:R-:W-:Y:S05]  /*12f10*/  BSYNC B1 ;  /* 0x0000000000017941 */ /* 0x000fea0003800000 */
.L_x_1712:
[----:B----4-:R-:W-:-:S05]  /*12f20*/  VIADD R3, R23, 0x60 ;  /* 0x0000006017037836 */ /* 0x010fca0000000000 */
[----:B------:R-:W-:-:S13]  /*12f30*/  ISETP.GE.AND P0, PT, R3, R0, PT ;  /* 0x000000000300720c */ /* 0x000fda0003f06270 */
[----:B------:R-:W-:Y:S05]  /*12f40*/  @P0 BRA `(.L_x_1683) ;  /* 0x0000000c00940947 */ /* 0x000fea0003800000 */
[----:B------:R-:W4:Y:S01]  /*12f50*/  LDC R33, c[0x0][0x3f4] ;  /* 0x0000fd00ff217b82 */ /* 0x000f220000000800 */
[----:B------:R-:W-:Y:S01]  /*12f60*/  BSSY B1, `(.L_x_1716) ;  /* 0x0000073000017945 */ /* 0x000fe20003800000 */
[-C--:B----4-:R-:W-:Y:S02]  /*12f70*/  ISETP.GE.AND P0, PT, R18, R33.reuse, PT ;  /* 0x000000211200720c */ /* 0x090fe40003f06270 */
[----:B------:R-:W-:-:S11]  /*12f80*/  ISETP.GE.AND P1, PT, R226, R33, PT ;  /* 0x00000021e200720c */ /* 0x000fd60003f26270 */
[----:B------:R-:W-:Y:S05]  /*12f90*/  @P0 BRA `(.L_x_1717) ;  /* 0x0000000400bc0947 */ /* 0x000fea0003800000 */
[----:B------:R-:W4:Y:S04]  /*12fa0*/  LDL R24, [R1+0x44] ;  /* 0x0000440001187983 */ /* 0x000f280000100800 */
[----:B------:R-:W4:Y:S01]  /*12fb0*/  LDL R40, [R1+0x84] ;  /* 0x0000840001287983 */ /* 0x000f220000100800 */
[----:B-123--:R-:W-:Y:S01]  /*12fc0*/  IMAD.SHL.U32 R20, R3, 0x40, RZ ;  /* 0x0000004003147824 */ /* 0x00efe200078e00ff */
[----:B------:R-:W-:Y:S02]  /*12fd0*/  SHF.R.U64 R36, R4, 0x10, R5 ;  /* 0x0000001004247819 */ /* 0x000fe40000001205 */
[----:B------:R-:W-:Y:S02]  /*12fe0*/  SHF.R.U64 R32, R12, 0x10, R13 ;  /* 0x000000100c207819 */ /* 0x000fe4000000120d */
[----:B------:R-:W-:-:S02]  /*12ff0*/  LOP3.LUT R27, R20, 0x1c0, RZ, 0xc0, !PT ;  /* 0x000001c0141b7812 */ /* 0x000fc400078ec0ff */
[----:B------:R-:W-:Y:S02]  /*13000*/  SHF.R.U32.HI R4, RZ, 0x10, R5 ;  /* 0x00000010ff047819 */ /* 0x000fe40000011605 */
[----:B------:R-:W-:Y:S02]  /*13010*/  PRMT R36, R97, 0x5410, R36 ;  /* 0x0000541061247816 */ /* 0x000fe40000000024 */
[----:B------:R-:W-:Y:S02]  /*13020*/  SHF.R.U32.HI R12, RZ, 0x10, R13 ;  /* 0x00000010ff0c7819 */ /* 0x000fe4000001160d */
[----:B------:R-:W-:Y:S01]  /*13030*/  SHF.R.U64 R5, R6, 0x10, R7 ;  /* 0x0000001006057819 */ /* 0x000fe20000001207 */
[----:B------:R-:W-:Y:S01]  /*13040*/  IMAD.U32 R37, R36, 0x10000, RZ ;  /* 0x0001000024257824 */ /* 0x000fe200078e00ff */
[----:B------:R-:W-:Y:S02]  /*13050*/  PRMT R32, R99, 0x5410, R32 ;  /* 0x0000541063207816 */ /* 0x000fe40000000020 */
[----:B------:R-:W-:-:S02]  /*13060*/  SHF.R.U64 R13, R14, 0x10, R15 ;  /* 0x000000100e0d7819 */ /* 0x000fc4000000120f */
[----:B------:R-:W-:Y:S01]  /*13070*/  SHF.R.U32.HI R7, RZ, 0x10, R7 ;  /* 0x00000010ff077819 */ /* 0x000fe20000011607 */
[----:B------:R-:W-:Y:S01]  /*13080*/  IMAD.U32 R35, R32, 0x10000, RZ ;  /* 0x0001000020237824 */ /* 0x000fe200078e00ff */
[----:B------:R-:W-:Y:S02]  /*13090*/  SHF.R.U32.HI R15, RZ, 0x10, R15 ;  /* 0x00000010ff0f7819 */ /* 0x000fe4000001160f */
[----:B------:R-:W-:Y:S02]  /*130a0*/  PRMT R97, R97, 0x5432, R4 ;  /* 0x0000543261617816 */ /* 0x000fe40000000004 */
[----:B------:R-:W-:Y:S02]  /*130b0*/  PRMT R38, R98, 0x5410, R5 ;  /* 0x0000541062267816 */ /* 0x000fe40000000005 */
[----:B------:R-:W-:Y:S01]  /*130c0*/  PRMT R99, R99, 0x5432, R12 ;  /* 0x0000543263637816 */ /* 0x000fe2000000000c */
[----:B------:R-:W-:Y:S01]  /*130d0*/  IMAD.U32 R39, R97, 0x10000, RZ ;  /* 0x0001000061277824 */ /* 0x000fe200078e00ff */
[----:B------:R-:W-:-:S02]  /*130e0*/  PRMT R34, R100, 0x5410, R13 ;  /* 0x0000541064227816 */ /* 0x000fc4000000000d */
[----:B------:R-:W-:Y:S02]  /*130f0*/  PRMT R98, R98, 0x5432, R7 ;  /* 0x0000543262627816 */ /* 0x000fe40000000007 */
[----:B------:R-:W-:Y:S02]  /*13100*/  PRMT R100, R100, 0x5432, R15 ;  /* 0x0000543264647816 */ /* 0x000fe4000000000f */
[----:B------:R-:W-:Y:S02]  /*13110*/  LOP3.LUT R36, R36, 0xffff0000, RZ, 0xc0, !PT ;  /* 0xffff000024247812 */ /* 0x000fe400078ec0ff */
[----:B------:R-:W-:Y:S02]  /*13120*/  LOP3.LUT R32, R32, 0xffff0000, RZ, 0xc0, !PT ;  /* 0xffff000020207812 */ /* 0x000fe400078ec0ff */
[----:B------:R-:W-:Y:S02]  /*13130*/  LOP3.LUT R97, R97, 0xffff0000, RZ, 0xc0, !PT ;  /* 0xffff000061617812 */ /* 0x000fe400078ec0ff */
[----:B----4-:R-:W-:-:S02]  /*13140*/  LEA.HI R0, R33, R24, RZ, 0x1d ;  /* 0x0000001821007211 */ /* 0x010fc400078fe8ff */
[----:B------:R-:W-:Y:S02]  /*13150*/  SHF.R.S32.HI R24, RZ, 0x1f, R3 ;  /* 0x0000001fff187819 */ /* 0x000fe40000011403 */
[----:B------:R-:W-:Y:S01]  /*13160*/  SHF.R.S32.HI R25, RZ, 0x1f, R0 ;  /* 0x0000001fff197819 */ /* 0x000fe20000011400 */
[----:B------:R-:W-:Y:S01]  /*13170*/  IMAD.SHL.U32 R20, R0, 0x8, RZ ;  /* 0x0000000800147824 */ /* 0x000fe200078e00ff */
[----:B------:R-:W-:Y:S02]  /*13180*/  LEA.HI R24, R24, R3, RZ, 0x3 ;  /* 0x0000000318187211 */ /* 0x000fe400078f18ff */
[----:B------:R-:W-:Y:S02]  /*13190*/  LEA.HI R25, R25, R0, RZ, 0x3 ;  /* 0x0000000019197211 */ /* 0x000fe400078f18ff */
[----:B------:R-:W-:Y:S01]  /*131a0*/  LOP3.LUT R0, R27, 0x38, R20, 0xf8, !PT ;  /* 0x000000381b007812 */ /* 0x000fe200078ef814 */
[----:B------:R-:W-:Y:S01]  /*131b0*/  IMAD.SHL.U32 R24, R24, 0x40, RZ ;  /* 0x0000004018187824 */ /* 0x000fe200078e00ff */
[----:B------:R-:W-:Y:S01]  /*131c0*/  SHF.R.U32.HI R27, RZ, 0x3, R27 ;  /* 0x00000003ff1b7819 */ /* 0x000fe2000001161b */
[----:B------:R-:W-:-:S03]  /*131d0*/  IMAD.SHL.U32 R25, R25, 0x400, RZ ;  /* 0x0000040019197824 */ /* 0x000fc600078e00ff */
[----:B------:R-:W-:Y:S02]  /*131e0*/  LOP3.LUT R0, R0, R27, RZ, 0x3c, !PT ;  /* 0x0000001b00007212 */ /* 0x000fe400078e3cff */
[----:B------:R-:W-:Y:S02]  /*131f0*/  LOP3.LUT R24, R24, 0xfffffe00, RZ, 0xc0, !PT ;  /* 0xfffffe0018187812 */ /* 0x000fe400078ec0ff */
[----:B------:R-:W-:-:S04]  /*13200*/  LOP3.LUT R25, R25, 0x7fffe000, RZ, 0xc0, !PT ;  /* 0x7fffe00019197812 */ /* 0x000fc800078ec0ff */
[----:B------:R-:W-:Y:S02]  /*13210*/  IADD3 R29, R0, R25, R24 ;  /* 0x00000019001d7210 */ /* 0x000fe40007ffe018 */
[----:B------:R-:W1:Y:S03]  /*13220*/  LDS.128 R24, [R40] ;  /* 0x0000000028187984 */ /* 0x000e660000000c00 */
        /* <DEDUP_REMOVED lines=16> */
[C---:B------:R-:W-:Y:S01]  /*13330*/  FMUL.FTZ R41, R14.reuse, R37 ;  /* 0x000000250e297220 */ /* 0x040fe20000410000 */
[C---:B------:R-:W-:Y:S01]  /*13340*/  IMAD.U32 R29, R31.reuse, 0x10000, RZ ;  /* 0x000100001f1d7824 */ /* 0x040fe200078e00ff */
[----:B------:R-:W-:Y:S01]  /*13350*/  LOP3.LUT R30, R31, 0xffff0000, RZ, 0xc0, !PT ;  /* 0xffff00001f1e7812 */ /* 0x000fe200078ec0ff */
[----:B------:R-:W-:Y:S01]  /*13360*/  FMUL.FTZ R43, R14, R35 ;  /* 0x000000230e2b7220 */ /* 0x000fe20000410000 */
[----:B------:R-:W-:-:S02]  /*13370*/  IMAD.U32 R31, R99, 0x10000, RZ ;  /* 0x00010000631f7824 */ /* 0x000fc400078e00ff */
[----:B------:R-:W-:Y:S01]  /*13380*/  FFMA.FTZ R41, R4, R35, -R41 ;  /* 0x0000002304297223 */ /* 0x000fe20000010829 */
[----:B------:R-:W-:Y:S02]  /*13390*/  IMAD.U32 R14, R98, 0x10000, RZ ;  /* 0x00010000620e7824 */ /* 0x000fe400078e00ff */
[----:B------:R-:W-:Y:S01]  /*133a0*/  FMUL.FTZ R35, R20, R39 ;  /* 0x0000002714237220 */ /* 0x000fe20000410000 */
[----:B------:R-:W-:Y:S01]  /*133b0*/  FFMA.FTZ R43, R4, R37, R43 ;  /* 0x00000025042b7223 */ /* 0x000fe2000001002b */
[----:B------:R-:W-:Y:S02]  /*133c0*/  IMAD.U32 R4, R100, 0x10000, RZ ;  /* 0x0001000064047824 */ /* 0x000fe400078e00ff */
[-C--:B------:R-:W-:Y:S01]  /*133d0*/  FMUL.FTZ R37, R20, R31.reuse ;  /* 0x0000001f14257220 */ /* 0x080fe20000410000 */
[C---:B------:R-:W-:Y:S01]  /*133e0*/  FMUL.FTZ R20, R29.reuse, R14 ;  /* 0x0000000e1d147220 */ /* 0x040fe20000410000 */
[----:B------:R-:W-:Y:S01]  /*133f0*/  FFMA.FTZ R35, R6, R31, -R35 ;  /* 0x0000001f06237223 */ /* 0x000fe20000010823 */
[-C--:B------:R-:W-:Y:S01]  /*13400*/  FMUL.FTZ R31, R29, R4.reuse ;  /* 0x000000041d1f7220 */ /* 0x080fe20000410000 */
[----:B------:R-:W-:Y:S01]  /*13410*/  LOP3.LUT R99, R99, 0xffff0000, RZ, 0xc0, !PT ;  /* 0xffff000063637812 */ /* 0x000fe200078ec0ff */
[----:B------:R-:W-:Y:S01]  /*13420*/  FFMA.FTZ R29, R13, R4, -R20 ;  /* 0x000000040d1d7223 */ /* 0x000fe20000010814 */
[----:B------:R-:W-:Y:S01]  /*13430*/  FMUL.FTZ R4, R15, R36 ;  /* 0x000000240f047220 */ /* 0x000fe20000410000 */
[----:B------:R-:W-:Y:S01]  /*13440*/  FFMA.FTZ R31, R13, R14, R31 ;  /* 0x0000000e0d1f7223 */ /* 0x000fe2000001001f */
[-C--:B------:R-:W-:Y:S01]  /*13450*/  FMUL.FTZ R14, R15, R32.reuse ;  /* 0x000000200f0e7220 */ /* 0x080fe20000410000 */
[----:B------:R-:W-:Y:S01]  /*13460*/  FMUL.FTZ R13, R28, R97 ;  /* 0x000000611c0d7220 */ /* 0x000fe20000410000 */
[----:B------:R-:W-:Y:S01]  /*13470*/  FFMA.FTZ R37, R6, R39, R37 ;  /* 0x0000002706257223 */ /* 0x000fe20000010025 */
[----:B------:R-:W-:Y:S01]  /*13480*/  FFMA.FTZ R32, R5, R32, -R4 ;  /* 0x0000002005207223 */ /* 0x000fe20000010804 */
[----:B------:R-:W-:Y:S01]  /*13490*/  FMUL.FTZ R28, R28, R99 ;  /* 0x000000631c1c7220 */ /* 0x000fe20000410000 */
[----:B------:R-:W-:-:S02]  /*134a0*/  IMAD.U32 R6, R38, 0x10000, RZ ;  /* 0x0001000026067824 */ /* 0x000fc400078e00ff */
[----:B------:R-:W-:Y:S01]  /*134b0*/  FFMA.FTZ R14, R5, R36, R14 ;  /* 0x00000024050e7223 */ /* 0x000fe2000001000e */
[----:B------:R-:W-:Y:S02]  /*134c0*/  IMAD.U32 R4, R34, 0x10000, RZ ;  /* 0x0001000022047824 */ /* 0x000fe400078e00ff */
[C---:B------:R-:W-:Y:S01]  /*134d0*/  FFMA.FTZ R20, R24.reuse, R99, -R13 ;  /* 0x0000006318147223 */ /* 0x040fe2000001080d */
[----:B------:R-:W-:Y:S01]  /*134e0*/  FFMA.FTZ R28, R24, R97, R28 ;  /* 0x00000061181c7223 */ /* 0x000fe2000001001c */
[C---:B------:R-:W-:Y:S01]  /*134f0*/  FMUL.FTZ R36, R25.reuse, R6 ;  /* 0x0000000619247220 */ /* 0x040fe20000410000 */
[-C--:B------:R-:W-:Y:S01]  /*13500*/  FMUL.FTZ R24, R25, R4.reuse ;  /* 0x0000000419187220 */ /* 0x080fe20000410000 */
[----:B------:R-:W-:Y:S02]  /*13510*/  LOP3.LUT R38, R38, 0xffff0000, RZ, 0xc0, !PT ;  /* 0xffff000026267812 */ /* 0x000fe400078ec0ff */
[----:B------:R-:W-:Y:S01]  /*13520*/  LOP3.LUT R13, R98, 0xffff0000, RZ, 0xc0, !PT ;  /* 0xffff0000620d7812 */ /* 0x000fe200078ec0ff */
[C---:B------:R-:W-:Y:S01]  /*13530*/  FFMA.FTZ R36, R7.reuse, R4, -R36 ;  /* 0x0000000407247223 */ /* 0x040fe20000010824 */
[----:B------:R-:W-:Y:S01]  /*13540*/  LOP3.LUT R34, R34, 0xffff0000, RZ, 0xc0, !PT ;  /* 0xffff000022227812 */ /* 0x000fe200078ec0ff */
[----:B------:R-:W-:Y:S01]  /*13550*/  FFMA.FTZ R24, R7, R6, R24 ;  /* 0x0000000607187223 */ /* 0x000fe20000010018 */
[----:B------:R-:W-:Y:S01]  /*13560*/  LOP3.LUT R5, R100, 0xffff0000, RZ, 0xc0, !PT ;  /* 0xffff000064057812 */ /* 0x000fe200078ec0ff */
[C---:B------:R-:W-:Y:S01]  /*13570*/  FMUL.FTZ R7, R27.reuse, R38 ;  /* 0x000000261b077220 */ /* 0x040fe20000410000 */
[----:B------:R-:W-:Y:S01]  /*13580*/  FMUL.FTZ R15, R30, R13 ;  /* 0x0000000d1e0f7220 */ /* 0x000fe20000410000 */
[----:B------:R-:W-:-:S02]  /*13590*/  FMUL.FTZ R27, R27, R34 ;  /* 0x000000221b1b7220 */ /* 0x000fc40000410000 */
[-C--:B------:R-:W-:Y:S01]  /*135a0*/  FMUL.FTZ R4, R30, R5.reuse ;  /* 0x000000051e047220 */ /* 0x080fe20000410000 */
        /* <DEDUP_REMOVED lines=9> */
[----:B------:R-:W-:Y:S02]  /*13640*/  F2FP.BF16.F32.PACK_AB R13, R28, R37 ;  /* 0x000000251c0d723e */ /* 0x000fe400000010ff */
[----:B------:R-:W-:Y:S01]  /*13650*/  F2FP.BF16.F32.PACK_AB R14, R27, R24 ;  /* 0x000000181b0e723e */ /* 0x000fe200000010ff */
[----:B------:R4:W-:Y:S01]  /*13660*/  STS.128 [R40], R4 ;  /* 0x0000000428007388 */ /* 0x0009e20000000c00 */
[----:B------:R-:W-:-:S05]  /*13670*/  F2FP.BF16.F32.PACK_AB R15, R26, R31 ;  /* 0x0000001f1a0f723e */ /* 0x000fca00000010ff */
[----:B------:R4:W-:Y:S02]  /*13680*/  STS.128 [R0+0x10400], R12 ;  /* 0x0104000c00007388 */ /* 0x0009e40000000c00 */
.L_x_1717:
[----:B------:R-:W-:Y:S05]  /*13690*/  BSYNC B1 ;  /* 0x0000000000017941 */ /* 0x000fea0003800000 */
.L_x_1716:
[----:B------:R-:W-:Y:S05]  /*136a0*/  @P1 BRA `(.L_x_1683) ;  /* 0x0000000400bc1947 */ /* 0x000fea0003800000 */
[----:B----4-:R-:W4:Y:S04]  /*136b0*/  LDL R4, [R1+0x48] ;  /* 0x0000480001047983 */ /* 0x010f280000100800 */
[----:B---3--:R-:W3:Y:S01]  /*136c0*/  LDL R38, [R1+0x80] ;  /* 0x0000800001267983 */ /* 0x008ee20000100800 */
[----:B------:R-:W-:Y:S01]  /*136d0*/  IMAD.SHL.U32 R0, R3, 0x40, RZ ;  /* 0x0000004003007824 */ /* 0x000fe200078e00ff */
[----:B------:R-:W-:Y:S02]  /*136e0*/  SHF.R.S32.HI R6, RZ, 0x1f, R3 ;  /* 0x0000001fff067819 */ /* 0x000fe40000011403 */
[----:B-12---:R-:W-:Y:S02]  /*136f0*/  SHF.R.U64 R20, R72, 0x10, R73 ;  /* 0x0000001048147819 */ /* 0x006fe40000001249 */
[----:B------:R-:W-:-:S02]  /*13700*/  LOP3.LUT R5, R0, 0x1c0, RZ, 0xc0, !PT ;  /* 0x000001c000057812 */ /* 0x000fc400078ec0ff */
[----:B------:R-:W-:Y:S02]  /*13710*/  LEA.HI R6, R6, R3, RZ, 0x3 ;  /* 0x0000000306067211 */ /* 0x000fe400078f18ff */
[----:B------:R-:W-:Y:S02]  /*13720*/  PRMT R25, R85, 0x5410, R20 ;  /* 0x0000541055197816 */ /* 0x000fe40000000014 */
[----:B------:R-:W-:Y:S01]  /*13730*/  SHF.R.U32.HI R72, RZ, 0x10, R73 ;  /* 0x00000010ff487819 */ /* 0x000fe20000011649 */
[----:B------:R-:W-:Y:S01]  /*13740*/  IMAD.SHL.U32 R6, R6, 0x40, RZ ;  /* 0x0000004006067824 */ /* 0x000fe200078e00ff */
[----:B------:R-:W-:Y:S01]  /*13750*/  SHF.R.U32.HI R32, RZ, 0x10, R11 ;  /* 0x00000010ff207819 */ /* 0x000fe2000001160b */
[----:B------:R-:W-:Y:S01]  /*13760*/  IMAD.U32 R26, R25, 0x10000, RZ ;  /* 0x00010000191a7824 */ /* 0x000fe200078e00ff */
[----:B------:R-:W-:Y:S02]  /*13770*/  SHF.R.U64 R27, R74, 0x10, R75 ;  /* 0x000000104a1b7819 */ /* 0x000fe4000000124b */
[----:B------:R-:W-:-:S02]  /*13780*/  LOP3.LUT R6, R6, 0xfffffe00, RZ, 0xc0, !PT ;  /* 0xfffffe0006067812 */ /* 0x000fc400078ec0ff */
[----:B------:R-:W-:Y:S02]  /*13790*/  PRMT R85, R85, 0x5432, R72 ;  /* 0x0000543255557816 */ /* 0x000fe40000000048 */
[----:B------:R-:W-:Y:S02]  /*137a0*/  SHF.R.U32.HI R75, RZ, 0x10, R75 ;  /* 0x00000010ff4b7819 */ /* 0x000fe4000001164b */
[----:B------:R-:W-:Y:S02]  /*137b0*/  PRMT R32, R21, 0x5410, R32 ;  /* 0x0000541015207816 */ /* 0x000fe40000000020 */
[C---:B------:R-:W-:Y:S02]  /*137c0*/  PRMT R27, R86.reuse, 0x5410, R27 ;  /* 0x00005410561b7816 */ /* 0x040fe4000000001b */
[----:B------:R-:W-:Y:S02]  /*137d0*/  PRMT R86, R86, 0x5432, R75 ;  /* 0x0000543256567816 */ /* 0x000fe4000000004b */
[----:B------:R-:W-:-:S02]  /*137e0*/  LOP3.LUT R25, R25, 0xffff0000, RZ, 0xc0, !PT ;  /* 0xffff000019197812 */ /* 0x000fc400078ec0ff */
[----:B----4-:R-:W-:-:S04]  /*137f0*/  LEA.HI R33, R33, R4, RZ, 0x1d ;  /* 0x0000000421217211 */ /* 0x010fc800078fe8ff */
[----:B------:R-:W-:Y:S01]  /*13800*/  SHF.R.S32.HI R4, RZ, 0x1f, R33 ;  /* 0x0000001fff047819 */ /* 0x000fe20000011421 */
[----:B------:R-:W-:-:S03]  /*13810*/  IMAD.SHL.U32 R0, R33, 0x8, RZ ;  /* 0x0000000821007824 */ /* 0x000fc600078e00ff */
[----:B------:R-:W-:Y:S01]  /*13820*/  LEA.HI R4, R4, R33, RZ, 0x3 ;  /* 0x0000002104047211 */ /* 0x000fe200078f18ff */
[----:B------:R-:W-:Y:S01]  /*13830*/  IMAD.U32 R33, R32, 0x10000, RZ ;  /* 0x0001000020217824 */ /* 0x000fe200078e00ff */
[----:B------:R-:W-:Y:S02]  /*13840*/  LOP3.LUT R0, R5, 0x38, R0, 0xf8, !PT ;  /* 0x0000003805007812 */ /* 0x000fe400078ef800 */
[----:B------:R-:W-:Y:S01]  /*13850*/  SHF.R.U32.HI R5, RZ, 0x3, R5 ;  /* 0x00000003ff057819 */ /* 0x000fe20000011605 */
[----:B------:R-:W-:Y:S01]  /*13860*/  IMAD.SHL.U32 R4, R4, 0x400, RZ ;  /* 0x0000040004047824 */ /* 0x000fe200078e00ff */
[----:B------:R-:W-:Y:S02]  /*13870*/  LOP3.LUT R32, R32, 0xffff0000, RZ, 0xc0, !PT ;  /* 0xffff000020207812 */ /* 0x000fe400078ec0ff */
[----:B------:R-:W-:Y:S02]  /*13880*/  LOP3.LUT R0, R0, R5, RZ, 0x3c, !PT ;  /* 0x0000000500007212 */ /* 0x000fe400078e3cff */
[----:B------:R-:W-:-:S04]  /*13890*/  LOP3.LUT R3, R4, 0x7fffe000, RZ, 0xc0, !PT ;  /* 0x7fffe00004037812 */ /* 0x000fc800078ec0ff */
[----:B------:R-:W-:Y:S02]  /*138a0*/  IADD3 R3, R0, R3, R6 ;  /* 0x0000000300037210 */ /* 0x000fe40007ffe006 */
[----:B---3--:R-:W1:Y:S03]  /*138b0*/  LDS.128 R4, [R38] ;  /* 0x0000000026047984 */ /* 0x008e660000000c00 */
[----:B------:R-:W-:Y:S01]  /*138c0*/  IMAD R0, R3, 0x2, R16 ;  /* 0x0000000203007824 */ /* 0x000fe200078e0210 */
[--C-:B------:R-:W-:Y:S02]  /*138d0*/  SHF.R.U64 R3, R8, 0x10, R9.reuse ;  /* 0x0000001008037819 */ /* 0x100fe40000001209 */
[----:B------:R-:W-:Y:S02]  /*138e0*/  SHF.R.U32.HI R9, RZ, 0x10, R9 ;  /* 0x00000010ff097819 */ /* 0x000fe40000011609 */
[----:B------:R-:W2:Y:S01]  /*138f0*/  LDS.128 R12, [R0+0x10400] ;  /* 0x01040000000c7984 */ /* 0x000ea20000000c00 */
[----:B------:R-:W-:-:S02]  /*13900*/  PRMT R28, R84, 0x5432, R3 ;  /* 0x00005432541c7816 */ /* 0x000fc40000000003 */
[----:B------:R-:W-:Y:S02]  /*13910*/  PRMT R84, R84, 0x5410, R9 ;  /* 0x0000541054547816 */ /* 0x000fe40000000009 */
[----:B------:R-:W-:Y:S01]  /*13920*/  SHF.R.U64 R8, R10, 0x10, R11 ;  /* 0x000000100a087819 */ /* 0x000fe2000000120b */
[----:B------:R-:W-:Y:S02]  /*13930*/  IMAD.U32 R30, R28, 0x10000, RZ ;  /* 0x000100001c1e7824 */ /* 0x000fe400078e00ff */
[C---:B------:R-:W-:Y:S01]  /*13940*/  IMAD.U32 R29, R84.reuse, 0x10000, RZ ;  /* 0x00010000541d7824 */ /* 0x040fe200078e00ff */
[----:B------:R-:W-:Y:S02]  /*13950*/  PRMT R31, R21, 0x5432, R8 ;  /* 0x00005432151f7816 */ /* 0x000fe40000000008 */
        /* <DEDUP_REMOVED lines=13> */
[C---:B------:R-:W-:Y:S01]  /*13a30*/  FMUL.FTZ R34, R11.reuse, R30 ;  /* 0x0000001e0b227220 */ /* 0x040fe20000410000 */
[----:B------:R-:W-:Y:S01]  /*13a40*/  FMUL.FTZ R36, R11, R26 ;  /* 0x0000001a0b247220 */ /* 0x000fe20000410000 */
[----:B------:R-:W-:-:S02]  /*13a50*/  IMAD.U32 R11, R85, 0x10000, RZ ;  /* 0x00010000550b7824 */ /* 0x000fc400078e00ff */
[C---:B------:R-:W-:Y:S01]  /*13a60*/  FMUL.FTZ R35, R20.reuse, R29 ;  /* 0x0000001d14237220 */ /* 0x040fe20000410000 */
[----:B------:R-:W-:Y:S02]  /*13a70*/  IMAD.U32 R24, R15, 0x10000, RZ ;  /* 0x000100000f187824 */ /* 0x000fe400078e00ff */
[C---:B------:R-:W-:Y:S01]  /*13a80*/  FFMA.FTZ R34, R3.reuse, R26, -R34 ;  /* 0x0000001a03227223 */ /* 0x040fe20000010822 */
[----:B------:R-:W-:Y:S01]  /*13a90*/  FFMA.FTZ R36, R3, R30, R36 ;  /* 0x0000001e03247223 */ /* 0x000fe20000010024 */
[-C--:B------:R-:W-:Y:S01]  /*13aa0*/  FMUL.FTZ R37, R20, R11.reuse ;  /* 0x0000000b14257220 */ /* 0x080fe20000410000 */
[----:B------:R-:W-:Y:S01]  /*13ab0*/  FFMA.FTZ R35, R8, R11, -R35 ;  /* 0x0000000b08237223 */ /* 0x000fe20000010823 */
[----:B------:R-:W-:Y:S02]  /*13ac0*/  IMAD.U32 R3, R86, 0x10000, RZ ;  /* 0x0001000056037824 */ /* 0x000fe400078e00ff */
[----:B------:R-:W-:Y:S01]  /*13ad0*/  FMUL.FTZ R39, R24, R33 ;  /* 0x0000002118277220 */ /* 0x000fe20000410000 */
[----:B------:R-:W-:Y:S01]  /*13ae0*/  LOP3.LUT R11, R28, 0xffff0000, RZ, 0xc0, !PT ;  /* 0xffff00001c0b7812 */ /* 0x000fe200078ec0ff */
[----:B------:R-:W-:Y:S01]  /*13af0*/  FFMA.FTZ R37, R8, R29, R37 ;  /* 0x0000001d08257223 */ /* 0x000fe20000010025 */
[-C--:B------:R-:W-:Y:S01]  /*13b00*/  FMUL.FTZ R24, R24, R3.reuse ;  /* 0x0000000318187220 */ /* 0x080fe20000410000 */
[----:B------:R-:W-:Y:S01]  /*13b10*/  FFMA.FTZ R39, R10, R3, -R39 ;  /* 0x000000030a277223 */ /* 0x000fe20000010827 */
[----:B------:R-:W-:Y:S01]  /*13b20*/  LOP3.LUT R8, R85, 0xffff0000, RZ, 0xc0, !PT ;  /* 0xffff000055087812 */ /* 0x000fe200078ec0ff */
[C---:B------:R-:W-:Y:S01]  /*13b30*/  FMUL.FTZ R3, R12.reuse, R11 ;  /* 0x0000000b0c037220 */ /* 0x040fe20000410000 */
[----:B------:R-:W-:Y:S01]  /*13b40*/  FMUL.FTZ R29, R12, R25 ;  /* 0x000000190c1d7220 */ /* 0x000fe20000410000 */
[----:B------:R-:W-:-:S02]  /*13b50*/  IMAD.U32 R21, R14, 0x10000, RZ ;  /* 0x000100000e157824 */ /* 0x000fc400078e00ff */
[----:B------:R-:W-:Y:S01]  /*13b60*/  FFMA.FTZ R24, R10, R33, R24 ;  /* 0x000000210a187223 */ /* 0x000fe20000010018 */
[----:B------:R-:W-:Y:S02]  /*13b70*/  IMAD.U32 R12, R31, 0x10000, RZ ;  /* 0x000100001f0c7824 */ /* 0x000fe400078e00ff */
[----:B------:R-:W-:Y:S01]  /*13b80*/  FMUL.FTZ R20, R13, R84 ;  /* 0x000000540d147220 */ /* 0x000fe20000410000 */
[C---:B------:R-:W-:Y:S01]  /*13b90*/  FFMA.FTZ R3, R4.reuse, R25, -R3 ;  /* 0x0000001904037223 */ /* 0x040fe20000010803 */
[----:B------:R-:W-:Y:S02]  /*13ba0*/  IMAD.U32 R10, R27, 0x10000, RZ ;  /* 0x000100001b0a7824 */ /* 0x000fe400078e00ff */
[----:B------:R-:W-:Y:S01]  /*13bb0*/  FFMA.FTZ R29, R4, R11, R29 ;  /* 0x0000000b041d7223 */ /* 0x000fe2000001001d */
[----:B------:R-:W-:Y:S01]  /*13bc0*/  LOP3.LUT R14, R14, 0xffff0000, RZ, 0xc0, !PT ;  /* 0xffff00000e0e7812 */ /* 0x000fe200078ec0ff */
[----:B------:R-:W-:Y:S01]  /*13bd0*/  FMUL.FTZ R13, R13, R8 ;  /* 0x000000080d0d7220 */ /* 0x000fe20000410000 */
[----:B------:R-:W-:Y:S01]  /*13be0*/  LOP3.LUT R15, R15, 0xffff0000, RZ, 0xc0, !PT ;  /* 0xffff00000f0f7812 */ /* 0x000fe200078ec0ff */
[----:B------:R-:W-:Y:S01]  /*13bf0*/  FMUL.FTZ R4, R21, R12 ;  /* 0x0000000c15047220 */ /* 0x000fe20000410000 */
[----:B------:R-:W-:Y:S01]  /*13c00*/  LOP3.LUT R31, R31, 0xffff0000, RZ, 0xc0, !PT ;  /* 0xffff00001f1f7812 */ /* 0x000fe200078ec0ff */
[----:B------:R-:W-:Y:S01]  /*13c10*/  FFMA.FTZ R20, R5, R8, -R20 ;  /* 0x0000000805147223 */ /* 0x000fe20000010814 */
[----:B------:R-:W-:Y:S01]  /*13c20*/  LOP3.LUT R27, R27, 0xffff0000, RZ, 0xc0, !PT ;  /* 0xffff00001b1b7812 */ /* 0x000fe200078ec0ff */
[----:B------:R-:W-:Y:S01]  /*13c30*/  FMUL.FTZ R8, R21, R10 ;  /* 0x0000000a15087220 */ /* 0x000fe20000410000 */
[----:B------:R-:W-:Y:S01]  /*13c40*/  LOP3.LUT R86, R86, 0xffff0000, RZ, 0xc0, !PT ;  /* 0xffff000056567812 */ /* 0x000fe200078ec0ff */
[----:B------:R-:W-:Y:S01]  /*13c50*/  FFMA.FTZ R84, R5, R84, R13 ;  /* 0x0000005405547223 */ /* 0x000fe2000001000d */
[----:B------:R-:W-:Y:S01]  /*13c60*/  FFMA.FTZ R10, R9, R10, -R4 ;  /* 0x0000000a090a7223 */ /* 0x000fe20000010804 */
[C---:B------:R-:W-:Y:S01]  /*13c70*/  FMUL.FTZ R5, R14.reuse, R31 ;  /* 0x0000001f0e057220 */ /* 0x040fe20000410000 */
[C---:B------:R-:W-:Y:S01]  /*13c80*/  FMUL.FTZ R4, R15.reuse, R32 ;  /* 0x000000200f047220 */ /* 0x040fe20000410000 */
[-C--:B------:R-:W-:Y:S01]  /*13c90*/  FMUL.FTZ R14, R14, R27.reuse ;  /* 0x0000001b0e0e7220 */ /* 0x080fe20000410000 */
[-C--:B------:R-:W-:Y:S01]  /*13ca0*/  FMUL.FTZ R15, R15, R86.reuse ;  /* 0x000000560f0f7220 */ /* 0x080fe20000410000 */
[C---:B------:R-:W-:Y:S01]  /*13cb0*/  FFMA.FTZ R27, R6.reuse, R27, -R5 ;  /* 0x0000001b061b7223 */ /* 0x040fe20000010805 */
[----:B------:R-:W-:Y:S01]  /*13cc0*/  FFMA.FTZ R86, R7, R86, -R4 ;  /* 0x0000005607567223 */ /* 0x000fe20000010804 */
[----:B------:R-:W-:Y:S01]  /*13cd0*/  FFMA.FTZ R12, R9, R12, R8 ;  /* 0x0000000c090c7223 */ /* 0x000fe20000010008 */
        /* <DEDUP_REMOVED lines=12> */
.L_x_1683:
[----:B------:R-:W-:Y:S05]  /*13da0*/  BSYNC B0 ;  /* 0x0000000000007941 */ /* 0x000fea0003800000 */
.L_x_1643:
[----:B------:R-:W-:Y:S01]  /*13db0*/  @!PT LDS RZ, [RZ] ;  /* 0x00000000fffff984 */ /* 0x000fe20000000800 */
[----:B------:R-:W-:Y:S01]  /*13dc0*/  @!PT LDS RZ, [RZ] ;  /* 0x00000000fffff984 */ /* 0x000fe20000000800 */
[----:B------:R-:W-:Y:S01]  /*13dd0*/  @!PT LDS RZ, [RZ] ;  /* 0x00000000fffff984 */ /* 0x000fe20000000800 */
[----:B------:R-:W-:Y:S01]  /*13de0*/  @!PT LDS RZ, [RZ] ;  /* 0x00000000fffff984 */ /* 0x000fe20000000800 */
[----:B------:R2:W-:Y:S06]  /*13df0*/  MEMBAR.ALL.CTA ;  /* 0x0000000000007992 */ /* 0x0005ec0000008000 */
[----:B--2---:R-:W2:Y:S01]  /*13e00*/  FENCE.VIEW.ASYNC.S ;  /* 0x00000000000073c6 */ /* 0x004ea20000000000 */
[----:B------:R-:W-:Y:S05]  /*13e10*/  WARPSYNC.ALL ;  /* 0x0000000000007948 */ /* 0x000fea0003800000 */
[----:B--2---:R-:W-:Y:S06]  /*13e20*/  BAR.SYNC.DEFER_BLOCKING 0xd, 0x100 ;  /* 0x0344000000007b1d */ /* 0x004fec0000010000 */
.L_x_1640:
[----:B-1--4-:R-:W2:Y:S02]  /*13e30*/  LDL R0, [R1+0x20] ;  /* 0x0000200001007983 */ /* 0x012ea40000100800 */
[----:B--2---:R-:W-:-:S13]  /*13e40*/  R2UR UR4, R0 ;  /* 0x00000000000472ca */ /* 0x004fda00000e0000 */
[----:B------:R-:W-:-:S05]  /*13e50*/  IMAD.U32 R0, RZ, RZ, UR4 ;  /* 0x00000004ff007e24 */ /* 0x000fca000f8e00ff */
[----:B------:R-:W-:-:S13]  /*13e60*/  ISETP.NE.AND P0, PT, R0, 0x3, PT ;  /* 0x000000030000780c */ /* 0x000fda0003f05270 */
[----:B------:R-:W-:Y:S05]  /*13e70*/  @!P0 BRA `(.L_x_1718) ;  /* 0x0000000000048947 */ /* 0x000fea0003800000 */
[----:B------:R-:W-:Y:S01]  /*13e80*/  BPT.TRAP 0x1 ;  /* 0x000000040000795c */ /* 0x000fe20000300000 */
.L_x_1718:
[----:B------:R-:W-:Y:S01]  /*13e90*/  IMAD R59, R22, 0x8, R16 ;  /* 0x00000008163b7824 */ /* 0x000fe200078e0210 */
[----:B------:R-:W-:-:S04]  /*13ea0*/  SHF.L.U32 R0, R205, 0x1f, RZ ;  /* 0x0000001fcd007819 */ /* 0x000fc800000006ff */
[----:B------:R1:W2:Y:S01]  /*13eb0*/  SYNCS.PHASECHK.TRANS64.TRYWAIT P2, [R59+URZ+0x30830], R0 ;  /* 0x030830003b0075a7 */ /* 0x0002a2000804017f */
[----:B------:R-:W-:Y:S05]  /*13ec0*/  @!P0 BRA `(.L_x_1719) ;  /* 0x0000000000048947 */ /* 0x000fea0003800000 */
[----:B------:R-:W-:Y:S01]  /*13ed0*/  BPT.TRAP 0x1 ;  /* 0x000000040000795c */ /* 0x000fe20000300000 */
.L_x_1719:
[----:B0-----:R-:W0:Y:S02]  /*13ee0*/  S2R R3, SR_TID.X ;  /* 0x0000000000037919 */ /* 0x001e240000002100 */
[----:B0-----:R-:W-:-:S04]  /*13ef0*/  LOP3.LUT R3, R3, 0x7f, RZ, 0xc0, !PT ;  /* 0x0000007f03037812 */ /* 0x001fc800078ec0ff */
[----:B------:R-:W-:Y:S01]  /*13f00*/  ISETP.NE.AND P1, PT, R3, RZ, PT ;  /* 0x000000ff0300720c */ /* 0x000fe20003f25270 */
[----:B--2---:R-:W-:-:S12]  /*13f10*/  @P2 BRA `(.L_x_1720) ;  /* 0x0000000000082947 */ /* 0x004fd80003800000 */
[----:B------:R-:W0:Y:S02]  /*13f20*/  SYNCS.PHASECHK.TRANS64.TRYWAIT P2, [R59+URZ+0x30830], R0 ;  /* 0x030830003b0075a7 */ /* 0x000e24000804017f */
[----:B0-----:R-:W-:Y:S05]  /*13f30*/  @!P2 BRA `(.L_x_1721) ;  /* 0x000001b40048a947 */ /* 0x001fea0003800000 */
.L_x_1720:
[----:B------:R-:W-:Y:S05]  /*13f40*/  WARPSYNC.ALL ;  /* 0x0000000000007948 */ /* 0x000fea0003800000 */
[----:B01----:R-:W-:Y:S01]  /*13f50*/  VIADD R0, R16, 0x20400 ;  /* 0x0002040010007836 */ /* 0x003fe20000000000 */
[----:B------:R-:W-:-:S04]  /*13f60*/  LOP3.LUT R6, R2, 0x10000, RZ, 0xfc, !PT ;  /* 0x0001000002067812 */ /* 0x000fc800078efcff */
[----:B------:R-:W-:-:S04]  /*13f70*/  SHF.R.U32.HI R0, RZ, 0x4, R0 ;  /* 0x00000004ff007819 */ /* 0x000fc80000011600 */
[----:B------:R-:W-:-:S04]  /*13f80*/  LOP3.LUT R0, R0, 0x3fff, RZ, 0xc0, !PT ;  /* 0x00003fff00007812 */ /* 0x000fc800078ec0ff */
[----:B------:R-:W-:Y:S01]  /*13f90*/  LOP3.LUT R4, R0, 0x10000, RZ, 0xfc, !PT ;  /* 0x0001000000047812 */ /* 0x000fe200078efcff */
[----:B------:R-:W-:Y:S02]  /*13fa0*/  IMAD.MOV.U32 R7, RZ, RZ, 0x40000040 ;  /* 0x40000040ff077424 */ /* 0x000fe400078e00ff */
[----:B------:R-:W-:Y:S01]  /*13fb0*/  IMAD.MOV.U32 R3, RZ, RZ, 0x40000040 ;  /* 0x40000040ff037424 */ /* 0x000fe200078e00ff */
[----:B------:R-:W-:Y:S01]  /*13fc0*/  R2UR UR4, R6 ;  /* 0x00000000060472ca */ /* 0x000fe200000e0000 */
[----:B------:R-:W-:Y:S01]  /*13fd0*/  IMAD R2, R22, 0x800, R4 ;  /* 0x0000080016027824 */ /* 0x000fe200078e0204 */
[----:B------:R-:W-:Y:S01]  /*13fe0*/  R2UR UR5, R7 ;  /* 0x00000000070572ca */ /* 0x000fe200000e0000 */
[----:B---3-5:R-:W-:Y:S01]  /*13ff0*/  WARPGROUP.ARRIVE ;  /* 0x00000000000079c5 */ /* 0x028fe20000000000 */
[----:B------:R-:W-:Y:S01]  /*14000*/  R2UR UR7, R3 ;  /* 0x00000000030772ca */ /* 0x000fe200000e0000 */
[----:B------:R0:W-:Y:S01]  /*14010*/  STL [R1], R4 ;  /* 0x0000000401007387 */ /* 0x0001e20000100800 */
[----:B------:R-:W-:Y:S01]  /*14020*/  R2UR UR6, R2 ;  /* 0x00000000020672ca */ /* 0x000fe200000e0000 */
[----:B------:R-:W-:Y:S01]  /*14030*/  VIADD R224, R6, 0x2 ;  /* 0x0000000206e07836 */ /* 0x000fe20000000000 */
[----:B------:R-:W1:Y:S01]  /*14040*/  LDC R0, c[0x0][0x448] ;  /* 0x00011200ff007b82 */ /* 0x000e620000000800 */
[----:B------:R-:W-:Y:S01]  /*14050*/  IMAD.MOV.U32 R225, RZ, RZ, 0x40000040 ;  /* 0x40000040ffe17424 */ /* 0x000fe200078e00ff */
[----:B------:R-:W2:Y:S01]  /*14060*/  LDL R56, [R1+0x34] ;  /* 0x0000340001387983 */ /* 0x000ea20000100800 */
[----:B------:R-:W-:-:S02]  /*14070*/  IMAD.MOV.U32 R5, RZ, RZ, 0x40000040 ;  /* 0x40000040ff057424 */ /* 0x000fc400078e00ff */
[----:B------:R-:W-:Y:S01]  /*14080*/  VIADD R222, R6, 0x4 ;  /* 0x0000000406de7836 */ /* 0x000fe20000000000 */
[----:B------:R-:W2:Y:S01]  /*14090*/  LDL R80, [R1+0x14] ;  /* 0x0000140001507983 */ /* 0x000ea20000100800 */
[----:B0-----:R-:W-:Y:S02]  /*140a0*/  VIADD R4, R2, 0x2 ;  /* 0x0000000202047836 */ /* 0x001fe40000000000 */
[----:B------:R-:W-:Y:S02]  /*140b0*/  IMAD.MOV.U32 R223, RZ, RZ, 0x40000040 ;  /* 0x40000040ffdf7424 */ /* 0x000fe400078e00ff */
[----:B------:R-:W-:Y:S01]  /*140c0*/  HGMMA.64x64x16.F32.BF16 R24, gdesc[UR4], RZ, !UPT, gsb0 ;  /* 0x00e00000041879f0 */ /* 0x000fe2000c0018ff */
[----:B------:R-:W-:Y:S01]  /*140d0*/  R2UR UR4, R224 ;  /* 0x00000000e00472ca */ /* 0x000fe200000e0000 */
[----:B------:R-:W-:Y:S01]  /*140e0*/  VIADD R218, R6, 0x6 ;  /* 0x0000000606da7836 */ /* 0x000fe20000000000 */
[----:B------:R-:W-:Y:S01]  /*140f0*/  R2UR UR5, R225 ;  /* 0x00000000e10572ca */ /* 0x000fe200000e0000 */
[----:B------:R-:W-:Y:S01]  /*14100*/  IMAD.MOV.U32 R219, RZ, RZ, 0x40000040 ;  /* 0x40000040ffdb7424 */ /* 0x000fe200078e00ff */
[----:B------:R-:W-:Y:S01]  /*14110*/  R2UR UR6, R4 ;  /* 0x00000000040672ca */ /* 0x000fe200000e0000 */
[----:B------:R-:W-:Y:S01]  /*14120*/  VIADD R4, R2, 0x4 ;  /* 0x0000000402047836 */ /* 0x000fe20000000000 */
[----:B------:R-:W-:Y:S01]  /*14130*/  R2UR UR7, R5 ;  /* 0x00000000050772ca */ /* 0x000fe200000e0000 */
[----:B------:R-:W-:-:S02]  /*14140*/  IMAD.MOV.U32 R5, RZ, RZ, 0x40000040 ;  /* 0x40000040ff057424 */ /* 0x000fc400078e00ff */
[----:B------:R-:W-:Y:S02]  /*14150*/  VIADD R216, R6, 0x400 ;  /* 0x0000040006d87836 */ /* 0x000fe40000000000 */
[----:B------:R-:W-:Y:S01]  /*14160*/  IMAD.MOV.U32 R217, RZ, RZ, 0x40000040 ;  /* 0x40000040ffd97424 */ /* 0x000fe200078e00ff */
[----:B-1----:R-:W-:Y:S01]  /*14170*/  ISETP.NE.AND P2, PT, R0, 0x1, PT ;  /* 0x000000010000780c */ /* 0x002fe20003f45270 */
[C---:B------:R-:W-:Y:S02]  /*14180*/  VIADD R214, R6.reuse, 0x402 ;  /* 0x0000040206d67836 */ /* 0x040fe40000000000 */
[----:B------:R-:W-:Y:S02]  /*14190*/  IMAD.MOV.U32 R215, RZ, RZ, 0x40000040 ;  /* 0x40000040ffd77424 */ /* 0x000fe400078e00ff */
[----:B------:R-:W-:Y:S02]  /*141a0*/  VIADD R212, R6, 0x404 ;  /* 0x0000040406d47836 */ /* 0x000fe40000000000 */
[----:B------:R-:W-:-:S02]  /*141b0*/  IMAD.MOV.U32 R213, RZ, RZ, 0x40000040 ;  /* 0x40000040ffd57424 */ /* 0x000fc400078e00ff */
[C---:B------:R-:W-:Y:S02]  /*141c0*/  VIADD R210, R6.reuse, 0x406 ;  /* 0x0000040606d27836 */ /* 0x040fe40000000000 */
[----:B------:R-:W-:Y:S02]  /*141d0*/  IMAD.MOV.U32 R211, RZ, RZ, 0x40000040 ;  /* 0x40000040ffd37424 */ /* 0x000fe400078e00ff */
        /* <DEDUP_REMOVED lines=16> */
[----:B------:R-:W-:Y:S01]  /*142e0*/  IMAD.MOV.U32 R9, RZ, RZ, 0x40000040 ;  /* 0x40000040ff097424 */ /* 0x000fe200078e00ff */
[----:B------:R-:W-:Y:S02]  /*142f0*/  WARPGROUP.DEPBAR.LE gsb0, 0x0 ;  /* 0x00008000000079c5 */ /* 0x000fe40000010000 */
[----:B------:R-:W-:-:S06]  /*14300*/  WARPGROUP.ARRIVE ;  /* 0x00000000000079c5 */ /* 0x000fcc0000000000 */
[----:B------:R-:W-:Y:S01]  /*14310*/  HGMMA.64x64x16.F32.BF16 R24, gdesc[UR4], R24, gsb0 ;  /* 0x00e00000041879f0 */ /* 0x000fe20008001818 */
[----:B------:R-:W-:Y:S02]  /*14320*/  R2UR UR4, R222 ;  /* 0x00000000de0472ca */ /* 0x000fe400000e0000 */
[----:B------:R-:W-:Y:S02]  /*14330*/  R2UR UR5, R223 ;  /* 0x00000000df0572ca */ /* 0x000fe400000e0000 */
[----:B------:R-:W-:Y:S01]  /*14340*/  R2UR UR6, R4 ;  /* 0x00000000040672ca */ /* 0x000fe200000e0000 */
[----:B------:R-:W-:Y:S01]  /*14350*/  VIADD R4, R2, 0x6 ;  /* 0x0000000602047836 */ /* 0x000fe20000000000 */
[----:B------:R-:W-:Y:S01]  /*14360*/  R2UR UR7, R5 ;  /* 0x00000000050772ca */ /* 0x000fe200000e0000 */
[----:B------:R-:W-:Y:S01]  /*14370*/  IMAD.MOV.U32 R5, RZ, RZ, 0x40000040 ;  /* 0x40000040ff057424 */ /* 0x000fe200078e00ff */
[----:B------:R-:W-:Y:S02]  /*14380*/  WARPGROUP.DEPBAR.LE gsb0, 0x0 ;  /* 0x00008000000079c5 */ /* 0x000fe40000010000 */
[----:B------:R-:W-:-:S09]  /*14390*/  WARPGROUP.ARRIVE ;  /* 0x00000000000079c5 */ /* 0x000fd20000000000 */
        /* <DEDUP_REMOVED lines=94> */
[C---:B------:R-:W-:Y:S01]  /*14980*/  VIADD R4, R2.reuse, 0x604 ;  /* 0x0000060402047836 */ /* 0x040fe20000000000 */
[----:B------:R-:W-:Y:S01]  /*14990*/  R2UR UR7, R5 ;  /* 0x00000000050772ca */ /* 0x000fe200000e0000 */
[----:B------:R-:W-:Y:S02]  /*149a0*/  IMAD.MOV.U32 R5, RZ, RZ, 0x40000040 ;  /* 0x40000040ff057424 */ /* 0x000fe400078e00ff */
[----:B------:R-:W-:Y:S01]  /*149b0*/  VIADD R2, R2, 0x606 ;  /* 0x0000060602027836 */ /* 0x000fe20000000000 */
[----:B------:R-:W-:-:S02]  /*149c0*/  WARPGROUP.DEPBAR.LE gsb0, 0x0 ;  /* 0x00008000000079c5 */ /* 0x000fc40000010000 */
[----:B------:R-:W-:-:S07]  /*149d0*/  WARPGROUP.ARRIVE ;  /* 0x00000000000079c5 */ /* 0x000fce0000000000 */
[----:B------:R-:W-:Y:S01]  /*149e0*/  HGMMA.64x64x16.F32.BF16 R24, gdesc[UR4], R24, gsb0 ;  /* 0x00e00000041879f0 */ /* 0x000fe20008001818 */
[----:B------:R-:W-:Y:S02]  /*149f0*/  R2UR UR4, R10 ;  /* 0x000000000a0472ca */ /* 0x000fe400000e0000 */
[----:B------:R-:W-:Y:S02]  /*14a00*/  R2UR UR5, R11 ;  /* 0x000000000b0572ca */ /* 0x000fe400000e0000 */
[----:B------:R-:W-:Y:S01]  /*14a10*/  R2UR UR6, R4 ;  /* 0x00000000040672ca */ /* 0x000fe200000e0000 */
[----:B--2---:R-:W-:Y:S01]  /*14a20*/  IMAD.IADD R4, R56, 0x1, R80 ;  /* 0x0000000138047824 */ /* 0x004fe200078e0250 */
[----:B------:R-:W-:Y:S01]  /*14a30*/  R2UR UR7, R5 ;  /* 0x00000000050772ca */ /* 0x000fe200000e0000 */
[----:B------:R-:W0:Y:S08]  /*14a40*/  LDC.64 R56, c[0x0][0x9e0] ;  /* 0x00027800ff387b82 */ /* 0x000e300000000a00 */
[----:B------:R-:W1:Y:S01]  /*14a50*/  @P2 LDC R5, c[0x0][0x450] ;  /* 0x00011400ff052b82 */ /* 0x000e620000000800 */
[----:B0-----:R-:W-:Y:S01]  /*14a60*/  ISETP.GE.AND P3, PT, R57, 0x1, PT ;  /* 0x000000013900780c */ /* 0x001fe20003f66270 */
[----:B------:R-:W-:-:S02]  /*14a70*/  WARPGROUP.DEPBAR.LE gsb0, 0x0 ;  /* 0x00008000000079c5 */ /* 0x000fc40000010000 */
[----:B------:R-:W-:-:S06]  /*14a80*/  WARPGROUP.ARRIVE ;  /* 0x00000000000079c5 */ /* 0x000fcc0000000000 */
[----:B------:R-:W-:Y:S01]  /*14a90*/  HGMMA.64x64x16.F32.BF16 R24, gdesc[UR4], R24, gsb0 ;  /* 0x00e00000041879f0 */ /* 0x000fe20008001818 */
[----:B------:R-:W-:Y:S02]  /*14aa0*/  R2UR UR6, R2 ;  /* 0x00000000020672ca */ /* 0x000fe400000e0000 */
[----:B------:R-:W-:Y:S02]  /*14ab0*/  R2UR UR7, R3 ;  /* 0x00000000030772ca */ /* 0x000fe400000e0000 */
[----:B------:R-:W-:Y:S01]  /*14ac0*/  R2UR UR4, R8 ;  /* 0x00000000080472ca */ /* 0x000fe200000e0000 */
[----:B------:R-:W0:Y:S01]  /*14ad0*/  @P2 LDC R3, c[0x0][0x44c] ;  /* 0x00011300ff032b82 */ /* 0x000e220000000800 */
[----:B------:R-:W-:Y:S01]  /*14ae0*/  R2UR UR5, R9 ;  /* 0x00000000090572ca */ /* 0x000fe200000e0000 */
[----:B0-----:R-:W-:-:S04]  /*14af0*/  @P2 IMAD.HI.U32 R0, R4, R3, RZ ;  /* 0x0000000304002227 */ /* 0x001fc800078e00ff */
[----:B------:R-:W-:Y:S01]  /*14b00*/  IMAD.MOV.U32 R3, RZ, RZ, -0x40 ;  /* 0xffffffc0ff037424 */ /* 0x000fe200078e00ff */
[----:B-1----:R-:W-:Y:S01]  /*14b10*/  @P2 SHF.R.U32.HI R4, RZ, R5, R0 ;  /* 0x00000005ff042219 */ /* 0x002fe20000011600 */
[----:B------:R-:W-:Y:S02]  /*14b20*/  @!P1 VIADD R0, R59, 0x30840 ;  /* 0x000308403b009836 */ /* 0x000fe40000000000 */
[----:B------:R-:W-:Y:S02]  /*14b30*/  IMAD R58, R204, R3, 0x40 ;  /* 0x00000040cc3a7424 */ /* 0x000fe400078e0203 */
[----:B------:R-:W0:Y:S01]  /*14b40*/  SHFL.IDX PT, R66, R4, RZ, 0x1c1f ;  /* 0x001c1fff04427589 */ /* 0x000e2200000e0000 */
[----:B------:R-:W-:Y:S02]  /*14b50*/  @!P1 PRMT R0, RZ, 0x654, R0 ;  /* 0x00000654ff009816 */ /* 0x000fe40000000000 */
[----:B------:R-:W-:Y:S01]  /*14b60*/  IADD3 R60, -R229, R221, R58 ;  /* 0x000000dde53c7210 */ /* 0x000fe20007ffe13a */
[----:B------:R-:W-:-:S02]  /*14b70*/  WARPGROUP.DEPBAR.LE gsb0, 0x0 ;  /* 0x00008000000079c5 */ /* 0x000fc40000010000 */
[----:B------:R-:W-:-:S06]  /*14b80*/  WARPGROUP.ARRIVE ;  /* 0x00000000000079c5 */ /* 0x000fcc0000000000 */
[----:B------:R-:W-:Y:S01]  /*14b90*/  HGMMA.64x64x16.F32.BF16 R24, gdesc[UR4], R24, gsb0 ;  /* 0x00e00000041879f0 */ /* 0x000fe20008001818 */
[----:B------:R-:W-:Y:S02]  /*14ba0*/  ULDC UR4, c[0x0][0x9dc] ;  /* 0x0002770000047ab9 */ /* 0x000fe40000000800 */
[----:B------:R-:W-:-:S05]  /*14bb0*/  IMAD.U32 R232, RZ, RZ, UR4 ;  /* 0x00000004ffe87e24 */ /* 0x000fca000f8e00ff */
[----:B------:R-:W-:Y:S01]  /*14bc0*/  LOP3.LUT R2, RZ, R232, RZ, 0x33, !PT ;  /* 0x000000e8ff027212 */ /* 0x000fe200078e33ff */
[----:B------:R-:W-:Y:S02]  /*14bd0*/  WARPGROUP.DEPBAR.LE gsb0, 0x0 ;  /* 0x00008000000079c5 */ /* 0x000fe40000010000 */
[----:B------:R1:W-:Y:S02]  /*14be0*/  @!P1 SYNCS.ARRIVE.TRANS64.RED.A1T0 RZ, [R0+URZ], RZ ;  /* 0x000000ff00ff99a7 */ /* 0x0003e4000810043f */
[----:B-1----:R-:W-:-:S04]  /*14bf0*/  IADD3 R0, -R229, 0x1, R58 ;  /* 0x00000001e5007810 */ /* 0x002fc80007ffe13a */
[----:B------:R-:W-:Y:S02]  /*14c00*/  IADD3 R73, -R220, R0, R221 ;  /* 0x00000000dc497210 */ /* 0x000fe40007ffe1dd */
[----:B------:R-:W-:-:S03]  /*14c10*/  LEA R0, R204, 0xffffffc0, 0x6 ;  /* 0xffffffc0cc007811 */ /* 0x000fc600078e30ff */
[C---:B------:R-:W-:Y:S02]  /*14c20*/  IMAD.IADD R5, R73.reuse, 0x1, R2 ;  /* 0x0000000149057824 */ /* 0x040fe400078e0202 */
[----:B------:R-:W-:Y:S02]  /*14c30*/  IMAD.IADD R73, R73, 0x1, R56 ;  /* 0x0000000149497824 */ /* 0x000fe400078e0238 */
[----:B0-----:R-:W-:-:S03]  /*14c40*/  IMAD.IADD R64, R5, 0x1, R66 ;  /* 0x0000000105407824 */ /* 0x001fc600078e0242 */
[----:B------:R-:W-:Y:S01]  /*14c50*/  VIADDMNMX R62, R66, R73, R60, PT ;  /* 0x00000049423e7246 */ /* 0x000fe2000380013c */
[----:B------:R-:W-:Y:S06]  /*14c60*/  @!P3 BRA `(.L_x_1722) ;  /* 0x000000000050b947 */ /* 0x000fec0003800000 */
[----:B------:R-:W-:Y:S01]  /*14c70*/  IADD3 R59, -R220, R221, R66 ;  /* 0x000000dddc3b7210 */ /* 0x000fe20007ffe142 */
[----:B------:R-:W-:Y:S03]  /*14c80*/  BSSY B0, `(.L_x_1723) ;  /* 0x000000e000007945 */ /* 0x000fe60003800000 */
        /* <DEDUP_REMOVED lines=9> */
.L_x_1724:
[----:B------:R-:W-:-:S13]  /*14d20*/  ISETP.NE.AND P4, PT, R57, 0x1, PT ;  /* 0x000000013900780c */ /* 0x000fda0003f85270 */
[----:B------:R-:W0:Y:S02]  /*14d30*/  @P4 LDC.64 R2, c[0x0][0x9e8] ;  /* 0x00027a00ff024b82 */ /* 0x000e240000000a00 */
[----:B0-----:R-:W-:-:S05]  /*14d40*/  @P4 IMAD.HI.U32 R2, R59, R2, RZ ;  /* 0x000000023b024227 */ /* 0x001fca00078e00ff */
[----:B------:R-:W-:-:S07]  /*14d50*/  @P4 SHF.R.U32.HI R59, RZ, R3, R2 ;  /* 0x00000003ff3b4219 */ /* 0x000fce0000011602 */
.L_x_1725:
[----:B------:R-:W-:Y:S05]  /*14d60*/  BSYNC B0 ;  /* 0x0000000000007941 */ /* 0x000fea0003800000 */
.L_x_1723:
[----:B------:R-:W-:-:S04]  /*14d70*/  IMAD R2, R59, R57, -R0 ;  /* 0x000000393b027224 */ /* 0x000fc800078e0a00 */
[----:B------:R-:W-:-:S05]  /*14d80*/  IMAD.IADD R3, R2, 0x1, -R229 ;  /* 0x0000000102037824 */ /* 0x000fca00078e0ae5 */
[----:B------:R-:W-:Y:S02]  /*14d90*/  VIMNMX R64, R64, R3, !PT ;  /* 0x0000000340407248 */ /* 0x000fe40007fe0100 */
[----:B------:R-:W-:-:S07]  /*14da0*/  VIADDMNMX R62, R3, R57, R62, PT ;  /* 0x00000039033e7246 */ /* 0x000fce000380013e */
.L_x_1722:
[C---:B------:R-:W-:Y:S01]  /*14db0*/  ISETP.GE.AND P4, PT, R58.reuse, 0x2, PT ;  /* 0x000000023a00780c */ /* 0x040fe20003f86270 */
[----:B------:R-:W0:Y:S01]  /*14dc0*/  SHFL.IDX PT, R4, R4, 0x1, 0x1c1f ;  /* 0x003c1f0004047f89 */ /* 0x000e2200000e0000 */
[----:B------:R-:W-:Y:S02]  /*14dd0*/  ISETP.GE.AND P6, PT, R58, 0x9, PT ;  /* 0x000000093a00780c */ /* 0x000fe40003fc6270 */
[----:B------:R-:W-:Y:S02]  /*14de0*/  ISETP.GT.AND P5, PT, R64, 0x1, !P4 ;  /* 0x000000014000780c */ /* 0x000fe400067a4270 */
[----:B------:R-:W-:Y:S02]  /*14df0*/  P2R R75, PR, RZ, 0x40 ;  /* 0x00000040ff4b7803 */ /* 0x000fe40000000000 */
[----:B------:R-:W-:-:S04]  /*14e00*/  ISETP.LT.OR P5, PT, R62, 0x2, P5 ;  /* 0x000000023e00780c */ /* 0x000fc80002fa1670 */
[----:B------:R-:W-:Y:S02]  /*14e10*/  FSEL R25, R25, -INF , !P5 ;  /* 0xff80000019197808 */ /* 0x000fe40006800000 */
[----:B------:R-:W-:Y:S02]  /*14e20*/  ISETP.GT.AND P5, PT, R64, 0x8, !P6 ;  /* 0x000000084000780c */ /* 0x000fe400077a4270 */
[----:B------:R-:W-:Y:S02]  /*14e30*/  ISETP.GE.AND P6, PT, R58, 0xa, PT ;  /* 0x0000000a3a00780c */ /* 0x000fe40003fc6270 */
[----:B------:R-:W-:Y:S02]  /*14e40*/  ISETP.LT.OR P5, PT, R62, 0x9, P5 ;  /* 0x000000093e00780c */ /* 0x000fe40002fa1670 */
[----:B------:R-:W-:Y:S02]  /*14e50*/  P2R R66, PR, RZ, 0x40 ;  /* 0x00000040ff427803 */ /* 0x000fe40000000000 */
[----:B------:R-:W-:-:S02]  /*14e60*/  FSEL R59, R28, -INF , !P5 ;  /* 0xff8000001c3b7808 */ /* 0x000fc40006800000 */
[----:B------:R-:W-:Y:S01]  /*14e70*/  ISETP.GT.AND P5, PT, R64, 0x9, !P6 ;  /* 0x000000094000780c */ /* 0x000fe200077a4270 */
[----:B0-----:R-:W-:Y:S01]  /*14e80*/  IMAD.IADD R28, R5, 0x1, R4 ;  /* 0x00000001051c7824 */ /* 0x001fe200078e0204 */
[----:B------:R-:W-:Y:S02]  /*14e90*/  ISETP.GE.AND P6, PT, R58, 0x11, PT ;  /* 0x000000113a00780c */ /* 0x000fe40003fc6270 */
[----:B------:R-:W-:Y:S02]  /*14ea0*/  ISETP.LT.OR P5, PT, R62, 0xa, P5 ;  /* 0x0000000a3e00780c */ /* 0x000fe40002fa1670 */
[----:B------:R-:W-:Y:S02]  /*14eb0*/  P2R R68, PR, RZ, 0x40 ;  /* 0x00000040ff447803 */ /* 0x000fe40000000000 */
[----:B------:R-:W-:Y:S02]  /*14ec0*/  FSEL R29, R29, -INF , !P5 ;  /* 0xff8000001d1d7808 */ /* 0x000fe40006800000 */
[----:B------:R-:W-:-:S02]  /*14ed0*/  ISETP.GT.AND P5, PT, R64, 0x10, !P6 ;  /* 0x000000104000780c */ /* 0x000fc400077a4270 */
[----:B------:R-:W-:Y:S02]  /*14ee0*/  ISETP.GE.AND P6, PT, R58, 0x12, PT ;  /* 0x000000123a00780c */ /* 0x000fe40003fc6270 */
[----:B------:R-:W-:Y:S02]  /*14ef0*/  ISETP.LT.OR P5, PT, R62, 0x11, P5 ;  /* 0x000000113e00780c */ /* 0x000fe40002fa1670 */
[----:B------:R-:W-:Y:S02]  /*14f00*/  P2R R70, PR, RZ, 0x40 ;  /* 0x00000040ff467803 */ /* 0x000fe40000000000 */
[----:B------:R-:W-:Y:S02]  /*14f10*/  FSEL R61, R32, -INF , !P5 ;  /* 0xff800000203d7808 */ /* 0x000fe40006800000 */
[----:B------:R-:W-:Y:S02]  /*14f20*/  ISETP.GT.AND P5, PT, R64, 0x11, !P6 ;  /* 0x000000114000780c */ /* 0x000fe400077a4270 */
[----:B------:R-:W-:-:S02]  /*14f30*/  ISETP.GE.AND P6, PT, R58, 0x19, PT ;  /* 0x000000193a00780c */ /* 0x000fc40003fc6270 */
[----:B------:R-:W-:Y:S02]  /*14f40*/  ISETP.LT.OR P5, PT, R62, 0x12, P5 ;  /* 0x000000123e00780c */ /* 0x000fe40002fa1670 */
[----:B------:R-:W-:Y:S02]  /*14f50*/  P2R R72, PR, RZ, 0x40 ;  /* 0x00000040ff487803 */ /* 0x000fe40000000000 */
[----:B------:R-:W-:Y:S02]  /*14f60*/  FSEL R33, R33, -INF , !P5 ;  /* 0xff80000021217808 */ /* 0x000fe40006800000 */
[----:B------:R-:W-:Y:S02]  /*14f70*/  ISETP.GT.AND P5, PT, R64, 0x18, !P6 ;  /* 0x000000184000780c */ /* 0x000fe400077a4270 */
[----:B------:R-:W-:Y:S02]  /*14f80*/  ISETP.GE.AND P6, PT, R58, 0x1a, PT ;  /* 0x0000001a3a00780c */ /* 0x000fe40003fc6270 */
[----:B------:R-:W-:-:S02]  /*14f90*/  ISETP.LT.OR P5, PT, R62, 0x19, P5 ;  /* 0x000000193e00780c */ /* 0x000fc40002fa1670 */
[----:B------:R-:W-:Y:S02]  /*14fa0*/  VIADDMNMX R60, R4, R73, R60, PT ;  /* 0x00000049043c7246 */ /* 0x000fe4000380013c */
        /* <DEDUP_REMOVED lines=23> */
[----:B------:R-:W-:Y:S02]  /*15120*/  ISETP.LT.OR P5, PT, R62, 0x2a, P5 ;  /* 0x0000002a3e00780c */ /* 0x000fe40002fa1670 */
        /* <DEDUP_REMOVED lines=22> */
[----:B------:R-:W-:-:S04]  /*15290*/  ISETP.GT.AND P6, PT, R64, 0x39, !P6 ;  /* 0x000000394000780c */ /* 0x000fc800077c4270 */
[----:B------:R-:W-:-:S04]  /*152a0*/  ISETP.LT.OR P6, PT, R62, 0x3a, P6 ;  /* 0x0000003a3e00780c */ /* 0x000fc800037c1670 */
[----:B------:R-:W-:Y:S01]  /*152b0*/  FSEL R53, R53, -INF , !P6 ;  /* 0xff80000035357808 */ /* 0x000fe20007000000 */
[----:B------:R-:W-:Y:S08]  /*152c0*/  @!P3 BRA `(.L_x_1726) ;  /* 0x000000000050b947 */ /* 0x000ff00003800000 */
        /* <DEDUP_REMOVED lines=11> */
.L_x_1728:
[----:B------:R-:W-:-:S13]  /*15380*/  ISETP.NE.AND P6, PT, R57, 0x1, PT ;  /* 0x000000013900780c */ /* 0x000fda0003fc5270 */
[----:B------:R-:W0:Y:S02]  /*15390*/  @P6 LDC.64 R2, c[0x0][0x9e8] ;  /* 0x00027a00ff026b82 */ /* 0x000e240000000a00 */
[----:B0-----:R-:W-:-:S05]  /*153a0*/  @P6 IMAD.HI.U32 R2, R5, R2, RZ ;  /* 0x0000000205026227 */ /* 0x001fca00078e00ff */
[----:B------:R-:W-:-:S07]  /*153b0*/  @P6 SHF.R.U32.HI R5, RZ, R3, R2 ;  /* 0x00000003ff056219 */ /* 0x000fce0000011602 */
.L_x_1729:
[----:B------:R-:W-:Y:S05]  /*153c0*/  BSYNC B0 ;  /* 0x0000000000007941 */ /* 0x000fea0003800000 */
.L_x_1727:
[----:B------:R-:W-:-:S04]  /*153d0*/  IMAD R0, R5, R57, -R0 ;  /* 0x0000003905007224 */ /* 0x000fc800078e0a00 */
[----:B------:R-:W-:-:S05]  /*153e0*/  IMAD.IADD R3, R0, 0x1, -R229 ;  /* 0x0000000100037824 */ /* 0x000fca00078e0ae5 */
[----:B------:R-:W-:Y:S02]  /*153f0*/  VIMNMX R28, R28, R3, !PT ;  /* 0x000000031c1c7248 */ /* 0x000fe40007fe0100 */
[----:B------:R-:W-:-:S07]  /*15400*/  VIADDMNMX R60, R3, R57, R60, PT ;  /* 0x00000039033c7246 */ /* 0x000fce000380013c */
.L_x_1726:
[----:B------:R-:W-:Y:S01]  /*15410*/  ISETP.GT.AND P4, PT, R28, 0x1, !P4 ;  /* 0x000000011c00780c */ /* 0x000fe20006784270 */
[----:B------:R-:W-:Y:S01]  /*15420*/  ULDC UR4, c[0x0][0x988] ;  /* 0x0002620000047ab9 */ /* 0x000fe20000000800 */
[----:B------:R-:W-:Y:S01]  /*15430*/  ISETP.NE.AND P6, PT, R75, RZ, PT ;  /* 0x000000ff4b00720c */ /* 0x000fe20003fc5270 */
[----:B------:R-:W-:Y:S01]  /*15440*/  IMAD.U32 R2, RZ, RZ, UR4 ;  /* 0x00000004ff027e24 */ /* 0x000fe2000f8e00ff */
[----:B------:R-:W-:Y:S01]  /*15450*/  ISETP.LT.OR P4, PT, R60, 0x2, P4 ;  /* 0x000000023c00780c */ /* 0x000fe20002781670 */
[----:B------:R-:W-:Y:S01]  /*15460*/  VIADD R204, R204, 0xfffffffe ;  /* 0xfffffffecccc7836 */ /* 0x000fe20000000000 */
[----:B------:R-:W-:Y:S02]  /*15470*/  FMNMX.FTZ R0, R24, R25, !PT ;  /* 0x0000001918007209 */ /* 0x000fe40007810000 */
[----:B------:R-:W-:Y:S02]  /*15480*/  FSEL R27, R27, -INF , !P4 ;  /* 0xff8000001b1b7808 */ /* 0x000fe40006000000 */
[----:B------:R-:W-:-:S02]  /*15490*/  ISETP.GT.AND P4, PT, R28, 0x8, !P6 ;  /* 0x000000081c00780c */ /* 0x000fc40007784270 */
[----:B------:R-:W-:Y:S02]  /*154a0*/  FMNMX.FTZ R0, R59, R0, !PT ;  /* 0x000000003b007209 */ /* 0x000fe40007810000 */
[----:B------:R-:W-:Y:S02]  /*154b0*/  ISETP.LT.OR P4, PT, R60, 0x9, P4 ;  /* 0x000000093c00780c */ /* 0x000fe40002781670 */
[----:B------:R-:W-:Y:S02]  /*154c0*/  FMNMX.FTZ R0, R29, R0, !PT ;  /* 0x000000001d007209 */ /* 0x000fe40007810000 */
[----:B------:R-:W-:Y:S02]  /*154d0*/  FSEL R3, R30, -INF , !P4 ;  /* 0xff8000001e037808 */ /* 0x000fe40006000000 */
[----:B------:R-:W-:Y:S02]  /*154e0*/  ISETP.NE.AND P4, PT, R66, RZ, PT ;  /* 0x000000ff4200720c */ /* 0x000fe40003f85270 */
[----:B------:R-:W-:-:S02]  /*154f0*/  FMNMX.FTZ R0, R61, R0, !PT ;  /* 0x000000003d007209 */ /* 0x000fc40007810000 */
[----:B------:R-:W-:Y:S02]  /*15500*/  ISETP.GT.AND P4, PT, R28, 0x9, !P4 ;  /* 0x000000091c00780c */ /* 0x000fe40006784270 */
[----:B------:R-:W-:Y:S02]  /*15510*/  FMNMX.FTZ R0, R33, R0, !PT ;  /* 0x0000000021007209 */ /* 0x000fe40007810000 */
[----:B------:R-:W-:Y:S02]  /*15520*/  ISETP.LT.OR P4, PT, R60, 0xa, P4 ;  /* 0x0000000a3c00780c */ /* 0x000fe40002781670 */
        /* <DEDUP_REMOVED lines=21> */
[----:B------:R-:W-:Y:S02]  /*15680*/  FMNMX.FTZ R30, R53, R0, !PT ;  /* 0x00000000351e7209 */ /* 0x000fe40007810000 */
[----:B------:R-:W-:Y:S02]  /*15690*/  FSEL R75, R38, -INF , !P4 ;  /* 0xff800000264b7808 */ /* 0x000fe40006000000 */
[----:B------:R-:W-:Y:S01]  /*156a0*/  ISETP.NE.AND P4, PT, R36, RZ, PT ;  /* 0x000000ff2400720c */ /* 0x000fe20003f85270 */
[----:B------:R-:W0:Y:S01]  /*156b0*/  SHFL.BFLY PT, R5, R30, 0x2, 0x1f ;  /* 0x0c401f001e057f89 */ /* 0x000e2200000e0000 */
[----:B------:R-:W-:Y:S02]  /*156c0*/  ISETP.NE.AND P6, PT, R52, RZ, PT ;  /* 0x000000ff3400720c */ /* 0x000fe40003fc5270 */
[C---:B------:R-:W-:Y:S02]  /*156d0*/  ISETP.GT.AND P4, PT, R28.reuse, 0x19, !P4 ;  /* 0x000000191c00780c */ /* 0x040fe40006784270 */
[----:B------:R-:W-:-:S02]  /*156e0*/  ISETP.GT.AND P5, PT, R28, 0x38, !P5 ;  /* 0x000000381c00780c */ /* 0x000fc40006fa4270 */
[C---:B------:R-:W-:Y:S02]  /*156f0*/  ISETP.LT.OR P4, PT, R60.reuse, 0x1a, P4 ;  /* 0x0000001a3c00780c */ /* 0x040fe40002781670 */
[----:B------:R-:W-:Y:S02]  /*15700*/  ISETP.LT.OR P5, PT, R60, 0x39, P5 ;  /* 0x000000393c00780c */ /* 0x000fe40002fa1670 */
[----:B------:R-:W-:Y:S02]  /*15710*/  FSEL R39, R39, -INF , !P4 ;  /* 0xff80000027277808 */ /* 0x000fe40006000000 */
[----:B------:R-:W-:-:S04]  /*15720*/  ISETP.NE.AND P4, PT, R74, RZ, PT ;  /* 0x000000ff4a00720c */ /* 0x000fc80003f85270 */
[----:B------:R-:W-:-:S04]  /*15730*/  ISETP.GT.AND P4, PT, R28, 0x20, !P4 ;  /* 0x000000201c00780c */ /* 0x000fc80006784270 */
[----:B------:R-:W-:Y:S02]  /*15740*/  ISETP.LT.OR P4, PT, R60, 0x21, P4 ;  /* 0x000000213c00780c */ /* 0x000fe40002781670 */
[----:B0-----:R-:W-:Y:S02]  /*15750*/  FMNMX.FTZ R34, R30, R5, !PT ;  /* 0x000000051e227209 */ /* 0x001fe40007810000 */
[----:B------:R-:W-:Y:S02]  /*15760*/  FSEL R77, R42, -INF , !P4 ;  /* 0xff8000002a4d7808 */ /* 0x000fe40006000000 */
[----:B------:R-:W-:Y:S01]  /*15770*/  ISETP.NE.AND P4, PT, R40, RZ, PT ;  /* 0x000000ff2800720c */ /* 0x000fe20003f85270 */
[----:B------:R-:W0:Y:S01]  /*15780*/  SHFL.BFLY PT, R5, R34, 0x1, 0x1f ;  /* 0x0c201f0022057f89 */ /* 0x000e2200000e0000 */
[----:B------:R-:W1:Y:S02]  /*15790*/  @P2 LDC R40, c[0x0][0x450] ;  /* 0x00011400ff282b82 */ /* 0x000e640000000800 */
[----:B------:R-:W-:-:S04]  /*157a0*/  ISETP.GT.AND P4, PT, R28, 0x21, !P4 ;  /* 0x000000211c00780c */ /* 0x000fc80006784270 */
[----:B------:R-:W-:-:S04]  /*157b0*/  ISETP.LT.OR P4, PT, R60, 0x22, P4 ;  /* 0x000000223c00780c */ /* 0x000fc80002781670 */
[----:B------:R-:W-:Y:S02]  /*157c0*/  FSEL R43, R43, -INF , !P4 ;  /* 0xff8000002b2b7808 */ /* 0x000fe40006000000 */
[----:B------:R-:W-:-:S04]  /*157d0*/  ISETP.NE.AND P4, PT, R76, RZ, PT ;  /* 0x000000ff4c00720c */ /* 0x000fc80003f85270 */
[----:B------:R-:W-:-:S04]  /*157e0*/  ISETP.GT.AND P4, PT, R28, 0x28, !P4 ;  /* 0x000000281c00780c */ /* 0x000fc80006784270 */
[----:B------:R-:W-:Y:S02]  /*157f0*/  ISETP.LT.OR P4, PT, R60, 0x29, P4 ;  /* 0x000000293c00780c */ /* 0x000fe40002781670 */
[----:B0-----:R-:W-:Y:S02]  /*15800*/  FMNMX.FTZ R5, R34, R5, !PT ;  /* 0x0000000522057209 */ /* 0x001fe40007810000 */
[----:B------:R-:W-:Y:S02]  /*15810*/  FSEL R79, R46, -INF , !P4 ;  /* 0xff8000002e4f7808 */ /* 0x000fe40006000000 */
[----:B------:R-:W-:Y:S01]  /*15820*/  ISETP.NE.AND P4, PT, R44, RZ, PT ;  /* 0x000000ff2c00720c */ /* 0x000fe20003f85270 */
[----:B------:R-:W-:-:S03]  /*15830*/  FMUL.FTZ R0, R5, R2 ;  /* 0x0000000205007220 */ /* 0x000fc60000410000 */
[----:B------:R-:W-:-:S04]  /*15840*/  ISETP.GT.AND P4, PT, R28, 0x29, !P4 ;  /* 0x000000291c00780c */ /* 0x000fc80006784270 */
[----:B------:R-:W-:-:S04]  /*15850*/  ISETP.LT.OR P4, PT, R60, 0x2a, P4 ;  /* 0x0000002a3c00780c */ /* 0x000fc80002781670 */
[----:B------:R-:W-:Y:S02]  /*15860*/  FSEL R47, R47, -INF , !P4 ;  /* 0xff8000002f2f7808 */ /* 0x000fe40006000000 */
[----:B------:R-:W-:-:S04]  /*15870*/  ISETP.NE.AND P4, PT, R78, RZ, PT ;  /* 0x000000ff4e00720c */ /* 0x000fc80003f85270 */
[----:B------:R-:W-:-:S04]  /*15880*/  ISETP.GT.AND P4, PT, R28, 0x30, !P4 ;  /* 0x000000301c00780c */ /* 0x000fc80006784270 */
[----:B------:R-:W-:-:S04]  /*15890*/  ISETP.LT.OR P4, PT, R60, 0x31, P4 ;  /* 0x000000313c00780c */ /* 0x000fc80002781670 */
[----:B------:R-:W-:Y:S02]  /*158a0*/  FSEL R81, R50, -INF , !P4 ;  /* 0xff80000032517808 */ /* 0x000fe40006000000 */
[----:B------:R-:W-:Y:S02]  /*158b0*/  ISETP.GT.AND P4, PT, R28, RZ, !P6 ;  /* 0x000000ff1c00720c */ /* 0x000fe40007784270 */
[----:B------:R-:W-:Y:S02]  /*158c0*/  ISETP.NE.AND P6, PT, R48, RZ, PT ;  /* 0x000000ff3000720c */ /* 0x000fe40003fc5270 */
[----:B------:R-:W-:Y:S02]  /*158d0*/  ISETP.LT.OR P4, PT, R60, 0x1, P4 ;  /* 0x000000013c00780c */ /* 0x000fe40002781670 */
[----:B------:R-:W-:Y:S02]  /*158e0*/  ISETP.GT.AND P6, PT, R28, 0x39, !P6 ;  /* 0x000000391c00780c */ /* 0x000fe400077c4270 */
[----:B------:R-:W-:-:S02]  /*158f0*/  FSEL R26, R26, -INF , !P4 ;  /* 0xff8000001a1a7808 */ /* 0x000fc40006000000 */
[----:B------:R-:W-:Y:S02]  /*15900*/  FSETP.NEU.FTZ.AND P4, PT, R5, -INF , PT ;  /* 0xff8000000500780b */ /* 0x000fe40003f9d000 */
[----:B------:R-:W-:Y:S02]  /*15910*/  FMNMX.FTZ R4, R26, R27, !PT ;  /* 0x0000001b1a047209 */ /* 0x000fe40007810000 */
[----:B------:R-:W-:Y:S02]  /*15920*/  FSEL R0, R0, RZ, P4 ;  /* 0x000000ff00007208 */ /* 0x000fe40002000000 */
[----:B------:R-:W-:Y:S02]  /*15930*/  FMNMX.FTZ R4, R3, R4, !PT ;  /* 0x0000000403047209 */ /* 0x000fe40007810000 */
[----:B------:R-:W-:Y:S01]  /*15940*/  ISETP.NE.AND P4, PT, R32, RZ, PT ;  /* 0x000000ff2000720c */ /* 0x000fe20003f85270 */
[--C-:B------:R-:W-:Y:S01]  /*15950*/  FFMA.FTZ R83, R25, R2, -R0.reuse ;  /* 0x0000000219537223 */ /* 0x100fe20000010800 */
[----:B------:R-:W-:Y:S01]  /*15960*/  FMNMX.FTZ R4, R31, R4, !PT ;  /* 0x000000041f047209 */ /* 0x000fe20007810000 */
[-CC-:B------:R-:W-:Y:S01]  /*15970*/  FFMA.FTZ R198, R59, R2.reuse, -R0.reuse ;  /* 0x000000023bc67223 */ /* 0x180fe20000010800 */
[----:B------:R-:W-:Y:S01]  /*15980*/  ISETP.GT.AND P4, PT, R28, 0x31, !P4 ;  /* 0x000000311c00780c */ /* 0x000fe20006784270 */
[--C-:B------:R-:W-:Y:S01]  /*15990*/  FFMA.FTZ R196, R24, R2, -R0.reuse ;  /* 0x0000000218c47223 */ /* 0x100fe20000010800 */
[----:B------:R-:W-:Y:S01]  /*159a0*/  FMNMX.FTZ R4, R73, R4, !PT ;  /* 0x0000000449047209 */ /* 0x000fe20007810000 */
[--C-:B------:R-:W-:Y:S01]  /*159b0*/  FFMA.FTZ R192, R61, R2, -R0.reuse ;  /* 0x000000023dc07223 */ /* 0x100fe20000010800 */
[C---:B------:R-:W-:Y:S01]  /*159c0*/  ISETP.LT.OR P4, PT, R60.reuse, 0x32, P4 ;  /* 0x000000323c00780c */ /* 0x040fe20002781670 */
[----:B------:R-:W-:Y:S01]  /*159d0*/  MUFU.EX2 R83, R83 ;  /* 0x0000005300537308 */ /* 0x000fe20000000800 */
[----:B------:R-:W-:Y:S01]  /*159e0*/  FMNMX.FTZ R4, R35, R4, !PT ;  /* 0x0000000423047209 */ /* 0x000fe20007810000 */
[-CC-:B------:R-:W-:Y:S01]  /*159f0*/  FFMA.FTZ R186, R49, R2.reuse, -R0.reuse ;  /* 0x0000000231ba7223 */ /* 0x180fe20000010800 */
[----:B------:R-:W-:Y:S01]  /*15a00*/  FSEL R51, R51, -INF , !P4 ;  /* 0xff80000033337808 */ /* 0x000fe20006000000 */
[--C-:B------:R-:W-:Y:S01]  /*15a10*/  FFMA.FTZ R29, R29, R2, -R0.reuse ;  /* 0x000000021d1d7223 */ /* 0x100fe20000010800 */
[----:B------:R-:W-:Y:S01]  /*15a20*/  FMNMX.FTZ R4, R75, R4, !PT ;  /* 0x000000044b047209 */ /* 0x000fe20007810000 */
[--C-:B------:R-:W-:Y:S01]  /*15a30*/  FFMA.FTZ R33, R33, R2, -R0.reuse ;  /* 0x0000000221217223 */ /* 0x100fe20000010800 */
[----:B------:R-:W-:Y:S01]  /*15a40*/  ISETP.LT.OR P6, PT, R60, 0x3a, P6 ;  /* 0x0000003a3c00780c */ /* 0x000fe200037c1670 */
[----:B------:R-:W0:Y:S01]  /*15a50*/  MUFU.EX2 R196, R196 ;  /* 0x000000c400c47308 */ /* 0x000e220000000800 */
[----:B------:R-:W-:Y:S01]  /*15a60*/  FMNMX.FTZ R4, R39, R4, !PT ;  /* 0x0000000427047209 */ /* 0x000fe20007810000 */
[-CC-:B------:R-:W-:Y:S01]  /*15a70*/  FFMA.FTZ R194, R63, R2.reuse, -R0.reuse ;  /* 0x000000023fc27223 */ /* 0x180fe20000010800 */
[----:B------:R-:W-:Y:S01]  /*15a80*/  FSEL R25, R54, -INF , !P5 ;  /* 0xff80000036197808 */ /* 0x000fe20006800000 */
[--C-:B------:R-:W-:Y:S01]  /*15a90*/  FFMA.FTZ R37, R37, R2, -R0.reuse ;  /* 0x0000000225257223 */ /* 0x100fe20000010800 */
[----:B------:R-:W-:Y:S01]  /*15aa0*/  FMNMX.FTZ R4, R77, R4, !PT ;  /* 0x000000044d047209 */ /* 0x000fe20007810000 */
[-CC-:B------:R-:W-:Y:S01]  /*15ab0*/  FFMA.FTZ R188, R65, R2.reuse, -R0.reuse ;  /* 0x0000000241bc7223 */ /* 0x180fe20000010800 */
[----:B------:R-:W-:Y:S01]  /*15ac0*/  FSEL R55, R55, -INF , !P6 ;  /* 0xff80000037377808 */ /* 0x000fe20007000000 */
[--C-:B------:R-:W-:Y:S01]  /*15ad0*/  FFMA.FTZ R41, R41, R2, -R0.reuse ;  /* 0x0000000229297223 */ /* 0x100fe20000010800 */
[----:B------:R-:W-:Y:S01]  /*15ae0*/  FMNMX.FTZ R4, R43, R4, !PT ;  /* 0x000000042b047209 */ /* 0x000fe20007810000 */
[-CC-:B------:R-:W-:Y:S01]  /*15af0*/  FFMA.FTZ R190, R67, R2.reuse, -R0.reuse ;  /* 0x0000000243be7223 */ /* 0x180fe20000010800 */
[-CC-:B------:R-:W-:Y:S01]  /*15b00*/  FFMA.FTZ R45, R45, R2.reuse, -R0.reuse ;  /* 0x000000022d2d7223 */ /* 0x180fe20000010800 */
[--C-:B------:R-:W-:Y:S01]  /*15b10*/  FFMA.FTZ R184, R69, R2, -R0.reuse ;  /* 0x0000000245b87223 */ /* 0x100fe20000010800 */
[----:B------:R-:W-:Y:S01]  /*15b20*/  FMNMX.FTZ R4, R79, R4, !PT ;  /* 0x000000044f047209 */ /* 0x000fe20007810000 */
[----:B------:R-:W-:Y:S01]  /*15b30*/  FFMA.FTZ R49, R53, R2, -R0 ;  /* 0x0000000235317223 */ /* 0x000fe20000010800 */
[----:B------:R-:W2:Y:S02]  /*15b40*/  MUFU.EX2 R198, R198 ;  /* 0x000000c600c67308 */ /* 0x000ea40000000800 */
[----:B------:R-:W-:-:S04]  /*15b50*/  FMNMX.FTZ R4, R47, R4, !PT ;  /* 0x000000042f047209 */ /* 0x000fc80007810000 */
[----:B------:R-:W-:Y:S02]  /*15b60*/  FMNMX.FTZ R4, R81, R4, !PT ;  /* 0x0000000451047209 */ /* 0x000fe40007810000 */
[----:B------:R-:W3:Y:S02]  /*15b70*/  MUFU.EX2 R29, R29 ;  /* 0x0000001d001d7308 */ /* 0x000ee40000000800 */
[----:B------:R-:W-:-:S04]  /*15b80*/  FMNMX.FTZ R4, R51, R4, !PT ;  /* 0x0000000433047209 */ /* 0x000fc80007810000 */
[----:B------:R-:W-:Y:S02]  /*15b90*/  FMNMX.FTZ R4, R25, R4, !PT ;  /* 0x0000000419047209 */ /* 0x000fe40007810000 */
[----:B------:R-:W4:Y:S02]  /*15ba0*/  MUFU.EX2 R192, R192 ;  /* 0x000000c000c07308 */ /* 0x000f240000000800 */
[----:B------:R-:W-:-:S05]  /*15bb0*/  FMNMX.FTZ R4, R55, R4, !PT ;  /* 0x0000000437047209 */ /* 0x000fca0007810000 */
[----:B------:R-:W5:Y:S01]  /*15bc0*/  SHFL.BFLY PT, R59, R4, 0x2, 0x1f ;  /* 0x0c401f00043b7f89 */ /* 0x000f6200000e0000 */
[----:B------:R-:W1:Y:S08]  /*15bd0*/  MUFU.EX2 R33, R33 ;  /* 0x0000002100217308 */ /* 0x000e700000000800 */
[----:B------:R-:W1:Y:S08]  /*15be0*/  MUFU.EX2 R194, R194 ;  /* 0x000000c200c27308 */ /* 0x000e700000000800 */
[----:B------:R-:W1:Y:S01]  /*15bf0*/  MUFU.EX2 R37, R37 ;  /* 0x0000002500257308 */ /* 0x000e620000000800 */
[----:B-----5:R-:W-:Y:S01]  /*15c00*/  FMNMX.FTZ R24, R4, R59, !PT ;  /* 0x0000003b04187209 */ /* 0x020fe20007810000 */
[----:B------:R-:W-:-:S06]  /*15c10*/  FFMA.FTZ R59, R71, R2, -R0 ;  /* 0x00000002473b7223 */ /* 0x000fcc0000010800 */
[----:B------:R-:W-:Y:S01]  /*15c20*/  MUFU.EX2 R188, R188 ;  /* 0x000000bc00bc7308 */ /* 0x000fe20000000800 */
[----:B------:R-:W5:Y:S07]  /*15c30*/  SHFL.BFLY PT, R61, R24, 0x1, 0x1f ;  /* 0x0c201f00183d7f89 */ /* 0x000f6e00000e0000 */
[----:B------:R-:W-:Y:S08]  /*15c40*/  MUFU.EX2 R41, R41 ;  /* 0x0000002900297308 */ /* 0x000ff00000000800 */
[----:B------:R-:W-:Y:S08]  /*15c50*/  MUFU.EX2 R190, R190 ;  /* 0x000000be00be7308 */ /* 0x000ff00000000800 */
[----:B------:R-:W-:Y:S01]  /*15c60*/  MUFU.EX2 R45, R45 ;  /* 0x0000002d002d7308 */ /* 0x000fe20000000800 */
[----:B-----5:R-:W-:-:S04]  /*15c70*/  FMNMX.FTZ R4, R24, R61, !PT ;  /* 0x0000003d18047209 */ /* 0x020fc80007810000 */
[C---:B------:R-:W-:Y:S01]  /*15c80*/  FSETP.NEU.FTZ.AND P4, PT, R4.reuse, -INF , PT ;  /* 0xff8000000400780b */ /* 0x040fe20003f9d000 */
[----:B------:R-:W-:Y:S02]  /*15c90*/  FMUL.FTZ R28, R4, R2 ;  /* 0x00000002041c7220 */ /* 0x000fe40000410000 */
[----:B------:R-:W-:Y:S03]  /*15ca0*/  MUFU.EX2 R184, R184 ;  /* 0x000000b800b87308 */ /* 0x000fe60000000800 */
[----:B------:R-:W-:-:S05]  /*15cb0*/  FSEL R28, R28, RZ, P4 ;  /* 0x000000ff1c1c7208 */ /* 0x000fca0002000000 */
[----:B------:R-:W-:Y:S01]  /*15cc0*/  MUFU.EX2 R59, R59 ;  /* 0x0000003b003b7308 */ /* 0x000fe20000000800 */
[-CC-:B------:R-:W-:Y:S01]  /*15cd0*/  FFMA.FTZ R197, R26, R2.reuse, -R28.reuse ;  /* 0x000000021ac57223 */ /* 0x180fe2000001081c */
[-CC-:B------:R-:W-:Y:S01]  /*15ce0*/  FFMA.FTZ R0, R27, R2.reuse, -R28.reuse ;  /* 0x000000021b007223 */ /* 0x180fe2000001081c */
[-CC-:B------:R-:W-:Y:S01]  /*15cf0*/  FFMA.FTZ R199, R3, R2.reuse, -R28.reuse ;  /* 0x0000000203c77223 */ /* 0x180fe2000001081c */
[-CC-:B------:R-:W-:Y:S01]  /*15d00*/  FFMA.FTZ R24, R31, R2.reuse, -R28.reuse ;  /* 0x000000021f187223 */ /* 0x180fe2000001081c */
[-CC-:B------:R-:W-:Y:S01]  /*15d10*/  FFMA.FTZ R193, R73, R2.reuse, -R28.reuse ;  /* 0x0000000249c17223 */ /* 0x180fe2000001081c */
[----:B0-----:R-:W-:Y:S01]  /*15d20*/  FADD.FTZ R3, R196, R83 ;  /* 0x00000053c4037221 */ /* 0x001fe20000010000 */
[-CC-:B------:R-:W-:Y:S01]  /*15d30*/  FFMA.FTZ R26, R35, R2.reuse, -R28.reuse ;  /* 0x00000002231a7223 */ /* 0x180fe2000001081c */
[----:B------:R-:W-:Y:S01]  /*15d40*/  MUFU.EX2 R197, R197 ;  /* 0x000000c500c57308 */ /* 0x000fe20000000800 */
[-CC-:B------:R-:W-:Y:S01]  /*15d50*/  FFMA.FTZ R195, R75, R2.reuse, -R28.reuse ;  /* 0x000000024bc37223 */ /* 0x180fe2000001081c */
[----:B--2---:R-:W-:Y:S01]  /*15d60*/  FADD.FTZ R34, R198, R3 ;  /* 0x00000003c6227221 */ /* 0x004fe20000010000 */
[-CC-:B------:R-:W-:Y:S01]  /*15d70*/  FFMA.FTZ R30, R39, R2.reuse, -R28.reuse ;  /* 0x00000002271e7223 */ /* 0x180fe2000001081c */
[-CC-:B------:R-:W-:Y:S01]  /*15d80*/  FFMA.FTZ R189, R77, R2.reuse, -R28.reuse ;  /* 0x000000024dbd7223 */ /* 0x180fe2000001081c */
[-C--:B------:R-:W-:Y:S01]  /*15d90*/  FFMA.FTZ R32, R43, R2.reuse, -R28 ;  /* 0x000000022b207223 */ /* 0x080fe2000001081c */
[----:B---3--:R-:W-:Y:S01]  /*15da0*/  FADD.FTZ R3, R29, R34 ;  /* 0x000000221d037221 */ /* 0x008fe20000010000 */
[-CC-:B------:R-:W-:Y:S01]  /*15db0*/  FFMA.FTZ R191, R79, R2.reuse, -R28.reuse ;  /* 0x000000024fbf7223 */ /* 0x180fe2000001081c */
[----:B------:R-:W0:Y:S01]  /*15dc0*/  MUFU.EX2 R0, R0 ;  /* 0x0000000000007308 */ /* 0x000e220000000800 */
[-CC-:B------:R-:W-:Y:S01]  /*15dd0*/  FFMA.FTZ R34, R47, R2.reuse, -R28.reuse ;  /* 0x000000022f227223 */ /* 0x180fe2000001081c */
[----:B----4-:R-:W-:Y:S01]  /*15de0*/  FADD.FTZ R38, R192, R3 ;  /* 0x00000003c0267221 */ /* 0x010fe20000010000 */
[----:B------:R-:W2:Y:S01]  /*15df0*/  @P2 LDC R35, c[0x0][0x44c] ;  /* 0x00011300ff232b82 */ /* 0x000ea20000000800 */
[-CC-:B------:R-:W-:Y:S01]  /*15e00*/  FFMA.FTZ R185, R81, R2.reuse, -R28.reuse ;  /* 0x0000000251b97223 */ /* 0x180fe2000001081c */
[-C--:B------:R-:W-:Y:S01]  /*15e10*/  FFMA.FTZ R51, R51, R2.reuse, -R28 ;  /* 0x0000000233337223 */ /* 0x080fe2000001081c */
[----:B-1----:R-:W-:Y:S01]  /*15e20*/  FADD.FTZ R27, R33, R38 ;  /* 0x00000026211b7221 */ /* 0x002fe20000010000 */
[-CC-:B------:R-:W-:Y:S01]  /*15e30*/  FFMA.FTZ R25, R25, R2.reuse, -R28.reuse ;  /* 0x0000000219197223 */ /* 0x180fe2000001081c */
[----:B------:R-:W1:Y:S01]  /*15e40*/  MUFU.EX2 R199, R199 ;  /* 0x000000c700c77308 */ /* 0x000e620000000800 */
[----:B------:R-:W-:Y:S01]  /*15e50*/  FFMA.FTZ R55, R55, R2, -R28 ;  /* 0x0000000237377223 */ /* 0x000fe2000001081c */
[----:B------:R-:W-:Y:S01]  /*15e60*/  FADD.FTZ R38, R194, R27 ;  /* 0x0000001bc2267221 */ /* 0x000fe20000010000 */
[----:B------:R-:W-:Y:S01]  /*15e70*/  IMAD.MOV.U32 R31, RZ, RZ, R80 ;  /* 0x000000ffff1f7224 */ /* 0x000fe200078e0050 */
[----:B------:R-:W-:-:S02]  /*15e80*/  F2FP.BF16.F32.PACK_AB R196, R83, R196 ;  /* 0x000000c453c4723e */ /* 0x000fc400000010ff */
[----:B------:R-:W-:Y:S01]  /*15e90*/  FADD.FTZ R27, R37, R38 ;  /* 0x00000026251b7221 */ /* 0x000fe20000010000 */
[----:B------:R-:W-:Y:S01]  /*15ea0*/  F2FP.BF16.F32.PACK_AB R198, R29, R198 ;  /* 0x000000c61dc6723e */ /* 0x000fe200000010ff */
[----:B------:R-:W3:Y:S01]  /*15eb0*/  MUFU.EX2 R24, R24 ;  /* 0x0000001800187308 */ /* 0x000ee20000000800 */
[----:B0-----:R-:W-:Y:S01]  /*15ec0*/  FADD.FTZ R36, R197, R0 ;  /* 0x00000000c5247221 */ /* 0x001fe20000010000 */
[----:B------:R-:W-:Y:S01]  /*15ed0*/  FADD.FTZ R38, R188, R27 ;  /* 0x0000001bbc267221 */ /* 0x000fe20000010000 */
[----:B------:R-:W-:Y:S02]  /*15ee0*/  F2FP.BF16.F32.PACK_AB R197, R0, R197 ;  /* 0x000000c500c5723e */ /* 0x000fe400000010ff */
[----:B------:R-:W-:Y:S01]  /*15ef0*/  F2FP.BF16.F32.PACK_AB R192, R33, R192 ;  /* 0x000000c021c0723e */ /* 0x000fe200000010ff */
[----:B------:R-:W-:Y:S01]  /*15f00*/  FADD.FTZ R27, R41, R38 ;  /* 0x00000026291b7221 */ /* 0x000fe20000010000 */
[----:B------:R-:W-:Y:S01]  /*15f10*/  F2FP.BF16.F32.PACK_AB R194, R37, R194 ;  /* 0x000000c225c2723e */ /* 0x000fe200000010ff */
[----:B------:R-:W0:Y:S01]  /*15f20*/  MUFU.EX2 R193, R193 ;  /* 0x000000c100c17308 */ /* 0x000e220000000800 */
[----:B-1----:R-:W-:Y:S01]  /*15f30*/  FADD.FTZ R3, R199, R36 ;  /* 0x00000024c7037221 */ /* 0x002fe20000010000 */
[----:B------:R-:W-:Y:S01]  /*15f40*/  FADD.FTZ R38, R190, R27 ;  /* 0x0000001bbe267221 */ /* 0x000fe20000010000 */
[----:B--2---:R-:W-:Y:S01]  /*15f50*/  @P2 IMAD.HI.U32 R35, R80, R35, RZ ;  /* 0x0000002350232227 */ /* 0x004fe200078e00ff */
[----:B------:R-:W-:-:S03]  /*15f60*/  F2FP.BF16.F32.PACK_AB R188, R41, R188 ;  /* 0x000000bc29bc723e */ /* 0x000fc600000010ff */
[C---:B------:R-:W-:Y:S01]  /*15f70*/  FADD.FTZ R27, R45.reuse, R38 ;  /* 0x000000262d1b7221 */ /* 0x040fe20000010000 */
[----:B------:R-:W-:Y:S01]  /*15f80*/  F2FP.BF16.F32.PACK_AB R190, R45, R190 ;  /* 0x000000be2dbe723e */ /* 0x000fe200000010ff */
[----:B------:R-:W1:Y:S01]  /*15f90*/  MUFU.EX2 R26, R26 ;  /* 0x0000001a001a7308 */ /* 0x000e620000000800 */
[----:B---3--:R-:W-:Y:S01]  /*15fa0*/  FADD.FTZ R36, R24, R3 ;  /* 0x0000000318247221 */ /* 0x008fe20000010000 */
[----:B------:R-:W-:Y:S01]  /*15fb0*/  FADD.FTZ R38, R184, R27 ;  /* 0x0000001bb8267221 */ /* 0x000fe20000010000 */
[----:B------:R-:W-:Y:S02]  /*15fc0*/  @P2 SHF.R.U32.HI R31, RZ, R40, R35 ;  /* 0x00000028ff1f2219 */ /* 0x000fe40000011623 */
[C---:B------:R-:W-:Y:S01]  /*15fd0*/  F2FP.BF16.F32.PACK_AB R184, R59.reuse, R184 ;  /* 0x000000b83bb8723e */ /* 0x040fe200000010ff */
[----:B------:R-:W-:Y:S01]  /*15fe0*/  FADD.FTZ R27, R59, R38 ;  /* 0x000000263b1b7221 */ /* 0x000fe20000010000 */
[----:B------:R-:W-:Y:S01]  /*15ff0*/  F2FP.BF16.F32.PACK_AB R199, R24, R199 ;  /* 0x000000c718c7723e */ /* 0x000fe200000010ff */
[----:B------:R-:W2:Y:S01]  /*16000*/  MUFU.EX2 R195, R195 ;  /* 0x000000c300c37308 */ /* 0x000ea20000000800 */
[----:B0-----:R-:W-:Y:S01]  /*16010*/  FADD.FTZ R3, R193, R36 ;  /* 0x00000024c1037221 */ /* 0x001fe20000010000 */
[----:B------:R-:W-:-:S04]  /*16020*/  IMAD.IADD R31, R154, 0x1, R31 ;  /* 0x000000019a1f7824 */ /* 0x000fc800078e021f */
[----:B------:R-:W-:Y:S02]  /*16030*/  IMAD.IADD R56, R31, 0x1, R56 ;  /* 0x000000011f387824 */ /* 0x000fe400078e0238 */
        /* <DEDUP_REMOVED lines=26> */
[----:B--2---:R-:W-:Y:S01]  /*161e0*/  FADD.FTZ R227, R25, R0 ;  /* 0x0000000019e37221 */ /* 0x004fe20000010000 */
[C---:B0-----:R-:W-:Y:S01]  /*161f0*/  FADD.FTZ R228, R49.reuse, R228 ;  /* 0x000000e431e47221 */ /* 0x041fe20000010000 */
[----:B------:R-:W-:Y:S02]  /*16200*/  F2FP.BF16.F32.PACK_AB R186, R49, R186 ;  /* 0x000000ba31ba723e */ /* 0x000fe400000010ff */
[C---:B-1----:R-:W-:Y:S01]  /*16210*/  FADD.FTZ R227, R36.reuse, R227 ;  /* 0x000000e324e37221 */ /* 0x042fe20000010000 */
[----:B------:R-:W-:Y:S01]  /*16220*/  F2FP.BF16.F32.PACK_AB R187, R36, R25 ;  /* 0x0000001924bb723e */ /* 0x000fe200000010ff */
        /* <DEDUP_REMOVED lines=12> */
.L_x_1732:
[----:B------:R-:W-:-:S13]  /*162f0*/  ISETP.NE.AND P4, PT, R57, 0x1, PT ;  /* 0x000000013900780c */ /* 0x000fda0003f85270 */
[----:B------:R-:W0:Y:S02]  /*16300*/  @P4 LDC.64 R24, c[0x0][0x9e8] ;  /* 0x00027a00ff184b82 */ /* 0x000e240000000a00 */
[----:B0-----:R-:W-:-:S05]  /*16310*/  @P4 IMAD.HI.U32 R24, R0, R24, RZ ;  /* 0x0000001800184227 */ /* 0x001fca00078e00ff */
[----:B------:R-:W-:-:S07]  /*16320*/  @P4 SHF.R.U32.HI R0, RZ, R25, R24 ;  /* 0x00000019ff004219 */ /* 0x000fce0000011618 */
.L_x_1733:
[----:B------:R-:W-:Y:S05]  /*16330*/  BSYNC B0 ;  /* 0x0000000000007941 */ /* 0x000fea0003800000 */
.L_x_1731:
[----:B------:R-:W-:-:S05]  /*16340*/  IMAD R57, R0, R57, R57 ;  /* 0x0000003900397224 */ /* 0x000fca00078e0239 */
[----:B------:R-:W-:-:S07]  /*16350*/  VIMNMX R56, R56, R57, PT ;  /* 0x0000003938387248 */ /* 0x000fce0003fe0100 */
.L_x_1730:
[----:B------:R-:W2:Y:S01]  /*16360*/  LDL R25, [R1+0x38] ;  /* 0x0000380001197983 */ /* 0x000ea20000100800 */
[----:B------:R-:W-:Y:S01]  /*16370*/  SHF.R.S32.HI R3, RZ, 0x1f, R56 ;  /* 0x0000001fff037819 */ /* 0x000fe20000011438 */
[----:B------:R-:W-:Y:S01]  /*16380*/  BSSY B0, `(.L_x_1734) ;  /* 0x00002fe000007945 */ /* 0x000fe20003800000 */
[----:B------:R-:W-:Y:S01]  /*16390*/  IMAD.MOV.U32 R0, RZ, RZ, 0x3f800000 ;  /* 0x3f800000ff007424 */ /* 0x000fe200078e00ff */
[----:B------:R-:W-:Y:S02]  /*163a0*/  CS2R R150, SRZ ;  /* 0x0000000000967805 */ /* 0x000fe4000001ff00 */
[----:B------:R-:W-:Y:S01]  /*163b0*/  LEA.HI R24, R3, R56, RZ, 0x6 ;  /* 0x0000003803187211 */ /* 0x000fe200078f30ff */
[----:B------:R-:W-:Y:S01]  /*163c0*/  IMAD.MOV.U32 R3, RZ, RZ, 0x3f800000 ;  /* 0x3f800000ff037424 */ /* 0x000fe200078e00ff */
[----:B------:R-:W-:Y:S02]  /*163d0*/  CS2R R148, SRZ ;  /* 0x0000000000947805 */ /* 0x000fe4000001ff00 */
[----:B------:R-:W-:-:S02]  /*163e0*/  CS2R R146, SRZ ;  /* 0x0000000000927805 */ /* 0x000fc4000001ff00 */
[----:B------:R-:W-:Y:S02]  /*163f0*/  SHF.R.S32.HI R24, RZ, 0x6, R24 ;  /* 0x00000006ff187819 */ /* 0x000fe40000011418 */
        /* <DEDUP_REMOVED lines=60> */
[----:B--2---:R-:W-:-:S04]  /*167c0*/  VIMNMX R25, R25, R24, !PT ;  /* 0x0000001819197248 */ /* 0x004fc80007fe0100 */
[----:B------:R-:W-:Y:S01]  /*167d0*/  ISETP.GE.AND P4, PT, R204, R25, PT ;  /* 0x00000019cc00720c */ /* 0x000fe20003f86270 */
[----:B------:R0:W-:Y:S02]  /*167e0*/  STL [R1+0x1c], R25 ;  /* 0x00001c1901007387 */ /* 0x0001e40000100800 */
[----:B0-----:R-:W-:-:S10]  /*167f0*/  CS2R R24, SRZ ;  /* 0x0000000000187805 */ /* 0x001fd4000001ff00 */
[----:B------:R-:W-:Y:S05]  /*16800*/  @!P4 BRA `(.L_x_1735) ;  /* 0x0000002800d4c947 */ /* 0x000fea0003800000 */
[----:B------:R-:W-:Y:S01]  /*16810*/  BSSY B1, `(.L_x_1736) ;  /* 0x00002b0000017945 */ /* 0x000fe20003800000 */
[----:B------:R-:W-:Y:S02]  /*16820*/  IMAD.MOV.U32 R0, RZ, RZ, 0x3f800000 ;  /* 0x3f800000ff007424 */ /* 0x000fe400078e00ff */
[----:B------:R-:W-:-:S07]  /*16830*/  IMAD.MOV.U32 R151, RZ, RZ, RZ ;  /* 0x000000ffff977224 */ /* 0x000fce00078e00ff */
.L_x_1755:
[----:B------:R-:W-:-:S05]  /*16840*/  VIADD R231, R22, 0x1 ;  /* 0x0000000116e77836 */ /* 0x000fca0000000000 */
[----:B------:R-:W-:-:S04]  /*16850*/  ISETP.NE.AND P4, PT, R231, 0x2, PT ;  /* 0x00000002e700780c */ /* 0x000fc80003f85270 */
[----:B------:R-:W-:Y:S02]  /*16860*/  SEL R230, RZ, 0x1, P4 ;  /* 0x00000001ffe67807 */ /* 0x000fe40002000000 */
[----:B------:R-:W-:Y:S02]  /*16870*/  SEL R231, R231, RZ, P4 ;  /* 0x000000ffe7e77207 */ /* 0x000fe40002000000 */
[----:B------:R-:W-:Y:S01]  /*16880*/  LOP3.LUT R230, R205, R230, RZ, 0x3c, !PT ;  /* 0x000000e6cde67212 */ /* 0x000fe200078e3cff */
[----:B------:R-:W-:Y:S06]  /*16890*/  @!P0 BRA `(.L_x_1737) ;  /* 0x0000000000048947 */ /* 0x000fec0003800000 */
[----:B------:R-:W-:Y:S01]  /*168a0*/  BPT.TRAP 0x1 ;  /* 0x000000040000795c */ /* 0x000fe20000300000 */
.L_x_1737:
[----:B------:R-:W-:Y:S01]  /*168b0*/  IMAD R232, R231, 0x8, R16 ;  /* 0x00000008e7e87824 */ /* 0x000fe200078e0210 */
[----:B------:R-:W-:-:S04]  /*168c0*/  SHF.L.U32 R152, R230, 0x1f, RZ ;  /* 0x0000001fe6987819 */ /* 0x000fc800000006ff */
[----:B------:R0:W1:Y:S01]  /*168d0*/  SYNCS.PHASECHK.TRANS64.TRYWAIT P4, [R232+URZ+0x30830], R152 ;  /* 0x03083098e80075a7 */ /* 0x000062000808017f */
[----:B------:R-:W-:Y:S05]  /*168e0*/  @!P0 BRA `(.L_x_1738) ;  /* 0x0000000000048947 */ /* 0x000fea0003800000 */
[----:B------:R-:W-:Y:S01]  /*168f0*/  BPT.TRAP 0x1 ;  /* 0x000000040000795c */ /* 0x000fe20000300000 */
.L_x_1738:
[----:B------:R-:W2:Y:S01]  /*16900*/  LDL R2, [R1] ;  /* 0x0000000001027983 */ /* 0x000ea20000100800 */
[----:B------:R-:W-:Y:S01]  /*16910*/  BSSY B2, `(.L_x_1739) ;  /* 0x0000007000027945 */ /* 0x000fe20003800000 */
[----:B--2---:R-:W-:-:S04]  /*16920*/  IMAD R158, R231, 0x800, R2 ;  /* 0x00000800e79e7824 */ /* 0x004fc800078e0202 */
[C---:B------:R-:W-:Y:S02]  /*16930*/  VIADD R155, R158.reuse, 0x2 ;  /* 0x000000029e9b7836 */ /* 0x040fe40000000000 */
[----:B------:R-:W-:Y:S01]  /*16940*/  VIADD R2, R158, 0x4 ;  /* 0x000000049e027836 */ /* 0x000fe20000000000 */
[----:B-1----:R-:W-:Y:S06]  /*16950*/  @P4 BRA `(.L_x_1740) ;  /* 0x0000000000084947 */ /* 0x002fec0003800000 */
[----:B------:R-:W1:Y:S02]  /*16960*/  SYNCS.PHASECHK.TRANS64.TRYWAIT P4, [R232+URZ+0x30830], R152 ;  /* 0x03083098e80075a7 */ /* 0x000e64000808017f */
[----:B-1----:R-:W-:Y:S05]  /*16970*/  @!P4 BRA `(.L_x_1741) ;  /* 0x0000018800ccc947 */ /* 0x002fea0003800000 */
.L_x_1740:
[----:B------:R-:W-:Y:S05]  /*16980*/  BSYNC B2 ;  /* 0x0000000000027941 */ /* 0x000fea0003800000 */
.L_x_1739:
[----:B01----:R-:W-:Y:S01]  /*16990*/  IMAD.MOV.U32 R152, RZ, RZ, R158 ;  /* 0x000000ffff987224 */ /* 0x003fe200078e009e */
[----:B------:R-:W-:Y:S01]  /*169a0*/  R2UR UR12, R216 ;  /* 0x00000000d80c72ca */ /* 0x000fe200000e0000 */
[----:B------:R-:W-:Y:S01]  /*169b0*/  VIADD R154, R158, 0x6 ;  /* 0x000000069e9a7836 */ /* 0x000fe20000000000 */
[----:B------:R-:W-:Y:S01]  /*169c0*/  R2UR UR13, R217 ;  /* 0x00000000d90d72ca */ /* 0x000fe200000e0000 */
[----:B------:R-:W-:Y:S01]  /*169d0*/  IMAD.MOV.U32 R153, RZ, RZ, 0x40000040 ;  /* 0x40000040ff997424 */ /* 0x000fe200078e00ff */
[----:B------:R-:W-:Y:S01]  /*169e0*/  R2UR UR6, R152 ;  /* 0x00000000980672ca */ /* 0x000fe200000e0000 */
[----:B------:R-:W-:Y:S01]  /*169f0*/  IMAD.MOV.U32 R152, RZ, RZ, R155 ;  /* 0x000000ffff987224 */ /* 0x000fe200078e009b */
[----:B------:R-:W-:Y:S01]  /*16a00*/  R2UR UR10, R154 ;  /* 0x000000009a0a72ca */ /* 0x000fe200000e0000 */
[----:B------:R-:W-:Y:S01]  /*16a10*/  IMAD.MOV.U32 R155, RZ, RZ, 0x40000040 ;  /* 0x40000040ff9b7424 */ /* 0x000fe200078e00ff */
[----:B------:R-:W-:Y:S01]  /*16a20*/  R2UR UR5, R153 ;  /* 0x00000000990572ca */ /* 0x000fe200000e0000 */
[----:B------:R-:W-:Y:S01]  /*16a30*/  VIADD R156, R158, 0x204 ;  /* 0x000002049e9c7836 */ /* 0x000fe20000000000 */
[----:B------:R-:W-:Y:S01]  /*16a40*/  R2UR UR4, R152 ;  /* 0x00000000980472ca */ /* 0x000fe200000e0000 */
[----:B------:R-:W-:Y:S01]  /*16a50*/  IMAD.MOV.U32 R152, RZ, RZ, R2 ;  /* 0x000000ffff987224 */ /* 0x000fe200078e0002 */
[----:B------:R-:W-:Y:S01]  /*16a60*/  R2UR UR11, R155 ;  /* 0x000000009b0b72ca */ /* 0x000fe200000e0000 */
[----:B------:R-:W-:Y:S01]  /*16a70*/  VIADD R154, R158, 0x202 ;  /* 0x000002029e9a7836 */ /* 0x000fe20000000000 */
        /* <DEDUP_REMOVED lines=10> */
[----:B------:R-:W-:Y:S01]  /*16b20*/  MOV R2, UR10 ;  /* 0x0000000a00027c02 */ /* 0x000fe20008000f00 */
[----:B------:R-:W-:Y:S01]  /*16b30*/  UMOV UR10, UR4 ;  /* 0x00000004000a7c82 */ /* 0x000fe20008000000 */
[----:B------:R-:W-:Y:S01]  /*16b40*/  MOV R236, UR11 ;  /* 0x0000000b00ec7c02 */ /* 0x000fe20008000f00 */
[----:B------:R-:W-:Y:S01]  /*16b50*/  UMOV UR11, UR5 ;  /* 0x00000005000b7c82 */ /* 0x000fe20008000000 */
[----:B------:R-:W-:Y:S01]  /*16b60*/  R2UR UR26, R152 ;  /* 0x00000000981a72ca */ /* 0x000fe200000e0000 */
[----:B------:R-:W-:Y:S01]  /*16b70*/  VIADD R152, R158, 0x404 ;  /* 0x000004049e987836 */ /* 0x000fe20000000000 */
[----:B------:R-:W-:Y:S01]  /*16b80*/  R2UR UR7, R153 ;  /* 0x00000000990772ca */ /* 0x000fe200000e0000 */
[----:B------:R-:W-:Y:S01]  /*16b90*/  IMAD.MOV.U32 R157, RZ, RZ, 0x40000040 ;  /* 0x40000040ff9d7424 */ /* 0x000fe200078e00ff */
[----:B------:R-:W-:Y:S01]  /*16ba0*/  R2UR UR34, R154 ;  /* 0x000000009a2272ca */ /* 0x000fe200000e0000 */
[----:B------:R-:W-:Y:S01]  /*16bb0*/  VIADD R154, R158, 0x604 ;  /* 0x000006049e9a7836 */ /* 0x000fe20000000000 */
[----:B------:R-:W-:Y:S01]  /*16bc0*/  R2UR UR38, R152 ;  /* 0x00000000982672ca */ /* 0x000fe200000e0000 */
[----:B------:R-:W-:Y:S01]  /*16bd0*/  VIADD R152, R158, 0x600 ;  /* 0x000006009e987836 */ /* 0x000fe20000000000 */
[----:B------:R-:W-:Y:S01]  /*16be0*/  R2UR UR42, R156 ;  /* 0x000000009c2a72ca */ /* 0x000fe200000e0000 */
[----:B------:R-:W-:Y:S01]  /*16bf0*/  VIADD R156, R158, 0x602 ;  /* 0x000006029e9c7836 */ /* 0x000fe20000000000 */
[----:B------:R-:W-:Y:S01]  /*16c00*/  R2UR UR4, R6 ;  /* 0x00000000060472ca */ /* 0x000fe200000e0000 */
[-C--:B------:R-:W-:Y:S01]  /*16c10*/  FMUL.FTZ R24, R24, R3.reuse ;  /* 0x0000000318187220 */ /* 0x080fe20000410000 */
[----:B------:R-:W-:Y:S01]  /*16c20*/  R2UR UR46, R152 ;  /* 0x00000000982e72ca */ /* 0x000fe200000e0000 */
[----:B------:R-:W-:Y:S01]  /*16c30*/  VIADD R152, R158, 0x606 ;  /* 0x000006069e987836 */ /* 0x000fe20000000000 */
[----:B------:R-:W-:Y:S01]  /*16c40*/  R2UR UR5, R7 ;  /* 0x00000000070572ca */ /* 0x000fe200000e0000 */
[-C--:B------:R-:W-:Y:S01]  /*16c50*/  FMUL.FTZ R25, R25, R3.reuse ;  /* 0x0000000319197220 */ /* 0x080fe20000410000 */
[C---:B------:R-:W-:Y:S01]  /*16c60*/  R2UR UR9, R153.reuse ;  /* 0x00000000990972ca */ /* 0x040fe200000e0000 */
[-C--:B------:R-:W-:Y:S01]  /*16c70*/  FMUL.FTZ R28, R28, R3.reuse ;  /* 0x000000031c1c7220 */ /* 0x080fe20000410000 */
[----:B------:R-:W-:Y:S01]  /*16c80*/  R2UR UR15, R153 ;  /* 0x00000000990f72ca */ /* 0x000fe200000e0000 */
        /* <DEDUP_REMOVED lines=29> */
[----:B------:R-:W-:Y:S01]  /*16e60*/  WARPGROUP.ARRIVE ;  /* 0x00000000000079c5 */ /* 0x000fe20000000000 */
[----:B------:R-:W-:Y:S01]  /*16e70*/  R2UR UR16, R214 ;  /* 0x00000000d61072ca */ /* 0x000fe200000e0000 */
[-C--:B------:R-:W-:Y:S01]  /*16e80*/  FMUL.FTZ R60, R60, R3.reuse ;  /* 0x000000033c3c7220 */ /* 0x080fe20000410000 */
[----:B------:R-:W-:Y:S01]  /*16e90*/  R2UR UR17, R215 ;  /* 0x00000000d71172ca */ /* 0x000fe200000e0000 */
[-C--:B------:R-:W-:Y:S01]  /*16ea0*/  FMUL.FTZ R61, R61, R3.reuse ;  /* 0x000000033d3d7220 */ /* 0x080fe20000410000 */
[----:B------:R-:W-:Y:S01]  /*16eb0*/  R2UR UR20, R212 ;  /* 0x00000000d41472ca */ /* 0x000fe200000e0000 */
[----:B------:R-:W-:Y:S01]  /*16ec0*/  HGMMA.64x64x16.F32.BF16 R152, gdesc[UR4], RZ, !UPT, gsb0 ;  /* 0x00e00000049879f0 */ /* 0x000fe2000c0018ff */
[----:B------:R-:W-:Y:S01]  /*16ed0*/  UMOV UR6, UR8 ;  /* 0x0000000800067c82 */ /* 0x000fe20008000000 */
[----:B------:R-:W-:Y:S01]  /*16ee0*/  UMOV UR7, UR9 ;  /* 0x0000000900077c82 */ /* 0x000fe20008000000 */
        /* <DEDUP_REMOVED lines=183> */
.L_x_1742:
[----:B------:R-:W-:Y:S01]  /*17a60*/  SHF.L.U32 R2, R205, 0x1f, RZ ;  /* 0x0000001fcd027819 */ /* 0x000fe200000006ff */
[----:B------:R-:W-:-:S04]  /*17a70*/  IMAD R0, R22, 0x8, R16 ;  /* 0x0000000816007824 */ /* 0x000fc800078e0210 */
[----:B------:R0:W1:Y:S01]  /*17a80*/  SYNCS.PHASECHK.TRANS64.TRYWAIT P4, [R0+URZ+0x30850], R2 ;  /* 0x03085002000075a7 */ /* 0x000062000808017f */
[----:B------:R-:W-:Y:S05]  /*17a90*/  @!P0 BRA `(.L_x_1743) ;  /* 0x0000000000048947 */ /* 0x000fea0003800000 */
[----:B------:R-:W-:Y:S01]  /*17aa0*/  BPT.TRAP 0x1 ;  /* 0x000000040000795c */ /* 0x000fe20000300000 */
.L_x_1743:
[----:B------:R-:W-:Y:S04]  /*17ab0*/  BSSY B2, `(.L_x_1744) ;  /* 0x0000004000027945 */ /* 0x000fe80003800000 */
[----:B-1----:R-:W-:Y:S05]  /*17ac0*/  @P4 BRA `(.L_x_1745) ;  /* 0x0000000000084947 */ /* 0x002fea0003800000 */
[----:B------:R-:W1:Y:S02]  /*17ad0*/  SYNCS.PHASECHK.TRANS64.TRYWAIT P4, [R0+URZ+0x30850], R2 ;  /* 0x03085002000075a7 */ /* 0x000e64000808017f */
[----:B-1----:R-:W-:Y:S05]  /*17ae0*/  @!P4 BRA `(.L_x_1746) ;  /* 0x000001780084c947 */ /* 0x002fea0003800000 */
.L_x_1745:
[----:B------:R-:W-:Y:S05]  /*17af0*/  BSYNC B2 ;  /* 0x0000000000027941 */ /* 0x000fea0003800000 */
.L_x_1744:
[----:B01----:R-:W-:Y:S01]  /*17b00*/  VIADD R2, R16, 0x400 ;  /* 0x0000040010027836 */ /* 0x003fe20000000000 */
[----:B------:R-:W2:Y:S01]  /*17b10*/  LDL R205, [R1+0x34] ;  /* 0x0000340001cd7983 */ /* 0x000ea20000100800 */
[----:B------:R-:W-:Y:S01]  /*17b20*/  IMAD.MOV.U32 R3, RZ, RZ, 0x40000040 ;  /* 0x40000040ff037424 */ /* 0x000fe200078e00ff */
[----:B------:R-:W-:Y:S01]  /*17b30*/  WARPGROUP.ARRIVE ;  /* 0x00000000000079c5 */ /* 0x000fe20000000000 */
[----:B------:R-:W-:Y:S01]  /*17b40*/  ULDC UR4, c[0x0][0x9dc] ;  /* 0x0002770000047ab9 */ /* 0x000fe20000000800 */
[----:B------:R-:W-:-:S04]  /*17b50*/  SHF.R.U32.HI R2, RZ, 0x4, R2 ;  /* 0x00000004ff027819 */ /* 0x000fc80000011602 */
[----:B------:R-:W-:-:S04]  /*17b60*/  LOP3.LUT R2, R2, 0x3fff, RZ, 0xc0, !PT ;  /* 0x00003fff02027812 */ /* 0x000fc800078ec0ff */
[----:B------:R-:W-:-:S05]  /*17b70*/  LOP3.LUT R2, R2, 0x2000000, RZ, 0xfc, !PT ;  /* 0x0200000002027812 */ /* 0x000fca00078efcff */
[----:B------:R-:W-:Y:S01]  /*17b80*/  IMAD R2, R22, 0x800, R2 ;  /* 0x0000080016027824 */ /* 0x000fe200078e0202 */
[----:B------:R-:W-:Y:S01]  /*17b90*/  R2UR UR7, R3 ;  /* 0x00000000030772ca */ /* 0x000fe200000e0000 */
[----:B------:R-:W2:Y:S01]  /*17ba0*/  LDL R22, [R1+0x14] ;  /* 0x0000140001167983 */ /* 0x000ea20000100800 */
[----:B------:R-:W-:Y:S02]  /*17bb0*/  IMAD.MOV.U32 R3, RZ, RZ, 0x40000040 ;  /* 0x40000040ff037424 */ /* 0x000fe400078e00ff */
[----:B------:R-:W-:-:S13]  /*17bc0*/  R2UR UR6, R2 ;  /* 0x00000000020672ca */ /* 0x000fda00000e0000 */
[----:B------:R-:W-:Y:S03]  /*17bd0*/  HGMMA.64x256x16.F32.BF16 R24, R196, gdesc[UR4].tnspB, R24, gsb0 ;  /* 0x43e00004c4187df0 */ /* 0x000fe60008001818 */
[----:B------:R-:W-:Y:S02]  /*17be0*/  WARPGROUP.DEPBAR.LE gsb0, 0x0 ;  /* 0x00008000000079c5 */ /* 0x000fe40000010000 */
[----:B------:R-:W-:Y:S01]  /*17bf0*/  VIADD R196, R2, 0x80 ;  /* 0x0000008002c47836 */ /* 0x000fe20000000000 */
[----:B------:R-:W-:Y:S01]  /*17c00*/  WARPGROUP.ARRIVE ;  /* 0x00000000000079c5 */ /* 0x000fe20000000000 */
[----:B------:R-:W-:-:S03]  /*17c10*/  IMAD.MOV.U32 R197, RZ, RZ, 0x40000040 ;  /* 0x40000040ffc57424 */ /* 0x000fc600078e00ff */
[----:B------:R-:W-:Y:S02]  /*17c20*/  R2UR UR6, R196 ;  /* 0x00000000c40672ca */ /* 0x000fe400000e0000 */
[----:B------:R-:W-:-:S15]  /*17c30*/  R2UR UR7, R197 ;  /* 0x00000000c50772ca */ /* 0x000fde00000e0000 */
[----:B------:R-:W-:-:S01]  /*17c40*/  NOP ;  /* 0x0000000000007918 */ /* 0x000fc20000000000 */
[----:B------:R-:W-:Y:S03]  /*17c50*/  HGMMA.64x256x16.F32.BF16 R24, R192, gdesc[UR4].tnspB, R24, gsb0 ;  /* 0x43e00004c0187df0 */ /* 0x000fe60008001818 */
[----:B------:R-:W-:Y:S02]  /*17c60*/  WARPGROUP.DEPBAR.LE gsb0, 0x0 ;  /* 0x00008000000079c5 */ /* 0x000fe40000010000 */
[C---:B------:R-:W-:Y:S01]  /*17c70*/  VIADD R192, R2.reuse, 0x100 ;  /* 0x0000010002c07836 */ /* 0x040fe20000000000 */
[----:B------:R-:W-:Y:S01]  /*17c80*/  WARPGROUP.ARRIVE ;  /* 0x00000000000079c5 */ /* 0x000fe20000000000 */
[----:B------:R-:W-:Y:S02]  /*17c90*/  IMAD.MOV.U32 R193, RZ, RZ, 0x40000040 ;  /* 0x40000040ffc17424 */ /* 0x000fe400078e00ff */
[----:B------:R-:W-:Y:S01]  /*17ca0*/  VIADD R2, R2, 0x180 ;  /* 0x0000018002027836 */ /* 0x000fe20000000000 */
[----:B------:R-:W-:-:S02]  /*17cb0*/  R2UR UR6, R192 ;  /* 0x00000000c00672ca */ /* 0x000fc400000e0000 */
[----:B------:R-:W-:-:S15]  /*17cc0*/  R2UR UR7, R193 ;  /* 0x00000000c10772ca */ /* 0x000fde00000e0000 */
[----:B------:R-:W-:-:S01]  /*17cd0*/  NOP ;  /* 0x0000000000007918 */ /* 0x000fc20000000000 */
[----:B------:R-:W-:Y:S01]  /*17ce0*/  HGMMA.64x256x16.F32.BF16 R24, R188, gdesc[UR4].tnspB, R24, gsb0 ;  /* 0x43e00004bc187df0 */ /* 0x000fe20008001818 */
[----:B------:R-:W-:Y:S02]  /*17cf0*/  R2UR UR6, R2 ;  /* 0x00000000020672ca */ /* 0x000fe400000e0000 */
[----:B------:R-:W-:Y:S01]  /*17d00*/  R2UR UR7, R3 ;  /* 0x00000000030772ca */ /* 0x000fe200000e0000 */
[----:B------:R-:W0:Y:S08]  /*17d10*/  @P2 LDC R2, c[0x0][0x450] ;  /* 0x00011400ff022b82 */ /* 0x000e300000000800 */
[----:B------:R-:W1:Y:S01]  /*17d20*/  @P2 LDC R3, c[0x0][0x44c] ;  /* 0x00011300ff032b82 */ /* 0x000e620000000800 */
[----:B------:R-:W-:-:S02]  /*17d30*/  WARPGROUP.DEPBAR.LE gsb0, 0x0 ;  /* 0x00008000000079c5 */ /* 0x000fc40000010000 */
[----:B------:R-:W-:-:S13]  /*17d40*/  WARPGROUP.ARRIVE ;  /* 0x00000000000079c5 */ /* 0x000fda0000000000 */
[----:B------:R-:W-:Y:S03]  /*17d50*/  HGMMA.64x256x16.F32.BF16 R24, R184, gdesc[UR4].tnspB, R24, gsb0 ;  /* 0x43e00004b8187df0 */ /* 0x000fe60008001818 */
[----:B------:R-:W-:Y:S02]  /*17d60*/  WARPGROUP.DEPBAR.LE gsb0, 0x0 ;  /* 0x00008000000079c5 */ /* 0x000fe40000010000 */
[----:B--2---:R-:W-:Y:S02]  /*17d70*/  IMAD.IADD R184, R205, 0x1, R22 ;  /* 0x00000001cdb87824 */ /* 0x004fe400078e0216 */
[----:B------:R-:W-:Y:S02]  /*17d80*/  IMAD.SHL.U32 R22, R204, 0x40, RZ ;  /* 0x00000040cc167824 */ /* 0x000fe400078e00ff */
[----:B-1----:R-:W-:-:S03]  /*17d90*/  @P2 IMAD.HI.U32 R3, R184, R3, RZ ;  /* 0x00000003b8032227 */ /* 0x002fc600078e00ff */
[----:B------:R-:W-:Y:S02]  /*17da0*/  IADD3 R187, -R229, 0x1, -R22 ;  /* 0x00000001e5bb7810 */ /* 0x000fe40007ffe916 */
[----:B0-----:R-:W-:Y:S01]  /*17db0*/  @P2 SHF.R.U32.HI R184, RZ, R2, R3 ;  /* 0x00000002ffb82219 */ /* 0x001fe20000011603 */
[----:B------:R-:W-:Y:S01]  /*17dc0*/  @!P1 VIADD R2, R232, 0x30840 ;  /* 0x00030840e8029836 */ /* 0x000fe20000000000 */
[----:B------:R-:W-:Y:S01]  /*17dd0*/  IADD3 R187, -R220, R187, R221 ;  /* 0x000000bbdcbb7210 */ /* 0x000fe20007ffe1dd */
[----:B------:R-:W-:Y:S01]  /*17de0*/  IMAD.U32 R232, RZ, RZ, UR4 ;  /* 0x00000004ffe87e24 */ /* 0x000fe2000f8e00ff */
[----:B------:R-:W-:Y:S01]  /*17df0*/  ULDC UR4, c[0x0][0x9e0] ;  /* 0x0002780000047ab9 */ /* 0x000fe20000000800 */
[----:B------:R-:W0:Y:S01]  /*17e00*/  SHFL.IDX PT, R189, R184, RZ, 0x1c1f ;  /* 0x001c1fffb8bd7589 */ /* 0x000e2200000e0000 */
[----:B------:R-:W-:Y:S02]  /*17e10*/  @!P1 PRMT R2, RZ, 0x654, R2 ;  /* 0x00000654ff029816 */ /* 0x000fe40000000002 */
[----:B------:R-:W-:-:S02]  /*17e20*/  LOP3.LUT R188, RZ, R232, RZ, 0x33, !PT ;  /* 0x000000e8ffbc7212 */ /* 0x000fc400078e33ff */
[----:B------:R1:W-:Y:S03]  /*17e30*/  @!P1 SYNCS.ARRIVE.TRANS64.RED.A1T0 RZ, [R2+URZ], RZ ;  /* 0x000000ff02ff99a7 */ /* 0x0003e6000810043f */
[----:B------:R-:W-:Y:S02]  /*17e40*/  IMAD.IADD R188, R188, 0x1, R187 ;  /* 0x00000001bcbc7824 */ /* 0x000fe400078e02bb */
[----:B------:R-:W-:-:S04]  /*17e50*/  VIADD R187, R187, UR4 ;  /* 0x00000004bbbb7c36 */ /* 0x000fc80008000000 */
[--C-:B0-----:R-:W-:Y:S02]  /*17e60*/  IMAD.IADD R186, R187, 0x1, R189.reuse ;  /* 0x00000001bbba7824 */ /* 0x101fe400078e02bd */
[----:B------:R-:W-:Y:S01]  /*17e70*/  IMAD.IADD R185, R188, 0x1, R189 ;  /* 0x00000001bcb97824 */ /* 0x000fe200078e02bd */
[----:B-1----:R-:W-:Y:S06]  /*17e80*/  @!P3 BRA `(.L_x_1747) ;  /* 0x000000000060b947 */ /* 0x002fec0003800000 */
[----:B------:R-:W-:Y:S01]  /*17e90*/  IADD3 R189, -R220, R221, R189 ;  /* 0x000000dddcbd7210 */ /* 0x000fe20007ffe1bd */
[----:B------:R-:W-:Y:S03]  /*17ea0*/  BSSY B2, `(.L_x_1748) ;  /* 0x0000012000027945 */ /* 0x000fe60003800000 */
        /* <DEDUP_REMOVED lines=11> */
.L_x_1749:
[----:B------:R-:W-:Y:S02]  /*17f60*/  ULDC UR4, c[0x0][0x9e4] ;  /* 0x0002790000047ab9 */ /* 0x000fe40000000800 */
[----:B------:R-:W-:-:S05]  /*17f70*/  IMAD.U32 R190, RZ, RZ, UR4 ;  /* 0x00000004ffbe7e24 */ /* 0x000fca000f8e00ff */
[----:B------:R-:W-:-:S13]  /*17f80*/  ISETP.NE.AND P4, PT, R190, 0x1, PT ;  /* 0x00000001be00780c */ /* 0x000fda0003f85270 */
[----:B------:R-:W0:Y:S02]  /*17f90*/  @P4 LDC.64 R2, c[0x0][0x9e8] ;  /* 0x00027a00ff024b82 */ /* 0x000e240000000a00 */
[----:B0-----:R-:W-:-:S05]  /*17fa0*/  @P4 IMAD.HI.U32 R2, R189, R2, RZ ;  /* 0x00000002bd024227 */ /* 0x001fca00078e00ff */
[----:B------:R-:W-:-:S07]  /*17fb0*/  @P4 SHF.R.U32.HI R189, RZ, R3, R2 ;  /* 0x00000003ffbd4219 */ /* 0x000fce0000011602 */
.L_x_1750:
[----:B------:R-:W-:Y:S05]  /*17fc0*/  BSYNC B2 ;  /* 0x0000000000027941 */ /* 0x000fea0003800000 */
.L_x_1748:
[----:B------:R-:W-:-:S04]  /*17fd0*/  IMAD R189, R189, R190, -R22 ;  /* 0x000000bebdbd7224 */ /* 0x000fc800078e0a16 */
[----:B------:R-:W-:-:S05]  /*17fe0*/  IMAD.IADD R189, R189, 0x1, -R229 ;  /* 0x00000001bdbd7824 */ /* 0x000fca00078e0ae5 */
[----:B------:R-:W-:Y:S02]  /*17ff0*/  VIMNMX R185, R185, R189, !PT ;  /* 0x000000bdb9b97248 */ /* 0x000fe40007fe0100 */
[----:B------:R-:W-:-:S07]  /*18000*/  VIADDMNMX R186, R189, R190, R186, PT ;  /* 0x000000bebdba7246 */ /* 0x000fce00038001ba */
.L_x_1747:
[----:B------:R-:W-:Y:S01]  /*18010*/  ISETP.GT.AND P4, PT, R204, -0x1, PT ;  /* 0xffffffffcc00780c */ /* 0x000fe20003f84270 */
[----:B------:R-:W0:Y:S03]  /*18020*/  SHFL.IDX PT, R184, R184, 0x1, 0x1c1f ;  /* 0x003c1f00b8b87f89 */ /* 0x000e2600000e0000 */
[C---:B------:R-:W-:Y:S02]  /*18030*/  ISETP.GT.AND P6, PT, R185.reuse, RZ, P4 ;  /* 0x000000ffb900720c */ /* 0x040fe400027c4270 */
[----:B------:R-:W-:Y:S02]  /*18040*/  ISETP.GT.AND P5, PT, R185, 0x1, P4 ;  /* 0x00000001b900780c */ /* 0x000fe400027a4270 */
[C---:B------:R-:W-:Y:S02]  /*18050*/  ISETP.LT.OR P6, PT, R186.reuse, 0x1, P6 ;  /* 0x00000001ba00780c */ /* 0x040fe400037c1670 */
[----:B------:R-:W-:-:S02]  /*18060*/  ISETP.LT.OR P5, PT, R186, 0x2, P5 ;  /* 0x00000002ba00780c */ /* 0x000fc40002fa1670 */
[----:B------:R-:W-:Y:S02]  /*18070*/  FSEL R152, R152, -INF , !P6 ;  /* 0xff80000098987808 */ /* 0x000fe40007000000 */
[----:B------:R-:W-:Y:S02]  /*18080*/  FSEL R153, R153, -INF , !P5 ;  /* 0xff80000099997808 */ /* 0x000fe40006800000 */
[C---:B------:R-:W-:Y:S02]  /*18090*/  ISETP.GT.AND P6, PT, R185.reuse, 0x8, P4 ;  /* 0x00000008b900780c */ /* 0x040fe400027c4270 */
[----:B------:R-:W-:Y:S02]  /*180a0*/  ISETP.GT.AND P5, PT, R185, 0x9, P4 ;  /* 0x00000009b900780c */ /* 0x000fe400027a4270 */
[C---:B------:R-:W-:Y:S02]  /*180b0*/  ISETP.LT.OR P6, PT, R186.reuse, 0x9, P6 ;  /* 0x00000009ba00780c */ /* 0x040fe400037c1670 */
[----:B------:R-:W-:-:S02]  /*180c0*/  ISETP.LT.OR P5, PT, R186, 0xa, P5 ;  /* 0x0000000aba00780c */ /* 0x000fc40002fa1670 */
[----:B------:R-:W-:Y:S01]  /*180d0*/  FSEL R156, R156, -INF , !P6 ;  /* 0xff8000009c9c7808 */ /* 0x000fe20007000000 */
[--C-:B0-----:R-:W-:Y:S01]  /*180e0*/  IMAD.IADD R187, R187, 0x1, R184.reuse ;  /* 0x00000001bbbb7824 */ /* 0x101fe200078e02b8 */
[----:B------:R-:W-:Y:S01]  /*180f0*/  FSEL R157, R157, -INF , !P5 ;  /* 0xff8000009d9d7808 */ /* 0x000fe20006800000 */
[----:B------:R-:W-:Y:S01]  /*18100*/  IMAD.IADD R188, R188, 0x1, R184 ;  /* 0x00000001bcbc7824 */ /* 0x000fe200078e02b8 */
[C---:B------:R-:W-:Y:S02]  /*18110*/  ISETP.GT.AND P6, PT, R185.reuse, 0x10, P4 ;  /* 0x00000010b900780c */ /* 0x040fe400027c4270 */
        /* <DEDUP_REMOVED lines=34> */
[----:B------:R-:W-:Y:S01]  /*18340*/  FSEL R181, R181, -INF , !P5 ;  /* 0xff800000b5b57808 */ /* 0x000fe20006800000 */
[----:B------:R-:W-:Y:S08]  /*18350*/  @!P3 BRA `(.L_x_1751) ;  /* 0x000000000060b947 */ /* 0x000ff00003800000 */
        /* <DEDUP_REMOVED lines=13> */
.L_x_1753:
[----:B------:R-:W-:Y:S02]  /*18430*/  ULDC UR4, c[0x0][0x9e4] ;  /* 0x0002790000047ab9 */ /* 0x000fe40000000800 */
[----:B------:R-:W-:-:S05]  /*18440*/  IMAD.U32 R165, RZ, RZ, UR4 ;  /* 0x00000004ffa57e24 */ /* 0x000fca000f8e00ff */
[----:B------:R-:W-:-:S13]  /*18450*/  ISETP.NE.AND P5, PT, R165, 0x1, PT ;  /* 0x00000001a500780c */ /* 0x000fda0003fa5270 */
[----:B------:R-:W0:Y:S02]  /*18460*/  @P5 LDC.64 R2, c[0x0][0x9e8] ;  /* 0x00027a00ff025b82 */ /* 0x000e240000000a00 */
[----:B0-----:R-:W-:-:S05]  /*18470*/  @P5 IMAD.HI.U32 R2, R184, R2, RZ ;  /* 0x00000002b8025227 */ /* 0x001fca00078e00ff */
[----:B------:R-:W-:-:S07]  /*18480*/  @P5 SHF.R.U32.HI R184, RZ, R3, R2 ;  /* 0x00000003ffb85219 */ /* 0x000fce0000011602 */
.L_x_1754:
[----:B------:R-:W-:Y:S05]  /*18490*/  BSYNC B2 ;  /* 0x0000000000027941 */ /* 0x000fea0003800000 */
.L_x_1752:
[----:B------:R-:W-:-:S04]  /*184a0*/  IMAD R22, R184, R165, -R22 ;  /* 0x000000a5b8167224 */ /* 0x000fc800078e0a16 */
[----:B------:R-:W-:-:S05]  /*184b0*/  IMAD.IADD R22, R22, 0x1, -R229 ;  /* 0x0000000116167824 */ /* 0x000fca00078e0ae5 */
[----:B------:R-:W-:Y:S02]  /*184c0*/  VIMNMX R188, R188, R22, !PT ;  /* 0x00000016bcbc7248 */ /* 0x000fe40007fe0100 */
[----:B------:R-:W-:-:S07]  /*184d0*/  VIADDMNMX R187, R22, R165, R187, PT ;  /* 0x000000a516bb7246 */ /* 0x000fce00038001bb */
.L_x_1751:
[----:B------:R-:W-:Y:S01]  /*184e0*/  @!P1 VIADD R0, R0, 0x30860 ;  /* 0x0003086000009836 */ /* 0x000fe20000000000 */
[----:B------:R-:W2:Y:S01]  /*184f0*/  LDL R205, [R1+0x1c] ;  /* 0x00001c0001cd7983 */ /* 0x000ea20000100800 */
[----:B------:R-:W-:Y:S01]  /*18500*/  ISETP.GT.AND P5, PT, R188, 0x1, P4 ;  /* 0x00000001bc00780c */ /* 0x000fe200027a4270 */
[----:B------:R-:W-:Y:S02]  /*18510*/  ULDC UR4, c[0x0][0x988] ;  /* 0x0002620000047ab9 */ /* 0x000fe40000000800 */
[----:B------:R-:W-:Y:S02]  /*18520*/  @!P1 PRMT R0, RZ, 0x654, R0 ;  /* 0x00000654ff009816 */ /* 0x000fe40000000000 */
[----:B------:R-:W-:Y:S02]  /*18530*/  ISETP.LT.OR P5, PT, R187, 0x2, P5 ;  /* 0x00000002bb00780c */ /* 0x000fe40002fa1670 */
[----:B------:R0:W-:Y:S02]  /*18540*/  @!P1 SYNCS.ARRIVE.TRANS64.RED.A1T0 RZ, [R0+URZ], RZ ;  /* 0x000000ff00ff99a7 */ /* 0x0001e4000810043f */
[----:B------:R-:W-:-:S02]  /*18550*/  FSEL R155, R155, -INF , !P5 ;  /* 0xff8000009b9b7808 */ /* 0x000fc40006800000 */
[----:B------:R-:W-:Y:S02]  /*18560*/  ISETP.GT.AND P5, PT, R188, 0x9, P4 ;  /* 0x00000009bc00780c */ /* 0x000fe400027a4270 */
[----:B0-----:R-:W-:Y:S02]  /*18570*/  FMNMX.FTZ R0, R152, R5, !PT ;  /* 0x0000000598007209 */ /* 0x001fe40007810000 */
[----:B------:R-:W-:Y:S02]  /*18580*/  ISETP.LT.OR P5, PT, R187, 0xa, P5 ;  /* 0x0000000abb00780c */ /* 0x000fe40002fa1670 */
[----:B------:R-:W-:Y:S02]  /*18590*/  FMNMX.FTZ R0, R153, R0, !PT ;  /* 0x0000000099007209 */ /* 0x000fe40007810000 */
[----:B------:R-:W-:Y:S02]  /*185a0*/  FSEL R159, R159, -INF , !P5 ;  /* 0xff8000009f9f7808 */ /* 0x000fe40006800000 */
[----:B------:R-:W-:-:S02]  /*185b0*/  FMNMX.FTZ R0, R156, R0, !PT ;  /* 0x000000009c007209 */ /* 0x000fc40007810000 */
[----:B------:R-:W-:Y:S02]  /*185c0*/  ISETP.GT.AND P5, PT, R188, 0x11, P4 ;  /* 0x00000011bc00780c */ /* 0x000fe400027a4270 */
[----:B------:R-:W-:Y:S02]  /*185d0*/  FMNMX.FTZ R0, R157, R0, !PT ;  /* 0x000000009d007209 */ /* 0x000fe40007810000 */
        /* <DEDUP_REMOVED lines=22> */
[----:B------:R-:W-:Y:S02]  /*18740*/  ISETP.GT.AND P5, PT, R188, RZ, P4 ;  /* 0x000000ffbc00720c */ /* 0x000fe400027a4270 */
[----:B------:R-:W-:Y:S02]  /*18750*/  FMNMX.FTZ R0, R181, R0, !PT ;  /* 0x00000000b5007209 */ /* 0x000fe40007810000 */
[----:B------:R-:W-:-:S03]  /*18760*/  ISETP.LT.OR P5, PT, R187, 0x1, P5 ;  /* 0x00000001bb00780c */ /* 0x000fc60002fa1670 */
[----:B------:R-:W0:Y:S01]  /*18770*/  SHFL.BFLY PT, R2, R0, 0x2, 0x1f ;  /* 0x0c401f0000027f89 */ /* 0x000e2200000e0000 */
[----:B------:R-:W-:Y:S02]  /*18780*/  FSEL R154, R154, -INF , !P5 ;  /* 0xff8000009a9a7808 */ /* 0x000fe40006800000 */
[----:B------:R-:W-:-:S04]  /*18790*/  ISETP.GT.AND P5, PT, R188, 0x38, P4 ;  /* 0x00000038bc00780c */ /* 0x000fc800027a4270 */
[----:B------:R-:W-:-:S04]  /*187a0*/  ISETP.LT.OR P5, PT, R187, 0x39, P5 ;  /* 0x00000039bb00780c */ /* 0x000fc80002fa1670 */
[----:B------:R-:W-:Y:S02]  /*187b0*/  FSEL R182, R182, -INF , !P5 ;  /* 0xff800000b6b67808 */ /* 0x000fe40006800000 */
[----:B0-----:R-:W-:-:S05]  /*187c0*/  FMNMX.FTZ R2, R0, R2, !PT ;  /* 0x0000000200027209 */ /* 0x001fca0007810000 */
[----:B------:R-:W0:Y:S02]  /*187d0*/  SHFL.BFLY PT, R165, R2, 0x1, 0x1f ;  /* 0x0c201f0002a57f89 */ /* 0x000e2400000e0000 */
[----:B0-----:R-:W-:Y:S01]  /*187e0*/  FMNMX.FTZ R165, R2, R165, !PT ;  /* 0x000000a502a57209 */ /* 0x001fe20007810000 */
[----:B------:R-:W-:-:S03]  /*187f0*/  IMAD.U32 R2, RZ, RZ, UR4 ;  /* 0x00000004ff027e24 */ /* 0x000fc6000f8e00ff */
[C---:B------:R-:W-:Y:S01]  /*18800*/  FSETP.NEU.FTZ.AND P6, PT, R165.reuse, -INF , PT ;  /* 0xff800000a500780b */ /* 0x040fe20003fdd000 */
[----:B------:R-:W-:-:S03]  /*18810*/  FMUL.FTZ R0, R165, R2 ;  /* 0x00000002a5007220 */ /* 0x000fc60000410000 */
[----:B------:R-:W-:Y:S02]  /*18820*/  FSEL R3, R165, RZ, P6 ;  /* 0x000000ffa5037208 */ /* 0x000fe40003000000 */
[----:B------:R-:W-:Y:S02]  /*18830*/  FSEL R0, R0, RZ, P6 ;  /* 0x000000ff00007208 */ /* 0x000fe40003000000 */
[----:B------:R-:W-:Y:S01]  /*18840*/  ISETP.GT.AND P6, PT, R188, 0x8, P4 ;  /* 0x00000008bc00780c */ /* 0x000fe200027c4270 */
[----:B------:R-:W-:Y:S01]  /*18850*/  FADD.FTZ R3, -R3, R5 ;  /* 0x0000000503037221 */ /* 0x000fe20000010100 */
[----:B------:R-:W-:Y:S01]  /*18860*/  FMNMX.FTZ R5, R154, R4, !PT ;  /* 0x000000049a057209 */ /* 0x000fe20007810000 */
[-CC-:B------:R-:W-:Y:S01]  /*18870*/  FFMA.FTZ R152, R152, R2.reuse, -R0.reuse ;  /* 0x0000000298987223 */ /* 0x180fe20000010800 */
[----:B------:R-:W-:Y:S01]  /*18880*/  ISETP.LT.OR P6, PT, R187, 0x9, P6 ;  /* 0x00000009bb00780c */ /* 0x000fe200037c1670 */
[-C--:B------:R-:W-:Y:S01]  /*18890*/  FMUL.FTZ R3, R3, R2.reuse ;  /* 0x0000000203037220 */ /* 0x080fe20000410000 */
[----:B------:R-:W-:Y:S01]  /*188a0*/  FMNMX.FTZ R5, R155, R5, !PT ;  /* 0x000000059b057209 */ /* 0x000fe20007810000 */
[-CC-:B------:R-:W-:Y:S01]  /*188b0*/  FFMA.FTZ R153, R153, R2.reuse, -R0.reuse ;  /* 0x0000000299997223 */ /* 0x180fe20000010800 */
[----:B------:R-:W-:Y:S01]  /*188c0*/  FSEL R158, R158, -INF , !P6 ;  /* 0xff8000009e9e7808 */ /* 0x000fe20007000000 */
[-CC-:B------:R-:W-:Y:S01]  /*188d0*/  FFMA.FTZ R156, R156, R2.reuse, -R0.reuse ;  /* 0x000000029c9c7223 */ /* 0x180fe20000010800 */
[----:B------:R-:W-:Y:S01]  /*188e0*/  ISETP.GT.AND P6, PT, R188, 0x10, P4 ;  /* 0x00000010bc00780c */ /* 0x000fe200027c4270 */
[-CC-:B------:R-:W-:Y:S01]  /*188f0*/  FFMA.FTZ R157, R157, R2.reuse, -R0.reuse ;  /* 0x000000029d9d7223 */ /* 0x180fe20000010800 */
[----:B------:R-:W-:Y:S01]  /*18900*/  FMNMX.FTZ R5, R158, R5, !PT ;  /* 0x000000059e057209 */ /* 0x000fe20007810000 */
[-CC-:B------:R-:W-:Y:S01]  /*18910*/  FFMA.FTZ R160, R160, R2.reuse, -R0.reuse ;  /* 0x00000002a0a07223 */ /* 0x180fe20000010800 */
[----:B------:R-:W-:Y:S01]  /*18920*/  ISETP.LT.OR P6, PT, R187, 0x11, P6 ;  /* 0x00000011bb00780c */ /* 0x000fe200037c1670 */
[-CC-:B------:R-:W-:Y:S01]  /*18930*/  FFMA.FTZ R161, R161, R2.reuse, -R0.reuse ;  /* 0x00000002a1a17223 */ /* 0x180fe20000010800 */
        /* <DEDUP_REMOVED lines=19> */
[----:B------:R-:W-:Y:S01]  /*18a70*/  MUFU.EX2 R196, R152 ;  /* 0x0000009800c47308 */ /* 0x000fe20000000800 */
[----:B------:R-:W-:Y:S01]  /*18a80*/  FMNMX.FTZ R5, R167, R5, !PT ;  /* 0x00000005a7057209 */ /* 0x000fe20007810000 */
[----:B------:R-:W-:Y:S01]  /*18a90*/  FFMA.FTZ R0, R181, R2, -R0 ;  /* 0x00000002b5007223 */ /* 0x000fe20000010800 */
[----:B------:R-:W-:-:S02]  /*18aa0*/  FSEL R170, R170, -INF , !P6 ;  /* 0xff800000aaaa7808 */ /* 0x000fc40007000000 */
[----:B------:R-:W-:Y:S02]  /*18ab0*/  ISETP.GT.AND P6, PT, R188, 0x28, P4 ;  /* 0x00000028bc00780c */ /* 0x000fe400027c4270 */
[----:B------:R-:W-:Y:S01]  /*18ac0*/  FMNMX.FTZ R5, R170, R5, !PT ;  /* 0x00000005aa057209 */ /* 0x000fe20007810000 */
[----:B------:R-:W-:Y:S01]  /*18ad0*/  MUFU.EX2 R3, R3 ;  /* 0x0000000300037308 */ /* 0x000fe20000000800 */
[----:B------:R-:W-:Y:S02]  /*18ae0*/  ISETP.LT.OR P6, PT, R187, 0x29, P6 ;  /* 0x00000029bb00780c */ /* 0x000fe400037c1670 */
[----:B------:R-:W-:Y:S02]  /*18af0*/  FMNMX.FTZ R5, R171, R5, !PT ;  /* 0x00000005ab057209 */ /* 0x000fe40007810000 */
[----:B------:R-:W-:Y:S02]  /*18b00*/  FSEL R174, R174, -INF , !P6 ;  /* 0xff800000aeae7808 */ /* 0x000fe40007000000 */
[----:B------:R-:W-:Y:S01]  /*18b10*/  ISETP.GT.AND P6, PT, R188, 0x30, P4 ;  /* 0x00000030bc00780c */ /* 0x000fe200027c4270 */
[----:B------:R-:W-:Y:S01]  /*18b20*/  MUFU.EX2 R153, R153 ;  /* 0x0000009900997308 */ /* 0x000fe20000000800 */
[----:B------:R-:W-:-:S02]  /*18b30*/  FMNMX.FTZ R5, R174, R5, !PT ;  /* 0x00000005ae057209 */ /* 0x000fc40007810000 */
[----:B------:R-:W-:Y:S02]  /*18b40*/  ISETP.LT.OR P6, PT, R187, 0x31, P6 ;  /* 0x00000031bb00780c */ /* 0x000fe400037c1670 */
[----:B------:R-:W-:Y:S02]  /*18b50*/  FMNMX.FTZ R5, R175, R5, !PT ;  /* 0x00000005af057209 */ /* 0x000fe40007810000 */
[----:B------:R-:W-:Y:S01]  /*18b60*/  FSEL R178, R178, -INF , !P6 ;  /* 0xff800000b2b27808 */ /* 0x000fe20007000000 */
[----:B------:R-:W-:Y:S01]  /*18b70*/  MUFU.EX2 R186, R0 ;  /* 0x0000000000ba7308 */ /* 0x000fe20000000800 */
[C---:B------:R-:W-:Y:S02]  /*18b80*/  ISETP.GT.AND P6, PT, R188.reuse, 0x31, P4 ;  /* 0x00000031bc00780c */ /* 0x040fe400027c4270 */
[----:B------:R-:W-:Y:S02]  /*18b90*/  ISETP.GT.AND P4, PT, R188, 0x39, P4 ;  /* 0x00000039bc00780c */ /* 0x000fe40002784270 */
[----:B------:R-:W-:-:S02]  /*18ba0*/  ISETP.LT.OR P6, PT, R187, 0x32, P6 ;  /* 0x00000032bb00780c */ /* 0x000fc400037c1670 */
[----:B------:R-:W-:Y:S01]  /*18bb0*/  FMNMX.FTZ R5, R178, R5, !PT ;  /* 0x00000005b2057209 */ /* 0x000fe20007810000 */
[----:B------:R-:W-:Y:S01]  /*18bc0*/  MUFU.EX2 R156, R156 ;  /* 0x0000009c009c7308 */ /* 0x000fe20000000800 */
[----:B------:R-:W-:Y:S02]  /*18bd0*/  FSEL R179, R179, -INF , !P6 ;  /* 0xff800000b3b37808 */ /* 0x000fe40007000000 */
[----:B------:R-:W-:Y:S02]  /*18be0*/  ISETP.LT.OR P4, PT, R187, 0x3a, P4 ;  /* 0x0000003abb00780c */ /* 0x000fe40002781670 */
[----:B------:R-:W-:Y:S02]  /*18bf0*/  FMNMX.FTZ R5, R179, R5, !PT ;  /* 0x00000005b3057209 */ /* 0x000fe40007810000 */
[----:B------:R-:W-:Y:S01]  /*18c00*/  FSEL R183, R183, -INF , !P4 ;  /* 0xff800000b7b77808 */ /* 0x000fe20006000000 */
[----:B------:R-:W0:Y:S01]  /*18c10*/  MUFU.EX2 R157, R157 ;  /* 0x0000009d009d7308 */ /* 0x000e220000000800 */
[----:B------:R-:W-:-:S04]  /*18c20*/  FMNMX.FTZ R5, R182, R5, !PT ;  /* 0x00000005b6057209 */ /* 0x000fc80007810000 */
[----:B------:R-:W-:-:S03]  /*18c30*/  FMNMX.FTZ R22, R183, R5, !PT ;  /* 0x00000005b7167209 */ /* 0x000fc60007810000 */
[----:B------:R-:W-:Y:S02]  /*18c40*/  MUFU.EX2 R160, R160 ;  /* 0x000000a000a07308 */ /* 0x000fe40000000800 */
[----:B------:R-:W1:Y:S06]  /*18c50*/  SHFL.BFLY PT, R5, R22, 0x2, 0x1f ;  /* 0x0c401f0016057f89 */ /* 0x000e6c00000e0000 */
[----:B------:R-:W3:Y:S01]  /*18c60*/  MUFU.EX2 R161, R161 ;  /* 0x000000a100a17308 */ /* 0x000ee20000000800 */
[----:B0-----:R-:W-:-:S07]  /*18c70*/  F2FP.BF16.F32.PACK_AB R198, R157, R156 ;  /* 0x0000009c9dc6723e */ /* 0x001fce00000010ff */
[----:B------:R-:W-:Y:S08]  /*18c80*/  MUFU.EX2 R164, R164 ;  /* 0x000000a400a47308 */ /* 0x000ff00000000800 */
[----:B------:R-:W0:Y:S01]  /*18c90*/  MUFU.EX2 R189, R189 ;  /* 0x000000bd00bd7308 */ /* 0x000e220000000800 */
[----:B---3--:R-:W-:Y:S02]  /*18ca0*/  F2FP.BF16.F32.PACK_AB R192, R161, R160 ;  /* 0x000000a0a1c0723e */ /* 0x008fe400000010ff */
[----:B-1----:R-:W-:-:S05]  /*18cb0*/  FMNMX.FTZ R22, R22, R5, !PT ;  /* 0x0000000516167209 */ /* 0x002fca0007810000 */
[----:B------:R-:W1:Y:S01]  /*18cc0*/  SHFL.BFLY PT, R5, R22, 0x1, 0x1f ;  /* 0x0c201f0016057f89 */ /* 0x000e6200000e0000 */
[----:B------:R-:W-:Y:S08]  /*18cd0*/  MUFU.EX2 R168, R168 ;  /* 0x000000a800a87308 */ /* 0x000ff00000000800 */
[----:B------:R-:W3:Y:S01]  /*18ce0*/  MUFU.EX2 R169, R169 ;  /* 0x000000a900a97308 */ /* 0x000ee20000000800 */
[----:B0-----:R-:W-:-:S07]  /*18cf0*/  F2FP.BF16.F32.PACK_AB R194, R189, R164 ;  /* 0x000000a4bdc2723e */ /* 0x001fce00000010ff */
[----:B------:R-:W-:Y:S01]  /*18d00*/  MUFU.EX2 R172, R172 ;  /* 0x000000ac00ac7308 */ /* 0x000fe20000000800 */
[----:B-1----:R-:W-:-:S07]  /*18d10*/  FMNMX.FTZ R152, R22, R5, !PT ;  /* 0x0000000516987209 */ /* 0x002fce0007810000 */
[----:B------:R-:W0:Y:S01]  /*18d20*/  MUFU.EX2 R173, R173 ;  /* 0x000000ad00ad7308 */ /* 0x000e220000000800 */
[----:B---3--:R-:W-:Y:S01]  /*18d30*/  F2FP.BF16.F32.PACK_AB R188, R169, R168 ;  /* 0x000000a8a9bc723e */ /* 0x008fe200000010ff */
[----:B------:R-:W-:Y:S01]  /*18d40*/  IMAD.MOV.U32 R22, RZ, RZ, R231 ;  /* 0x000000ffff167224 */ /* 0x000fe200078e00e7 */
[C---:B------:R-:W-:Y:S01]  /*18d50*/  FSETP.NEU.FTZ.AND P4, PT, R152.reuse, -INF , PT ;  /* 0xff8000009800780b */ /* 0x040fe20003f9d000 */
[----:B------:R-:W-:-:S03]  /*18d60*/  FMUL.FTZ R0, R152, R2 ;  /* 0x0000000298007220 */ /* 0x000fc60000410000 */
[----:B------:R-:W-:Y:S01]  /*18d70*/  FSEL R5, R152, RZ, P4 ;  /* 0x000000ff98057208 */ /* 0x000fe20002000000 */
[----:B------:R-:W-:Y:S01]  /*18d80*/  MUFU.EX2 R176, R176 ;  /* 0x000000b000b07308 */ /* 0x000fe20000000800 */
[----:B------:R-:W-:-:S03]  /*18d90*/  FSEL R0, R0, RZ, P4 ;  /* 0x000000ff00007208 */ /* 0x000fc60002000000 */
[----:B------:R-:W-:Y:S02]  /*18da0*/  FADD.FTZ R5, -R5, R4 ;  /* 0x0000000405057221 */ /* 0x000fe40000010100 */
        /* <DEDUP_REMOVED lines=16> */
[----:B------:R-:W-:Y:S01]  /*18eb0*/  FFMA.FTZ R0, R3, R228, R196 ;  /* 0x000000e403007223 */ /* 0x000fe200000100c4 */
[----:B------:R-:W-:Y:S01]  /*18ec0*/  FMUL.FTZ R5, R5, R2 ;  /* 0x0000000205057220 */ /* 0x000fe20000410000 */
[----:B------:R-:W-:Y:S01]  /*18ed0*/  MUFU.EX2 R154, R154 ;  /* 0x0000009a009a7308 */ /* 0x000fe20000000800 */
[C---:B--2---:R-:W-:Y:S01]  /*18ee0*/  ISETP.GT.AND P4, PT, R204.reuse, R205, PT ;  /* 0x000000cdcc00720c */ /* 0x044fe20003f84270 */
[C---:B------:R-:W-:Y:S01]  /*18ef0*/  FADD.FTZ R0, R153.reuse, R0 ;  /* 0x0000000099007221 */ /* 0x040fe20000010000 */
[----:B------:R-:W-:Y:S01]  /*18f00*/  F2FP.BF16.F32.PACK_AB R196, R153, R196 ;  /* 0x000000c499c4723e */ /* 0x000fe200000010ff */
[----:B------:R-:W-:Y:S01]  /*18f10*/  VIADD R204, R204, 0xffffffff ;  /* 0xffffffffcccc7836 */ /* 0x000fe20000000000 */
[----:B0-----:R-:W-:Y:S01]  /*18f20*/  F2FP.BF16.F32.PACK_AB R190, R173, R172 ;  /* 0x000000acadbe723e */ /* 0x001fe200000010ff */
[----:B------:R-:W-:Y:S01]  /*18f30*/  FADD.FTZ R0, R156, R0 ;  /* 0x000000009c007221 */ /* 0x000fe20000010000 */
[----:B------:R-:W-:Y:S01]  /*18f40*/  IMAD.MOV.U32 R205, RZ, RZ, R230 ;  /* 0x000000ffffcd7224 */ /* 0x000fe200078e00e6 */
[----:B------:R-:W0:Y:S02]  /*18f50*/  MUFU.EX2 R155, R155 ;  /* 0x0000009b009b7308 */ /* 0x000e240000000800 */
[----:B------:R-:W-:-:S04]  /*18f60*/  FADD.FTZ R0, R157, R0 ;  /* 0x000000009d007221 */ /* 0x000fc80000010000 */
[----:B------:R-:W-:Y:S02]  /*18f70*/  FADD.FTZ R0, R160, R0 ;  /* 0x00000000a0007221 */ /* 0x000fe40000010000 */
[----:B------:R-:W-:Y:S02]  /*18f80*/  MUFU.EX2 R158, R158 ;  /* 0x0000009e009e7308 */ /* 0x000fe40000000800 */
[----:B------:R-:W-:-:S04]  /*18f90*/  FADD.FTZ R0, R161, R0 ;  /* 0x00000000a1007221 */ /* 0x000fc80000010000 */
[----:B------:R-:W-:Y:S02]  /*18fa0*/  FADD.FTZ R4, R164, R0 ;  /* 0x00000000a4047221 */ /* 0x000fe40000010000 */
[----:B------:R1:W2:Y:S01]  /*18fb0*/  MUFU.EX2 R0, R5 ;  /* 0x0000000500007308 */ /* 0x0002a20000000800 */
[----:B0-----:R-:W-:Y:S01]  /*18fc0*/  F2FP.BF16.F32.PACK_AB R197, R155, R154 ;  /* 0x0000009a9bc5723e */ /* 0x001fe200000010ff */
[----:B------:R-:W-:-:S04]  /*18fd0*/  FADD.FTZ R4, R189, R4 ;  /* 0x00000004bd047221 */ /* 0x000fc80000010000 */
[----:B------:R-:W-:Y:S02]  /*18fe0*/  FADD.FTZ R4, R168, R4 ;  /* 0x00000004a8047221 */ /* 0x000fe40000010000 */
[----:B------:R-:W0:Y:S01]  /*18ff0*/  MUFU.EX2 R159, R159 ;  /* 0x0000009f009f7308 */ /* 0x000e220000000800 */
[----:B-1----:R-:W-:Y:S02]  /*19000*/  IMAD.MOV.U32 R5, RZ, RZ, R165 ;  /* 0x000000ffff057224 */ /* 0x002fe400078e00a5 */
[----:B------:R-:W-:-:S04]  /*19010*/  FADD.FTZ R4, R169, R4 ;  /* 0x00000004a9047221 */ /* 0x000fc80000010000 */
[----:B------:R-:W-:Y:S01]  /*19020*/  FADD.FTZ R4, R172, R4 ;  /* 0x00000004ac047221 */ /* 0x000fe20000010000 */
[----:B------:R-:W1:Y:S01]  /*19030*/  MUFU.EX2 R162, R162 ;  /* 0x000000a200a27308 */ /* 0x000e620000000800 */
[----:B--2---:R-:W-:Y:S02]  /*19040*/  FFMA.FTZ R227, R0, R227, R154 ;  /* 0x000000e300e37223 */ /* 0x004fe4000001009a */
[----:B------:R-:W-:Y:S02]  /*19050*/  FADD.FTZ R4, R173, R4 ;  /* 0x00000004ad047221 */ /* 0x000fe40000010000 */
[----:B------:R-:W-:Y:S02]  /*19060*/  FADD.FTZ R227, R155, R227 ;  /* 0x000000e39be37221 */ /* 0x000fe40000010000 */
[----:B------:R-:W-:Y:S01]  /*19070*/  FADD.FTZ R4, R176, R4 ;  /* 0x00000004b0047221 */ /* 0x000fe20000010000 */
[----:B------:R-:W2:Y:S01]  /*19080*/  MUFU.EX2 R163, R163 ;  /* 0x000000a300a37308 */ /* 0x000ea20000000800 */
[----:B------:R-:W-:Y:S01]  /*19090*/  FADD.FTZ R227, R158, R227 ;  /* 0x000000e39ee37221 */ /* 0x000fe20000010000 */
[----:B0-----:R-:W-:-:S03]  /*190a0*/  F2FP.BF16.F32.PACK_AB R199, R159, R158 ;  /* 0x0000009e9fc7723e */ /* 0x001fc600000010ff */
        /* <DEDUP_REMOVED lines=30> */
[----:B0-----:R-:W-:-:S04]  /*19290*/  FADD.FTZ R4, R180, R4 ;  /* 0x00000004b4047221 */ /* 0x001fc80000010000 */
[C---:B------:R-:W-:Y:S01]  /*192a0*/  FADD.FTZ R228, R186.reuse, R4 ;  /* 0x00000004bae47221 */ /* 0x040fe20000010000 */
[----:B------:R-:W-:Y:S01]  /*192b0*/  F2FP.BF16.F32.PACK_AB R186, R186, R180 ;  /* 0x000000b4baba723e */ /* 0x000fe200000010ff */
[----:B------:R-:W-:Y:S02]  /*192c0*/  IMAD.MOV.U32 R4, RZ, RZ, R152 ;  /* 0x000000ffff047224 */ /* 0x000fe400078e0098 */
[----:B-1----:R-:W-:-:S04]  /*192d0*/  FADD.FTZ R227, R182, R227 ;  /* 0x000000e3b6e37221 */ /* 0x002fc80000010000 */
[C---:B--2---:R-:W-:Y:S01]  /*192e0*/  FADD.FTZ R227, R183.reuse, R227 ;  /* 0x000000e3b7e37221 */ /* 0x044fe20000010000 */
[----:B------:R-:W-:Y:S01]  /*192f0*/  F2FP.BF16.F32.PACK_AB R187, R183, R182 ;  /* 0x000000b6b7bb723e */ /* 0x000fe200000010ff */
[----:B------:R-:W-:Y:S06]  /*19300*/  @P4 BRA `(.L_x_1755) ;  /* 0xffffffd4004c4947 */ /* 0x000fec000383ffff */
[----:B------:R-:W-:Y:S05]  /*19310*/  BSYNC B1 ;  /* 0x0000000000017941 */ /* 0x000fea0003800000 */
.L_x_1736:
[----:B------:R-:W-:Y:S02]  /*19320*/  IMAD.MOV.U32 R4, RZ, RZ, R152 ;  /* 0x000000ffff047224 */ /* 0x000fe400078e0098 */
[----:B------:R-:W-:Y:S02]  /*19330*/  IMAD.MOV.U32 R5, RZ, RZ, R165 ;  /* 0x000000ffff057224 */ /* 0x000fe400078e00a5 */
[----:B------:R-:W-:Y:S02]  /*19340*/  IMAD.MOV.U32 R22, RZ, RZ, R231 ;  /* 0x000000ffff167224 */ /* 0x000fe400078e00e7 */
[----:B------:R-:W-:-:S07]  /*19350*/  IMAD.MOV.U32 R205, RZ, RZ, R230 ;  /* 0x000000ffffcd7224 */ /* 0x000fce00078e00e6 */
.L_x_1735:
[----:B------:R-:W-:Y:S05]  /*19360*/  BSYNC B0 ;  /* 0x0000000000007941 */ /* 0x000fea0003800000 */
.L_x_1734:
[----:B------:R-:W2:Y:S01]  /*19370*/  LDL R153, [R1+0x14] ;  /* 0x0000140001997983 */ /* 0x000ea20000100800 */
[----:B------:R-:W0:Y:S08]  /*19380*/  LDC R152, c[0x0][0x448] ;  /* 0x00011200ff987b82 */ /* 0x000e300000000800 */
[----:B------:R-:W1:Y:S01]  /*19390*/  LDC R155, c[0x0][0x9e4] ;  /* 0x00027900ff9b7b82 */ /* 0x000e620000000800 */
[----:B0-----:R-:W-:-:S02]  /*193a0*/  ISETP.NE.AND P5, PT, R152, 0x1, PT ;  /* 0x000000019800780c */ /* 0x001fc40003fa5270 */
[----:B-1----:R-:W-:-:S11]  /*193b0*/  ISETP.GE.AND P6, PT, R155, 0x1, PT ;  /* 0x000000019b00780c */ /* 0x002fd60003fc6270 */
[----:B------:R-:W0:Y:S08]  /*193c0*/  @P5 LDC R154, c[0x0][0x44c] ;  /* 0x00011300ff9a5b82 */ /* 0x000e300000000800 */
[----:B------:R-:W1:Y:S01]  /*193d0*/  @P5 LDC R152, c[0x0][0x450] ;  /* 0x00011400ff985b82 */ /* 0x000e620000000800 */
[----:B--2---:R-:W-:-:S04]  /*193e0*/  VIADD R153, R153, 0x7f ;  /* 0x0000007f99997836 */ /* 0x004fc80000000000 */
[----:B0-----:R-:W-:-:S05]  /*193f0*/  @P5 IMAD.HI.U32 R154, R153, R154, RZ ;  /* 0x0000009a999a5227 */ /* 0x001fca00078e00ff */
[----:B-1----:R-:W-:Y:S02]  /*19400*/  @P5 SHF.R.U32.HI R153, RZ, R152, R154 ;  /* 0x00000098ff995219 */ /* 0x002fe4000001169a */
[----:B------:R-:W-:-:S05]  /*19410*/  IADD3 R152, R221, 0x1, -R220 ;  /* 0x00000001dd987810 */ /* 0x000fca0007ffe8dc */
[----:B------:R-:W-:-:S04]  /*19420*/  IMAD.IADD R153, R152, 0x1, R153 ;  /* 0x0000000198997824 */ /* 0x000fc800078e0299 */
[----:B------:R-:W-:Y:S01]  /*19430*/  IMAD.IADD R232, R153, 0x1, -R232 ;  /* 0x0000000199e87824 */ /* 0x000fe200078e0ae8 */
[----:B------:R-:W-:Y:S06]  /*19440*/  @!P6 BRA `(.L_x_1756) ;  /* 0x000000000048e947 */ /* 0x000fec0003800000 */
[----:B------:R-:W-:Y:S01]  /*19450*/  IMAD.MOV.U32 R154, RZ, RZ, R153 ;  /* 0x000000ffff9a7224 */ /* 0x000fe200078e0099 */
[----:B------:R-:W-:Y:S04]  /*19460*/  BSSY B0, `(.L_x_1757) ;  /* 0x000000e000007945 */ /* 0x000fe80003800000 */
        /* <DEDUP_REMOVED lines=9> */
.L_x_1758:
[----:B------:R-:W-:-:S13]  /*19500*/  ISETP.NE.AND P2, PT, R155, 0x1, PT ;  /* 0x000000019b00780c */ /* 0x000fda0003f45270 */
[----:B------:R-:W0:Y:S02]  /*19510*/  @P2 LDC.64 R152, c[0x0][0x9e8] ;  /* 0x00027a00ff982b82 */ /* 0x000e240000000a00 */
[----:B0-----:R-:W-:-:S05]  /*19520*/  @P2 IMAD.HI.U32 R152, R154, R152, RZ ;  /* 0x000000989a982227 */ /* 0x001fca00078e00ff */
[----:B------:R-:W-:-:S07]  /*19530*/  @P2 SHF.R.U32.HI R154, RZ, R153, R152 ;  /* 0x00000099ff9a2219 */ /* 0x000fce0000011698 */
.L_x_1759:
[----:B------:R-:W-:Y:S05]  /*19540*/  BSYNC B0 ;  /* 0x0000000000007941 */ /* 0x000fea0003800000 */
.L_x_1757:
[----:B------:R-:W-:-:S05]  /*19550*/  IMAD R154, R154, R155, RZ ;  /* 0x0000009b9a9a7224 */ /* 0x000fca00078e02ff */
[----:B------:R-:W-:-:S07]  /*19560*/  VIMNMX R232, R232, R154, !PT ;  /* 0x0000009ae8e87248 */ /* 0x000fce0007fe0100 */
.L_x_1756:
[----:B------:R-:W2:Y:S01]  /*19570*/  LDL R153, [R1+0x38] ;  /* 0x0000380001997983 */ /* 0x000ea20000100800 */
[----:B------:R-:W-:Y:S01]  /*19580*/  VIADD R232, R232, 0x3f ;  /* 0x0000003fe8e87836 */ /* 0x000fe20000000000 */
[----:B------:R-:W-:Y:S04]  /*19590*/  BSSY B0, `(.L_x_1760) ;  /* 0x000020d000007945 */ /* 0x000fe80003800000 */
[----:B------:R-:W-:-:S04]  /*195a0*/  SHF.R.S32.HI R152, RZ, 0x1f, R232 ;  /* 0x0000001fff987819 */ /* 0x000fc800000114e8 */
[----:B------:R-:W-:-:S04]  /*195b0*/  LEA.HI R152, R152, R232, RZ, 0x6 ;  /* 0x000000e898987211 */ /* 0x000fc800078f30ff */
[----:B------:R-:W-:-:S04]  /*195c0*/  SHF.R.S32.HI R152, RZ, 0x6, R152 ;  /* 0x00000006ff987819 */ /* 0x000fc80000011498 */
[----:B--2---:R-:W-:-:S04]  /*195d0*/  VIMNMX R153, R153, R152, !PT ;  /* 0x0000009899997248 */ /* 0x004fc80007fe0100 */
[----:B------:R-:W-:Y:S01]  /*195e0*/  ISETP.GE.AND P2, PT, R204, R153, PT ;  /* 0x00000099cc00720c */ /* 0x000fe20003f46270 */
[----:B------:R0:W-:-:S12]  /*195f0*/  STL [R1+0x1c], R153 ;  /* 0x00001c9901007387 */ /* 0x0001d80000100800 */
[----:B0-----:R-:W-:Y:S05]  /*19600*/  @!P2 BRA `(.L_x_1761) ;  /* 0x000000200014a947 */ /* 0x001fea0003800000 */
[----:B------:R-:W-:Y:S01]  /*19610*/  BSSY B1, `(.L_x_1762) ;  /* 0x0000203000017945 */ /* 0x000fe20003800000 */
[----:B------:R-:W-:Y:S02]  /*19620*/  IMAD.MOV.U32 R232, RZ, RZ, R204 ;  /* 0x000000ffffe87224 */ /* 0x000fe400078e00cc */
[----:B------:R-:W-:Y:S02]  /*19630*/  IMAD.MOV.U32 R231, RZ, RZ, R4 ;  /* 0x000000ffffe77224 */ /* 0x000fe400078e0004 */
[----:B------:R-:W-:Y:S02]  /*19640*/  IMAD.MOV.U32 R230, RZ, RZ, R5 ;  /* 0x000000ffffe67224 */ /* 0x000fe400078e0005 */
[----:B------:R-:W-:Y:S02]  /*19650*/  IMAD.MOV.U32 R204, RZ, RZ, R205 ;  /* 0x000000ffffcc7224 */ /* 0x000fe400078e00cd */
[----:B------:R-:W-:-:S07]  /*19660*/  IMAD.MOV.U32 R236, RZ, RZ, R22 ;  /* 0x000000ffffec7224 */ /* 0x000fce00078e0016 */
.L_x_1773:
[----:B------:R-:W-:-:S05]  /*19670*/  VIADD R22, R236, 0x1 ;  /* 0x00000001ec167836 */ /* 0x000fca0000000000 */
[----:B------:R-:W-:-:S04]  /*19680*/  ISETP.NE.AND P2, PT, R22, 0x2, PT ;  /* 0x000000021600780c */ /* 0x000fc80003f45270 */
[----:B------:R-:W-:Y:S02]  /*19690*/  SEL R205, RZ, 0x1, P2 ;  /* 0x00000001ffcd7807 */ /* 0x000fe40001000000 */
[----:B------:R-:W-:Y:S02]  /*196a0*/  SEL R22, R22, RZ, P2 ;  /* 0x000000ff16167207 */ /* 0x000fe40001000000 */
[----:B------:R-:W-:Y:S01]  /*196b0*/  LOP3.LUT R205, R204, R205, RZ, 0x3c, !PT ;  /* 0x000000cdcccd7212 */ /* 0x000fe200078e3cff */
[----:B------:R-:W-:Y:S06]  /*196c0*/  @!P0 BRA `(.L_x_1763) ;  /* 0x0000000000048947 */ /* 0x000fec0003800000 */
[----:B------:R-:W-:Y:S01]  /*196d0*/  BPT.TRAP 0x1 ;  /* 0x000000040000795c */ /* 0x000fe20000300000 */
.L_x_1763:
[----:B------:R-:W-:Y:S01]  /*196e0*/  IMAD R4, R22, 0x8, R16 ;  /* 0x0000000816047824 */ /* 0x000fe200078e0210 */
[----:B------:R-:W-:-:S04]  /*196f0*/  SHF.L.U32 R5, R205, 0x1f, RZ ;  /* 0x0000001fcd057819 */ /* 0x000fc800000006ff */
[----:B------:R0:W1:Y:S01]  /*19700*/  SYNCS.PHASECHK.TRANS64.TRYWAIT P2, [R4+URZ+0x30830], R5 ;  /* 0x03083005040075a7 */ /* 0x000062000804017f */
[----:B------:R-:W-:Y:S05]  /*19710*/  @!P0 BRA `(.L_x_1764) ;  /* 0x0000000000048947 */ /* 0x000fea0003800000 */
[----:B------:R-:W-:Y:S01]  /*19720*/  BPT.TRAP 0x1 ;  /* 0x000000040000795c */ /* 0x000fe20000300000 */
.L_x_1764:
        /* <DEDUP_REMOVED lines=8> */
.L_x_1766:
[----:B------:R-:W-:Y:S05]  /*197b0*/  BSYNC B2 ;  /* 0x0000000000027941 */ /* 0x000fea0003800000 */
.L_x_1765:
[----:B------:R-:W-:Y:S01]  /*197c0*/  R2UR UR4, R152 ;  /* 0x00000000980472ca */ /* 0x000fe200000e0000 */
[----:B------:R-:W-:Y:S01]  /*197d0*/  IMAD.MOV.U32 R152, RZ, RZ, R2 ;  /* 0x000000ffff987224 */ /* 0x000fe200078e0002 */
[----:B------:R-:W-:Y:S01]  /*197e0*/  R2UR UR12, R216 ;  /* 0x00000000d80c72ca */ /* 0x000fe200000e0000 */
[----:B01----:R-:W-:Y:S01]  /*197f0*/  IMAD.MOV.U32 R4, RZ, RZ, R158 ;  /* 0x000000ffff047224 */ /* 0x003fe200078e009e */
[----:B------:R-:W-:Y:S01]  /*19800*/  R2UR UR13, R217 ;  /* 0x00000000d90d72ca */ /* 0x000fe200000e0000 */
[----:B------:R-:W-:Y:S01]  /*19810*/  IMAD.MOV.U32 R5, RZ, RZ, 0x40000040 ;  /* 0x40000040ff057424 */ /* 0x000fe200078e00ff */
[----:B------:R-:W-:Y:S01]  /*19820*/  R2UR UR8, R152 ;  /* 0x00000000980872ca */ /* 0x000fe200000e0000 */
[----:B------:R-:W-:Y:S01]  /*19830*/  VIADD R152, R158, 0x200 ;  /* 0x000002009e987836 */ /* 0x000fe20000000000 */
[----:B------:R-:W-:Y:S01]  /*19840*/  R2UR UR6, R4 ;  /* 0x00000000040672ca */ /* 0x000fe200000e0000 */
[----:B------:R-:W-:Y:S01]  /*19850*/  VIADD R4, R158, 0x6 ;  /* 0x000000069e047836 */ /* 0x000fe20000000000 */
[----:B------:R-:W-:Y:S01]  /*19860*/  R2UR UR11, R5 ;  /* 0x00000000050b72ca */ /* 0x000fe200000e0000 */
[----:B------:R-:W-:Y:S01]  /*19870*/  IMAD.MOV.U32 R153, RZ, RZ, 0x40000040 ;  /* 0x40000040ff997424 */ /* 0x000fe200078e00ff */
[----:B------:R-:W-:Y:S01]  /*19880*/  R2UR UR14, R152 ;  /* 0x00000000980e72ca */ /* 0x000fe200000e0000 */
[----:B------:R-:W-:Y:S01]  /*19890*/  VIADD R156, R158, 0x204 ;  /* 0x000002049e9c7836 */ /* 0x000fe20000000000 */
[----:B------:R-:W-:Y:S01]  /*198a0*/  R2UR UR10, R4 ;  /* 0x00000000040a72ca */ /* 0x000fe200000e0000 */
[C---:B------:R-:W-:Y:S01]  /*198b0*/  VIADD R152, R158.reuse, 0x206 ;  /* 0x000002069e987836 */ /* 0x040fe20000000000 */
        /* <DEDUP_REMOVED lines=17> */
[----:B------:R-:W-:Y:S01]  /*199d0*/  IMAD.MOV.U32 R155, RZ, RZ, 0x40000040 ;  /* 0x40000040ff9b7424 */ /* 0x000fe200078e00ff */
        /* <DEDUP_REMOVED lines=235> */
.L_x_1768:
[----:B------:R-:W-:Y:S01]  /*1a890*/  SHF.L.U32 R0, R204, 0x1f, RZ ;  /* 0x0000001fcc007819 */ /* 0x000fe200000006ff */
[----:B------:R-:W-:-:S04]  /*1a8a0*/  IMAD R204, R236, 0x8, R16 ;  /* 0x00000008eccc7824 */ /* 0x000fc800078e0210 */
[----:B------:R0:W1:Y:S01]  /*1a8b0*/  SYNCS.PHASECHK.TRANS64.TRYWAIT P2, [R204+URZ+0x30850], R0 ;  /* 0x03085000cc0075a7 */ /* 0x000062000804017f */
[----:B------:R-:W-:Y:S05]  /*1a8c0*/  @!P0 BRA `(.L_x_1769) ;  /* 0x0000000000048947 */ /* 0x000fea0003800000 */
[----:B------:R-:W-:Y:S01]  /*1a8d0*/  BPT.TRAP 0x1 ;  /* 0x000000040000795c */ /* 0x000fe20000300000 */
.L_x_1769:
[----:B------:R-:W-:Y:S04]  /*1a8e0*/  BSSY B2, `(.L_x_1770) ;  /* 0x0000004000027945 */ /* 0x000fe80003800000 */
[----:B-1----:R-:W-:Y:S05]  /*1a8f0*/  @P2 BRA `(.L_x_1771) ;  /* 0x0000000000082947 */ /* 0x002fea0003800000 */
[----:B------:R-:W1:Y:S02]  /*1a900*/  SYNCS.PHASECHK.TRANS64.TRYWAIT P2, [R204+URZ+0x30850], R0 ;  /* 0x03085000cc0075a7 */ /* 0x000e64000804017f */
[----:B-1----:R-:W-:Y:S05]  /*1a910*/  @!P2 BRA `(.L_x_1772) ;  /* 0x0000014c0020a947 */ /* 0x002fea0003800000 */
.L_x_1771:
[----:B------:R-:W-:Y:S05]  /*1a920*/  BSYNC B2 ;  /* 0x0000000000027941 */ /* 0x000fea0003800000 */
.L_x_1770:
[----:B01----:R-:W-:Y:S01]  /*1a930*/  VIADD R0, R16, 0x400 ;  /* 0x0000040010007836 */ /* 0x003fe20000000000 */
[----:B------:R-:W-:Y:S01]  /*1a940*/  WARPGROUP.ARRIVE ;  /* 0x00000000000079c5 */ /* 0x000fe20000000000 */
[----:B------:R-:W-:Y:S01]  /*1a950*/  IMAD.MOV.U32 R3, RZ, RZ, 0x40000040 ;  /* 0x40000040ff037424 */ /* 0x000fe200078e00ff */
[----:B------:R-:W-:Y:S01]  /*1a960*/  ULDC UR4, c[0x0][0x988] ;  /* 0x0002620000047ab9 */ /* 0x000fe20000000800 */
[----:B------:R-:W-:Y:S01]  /*1a970*/  IMAD.MOV.U32 R5, RZ, RZ, 0x40000040 ;  /* 0x40000040ff057424 */ /* 0x000fe200078e00ff */
[----:B------:R-:W-:Y:S02]  /*1a980*/  SHF.R.U32.HI R0, RZ, 0x4, R0 ;  /* 0x00000004ff007819 */ /* 0x000fe40000011600 */
[----:B------:R-:W-:Y:S01]  /*1a990*/  R2UR UR7, R3 ;  /* 0x00000000030772ca */ /* 0x000fe200000e0000 */
[----:B------:R-:W-:Y:S01]  /*1a9a0*/  IMAD.MOV.U32 R3, RZ, RZ, 0x40000040 ;  /* 0x40000040ff037424 */ /* 0x000fe200078e00ff */
[----:B------:R-:W-:-:S04]  /*1a9b0*/  LOP3.LUT R0, R0, 0x3fff, RZ, 0xc0, !PT ;  /* 0x00003fff00007812 */ /* 0x000fc800078ec0ff */
[----:B------:R-:W-:-:S05]  /*1a9c0*/  LOP3.LUT R0, R0, 0x2000000, RZ, 0xfc, !PT ;  /* 0x0200000000007812 */ /* 0x000fca00078efcff */
        /* <DEDUP_REMOVED lines=12> */
[----:B------:R-:W-:Y:S01]  /*1aa90*/  FMNMX.FTZ R0, R160, R0, !PT ;  /* 0x00000000a0007209 */ /* 0x000fe20007810000 */
[----:B------:R-:W-:-:S03]  /*1aaa0*/  VIADD R2, R2, 0x180 ;  /* 0x0000018002027836 */ /* 0x000fc60000000000 */
        /* <DEDUP_REMOVED lines=14> */
[----:B------:R-:W-:Y:S02]  /*1ab90*/  R2UR UR6, R4 ;  /* 0x00000000040672ca */ /* 0x000fe400000e0000 */
[----:B------:R-:W-:Y:S01]  /*1aba0*/  R2UR UR7, R5 ;  /* 0x00000000050772ca */ /* 0x000fe200000e0000 */
        /* <DEDUP_REMOVED lines=8> */
[----:B------:R-:W-:Y:S02]  /*1ac30*/  FMNMX.FTZ R0, R163, R0, !PT ;  /* 0x00000000a3007209 */ /* 0x000fe40007810000 */
[----:B0-----:R-:W-:Y:S01]  /*1ac40*/  FMNMX.FTZ R5, R4, R5, !PT ;  /* 0x0000000504057209 */ /* 0x001fe20007810000 */
[----:B------:R-:W-:Y:S02]  /*1ac50*/  WARPGROUP.DEPBAR.LE gsb0, 0x0 ;  /* 0x00008000000079c5 */ /* 0x000fe40000010000 */
[----:B------:R-:W-:-:S06]  /*1ac60*/  WARPGROUP.ARRIVE ;  /* 0x00000000000079c5 */ /* 0x000fcc0000000000 */
[----:B------:R-:W-:Y:S01]  /*1ac70*/  HGMMA.64x256x16.F32.BF16 R24, R188, gdesc[UR4].tnspB, R24, gsb0 ;  /* 0x43e00004bc187df0 */ /* 0x000fe20008001818 */
[----:B------:R-:W-:Y:S01]  /*1ac80*/  R2UR UR7, R3 ;  /* 0x00000000030772ca */ /* 0x000fe200000e0000 */
[----:B------:R-:W-:Y:S01]  /*1ac90*/  FADD.FTZ R3, -R5, R230 ;  /* 0x000000e605037221 */ /* 0x000fe20000010100 */
[----:B------:R-:W-:Y:S01]  /*1aca0*/  R2UR UR6, R2 ;  /* 0x00000000020672ca */ /* 0x000fe200000e0000 */
[----:B------:R-:W2:Y:S01]  /*1acb0*/  LDL R230, [R1+0x1c] ;  /* 0x00001c0001e67983 */ /* 0x000ea20000100800 */
        /* <DEDUP_REMOVED lines=8> */
[----:B------:R-:W-:-:S03]  /*1ad40*/  IMAD.U32 R2, RZ, RZ, UR4 ;  /* 0x00000004ff027e24 */ /* 0x000fc6000f8e00ff */
[----:B------:R-:W-:Y:S01]  /*1ad50*/  FMNMX.FTZ R4, R182, R4, !PT ;  /* 0x00000004b6047209 */ /* 0x000fe20007810000 */
[----:B------:R-:W-:-:S03]  /*1ad60*/  FMUL.FTZ R0, R5, R2 ;  /* 0x0000000205007220 */ /* 0x000fc60000410000 */
[----:B------:R-:W-:Y:S01]  /*1ad70*/  FMNMX.FTZ R4, R183, R4, !PT ;  /* 0x00000004b7047209 */ /* 0x000fe20007810000 */
[----:B------:R-:W-:-:S04]  /*1ad80*/  FFMA.FTZ R196, R153, R2, -R0 ;  /* 0x0000000299c47223 */ /* 0x000fc80000010800 */
[----:B------:R-:W0:Y:S02]  /*1ad90*/  SHFL.BFLY PT, R153, R4, 0x2, 0x1f ;  /* 0x0c401f0004997f89 */ /* 0x000e2400000e0000 */
[----:B0-----:R-:W-:Y:S01]  /*1ada0*/  FMNMX.FTZ R4, R4, R153, !PT ;  /* 0x0000009904047209 */ /* 0x001fe20007810000 */
[----:B------:R-:W-:Y:S01]  /*1adb0*/  FFMA.FTZ R198, R156, R2, -R0 ;  /* 0x000000029cc67223 */ /* 0x000fe20000010800 */
[----:B------:R-:W-:Y:S02]  /*1adc0*/  WARPGROUP.DEPBAR.LE gsb0, 0x0 ;  /* 0x00008000000079c5 */ /* 0x000fe40000010000 */
[----:B------:R-:W-:-:S06]  /*1add0*/  WARPGROUP.ARRIVE ;  /* 0x00000000000079c5 */ /* 0x000fcc0000000000 */
[----:B------:R-:W-:Y:S01]  /*1ade0*/  HGMMA.64x256x16.F32.BF16 R24, R184, gdesc[UR4].tnspB, R24, gsb0 ;  /* 0x43e00004b8187df0 */ /* 0x000fe20008001818 */
[-CC-:B------:R-:W-:Y:S01]  /*1adf0*/  FFMA.FTZ R189, R152, R2.reuse, -R0.reuse ;  /* 0x0000000298bd7223 */ /* 0x180fe20000010800 */
[-CC-:B------:R-:W-:Y:S01]  /*1ae00*/  FFMA.FTZ R192, R161, R2.reuse, -R0.reuse ;  /* 0x00000002a1c07223 */ /* 0x180fe20000010800 */
[-CC-:B------:R-:W-:Y:S01]  /*1ae10*/  FFMA.FTZ R194, R164, R2.reuse, -R0.reuse ;  /* 0x00000002a4c27223 */ /* 0x180fe20000010800 */
[-CC-:B------:R-:W-:Y:S01]  /*1ae20*/  FFMA.FTZ R152, R165, R2.reuse, -R0.reuse ;  /* 0x00000002a5987223 */ /* 0x180fe20000010800 */
[-CC-:B------:R-:W-:Y:S01]  /*1ae30*/  FFMA.FTZ R188, R168, R2.reuse, -R0.reuse ;  /* 0x00000002a8bc7223 */ /* 0x180fe20000010800 */
[-CC-:B------:R-:W-:Y:S01]  /*1ae40*/  FFMA.FTZ R153, R169, R2.reuse, -R0.reuse ;  /* 0x00000002a9997223 */ /* 0x180fe20000010800 */
[-CC-:B------:R-:W-:Y:S01]  /*1ae50*/  FFMA.FTZ R190, R172, R2.reuse, -R0.reuse ;  /* 0x00000002acbe7223 */ /* 0x180fe20000010800 */
[-C--:B------:R-:W-:Y:S01]  /*1ae60*/  FFMA.FTZ R156, R173, R2.reuse, -R0 ;  /* 0x00000002ad9c7223 */ /* 0x080fe20000010800 */
[----:B------:R-:W-:Y:S01]  /*1ae70*/  FMUL.FTZ R3, R3, R2 ;  /* 0x0000000203037220 */ /* 0x000fe20000410000 */
[----:B------:R-:W-:Y:S08]  /*1ae80*/  MUFU.EX2 R189, R189 ;  /* 0x000000bd00bd7308 */ /* 0x000ff00000000800 */
[----:B------:R-:W0:Y:S08]  /*1ae90*/  MUFU.EX2 R3, R3 ;  /* 0x0000000300037308 */ /* 0x000e300000000800 */
[----:B------:R-:W1:Y:S08]  /*1aea0*/  MUFU.EX2 R196, R196 ;  /* 0x000000c400c47308 */ /* 0x000e700000000800 */
[----:B------:R-:W-:Y:S01]  /*1aeb0*/  MUFU.EX2 R198, R198 ;  /* 0x000000c600c67308 */ /* 0x000fe20000000800 */
[----:B0-----:R-:W-:-:S07]  /*1aec0*/  FFMA.FTZ R228, R3, R228, R189 ;  /* 0x000000e403e47223 */ /* 0x001fce00000100bd */
[----:B------:R-:W-:Y:S01]  /*1aed0*/  MUFU.EX2 R192, R192 ;  /* 0x000000c000c07308 */ /* 0x000fe20000000800 */
[----:B-1----:R-:W-:-:S07]  /*1aee0*/  FADD.FTZ R228, R196, R228 ;  /* 0x000000e4c4e47221 */ /* 0x002fce0000010000 */
[----:B------:R-:W-:Y:S08]  /*1aef0*/  MUFU.EX2 R194, R194 ;  /* 0x000000c200c27308 */ /* 0x000ff00000000800 */
[----:B------:R-:W-:Y:S08]  /*1af00*/  MUFU.EX2 R152, R152 ;  /* 0x0000009800987308 */ /* 0x000ff00000000800 */
[----:B------:R-:W-:Y:S08]  /*1af10*/  MUFU.EX2 R188, R188 ;  /* 0x000000bc00bc7308 */ /* 0x000ff00000000800 */
[----:B------:R-:W-:Y:S08]  /*1af20*/  MUFU.EX2 R153, R153 ;  /* 0x0000009900997308 */ /* 0x000ff00000000800 */
[----:B------:R-:W-:Y:S08]  /*1af30*/  MUFU.EX2 R190, R190 ;  /* 0x000000be00be7308 */ /* 0x000ff00000000800 */
[----:B------:R-:W-:Y:S01]  /*1af40*/  MUFU.EX2 R156, R156 ;  /* 0x0000009c009c7308 */ /* 0x000fe20000000800 */
[----:B--2---:R-:W-:Y:S01]  /*1af50*/  ISETP.GT.AND P2, PT, R232, R230, PT ;  /* 0x000000e6e800720c */ /* 0x004fe20003f44270 */
[----:B------:R-:W-:-:S05]  /*1af60*/  @!P1 VIADD R204, R204, 0x30860 ;  /* 0x00030860cccc9836 */ /* 0x000fca0000000000 */
[----:B------:R-:W-:Y:S01]  /*1af70*/  @!P1 PRMT R204, RZ, 0x654, R204 ;  /* 0x00000654ffcc9816 */ /* 0x000fe200000000cc */
[----:B------:R-:W-:Y:S01]  /*1af80*/  VIADD R232, R232, 0xffffffff ;  /* 0xffffffffe8e87836 */ /* 0x000fe20000000000 */
[----:B------:R-:W-:Y:S01]  /*1af90*/  F2FP.BF16.F32.PACK_AB R196, R196, R189 ;  /* 0x000000bdc4c4723e */ /* 0x000fe200000010ff */
[----:B------:R-:W-:Y:S02]  /*1afa0*/  IMAD.MOV.U32 R236, RZ, RZ, R22 ;  /* 0x000000ffffec7224 */ /* 0x000fe400078e0016 */
[----:B------:R-:W-:Y:S01]  /*1afb0*/  IMAD.MOV.U32 R230, RZ, RZ, R5 ;  /* 0x000000ffffe67224 */ /* 0x000fe200078e0005 */
[----:B------:R-:W-:Y:S02]  /*1afc0*/  WARPGROUP.DEPBAR.LE gsb0, 0x0 ;  /* 0x00008000000079c5 */ /* 0x000fe40000010000 */
[-CC-:B------:R-:W-:Y:S02]  /*1afd0*/  FFMA.FTZ R187, R160, R2.reuse, -R0.reuse ;  /* 0x00000002a0bb7223 */ /* 0x180fe40000010800 */
[----:B------:R-:W0:Y:S01]  /*1afe0*/  SHFL.BFLY PT, R160, R4, 0x1, 0x1f ;  /* 0x0c201f0004a07f89 */ /* 0x000e2200000e0000 */
[-CC-:B------:R-:W-:Y:S01]  /*1aff0*/  FFMA.FTZ R185, R157, R2.reuse, -R0.reuse ;  /* 0x000000029db97223 */ /* 0x180fe20000010800 */
[-CC-:B------:R-:W-:Y:S01]  /*1b000*/  FFMA.FTZ R184, R176, R2.reuse, -R0.reuse ;  /* 0x00000002b0b87223 */ /* 0x180fe20000010800 */
[-CC-:B------:R-:W-:Y:S01]  /*1b010*/  FFMA.FTZ R157, R177, R2.reuse, -R0.reuse ;  /* 0x00000002b19d7223 */ /* 0x180fe20000010800 */
[--C-:B------:R-:W-:Y:S01]  /*1b020*/  FFMA.FTZ R186, R180, R2, -R0.reuse ;  /* 0x00000002b4ba7223 */ /* 0x100fe20000010800 */
[----:B0-----:R-:W-:Y:S01]  /*1b030*/  FMNMX.FTZ R4, R4, R160, !PT ;  /* 0x000000a004047209 */ /* 0x001fe20007810000 */
[----:B------:R-:W-:-:S04]  /*1b040*/  FFMA.FTZ R160, R181, R2, -R0 ;  /* 0x00000002b5a07223 */ /* 0x000fc80000010800 */
[C---:B------:R-:W-:Y:S01]  /*1b050*/  FADD.FTZ R0, -R4.reuse, R231 ;  /* 0x000000e704007221 */ /* 0x040fe20000010100 */
[----:B------:R-:W-:-:S03]  /*1b060*/  FMUL.FTZ R161, R4, R2 ;  /* 0x0000000204a17220 */ /* 0x000fc60000410000 */
[-C--:B------:R-:W-:Y:S01]  /*1b070*/  FMUL.FTZ R0, R0, R2.reuse ;  /* 0x0000000200007220 */ /* 0x080fe20000410000 */
[-CC-:B------:R-:W-:Y:S01]  /*1b080*/  FFMA.FTZ R197, R154, R2.reuse, -R161.reuse ;  /* 0x000000029ac57223 */ /* 0x180fe200000108a1 */
[-CC-:B------:R-:W-:Y:S01]  /*1b090*/  FFMA.FTZ R154, R155, R2.reuse, -R161.reuse ;  /* 0x000000029b9a7223 */ /* 0x180fe200000108a1 */
[----:B------:R-:W-:Y:S02]  /*1b0a0*/  @!P1 IMAD R155, R22, 0x8, R16 ;  /* 0x00000008169b9824 */ /* 0x000fe400078e0210 */
[----:B------:R-:W-:Y:S01]  /*1b0b0*/  FFMA.FTZ R199, R158, R2, -R161 ;  /* 0x000000029ec77223 */ /* 0x000fe200000108a1 */
[----:B------:R-:W-:Y:S01]  /*1b0c0*/  MUFU.EX2 R0, R0 ;  /* 0x0000000000007308 */ /* 0x000fe20000000800 */
[----:B------:R-:W-:-:S07]  /*1b0d0*/  @!P1 VIADD R155, R155, 0x30840 ;  /* 0x000308409b9b9836 */ /* 0x000fce0000000000 */
[----:B------:R-:W0:Y:S01]  /*1b0e0*/  MUFU.EX2 R197, R197 ;  /* 0x000000c500c57308 */ /* 0x000e220000000800 */
[-C--:B------:R-:W-:Y:S01]  /*1b0f0*/  FFMA.FTZ R159, R159, R2.reuse, -R161 ;  /* 0x000000029f9f7223 */ /* 0x080fe200000108a1 */
[----:B------:R-:W-:Y:S01]  /*1b100*/  @!P1 PRMT R158, RZ, 0x654, R155 ;  /* 0x00000654ff9e9816 */ /* 0x000fe2000000009b */
[----:B------:R-:W-:-:S03]  /*1b110*/  FFMA.FTZ R193, R162, R2, -R161 ;  /* 0x00000002a2c17223 */ /* 0x000fc600000108a1 */
[----:B------:R1:W-:Y:S02]  /*1b120*/  @!P1 SYNCS.ARRIVE.TRANS64.RED.A1T0 RZ, [R158+URZ], RZ ;  /* 0x000000ff9eff99a7 */ /* 0x0003e4000810043f */
[----:B------:R-:W2:Y:S08]  /*1b130*/  MUFU.EX2 R154, R154 ;  /* 0x0000009a009a7308 */ /* 0x000eb00000000800 */
[----:B------:R-:W3:Y:S01]  /*1b140*/  MUFU.EX2 R199, R199 ;  /* 0x000000c700c77308 */ /* 0x000ee20000000800 */
[----:B-1----:R-:W-:Y:S01]  /*1b150*/  FFMA.FTZ R158, R163, R2, -R161 ;  /* 0x00000002a39e7223 */ /* 0x002fe200000108a1 */
[----:B0-----:R-:W-:-:S06]  /*1b160*/  FFMA.FTZ R227, R0, R227, R197 ;  /* 0x000000e300e37223 */ /* 0x001fcc00000100c5 */
[----:B------:R-:W0:Y:S01]  /*1b170*/  MUFU.EX2 R185, R185 ;  /* 0x000000b900b97308 */ /* 0x000e220000000800 */
[----:B------:R-:W-:-:S07]  /*1b180*/  FFMA.FTZ R195, R166, R2, -R161 ;  /* 0x00000002a6c37223 */ /* 0x000fce00000108a1 */
[----:B------:R1:W4:Y:S01]  /*1b190*/  MUFU.EX2 R155, R159 ;  /* 0x0000009f009b7308 */ /* 0x0003220000000800 */
[----:B--2---:R-:W-:-:S07]  /*1b1a0*/  FADD.FTZ R227, R154, R227 ;  /* 0x000000e39ae37221 */ /* 0x004fce0000010000 */
[----:B------:R-:W2:Y:S01]  /*1b1b0*/  MUFU.EX2 R187, R187 ;  /* 0x000000bb00bb7308 */ /* 0x000ea20000000800 */
[----:B------:R-:W-:-:S07]  /*1b1c0*/  FFMA.FTZ R167, R167, R2, -R161 ;  /* 0x00000002a7a77223 */ /* 0x000fce00000108a1 */
[----:B------:R-:W5:Y:S01]  /*1b1d0*/  MUFU.EX2 R193, R193 ;  /* 0x000000c100c17308 */ /* 0x000f620000000800 */
[----:B-1----:R-:W-:Y:S01]  /*1b1e0*/  FADD.FTZ R159, R198, R228 ;  /* 0x000000e4c69f7221 */ /* 0x002fe20000010000 */
[----:B------:R-:W-:Y:S01]  /*1b1f0*/  F2FP.BF16.F32.PACK_AB R197, R154, R197 ;  /* 0x000000c59ac5723e */ /* 0x000fe200000010ff */
[----:B---3--:R-:W-:Y:S01]  /*1b200*/  FADD.FTZ R154, R199, R227 ;  /* 0x000000e3c79a7221 */ /* 0x008fe20000010000 */
[-CC-:B------:R-:W-:Y:S01]  /*1b210*/  FFMA.FTZ R170, R170, R2.reuse, -R161.reuse ;  /* 0x00000002aaaa7223 */ /* 0x180fe200000108a1 */
[-CC-:B------:R-:W-:Y:S01]  /*1b220*/  FFMA.FTZ R171, R171, R2.reuse, -R161.reuse ;  /* 0x00000002abab7223 */ /* 0x180fe200000108a1 */
[-CC-:B------:R-:W-:Y:S01]  /*1b230*/  FFMA.FTZ R174, R174, R2.reuse, -R161.reuse ;  /* 0x00000002aeae7223 */ /* 0x180fe200000108a1 */
[-C--:B------:R-:W-:Y:S01]  /*1b240*/  FFMA.FTZ R175, R175, R2.reuse, -R161 ;  /* 0x00000002afaf7223 */ /* 0x080fe200000108a1 */
[----:B------:R-:W1:Y:S01]  /*1b250*/  MUFU.EX2 R158, R158 ;  /* 0x0000009e009e7308 */ /* 0x000e620000000800 */
[----:B0-----:R-:W-:Y:S01]  /*1b260*/  FADD.FTZ R159, R185, R159 ;  /* 0x0000009fb99f7221 */ /* 0x001fe20000010000 */
[----:B----4-:R-:W-:Y:S01]  /*1b270*/  FADD.FTZ R154, R155, R154 ;  /* 0x0000009a9b9a7221 */ /* 0x010fe20000010000 */
[-CC-:B------:R-:W-:Y:S01]  /*1b280*/  FFMA.FTZ R178, R178, R2.reuse, -R161.reuse ;  /* 0x00000002b2b27223 */ /* 0x180fe200000108a1 */
[-CC-:B------:R-:W-:Y:S01]  /*1b290*/  FFMA.FTZ R179, R179, R2.reuse, -R161.reuse ;  /* 0x00000002b3b37223 */ /* 0x180fe200000108a1 */
[----:B------:R-:W-:Y:S01]  /*1b2a0*/  FFMA.FTZ R182, R182, R2, -R161 ;  /* 0x00000002b6b67223 */ /* 0x000fe200000108a1 */
[----:B------:R0:W-:Y:S02]  /*1b2b0*/  @!P1 SYNCS.ARRIVE.TRANS64.RED.A1T0 RZ, [R204+URZ], RZ ;  /* 0x000000ffccff99a7 */ /* 0x0001e4000810043f */
[----:B------:R-:W3:Y:S01]  /*1b2c0*/  MUFU.EX2 R195, R195 ;  /* 0x000000c300c37308 */ /* 0x000ee20000000800 */
[----:B------:R-:W-:Y:S01]  /*1b2d0*/  F2FP.BF16.F32.PACK_AB R199, R155, R199 ;  /* 0x000000c79bc7723e */ /* 0x000fe200000010ff */
[----:B--2---:R-:W-:Y:S01]  /*1b2e0*/  FADD.FTZ R155, R187, R159 ;  /* 0x0000009fbb9b7221 */ /* 0x004fe20000010000 */
[----:B-----5:R-:W-:-:S05]  /*1b2f0*/  FADD.FTZ R154, R193, R154 ;  /* 0x0000009ac19a7221 */ /* 0x020fca0000010000 */
[----:B------:R-:W2:Y:S01]  /*1b300*/  MUFU.EX2 R167, R167 ;  /* 0x000000a700a77308 */ /* 0x000ea20000000800 */
[----:B------:R-:W-:Y:S01]  /*1b310*/  FADD.FTZ R155, R192, R155 ;  /* 0x0000009bc09b7221 */ /* 0x000fe20000010000 */
[----:B-1----:R-:W-:-:S06]  /*1b320*/  FADD.FTZ R154, R158, R154 ;  /* 0x0000009a9e9a7221 */ /* 0x002fcc0000010000 */
[----:B------:R-:W1:Y:S01]  /*1b330*/  MUFU.EX2 R170, R170 ;  /* 0x000000aa00aa7308 */ /* 0x000e620000000800 */
[----:B------:R-:W-:Y:S01]  /*1b340*/  FADD.FTZ R159, R194, R155 ;  /* 0x0000009bc29f7221 */ /* 0x000fe20000010000 */
[----:B---3--:R-:W-:-:S06]  /*1b350*/  FADD.FTZ R155, R195, R154 ;  /* 0x0000009ac39b7221 */ /* 0x008fcc0000010000 */
[----:B------:R-:W3:Y:S01]  /*1b360*/  MUFU.EX2 R171, R171 ;  /* 0x000000ab00ab7308 */ /* 0x000ee20000000800 */
[----:B------:R-:W-:Y:S01]  /*1b370*/  FADD.FTZ R154, R152, R159 ;  /* 0x0000009f989a7221 */ /* 0x000fe20000010000 */
[----:B--2---:R-:W-:-:S06]  /*1b380*/  FADD.FTZ R155, R167, R155 ;  /* 0x0000009ba79b7221 */ /* 0x004fcc0000010000 */
[----:B------:R-:W2:Y:S01]  /*1b390*/  MUFU.EX2 R174, R174 ;  /* 0x000000ae00ae7308 */ /* 0x000ea20000000800 */
[----:B------:R-:W-:Y:S01]  /*1b3a0*/  FADD.FTZ R154, R188, R154 ;  /* 0x0000009abc9a7221 */ /* 0x000fe20000010000 */
[----:B-1----:R-:W-:-:S06]  /*1b3b0*/  FADD.FTZ R155, R170, R155 ;  /* 0x0000009baa9b7221 */ /* 0x002fcc0000010000 */
[----:B------:R-:W1:Y:S01]  /*1b3c0*/  MUFU.EX2 R175, R175 ;  /* 0x000000af00af7308 */ /* 0x000e620000000800 */
[----:B------:R-:W-:Y:S01]  /*1b3d0*/  FADD.FTZ R154, R153, R154 ;  /* 0x0000009a999a7221 */ /* 0x000fe20000010000 */
[----:B---3--:R-:W-:-:S06]  /*1b3e0*/  FADD.FTZ R155, R171, R155 ;  /* 0x0000009bab9b7221 */ /* 0x008fcc0000010000 */
[----:B------:R-:W3:Y:S01]  /*1b3f0*/  MUFU.EX2 R184, R184 ;  /* 0x000000b800b87308 */ /* 0x000ee20000000800 */
[----:B------:R-:W-:-:S07]  /*1b400*/  FFMA.FTZ R161, R183, R2, -R161 ;  /* 0x00000002b7a17223 */ /* 0x000fce00000108a1 */
[----:B------:R-:W4:Y:S01]  /*1b410*/  MUFU.EX2 R178, R178 ;  /* 0x000000b200b27308 */ /* 0x000f220000000800 */
[----:B------:R-:W-:Y:S01]  /*1b420*/  FADD.FTZ R154, R190, R154 ;  /* 0x0000009abe9a7221 */ /* 0x000fe20000010000 */
[----:B--2---:R-:W-:-:S06]  /*1b430*/  FADD.FTZ R155, R174, R155 ;  /* 0x0000009bae9b7221 */ /* 0x004fcc0000010000 */
[----:B------:R-:W2:Y:S08]  /*1b440*/  MUFU.EX2 R157, R157 ;  /* 0x0000009d009d7308 */ /* 0x000eb00000000800 */
[----:B------:R-:W5:Y:S01]  /*1b450*/  MUFU.EX2 R179, R179 ;  /* 0x000000b300b37308 */ /* 0x000f620000000800 */
[----:B------:R-:W-:Y:S01]  /*1b460*/  FADD.FTZ R154, R156, R154 ;  /* 0x0000009a9c9a7221 */ /* 0x000fe20000010000 */
[----:B-1----:R-:W-:-:S06]  /*1b470*/  FADD.FTZ R155, R175, R155 ;  /* 0x0000009baf9b7221 */ /* 0x002fcc0000010000 */
[----:B------:R-:W1:Y:S08]  /*1b480*/  MUFU.EX2 R186, R186 ;  /* 0x000000ba00ba7308 */ /* 0x000e700000000800 */
[----:B------:R-:W0:Y:S01]  /*1b490*/  MUFU.EX2 R182, R182 ;  /* 0x000000b600b67308 */ /* 0x000e220000000800 */
[----:B---3--:R-:W-:Y:S01]  /*1b4a0*/  FADD.FTZ R154, R184, R154 ;  /* 0x0000009ab89a7221 */ /* 0x008fe20000010000 */
[----:B----4-:R-:W-:-:S06]  /*1b4b0*/  FADD.FTZ R155, R178, R155 ;  /* 0x0000009bb29b7221 */ /* 0x010fcc0000010000 */
[----:B------:R-:W3:Y:S08]  /*1b4c0*/  MUFU.EX2 R160, R160 ;  /* 0x000000a000a07308 */ /* 0x000ef00000000800 */
[----:B------:R-:W4:Y:S01]  /*1b4d0*/  MUFU.EX2 R161, R161 ;  /* 0x000000a100a17308 */ /* 0x000f220000000800 */
[----:B--2---:R-:W-:Y:S01]  /*1b4e0*/  FADD.FTZ R154, R157, R154 ;  /* 0x0000009a9d9a7221 */ /* 0x004fe20000010000 */
[----:B-----5:R-:W-:-:S03]  /*1b4f0*/  FADD.FTZ R155, R179, R155 ;  /* 0x0000009bb39b7221 */ /* 0x020fc60000010000 */
[----:B-1----:R-:W-:Y:S01]  /*1b500*/  FADD.FTZ R154, R186, R154 ;  /* 0x0000009aba9a7221 */ /* 0x002fe20000010000 */
[----:B0-----:R-:W-:Y:S01]  /*1b510*/  FADD.FTZ R155, R182, R155 ;  /* 0x0000009bb69b7221 */ /* 0x001fe20000010000 */
[----:B------:R-:W-:Y:S01]  /*1b520*/  F2FP.BF16.F32.PACK_AB R198, R185, R198 ;  /* 0x000000c6b9c6723e */ /* 0x000fe200000010ff */
[----:B------:R-:W-:Y:S01]  /*1b530*/  IMAD.MOV.U32 R204, RZ, RZ, R205 ;  /* 0x000000ffffcc7224 */ /* 0x000fe200078e00cd */
[----:B------:R-:W-:Y:S01]  /*1b540*/  F2FP.BF16.F32.PACK_AB R192, R192, R187 ;  /* 0x000000bbc0c0723e */ /* 0x000fe200000010ff */
[----:B---3--:R-:W-:Y:S01]  /*1b550*/  FADD.FTZ R228, R160, R154 ;  /* 0x0000009aa0e47221 */ /* 0x008fe20000010000 */
[----:B------:R-:W-:Y:S01]  /*1b560*/  F2FP.BF16.F32.PACK_AB R193, R158, R193 ;  /* 0x000000c19ec1723e */ /* 0x000fe200000010ff */
[----:B------:R-:W-:Y:S01]  /*1b570*/  IMAD.MOV.U32 R231, RZ, RZ, R4 ;  /* 0x000000ffffe77224 */ /* 0x000fe200078e0004 */
[----:B------:R-:W-:Y:S02]  /*1b580*/  F2FP.BF16.F32.PACK_AB R194, R152, R194 ;  /* 0x000000c298c2723e */ /* 0x000fe400000010ff */
[----:B------:R-:W-:-:S02]  /*1b590*/  F2FP.BF16.F32.PACK_AB R195, R167, R195 ;  /* 0x000000c3a7c3723e */ /* 0x000fc400000010ff */
[----:B------:R-:W-:Y:S01]  /*1b5a0*/  F2FP.BF16.F32.PACK_AB R188, R153, R188 ;  /* 0x000000bc99bc723e */ /* 0x000fe200000010ff */
[----:B----4-:R-:W-:Y:S01]  /*1b5b0*/  FADD.FTZ R227, R161, R155 ;  /* 0x0000009ba1e37221 */ /* 0x010fe20000010000 */
[----:B------:R-:W-:Y:S02]  /*1b5c0*/  F2FP.BF16.F32.PACK_AB R189, R171, R170 ;  /* 0x000000aaabbd723e */ /* 0x000fe400000010ff */
[----:B------:R-:W-:Y:S02]  /*1b5d0*/  F2FP.BF16.F32.PACK_AB R190, R156, R190 ;  /* 0x000000be9cbe723e */ /* 0x000fe400000010ff */
[----:B------:R-:W-:Y:S02]  /*1b5e0*/  F2FP.BF16.F32.PACK_AB R191, R175, R174 ;  /* 0x000000aeafbf723e */ /* 0x000fe400000010ff */
[----:B------:R-:W-:Y:S02]  /*1b5f0*/  F2FP.BF16.F32.PACK_AB R184, R157, R184 ;  /* 0x000000b89db8723e */ /* 0x000fe400000010ff */
[----:B------:R-:W-:-:S02]  /*1b600*/  F2FP.BF16.F32.PACK_AB R185, R179, R178 ;  /* 0x000000b2b3b9723e */ /* 0x000fc400000010ff */
[----:B------:R-:W-:Y:S02]  /*1b610*/  F2FP.BF16.F32.PACK_AB R186, R160, R186 ;  /* 0x000000baa0ba723e */ /* 0x000fe400000010ff */
[----:B------:R-:W-:Y:S01]  /*1b620*/  F2FP.BF16.F32.PACK_AB R187, R161, R182 ;  /* 0x000000b6a1bb723e */ /* 0x000fe200000010ff */
[----:B------:R-:W-:Y:S06]  /*1b630*/  @P2 BRA `(.L_x_1773) ;  /* 0xffffffe0000c2947 */ /* 0x000fec000383ffff */
[----:B------:R-:W-:Y:S05]  /*1b640*/  BSYNC B1 ;  /* 0x0000000000017941 */ /* 0x000fea0003800000 */
.L_x_1762:
[----:B------:R-:W-:-:S07]  /*1b650*/  IMAD.MOV.U32 R204, RZ, RZ, R232 ;  /* 0x000000ffffcc7224 */ /* 0x000fce00078e00e8 */
.L_x_1761:
[----:B------:R-:W-:Y:S05]  /*1b660*/  BSYNC B0 ;  /* 0x0000000000007941 */ /* 0x000fea0003800000 */
.L_x_1760:
[----:B------:R-:W2:Y:S01]  /*1b670*/  LDL R152, [R1+0x38] ;  /* 0x0000380001987983 */ /* 0x000ea20000100800 */
[----:B------:R-:W-:Y:S01]  /*1b680*/  BSSY B0, `(.L_x_1774) ;  /* 0x00002b3000007945 */ /* 0x000fe20003800000 */
[----:B--2---:R-:W-:-:S13]  /*1b690*/  ISETP.GE.AND P2, PT, R204, R152, PT ;  /* 0x00000098cc00720c */ /* 0x004fda0003f46270 */
[----:B------:R-:W-:Y:S05]  /*1b6a0*/  @!P2 BRA `(.L_x_1775) ;  /* 0x0000002800c0a947 */ /* 0x000fea0003800000 */
[----:B------:R-:W-:Y:S02]  /*1b6b0*/  IMAD.MOV.U32 R230, RZ, RZ, R4 ;  /* 0x000000ffffe67224 */ /* 0x000fe400078e0004 */
[----:B------:R-:W-:Y:S02]  /*1b6c0*/  IMAD.MOV.U32 R231, RZ, RZ, R5 ;  /* 0x000000ffffe77224 */ /* 0x000fe400078e0005 */
[----:B------:R-:W-:Y:S02]  /*1b6d0*/  IMAD.MOV.U32 R236, RZ, RZ, R205 ;  /* 0x000000ffffec7224 */ /* 0x000fe400078e00cd */
[----:B------:R-:W-:-:S07]  /*1b6e0*/  IMAD.MOV.U32 R232, RZ, RZ, R22 ;  /* 0x000000ffffe87224 */ /* 0x000fce00078e0016 */
.L_x_1794:
[----:B------:R-:W-:-:S05]  /*1b6f0*/  VIADD R22, R232, 0x1 ;  /* 0x00000001e8167836 */ /* 0x000fca0000000000 */
[----:B------:R-:W-:-:S04]  /*1b700*/  ISETP.NE.AND P2, PT, R22, 0x2, PT ;  /* 0x000000021600780c */ /* 0x000fc80003f45270 */
[----:B------:R-:W-:Y:S02]  /*1b710*/  SEL R205, RZ, 0x1, P2 ;  /* 0x00000001ffcd7807 */ /* 0x000fe40001000000 */
[----:B------:R-:W-:Y:S02]  /*1b720*/  SEL R22, R22, RZ, P2 ;  /* 0x000000ff16167207 */ /* 0x000fe40001000000 */
[----:B------:R-:W-:Y:S01]  /*1b730*/  LOP3.LUT R205, R236, R205, RZ, 0x3c, !PT ;  /* 0x000000cdeccd7212 */ /* 0x000fe200078e3cff */
[----:B------:R-:W-:Y:S06]  /*1b740*/  @!P0 BRA `(.L_x_1776) ;  /* 0x0000000000048947 */ /* 0x000fec0003800000 */
[----:B------:R-:W-:Y:S01]  /*1b750*/  BPT.TRAP 0x1 ;  /* 0x000000040000795c */ /* 0x000fe20000300000 */
.L_x_1776:
[----:B------:R-:W-:Y:S01]  /*1b760*/  IMAD R4, R22, 0x8, R16 ;  /* 0x0000000816047824 */ /* 0x000fe200078e0210 */
[----:B------:R-:W-:-:S04]  /*1b770*/  SHF.L.U32 R5, R205, 0x1f, RZ ;  /* 0x0000001fcd057819 */ /* 0x000fc800000006ff */
[----:B------:R0:W1:Y:S01]  /*1b780*/  SYNCS.PHASECHK.TRANS64.TRYWAIT P2, [R4+URZ+0x30830], R5 ;  /* 0x03083005040075a7 */ /* 0x000062000804017f */
[----:B------:R-:W-:Y:S05]  /*1b790*/  @!P0 BRA `(.L_x_1777) ;  /* 0x0000000000048947 */ /* 0x000fea0003800000 */
[----:B------:R-:W-:Y:S01]  /*1b7a0*/  BPT.TRAP 0x1 ;  /* 0x000000040000795c */ /* 0x000fe20000300000 */
.L_x_1777:
        /* <DEDUP_REMOVED lines=8> */
.L_x_1779:
[----:B------:R-:W-:Y:S05]  /*1b830*/  BSYNC B1 ;  /* 0x0000000000017941 */ /* 0x000fea0003800000 */
.L_x_1778:
        /* <DEDUP_REMOVED lines=269> */
.L_x_1781:
[----:B------:R-:W-:Y:S01]  /*1c910*/  SHF.L.U32 R2, R236, 0x1f, RZ ;  /* 0x0000001fec027819 */ /* 0x000fe200000006ff */
[----:B------:R-:W-:-:S04]  /*1c920*/  IMAD R0, R232, 0x8, R16 ;  /* 0x00000008e8007824 */ /* 0x000fc800078e0210 */
[----:B------:R0:W1:Y:S01]  /*1c930*/  SYNCS.PHASECHK.TRANS64.TRYWAIT P2, [R0+URZ+0x30850], R2 ;  /* 0x03085002000075a7 */ /* 0x000062000804017f */
[----:B------:R-:W-:Y:S05]  /*1c940*/  @!P0 BRA `(.L_x_1782) ;  /* 0x0000000000048947 */ /* 0x000fea0003800000 */
[----:B------:R-:W-:Y:S01]  /*1c950*/  BPT.TRAP 0x1 ;  /* 0x000000040000795c */ /* 0x000fe20000300000 */
.L_x_1782:
[----:B------:R-:W-:Y:S04]  /*1c960*/  BSSY B1, `(.L_x_1783) ;  /* 0x0000004000017945 */ /* 0x000fe80003800000 */
[----:B-1----:R-:W-:Y:S05]  /*1c970*/  @P2 BRA `(.L_x_1784) ;  /* 0x0000000000082947 */ /* 0x002fea0003800000 */
[----:B------:R-:W1:Y:S02]  /*1c980*/  SYNCS.PHASECHK.TRANS64.TRYWAIT P2, [R0+URZ+0x30850], R2 ;  /* 0x03085002000075a7 */ /* 0x000e64000804017f */
[----:B-1----:R-:W-:Y:S05]  /*1c990*/  @!P2 BRA `(.L_x_1785) ;  /* 0x0000012c0028a947 */ /* 0x002fea0003800000 */
.L_x_1784:
[----:B------:R-:W-:Y:S05]  /*1c9a0*/  BSYNC B1 ;  /* 0x0000000000017941 */ /* 0x000fea0003800000 */
.L_x_1783:
[----:B01----:R-:W-:Y:S02]  /*1c9b0*/  VIADD R2, R16, 0x400 ;  /* 0x0000040010027836 */ /* 0x003fe40000000000 */
[----:B------:R-:W-:Y:S01]  /*1c9c0*/  IMAD.MOV.U32 R3, RZ, RZ, 0x40000040 ;  /* 0x40000040ff037424 */ /* 0x000fe200078e00ff */
[----:B------:R-:W-:Y:S01]  /*1c9d0*/  WARPGROUP.ARRIVE ;  /* 0x00000000000079c5 */ /* 0x000fe20000000000 */
[----:B------:R-:W-:Y:S01]  /*1c9e0*/  IMAD.MOV.U32 R5, RZ, RZ, 0x40000040 ;  /* 0x40000040ff057424 */ /* 0x000fe200078e00ff */
[----:B------:R-:W-:Y:S01]  /*1c9f0*/  SHF.R.U32.HI R2, RZ, 0x4, R2 ;  /* 0x00000004ff027819 */ /* 0x000fe20000011602 */
[----:B------:R-:W-:Y:S01]  /*1ca00*/  ULDC UR4, c[0x0][0x9dc] ;  /* 0x0002770000047ab9 */ /* 0x000fe20000000800 */
[----:B------:R-:W-:Y:S02]  /*1ca10*/  ULDC UR5, c[0x0][0x9e0] ;  /* 0x0002780000057ab9 */ /* 0x000fe40000000800 */
[----:B------:R-:W-:-:S04]  /*1ca20*/  LOP3.LUT R2, R2, 0x3fff, RZ, 0xc0, !PT ;  /* 0x00003fff02027812 */ /* 0x000fc800078ec0ff */
[----:B------:R-:W-:-:S05]  /*1ca30*/  LOP3.LUT R2, R2, 0x2000000, RZ, 0xfc, !PT ;  /* 0x0200000002027812 */ /* 0x000fca00078efcff */
[----:B------:R-:W-:Y:S01]  /*1ca40*/  IMAD R2, R232, 0x800, R2 ;  /* 0x00000800e8027824 */ /* 0x000fe200078e0202 */
[----:B------:R-:W-:Y:S01]  /*1ca50*/  R2UR UR7, R3 ;  /* 0x00000000030772ca */ /* 0x000fe200000e0000 */
[----:B------:R-:W2:Y:S03]  /*1ca60*/  LDL R232, [R1+0x34] ;  /* 0x0000340001e87983 */ /* 0x000ea60000100800 */
[----:B------:R-:W-:-:S13]  /*1ca70*/  R2UR UR6, R2 ;  /* 0x00000000020672ca */ /* 0x000fda00000e0000 */
[----:B------:R-:W-:Y:S01]  /*1ca80*/  HGMMA.64x256x16.F32.BF16 R24, R196, gdesc[UR4].tnspB, R24, gsb0 ;  /* 0x43e00004c4187df0 */ /* 0x000fe20008001818 */
[----:B------:R-:W-:Y:S01]  /*1ca90*/  VIADD R4, R2, 0x80 ;  /* 0x0000008002047836 */ /* 0x000fe20000000000 */
[----:B------:R-:W-:-:S04]  /*1caa0*/  R2UR UR7, R5 ;  /* 0x00000000050772ca */ /* 0x000fc800000e0000 */
[----:B------:R-:W-:Y:S01]  /*1cab0*/  R2UR UR6, R4 ;  /* 0x00000000040672ca */ /* 0x000fe200000e0000 */
[C---:B------:R-:W-:Y:S02]  /*1cac0*/  VIADD R4, R2.reuse, 0x100 ;  /* 0x0000010002047836 */ /* 0x040fe40000000000 */
[----:B------:R-:W-:Y:S01]  /*1cad0*/  IMAD.MOV.U32 R5, RZ, RZ, 0x40000040 ;  /* 0x40000040ff057424 */ /* 0x000fe200078e00ff */
[----:B------:R-:W-:Y:S02]  /*1cae0*/  WARPGROUP.DEPBAR.LE gsb0, 0x0 ;  /* 0x00008000000079c5 */ /* 0x000fe40000010000 */
[----:B------:R-:W-:Y:S01]  /*1caf0*/  WARPGROUP.ARRIVE ;  /* 0x00000000000079c5 */ /* 0x000fe20000000000 */
[----:B------:R-:W2:Y:S01]  /*1cb00*/  LDL R199, [R1+0x14] ;  /* 0x0000140001c77983 */ /* 0x000ea20000100800 */
[----:B------:R-:W-:Y:S01]  /*1cb10*/  VIADD R2, R2, 0x180 ;  /* 0x0000018002027836 */ /* 0x000fe20000000000 */
[----:B------:R-:W-:Y:S01]  /*1cb20*/  ULOP3.LUT UR4, URZ, UR4, URZ, 0x33, !UPT ;  /* 0x000000043f047292 */ /* 0x000fe2000f8e333f */
[----:B------:R-:W-:-:S12]  /*1cb30*/  IMAD.MOV.U32 R3, RZ, RZ, 0x40000040 ;  /* 0x40000040ff037424 */ /* 0x000fd800078e00ff */
[----:B------:R-:W-:Y:S01]  /*1cb40*/  HGMMA.64x256x16.F32.BF16 R24, R192, gdesc[UR4].tnspB, R24, gsb0 ;  /* 0x43e00004c0187df0 */ /* 0x000fe20008001818 */
[----:B------:R-:W-:Y:S01]  /*1cb50*/  R2UR UR6, R4 ;  /* 0x00000000040672ca */ /* 0x000fe200000e0000 */
[----:B------:R-:W-:Y:S01]  /*1cb60*/  IMAD.SHL.U32 R4, R204, 0x40, RZ ;  /* 0x00000040cc047824 */ /* 0x000fe200078e00ff */
[----:B------:R-:W-:Y:S01]  /*1cb70*/  R2UR UR7, R5 ;  /* 0x00000000050772ca */ /* 0x000fe200000e0000 */
[----:B------:R-:W-:Y:S02]  /*1cb80*/  WARPGROUP.DEPBAR.LE gsb0, 0x0 ;  /* 0x00008000000079c5 */ /* 0x000fe40000010000 */
[----:B------:R-:W-:-:S15]  /*1cb90*/  WARPGROUP.ARRIVE ;  /* 0x00000000000079c5 */ /* 0x000fde0000000000 */
[----:B------:R-:W-:-:S07]  /*1cba0*/  NOP ;  /* 0x0000000000007918 */ /* 0x000fce0000000000 */
[----:B------:R-:W-:Y:S01]  /*1cbb0*/  HGMMA.64x256x16.F32.BF16 R24, R188, gdesc[UR4].tnspB, R24, gsb0 ;  /* 0x43e00004bc187df0 */ /* 0x000fe20008001818 */
[----:B------:R-:W-:Y:S02]  /*1cbc0*/  R2UR UR6, R2 ;  /* 0x00000000020672ca */ /* 0x000fe400000e0000 */
[----:B------:R-:W-:Y:S01]  /*1cbd0*/  R2UR UR7, R3 ;  /* 0x00000000030772ca */ /* 0x000fe200000e0000 */
[----:B------:R-:W0:Y:S08]  /*1cbe0*/  @P5 LDC R2, c[0x0][0x450] ;  /* 0x00011400ff025b82 */ /* 0x000e300000000800 */
[----:B------:R-:W1:Y:S01]  /*1cbf0*/  @P5 LDC R3, c[0x0][0x44c] ;  /* 0x00011300ff035b82 */ /* 0x000e620000000800 */
[----:B--2---:R-:W-:-:S04]  /*1cc00*/  IMAD.IADD R5, R232, 0x1, R199 ;  /* 0x00000001e8057824 */ /* 0x004fc800078e02c7 */
[----:B-1----:R-:W-:-:S05]  /*1cc10*/  @P5 IMAD.HI.U32 R3, R5, R3, RZ ;  /* 0x0000000305035227 */ /* 0x002fca00078e00ff */
[----:B0-----:R-:W-:Y:S01]  /*1cc20*/  @P5 SHF.R.U32.HI R5, RZ, R2, R3 ;  /* 0x00000002ff055219 */ /* 0x001fe20000011603 */
[----:B------:R-:W-:-:S04]  /*1cc30*/  @!P1 IMAD R2, R22, 0x8, R16 ;  /* 0x0000000816029824 */ /* 0x000fc800078e0210 */
[----:B------:R-:W-:-:S05]  /*1cc40*/  @!P1 VIADD R2, R2, 0x30840 ;  /* 0x0003084002029836 */ /* 0x000fca0000000000 */
[----:B------:R-:W-:Y:S01]  /*1cc50*/  @!P1 PRMT R2, RZ, 0x654, R2 ;  /* 0x00000654ff029816 */ /* 0x000fe20000000002 */
[----:B------:R-:W-:Y:S02]  /*1cc60*/  WARPGROUP.DEPBAR.LE gsb0, 0x0 ;  /* 0x00008000000079c5 */ /* 0x000fe40000010000 */
[----:B------:R-:W-:Y:S01]  /*1cc70*/  WARPGROUP.ARRIVE ;  /* 0x00000000000079c5 */ /* 0x000fe20000000000 */
[----:B------:R-:W0:Y:S05]  /*1cc80*/  SHFL.IDX PT, R188, R5, RZ, 0x1c1f ;  /* 0x001c1fff05bc7589 */ /* 0x000e2a00000e0000 */
[----:B------:R-:W-:Y:S03]  /*1cc90*/  HGMMA.64x256x16.F32.BF16 R24, R184, gdesc[UR4].tnspB, R24, gsb0 ;  /* 0x43e00004b8187df0 */ /* 0x000fe60008001818 */
[----:B------:R-:W-:-:S02]  /*1cca0*/  WARPGROUP.DEPBAR.LE gsb0, 0x0 ;  /* 0x00008000000079c5 */ /* 0x000fc40000010000 */
[----:B------:R-:W-:Y:S01]  /*1ccb0*/  IADD3 R186, -R229, 0x1, -R4 ;  /* 0x00000001e5ba7810 */ /* 0x000fe20007ffe904 */
[----:B------:R1:W-:Y:S03]  /*1ccc0*/  @!P1 SYNCS.ARRIVE.TRANS64.RED.A1T0 RZ, [R2+URZ], RZ ;  /* 0x000000ff02ff99a7 */ /* 0x0003e6000810043f */
[----:B------:R-:W-:-:S05]  /*1ccd0*/  IADD3 R186, -R220, R186, R221 ;  /* 0x000000badcba7210 */ /* 0x000fca0007ffe1dd */
[C---:B------:R-:W-:Y:S02]  /*1cce0*/  VIADD R187, R186.reuse, UR5 ;  /* 0x00000005babb7c36 */ /* 0x040fe40008000000 */
[----:B------:R-:W-:Y:S02]  /*1ccf0*/  VIADD R186, R186, UR4 ;  /* 0x00000004baba7c36 */ /* 0x000fe40008000000 */
        /* <DEDUP_REMOVED lines=16> */
.L_x_1788:
[----:B------:R-:W-:Y:S02]  /*1ce00*/  ULDC UR4, c[0x0][0x9e4] ;  /* 0x0002790000047ab9 */ /* 0x000fe40000000800 */
[----:B------:R-:W-:-:S05]  /*1ce10*/  IMAD.U32 R189, RZ, RZ, UR4 ;  /* 0x00000004ffbd7e24 */ /* 0x000fca000f8e00ff */
[----:B------:R-:W-:-:S13]  /*1ce20*/  ISETP.NE.AND P2, PT, R189, 0x1, PT ;  /* 0x00000001bd00780c */ /* 0x000fda0003f45270 */
[----:B------:R-:W0:Y:S02]  /*1ce30*/  @P2 LDC.64 R2, c[0x0][0x9e8] ;  /* 0x00027a00ff022b82 */ /* 0x000e240000000a00 */
[----:B0-----:R-:W-:-:S05]  /*1ce40*/  @P2 IMAD.HI.U32 R2, R188, R2, RZ ;  /* 0x00000002bc022227 */ /* 0x001fca00078e00ff */
[----:B------:R-:W-:-:S07]  /*1ce50*/  @P2 SHF.R.U32.HI R188, RZ, R3, R2 ;  /* 0x00000003ffbc2219 */ /* 0x000fce0000011602 */
.L_x_1789:
[----:B------:R-:W-:Y:S05]  /*1ce60*/  BSYNC B1 ;  /* 0x0000000000017941 */ /* 0x000fea0003800000 */
.L_x_1787:
[----:B------:R-:W-:-:S04]  /*1ce70*/  IMAD R188, R188, R189, -R4 ;  /* 0x000000bdbcbc7224 */ /* 0x000fc800078e0a04 */
[----:B------:R-:W-:-:S05]  /*1ce80*/  IMAD.IADD R188, R188, 0x1, -R229 ;  /* 0x00000001bcbc7824 */ /* 0x000fca00078e0ae5 */
[----:B------:R-:W-:Y:S02]  /*1ce90*/  VIMNMX R184, R184, R188, !PT ;  /* 0x000000bcb8b87248 */ /* 0x000fe40007fe0100 */
[----:B------:R-:W-:-:S07]  /*1cea0*/  VIADDMNMX R185, R188, R189, R185, PT ;  /* 0x000000bdbcb97246 */ /* 0x000fce00038001b9 */
.L_x_1786:
        /* <DEDUP_REMOVED lines=66> */
.L_x_1792:
[----:B------:R-:W-:Y:S02]  /*1d2d0*/  ULDC UR4, c[0x0][0x9e4] ;  /* 0x0002790000047ab9 */ /* 0x000fe40000000800 */
[----:B------:R-:W-:-:S05]  /*1d2e0*/  IMAD.U32 R184, RZ, RZ, UR4 ;  /* 0x00000004ffb87e24 */ /* 0x000fca000f8e00ff */
[----:B------:R-:W-:-:S13]  /*1d2f0*/  ISETP.NE.AND P3, PT, R184, 0x1, PT ;  /* 0x00000001b800780c */ /* 0x000fda0003f65270 */
[----:B------:R-:W0:Y:S02]  /*1d300*/  @P3 LDC.64 R2, c[0x0][0x9e8] ;  /* 0x00027a00ff023b82 */ /* 0x000e240000000a00 */
[----:B0-----:R-:W-:-:S05]  /*1d310*/  @P3 IMAD.HI.U32 R2, R5, R2, RZ ;  /* 0x0000000205023227 */ /* 0x001fca00078e00ff */
[----:B------:R-:W-:-:S07]  /*1d320*/  @P3 SHF.R.U32.HI R5, RZ, R3, R2 ;  /* 0x00000003ff053219 */ /* 0x000fce0000011602 */
.L_x_1793:
[----:B------:R-:W-:Y:S05]  /*1d330*/  BSYNC B1 ;  /* 0x0000000000017941 */ /* 0x000fea0003800000 */
.L_x_1791:
[----:B------:R-:W-:-:S04]  /*1d340*/  IMAD R4, R5, R184, -R4 ;  /* 0x000000b805047224 */ /* 0x000fc800078e0a04 */
[----:B------:R-:W-:-:S05]  /*1d350*/  IMAD.IADD R4, R4, 0x1, -R229 ;  /* 0x0000000104047824 */ /* 0x000fca00078e0ae5 */
[----:B------:R-:W-:Y:S02]  /*1d360*/  VIMNMX R186, R186, R4, !PT ;  /* 0x00000004baba7248 */ /* 0x000fe40007fe0100 */
[----:B------:R-:W-:-:S07]  /*1d370*/  VIADDMNMX R187, R4, R184, R187, PT ;  /* 0x000000b804bb7246 */ /* 0x000fce00038001bb */
.L_x_1790:
[----:B------:R-:W-:Y:S01]  /*1d380*/  @!P1 VIADD R0, R0, 0x30860 ;  /* 0x0003086000009836 */ /* 0x000fe20000000000 */
[----:B------:R-:W2:Y:S01]  /*1d390*/  LDL R232, [R1+0x38] ;  /* 0x0000380001e87983 */ /* 0x000ea20000100800 */
[----:B------:R-:W-:Y:S01]  /*1d3a0*/  ISETP.GT.AND P3, PT, R186, 0x1, P2 ;  /* 0x00000001ba00780c */ /* 0x000fe20001764270 */
[----:B------:R-:W-:Y:S01]  /*1d3b0*/  ULDC UR4, c[0x0][0x988] ;  /* 0x0002620000047ab9 */ /* 0x000fe20000000800 */
[----:B------:R-:W-:Y:S01]  /*1d3c0*/  IMAD.MOV.U32 R236, RZ, RZ, R205 ;  /* 0x000000ffffec7224 */ /* 0x000fe200078e00cd */
        /* <DEDUP_REMOVED lines=39> */
[----:B------:R-:W-:Y:S02]  /*1d640*/  ISETP.GT.AND P3, PT, R186, 0x38, P2 ;  /* 0x00000038ba00780c */ /* 0x000fe40001764270 */
[----:B------:R-:W-:Y:S02]  /*1d650*/  FMNMX.FTZ R4, R154, R230, !PT ;  /* 0x000000e69a047209 */ /* 0x000fe40007810000 */
[----:B------:R-:W-:Y:S02]  /*1d660*/  ISETP.LT.OR P3, PT, R187, 0x39, P3 ;  /* 0x00000039bb00780c */ /* 0x000fe40001f61670 */
[----:B------:R-:W-:Y:S02]  /*1d670*/  FMNMX.FTZ R4, R155, R4, !PT ;  /* 0x000000049b047209 */ /* 0x000fe40007810000 */
[----:B------:R-:W-:-:S02]  /*1d680*/  FSEL R182, R182, -INF , !P3 ;  /* 0xff800000b6b67808 */ /* 0x000fc40005800000 */
        /* <DEDUP_REMOVED lines=10> */
[----:B------:R-:W-:Y:S02]  /*1d730*/  IMAD.MOV.U32 R231, RZ, RZ, R5 ;  /* 0x000000ffffe77224 */ /* 0x000fe400078e0005 */
[-CC-:B------:R-:W-:Y:S01]  /*1d740*/  FFMA.FTZ R152, R152, R2.reuse, -R3.reuse ;  /* 0x0000000298987223 */ /* 0x180fe20000010803 */
[----:B------:R-:W-:Y:S01]  /*1d750*/  ISETP.LT.OR P4, PT, R187, 0x9, P4 ;  /* 0x00000009bb00780c */ /* 0x000fe20002781670 */
[-CC-:B------:R-:W-:Y:S01]  /*1d760*/  FFMA.FTZ R153, R153, R2.reuse, -R3.reuse ;  /* 0x0000000299997223 */ /* 0x180fe20000010803 */
[-CC-:B------:R-:W-:Y:S01]  /*1d770*/  FFMA.FTZ R156, R156, R2.reuse, -R3.reuse ;  /* 0x000000029c9c7223 */ /* 0x180fe20000010803 */
[-CC-:B------:R-:W-:Y:S01]  /*1d780*/  FFMA.FTZ R157, R157, R2.reuse, -R3.reuse ;  /* 0x000000029d9d7223 */ /* 0x180fe20000010803 */
[----:B------:R-:W-:Y:S01]  /*1d790*/  FSEL R158, R158, -INF , !P4 ;  /* 0xff8000009e9e7808 */ /* 0x000fe20006000000 */
[-CC-:B------:R-:W-:Y:S01]  /*1d7a0*/  FFMA.FTZ R160, R160, R2.reuse, -R3.reuse ;  /* 0x00000002a0a07223 */ /* 0x180fe20000010803 */
[----:B------:R-:W-:Y:S01]  /*1d7b0*/  ISETP.GT.AND P4, PT, R186, 0x10, P2 ;  /* 0x00000010ba00780c */ /* 0x000fe20001784270 */
[--C-:B------:R-:W-:Y:S01]  /*1d7c0*/  FFMA.FTZ R161, R161, R2, -R3.reuse ;  /* 0x00000002a1a17223 */ /* 0x100fe20000010803 */
[----:B------:R-:W-:Y:S01]  /*1d7d0*/  FMNMX.FTZ R4, R158, R4, !PT ;  /* 0x000000049e047209 */ /* 0x000fe20007810000 */
[-CC-:B------:R-:W-:Y:S01]  /*1d7e0*/  FFMA.FTZ R164, R164, R2.reuse, -R3.reuse ;  /* 0x00000002a4a47223 */ /* 0x180fe20000010803 */
[----:B------:R-:W-:Y:S01]  /*1d7f0*/  ISETP.LT.OR P4, PT, R187, 0x11, P4 ;  /* 0x00000011bb00780c */ /* 0x000fe20002781670 */
[--C-:B------:R-:W-:Y:S01]  /*1d800*/  FFMA.FTZ R165, R165, R2, -R3.reuse ;  /* 0x00000002a5a57223 */ /* 0x100fe20000010803 */
[----:B------:R-:W-:Y:S01]  /*1d810*/  FMNMX.FTZ R4, R159, R4, !PT ;  /* 0x000000049f047209 */ /* 0x000fe20007810000 */
        /* <DEDUP_REMOVED lines=14> */
[----:B------:R-:W-:Y:S01]  /*1d900*/  FFMA.FTZ R3, R181, R2, -R3 ;  /* 0x00000002b5037223 */ /* 0x000fe20000010803 */
[----:B------:R-:W-:Y:S01]  /*1d910*/  FMNMX.FTZ R4, R166, R4, !PT ;  /* 0x00000004a6047209 */ /* 0x000fe20007810000 */
[----:B------:R-:W-:Y:S01]  /*1d920*/  MUFU.EX2 R152, R152 ;  /* 0x0000009800987308 */ /* 0x000fe20000000800 */
[----:B------:R-:W-:-:S02]  /*1d930*/  ISETP.LT.OR P4, PT, R187, 0x21, P4 ;  /* 0x00000021bb00780c */ /* 0x000fc40002781670 */
[----:B------:R-:W-:Y:S02]  /*1d940*/  FMNMX.FTZ R4, R167, R4, !PT ;  /* 0x00000004a7047209 */ /* 0x000fe40007810000 */
[----:B------:R-:W-:Y:S02]  /*1d950*/  FSEL R170, R170, -INF , !P4 ;  /* 0xff800000aaaa7808 */ /* 0x000fe40006000000 */
[----:B------:R-:W-:Y:S01]  /*1d960*/  ISETP.GT.AND P4, PT, R186, 0x28, P2 ;  /* 0x00000028ba00780c */ /* 0x000fe20001784270 */
[----:B------:R-:W0:Y:S01]  /*1d970*/  MUFU.EX2 R153, R153 ;  /* 0x0000009900997308 */ /* 0x000e220000000800 */
[----:B------:R-:W-:Y:S02]  /*1d980*/  FMNMX.FTZ R4, R170, R4, !PT ;  /* 0x00000004aa047209 */ /* 0x000fe40007810000 */
[----:B------:R-:W-:Y:S02]  /*1d990*/  ISETP.LT.OR P4, PT, R187, 0x29, P4 ;  /* 0x00000029bb00780c */ /* 0x000fe40002781670 */
[----:B------:R-:W-:-:S02]  /*1d9a0*/  FMNMX.FTZ R4, R171, R4, !PT ;  /* 0x00000004ab047209 */ /* 0x000fc40007810000 */
[----:B------:R-:W-:Y:S01]  /*1d9b0*/  FSEL R174, R174, -INF , !P4 ;  /* 0xff800000aeae7808 */ /* 0x000fe20006000000 */
[----:B------:R-:W-:Y:S01]  /*1d9c0*/  MUFU.EX2 R156, R156 ;  /* 0x0000009c009c7308 */ /* 0x000fe20000000800 */
[----:B------:R-:W-:Y:S02]  /*1d9d0*/  ISETP.GT.AND P4, PT, R186, 0x30, P2 ;  /* 0x00000030ba00780c */ /* 0x000fe40001784270 */
[----:B------:R-:W-:Y:S02]  /*1d9e0*/  FMNMX.FTZ R4, R174, R4, !PT ;  /* 0x00000004ae047209 */ /* 0x000fe40007810000 */
[----:B------:R-:W-:Y:S02]  /*1d9f0*/  ISETP.LT.OR P4, PT, R187, 0x31, P4 ;  /* 0x00000031bb00780c */ /* 0x000fe40002781670 */
[----:B------:R-:W-:Y:S01]  /*1da00*/  FMNMX.FTZ R4, R175, R4, !PT ;  /* 0x00000004af047209 */ /* 0x000fe20007810000 */
[----:B------:R-:W1:Y:S01]  /*1da10*/  MUFU.EX2 R157, R157 ;  /* 0x0000009d009d7308 */ /* 0x000e620000000800 */
[----:B------:R-:W-:-:S02]  /*1da20*/  FSEL R178, R178, -INF , !P4 ;  /* 0xff800000b2b27808 */ /* 0x000fc40006000000 */
[C---:B------:R-:W-:Y:S02]  /*1da30*/  ISETP.GT.AND P4, PT, R186.reuse, 0x31, P2 ;  /* 0x00000031ba00780c */ /* 0x040fe40001784270 */
[----:B------:R-:W-:Y:S02]  /*1da40*/  ISETP.GT.AND P2, PT, R186, 0x39, P2 ;  /* 0x00000039ba00780c */ /* 0x000fe40001744270 */
[----:B------:R-:W-:Y:S01]  /*1da50*/  ISETP.LT.OR P4, PT, R187, 0x32, P4 ;  /* 0x00000032bb00780c */ /* 0x000fe20002781670 */
[----:B------:R-:W-:Y:S01]  /*1da60*/  MUFU.EX2 R186, R3 ;  /* 0x0000000300ba7308 */ /* 0x000fe20000000800 */
[----:B------:R-:W-:Y:S02]  /*1da70*/  FMNMX.FTZ R4, R178, R4, !PT ;  /* 0x00000004b2047209 */ /* 0x000fe40007810000 */
[----:B------:R-:W-:Y:S02]  /*1da80*/  FSEL R179, R179, -INF , !P4 ;  /* 0xff800000b3b37808 */ /* 0x000fe40006000000 */
[----:B------:R-:W-:-:S02]  /*1da90*/  ISETP.LT.OR P2, PT, R187, 0x3a, P2 ;  /* 0x0000003abb00780c */ /* 0x000fc40001741670 */
[----:B------:R-:W-:Y:S01]  /*1daa0*/  FMNMX.FTZ R4, R179, R4, !PT ;  /* 0x00000004b3047209 */ /* 0x000fe20007810000 */
[----:B------:R-:W-:Y:S01]  /*1dab0*/  MUFU.EX2 R160, R160 ;  /* 0x000000a000a07308 */ /* 0x000fe20000000800 */
[----:B------:R-:W-:Y:S02]  /*1dac0*/  FSEL R183, R183, -INF , !P2 ;  /* 0xff800000b7b77808 */ /* 0x000fe40005000000 */
[----:B------:R-:W-:Y:S02]  /*1dad0*/  FMNMX.FTZ R4, R182, R4, !PT ;  /* 0x00000004b6047209 */ /* 0x000fe40007810000 */
[----:B0-----:R-:W-:Y:S02]  /*1dae0*/  F2FP.BF16.F32.PACK_AB R196, R153, R152 ;  /* 0x0000009899c4723e */ /* 0x001fe400000010ff */
[----:B------:R-:W-:Y:S01]  /*1daf0*/  FMNMX.FTZ R181, R183, R4, !PT ;  /* 0x00000004b7b57209 */ /* 0x000fe20007810000 */
[----:B------:R-:W0:Y:S01]  /*1db00*/  MUFU.EX2 R161, R161 ;  /* 0x000000a100a17308 */ /* 0x000e220000000800 */
[----:B-1----:R-:W-:-:S03]  /*1db10*/  F2FP.BF16.F32.PACK_AB R198, R157, R156 ;  /* 0x0000009c9dc6723e */ /* 0x002fc600000010ff */
[----:B------:R-:W1:Y:S04]  /*1db20*/  SHFL.BFLY PT, R4, R181, 0x2, 0x1f ;  /* 0x0c401f00b5047f89 */ /* 0x000e6800000e0000 */
[----:B------:R-:W-:Y:S08]  /*1db30*/  MUFU.EX2 R164, R164 ;  /* 0x000000a400a47308 */ /* 0x000ff00000000800 */
[----:B------:R-:W3:Y:S01]  /*1db40*/  MUFU.EX2 R165, R165 ;  /* 0x000000a500a57308 */ /* 0x000ee20000000800 */
[----:B0-----:R-:W-:-:S07]  /*1db50*/  F2FP.BF16.F32.PACK_AB R192, R161, R160 ;  /* 0x000000a0a1c0723e */ /* 0x001fce00000010ff */
[----:B------:R-:W-:Y:S01]  /*1db60*/  MUFU.EX2 R168, R168 ;  /* 0x000000a800a87308 */ /* 0x000fe20000000800 */
[----:B-1----:R-:W-:-:S07]  /*1db70*/  FMNMX.FTZ R181, R181, R4, !PT ;  /* 0x00000004b5b57209 */ /* 0x002fce0007810000 */
[----:B------:R-:W0:Y:S01]  /*1db80*/  MUFU.EX2 R169, R169 ;  /* 0x000000a900a97308 */ /* 0x000e220000000800 */
[----:B------:R-:W1:Y:S01]  /*1db90*/  SHFL.BFLY PT, R4, R181, 0x1, 0x1f ;  /* 0x0c201f00b5047f89 */ /* 0x000e6200000e0000 */
[----:B---3--:R-:W-:-:S06]  /*1dba0*/  F2FP.BF16.F32.PACK_AB R194, R165, R164 ;  /* 0x000000a4a5c2723e */ /* 0x008fcc00000010ff */
[----:B------:R-:W-:Y:S08]  /*1dbb0*/  MUFU.EX2 R172, R172 ;  /* 0x000000ac00ac7308 */ /* 0x000ff00000000800 */
[----:B------:R-:W3:Y:S01]  /*1dbc0*/  MUFU.EX2 R173, R173 ;  /* 0x000000ad00ad7308 */ /* 0x000ee20000000800 */
[----:B0-----:R-:W-:-:S07]  /*1dbd0*/  F2FP.BF16.F32.PACK_AB R188, R169, R168 ;  /* 0x000000a8a9bc723e */ /* 0x001fce00000010ff */
[----:B------:R-:W-:Y:S01]  /*1dbe0*/  MUFU.EX2 R176, R176 ;  /* 0x000000b000b07308 */ /* 0x000fe20000000800 */
[----:B-1----:R-:W-:Y:S01]  /*1dbf0*/  FMNMX.FTZ R4, R181, R4, !PT ;  /* 0x00000004b5047209 */ /* 0x002fe20007810000 */
[----:B------:R-:W-:-:S03]  /*1dc00*/  FMUL.FTZ R181, R0, R2 ;  /* 0x0000000200b57220 */ /* 0x000fc60000410000 */
[C---:B------:R-:W-:Y:S01]  /*1dc10*/  FSETP.NEU.FTZ.AND P2, PT, R4.reuse, -INF , PT ;  /* 0xff8000000400780b */ /* 0x040fe20003f5d000 */
[----:B------:R-:W-:Y:S02]  /*1dc20*/  FMUL.FTZ R3, R4, R2 ;  /* 0x0000000204037220 */ /* 0x000fe40000410000 */
[----:B------:R-:W-:Y:S01]  /*1dc30*/  MUFU.EX2 R177, R177 ;  /* 0x000000b100b17308 */ /* 0x000fe20000000800 */
[----:B---3--:R-:W-:Y:S02]  /*1dc40*/  F2FP.BF16.F32.PACK_AB R190, R173, R172 ;  /* 0x000000acadbe723e */ /* 0x008fe400000010ff */
[----:B------:R-:W-:-:S05]  /*1dc50*/  FSEL R0, R3, RZ, P2 ;  /* 0x000000ff03007208 */ /* 0x000fca0001000000 */
[----:B------:R-:W0:Y:S01]  /*1dc60*/  MUFU.EX2 R3, R181 ;  /* 0x000000b500037308 */ /* 0x000e220000000800 */
        /* <DEDUP_REMOVED lines=16> */
[----:B0-----:R-:W-:Y:S01]  /*1dd70*/  FFMA.FTZ R0, R3, R228, R152 ;  /* 0x000000e403007223 */ /* 0x001fe20000010098 */
[----:B------:R-:W-:Y:S01]  /*1dd80*/  FSEL R152, R4, RZ, P2 ;  /* 0x000000ff04987208 */ /* 0x000fe20001000000 */
[----:B------:R-:W-:Y:S01]  /*1dd90*/  MUFU.EX2 R154, R154 ;  /* 0x0000009a009a7308 */ /* 0x000fe20000000800 */
[----:B--2---:R-:W-:Y:S01]  /*1dda0*/  ISETP.GT.AND P2, PT, R204, R232, PT ;  /* 0x000000e8cc00720c */ /* 0x004fe20003f44270 */
[----:B------:R-:W-:Y:S01]  /*1ddb0*/  FADD.FTZ R0, R153, R0 ;  /* 0x0000000099007221 */ /* 0x000fe20000010000 */
[----:B------:R-:W-:Y:S01]  /*1ddc0*/  F2FP.BF16.F32.PACK_AB R184, R177, R176 ;  /* 0x000000b0b1b8723e */ /* 0x000fe200000010ff */
[----:B------:R-:W-:Y:S01]  /*1ddd0*/  FADD.FTZ R152, -R152, R230 ;  /* 0x000000e698987221 */ /* 0x000fe20000010100 */
[----:B------:R-:W-:-:S02]  /*1dde0*/  VIADD R204, R204, 0xffffffff ;  /* 0xffffffffcccc7836 */ /* 0x000fc40000000000 */
[----:B------:R-:W-:Y:S01]  /*1ddf0*/  FADD.FTZ R0, R156, R0 ;  /* 0x000000009c007221 */ /* 0x000fe20000010000 */
[----:B------:R-:W-:Y:S02]  /*1de00*/  IMAD.MOV.U32 R232, RZ, RZ, R22 ;  /* 0x000000ffffe87224 */ /* 0x000fe400078e0016 */
[----:B------:R-:W-:Y:S01]  /*1de10*/  FMUL.FTZ R152, R152, R2 ;  /* 0x0000000298987220 */ /* 0x000fe20000410000 */
[----:B------:R-:W0:Y:S01]  /*1de20*/  MUFU.EX2 R155, R155 ;  /* 0x0000009b009b7308 */ /* 0x000e220000000800 */
[----:B------:R-:W-:Y:S01]  /*1de30*/  FADD.FTZ R0, R157, R0 ;  /* 0x000000009d007221 */ /* 0x000fe20000010000 */
[----:B------:R-:W-:-:S03]  /*1de40*/  IMAD.MOV.U32 R230, RZ, RZ, R4 ;  /* 0x000000ffffe67224 */ /* 0x000fc600078e0004 */
[----:B------:R-:W-:-:S03]  /*1de50*/  FADD.FTZ R0, R160, R0 ;  /* 0x00000000a0007221 */ /* 0x000fc60000010000 */
[----:B------:R-:W-:Y:S01]  /*1de60*/  MUFU.EX2 R158, R158 ;  /* 0x0000009e009e7308 */ /* 0x000fe20000000800 */
[----:B------:R-:W-:-:S04]  /*1de70*/  FADD.FTZ R0, R161, R0 ;  /* 0x00000000a1007221 */ /* 0x000fc80000010000 */
[----:B------:R-:W-:-:S03]  /*1de80*/  FADD.FTZ R0, R164, R0 ;  /* 0x00000000a4007221 */ /* 0x000fc60000010000 */
[----:B------:R-:W1:Y:S01]  /*1de90*/  MUFU.EX2 R159, R159 ;  /* 0x0000009f009f7308 */ /* 0x000e620000000800 */
[----:B------:R-:W-:Y:S01]  /*1dea0*/  FADD.FTZ R0, R165, R0 ;  /* 0x00000000a5007221 */ /* 0x000fe20000010000 */
[----:B0-----:R-:W-:-:S03]  /*1deb0*/  F2FP.BF16.F32.PACK_AB R197, R155, R154 ;  /* 0x0000009a9bc5723e */ /* 0x001fc600000010ff */
[----:B------:R-:W-:-:S03]  /*1dec0*/  FADD.FTZ R153, R168, R0 ;  /* 0x00000000a8997221 */ /* 0x000fc60000010000 */
[----:B------:R0:W2:Y:S01]  /*1ded0*/  MUFU.EX2 R0, R152 ;  /* 0x0000009800007308 */ /* 0x0000a20000000800 */
[----:B------:R-:W-:-:S04]  /*1dee0*/  FADD.FTZ R153, R169, R153 ;  /* 0x00000099a9997221 */ /* 0x000fc80000010000 */
[----:B------:R-:W-:-:S03]  /*1def0*/  FADD.FTZ R153, R172, R153 ;  /* 0x00000099ac997221 */ /* 0x000fc60000010000 */
[----:B------:R-:W3:Y:S01]  /*1df00*/  MUFU.EX2 R162, R162 ;  /* 0x000000a200a27308 */ /* 0x000ee20000000800 */
[----:B------:R-:W-:Y:S01]  /*1df10*/  FADD.FTZ R153, R173, R153 ;  /* 0x00000099ad997221 */ /* 0x000fe20000010000 */
[----:B-1----:R-:W-:-:S03]  /*1df20*/  F2FP.BF16.F32.PACK_AB R199, R159, R158 ;  /* 0x0000009e9fc7723e */ /* 0x002fc600000010ff */
[----:B0-----:R-:W-:-:S03]  /*1df30*/  FADD.FTZ R152, R176, R153 ;  /* 0x00000099b0987221 */ /* 0x001fc60000010000 */
[----:B------:R-:W0:Y:S01]  /*1df40*/  MUFU.EX2 R163, R163 ;  /* 0x000000a300a37308 */ /* 0x000e220000000800 */
[----:B--2---:R-:W-:Y:S01]  /*1df50*/  FFMA.FTZ R227, R0, R227, R154 ;  /* 0x000000e300e37223 */ /* 0x004fe2000001009a */
[----:B------:R-:W-:-:S03]  /*1df60*/  FADD.FTZ R152, R177, R152 ;  /* 0x00000098b1987221 */ /* 0x000fc60000010000 */
[----:B------:R-:W-:-:S03]  /*1df70*/  FADD.FTZ R227, R155, R227 ;  /* 0x000000e39be37221 */ /* 0x000fc60000010000 */
[----:B------:R-:W1:Y:S01]  /*1df80*/  MUFU.EX2 R166, R166 ;  /* 0x000000a600a67308 */ /* 0x000e620000000800 */
[----:B------:R-:W-:-:S04]  /*1df90*/  FADD.FTZ R227, R158, R227 ;  /* 0x000000e39ee37221 */ /* 0x000fc80000010000 */
[----:B------:R-:W-:-:S03]  /*1dfa0*/  FADD.FTZ R227, R159, R227 ;  /* 0x000000e39fe37221 */ /* 0x000fc60000010000 */
[----:B------:R-:W2:Y:S01]  /*1dfb0*/  MUFU.EX2 R167, R167 ;  /* 0x000000a700a77308 */ /* 0x000ea20000000800 */
[----:B---3--:R-:W-:Y:S01]  /*1dfc0*/  FADD.FTZ R227, R162, R227 ;  /* 0x000000e3a2e37221 */ /* 0x008fe20000010000 */
        /* <DEDUP_REMOVED lines=23> */
[----:B0-----:R-:W-:-:S04]  /*1e140*/  FADD.FTZ R152, R180, R152 ;  /* 0x00000098b4987221 */ /* 0x001fc80000010000 */
[C---:B------:R-:W-:Y:S01]  /*1e150*/  FADD.FTZ R228, R186.reuse, R152 ;  /* 0x00000098bae47221 */ /* 0x040fe20000010000 */
[----:B------:R-:W-:Y:S01]  /*1e160*/  F2FP.BF16.F32.PACK_AB R186, R186, R180 ;  /* 0x000000b4baba723e */ /* 0x000fe200000010ff */
[----:B-1----:R-:W-:-:S04]  /*1e170*/  FADD.FTZ R227, R182, R227 ;  /* 0x000000e3b6e37221 */ /* 0x002fc80000010000 */
[C---:B--2---:R-:W-:Y:S01]  /*1e180*/  FADD.FTZ R227, R183.reuse, R227 ;  /* 0x000000e3b7e37221 */ /* 0x044fe20000010000 */
[----:B------:R-:W-:Y:S01]  /*1e190*/  F2FP.BF16.F32.PACK_AB R187, R183, R182 ;  /* 0x000000b6b7bb723e */ /* 0x000fe200000010ff */
[----:B------:R-:W-:Y:S06]  /*1e1a0*/  @P2 BRA `(.L_x_1794) ;  /* 0xffffffd400502947 */ /* 0x000fec000383ffff */
.L_x_1775:
[----:B------:R-:W-:Y:S05]  /*1e1b0*/  BSYNC B0 ;  /* 0x0000000000007941 */ /* 0x000fea0003800000 */
.L_x_1774:
        /* <DEDUP_REMOVED lines=131> */
.L_x_1795:
[----:B------:R-:W-:Y:S01]  /*1e9f0*/  IMAD R3, R22, 0x8, R16 ;  /* 0x0000000816037824 */ /* 0x000fe200078e0210 */
[----:B------:R-:W-:-:S04]  /*1ea00*/  SHF.L.U32 R0, R205, 0x1f, RZ ;  /* 0x0000001fcd007819 */ /* 0x000fc800000006ff */
[----:B------:R0:W1:Y:S01]  /*1ea10*/  SYNCS.PHASECHK.TRANS64.TRYWAIT P2, [R3+URZ+0x30850], R0 ;  /* 0x03085000030075a7 */ /* 0x000062000804017f */
[----:B------:R-:W-:Y:S05]  /*1ea20*/  @!P0 BRA `(.L_x_1796) ;  /* 0x0000000000048947 */ /* 0x000fea0003800000 */
[----:B------:R-:W-:Y:S01]  /*1ea30*/  BPT.TRAP 0x1 ;  /* 0x000000040000795c */ /* 0x000fe20000300000 */
.L_x_1796:
[----:B------:R-:W-:Y:S04]  /*1ea40*/  BSSY B0, `(.L_x_1797) ;  /* 0x0000004000007945 */ /* 0x000fe80003800000 */
[----:B-1----:R-:W-:Y:S05]  /*1ea50*/  @P2 BRA `(.L_x_1798) ;  /* 0x0000000000082947 */ /* 0x002fea0003800000 */
[----:B------:R-:W1:Y:S02]  /*1ea60*/  SYNCS.PHASECHK.TRANS64.TRYWAIT P0, [R3+URZ+0x30850], R0 ;  /* 0x03085000030075a7 */ /* 0x000e64000800017f */
[----:B-1----:R-:W-:Y:S05]  /*1ea70*/  @!P0 BRA `(.L_x_1799) ;  /* 0x0000010c00048947 */ /* 0x002fea0003800000 */
.L_x_1798:
[----:B------:R-:W-:Y:S05]  /*1ea80*/  BSYNC B0 ;  /* 0x0000000000007941 */ /* 0x000fea0003800000 */
.L_x_1797:
[----:B------:R-:W-:Y:S01]  /*1ea90*/  VIADD R16, R16, 0x400 ;  /* 0x0000040010107836 */ /* 0x000fe20000000000 */
[----:B------:R-:W2:Y:S01]  /*1eaa0*/  LDL.LU R10, [R1+0x54] ;  /* 0x00005400010a7983 */ /* 0x000ea20000300800 */
[----:B------:R-:W-:Y:S01]  /*1eab0*/  IMAD.MOV.U32 R7, RZ, RZ, 0x40000040 ;  /* 0x40000040ff077424 */ /* 0x000fe200078e00ff */
[----:B------:R-:W-:Y:S01]  /*1eac0*/  WARPGROUP.ARRIVE ;  /* 0x00000000000079c5 */ /* 0x000fe20000000000 */
[----:B------:R-:W-:Y:S01]  /*1ead0*/  IMAD.MOV.U32 R9, RZ, RZ, 0x40000040 ;  /* 0x40000040ff097424 */ /* 0x000fe200078e00ff */
[----:B------:R-:W-:Y:S01]  /*1eae0*/  SHF.R.U32.HI R16, RZ, 0x4, R16 ;  /* 0x00000004ff107819 */ /* 0x000fe20000011610 */
[----:B01----:R-:W-:Y:S01]  /*1eaf0*/  SHFL.BFLY PT, R0, R227, 0x2, 0x1f ;  /* 0x0c401f00e3007f89 */ /* 0x003fe200000e0000 */
[----:B------:R-:W-:Y:S01]  /*1eb00*/  R2UR UR7, R7 ;  /* 0x00000000070772ca */ /* 0x000fe200000e0000 */
[----:B------:R-:W-:Y:S01]  /*1eb10*/  IMAD.MOV.U32 R7, RZ, RZ, 0x40000040 ;  /* 0x40000040ff077424 */ /* 0x000fe200078e00ff */
[----:B------:R-:W-:Y:S01]  /*1eb20*/  LOP3.LUT R16, R16, 0x3fff, RZ, 0xc0, !PT ;  /* 0x00003fff10107812 */ /* 0x000fe200078ec0ff */
[----:B------:R-:W-:-:S02]  /*1eb30*/  IMAD.MOV.U32 R152, RZ, RZ, -0x800000 ;  /* 0xff800000ff987424 */ /* 0x000fc400078e00ff */
[----:B------:R-:W-:Y:S01]  /*1eb40*/  @!P1 VIADD R3, R3, 0x30860 ;  /* 0x0003086003039836 */ /* 0x000fe20000000000 */
[----:B------:R-:W-:Y:S01]  /*1eb50*/  LOP3.LUT R16, R16, 0x2000000, RZ, 0xfc, !PT ;  /* 0x0200000010107812 */ /* 0x000fe200078efcff */
[----:B------:R-:W-:-:S03]  /*1eb60*/  IMAD.MOV.U32 R153, RZ, RZ, -0x800000 ;  /* 0xff800000ff997424 */ /* 0x000fc600078e00ff */
[----:B------:R-:W-:Y:S01]  /*1eb70*/  @!P1 PRMT R3, RZ, 0x654, R3 ;  /* 0x00000654ff039816 */ /* 0x000fe20000000003 */
[C---:B------:R-:W-:Y:S02]  /*1eb80*/  IMAD R6, R22.reuse, 0x800, R16 ;  /* 0x0000080016067824 */ /* 0x040fe400078e0210 */
[----:B------:R-:W-:Y:S02]  /*1eb90*/  VIADD R22, R22, 0x1 ;  /* 0x0000000116167836 */ /* 0x000fe40000000000 */
[C---:B------:R-:W-:Y:S01]  /*1eba0*/  VIADD R8, R6.reuse, 0x80 ;  /* 0x0000008006087836 */ /* 0x040fe20000000000 */
[----:B------:R-:W-:Y:S02]  /*1ebb0*/  R2UR UR6, R6 ;  /* 0x00000000060672ca */ /* 0x000fe400000e0000 */
[----:B------:R-:W-:-:S04]  /*1ebc0*/  ISETP.NE.AND P2, PT, R22, 0x2, PT ;  /* 0x000000021600780c */ /* 0x000fc80003f45270 */
[----:B------:R-:W-:-:S07]  /*1ebd0*/  SEL R22, R22, RZ, P2 ;  /* 0x000000ff16167207 */ /* 0x000fce0001000000 */
[----:B------:R-:W-:Y:S01]  /*1ebe0*/  HGMMA.64x256x16.F32.BF16 R24, R196, gdesc[UR4].tnspB, R24, gsb0 ;  /* 0x43e00004c4187df0 */ /* 0x000fe20008001818 */
[----:B------:R-:W-:Y:S01]  /*1ebf0*/  R2UR UR6, R8 ;  /* 0x00000000080672ca */ /* 0x000fe200000e0000 */
[C---:B------:R-:W-:Y:S01]  /*1ec00*/  VIADD R8, R6.reuse, 0x100 ;  /* 0x0000010006087836 */ /* 0x040fe20000000000 */
[----:B------:R-:W-:Y:S01]  /*1ec10*/  R2UR UR7, R9 ;  /* 0x00000000090772ca */ /* 0x000fe200000e0000 */
[----:B------:R-:W-:Y:S02]  /*1ec20*/  IMAD.MOV.U32 R9, RZ, RZ, 0x40000040 ;  /* 0x40000040ff097424 */ /* 0x000fe400078e00ff */
[----:B------:R-:W-:Y:S02]  /*1ec30*/  VIADD R6, R6, 0x180 ;  /* 0x0000018006067836 */ /* 0x000fe40000000000 */
[----:B--2---:R-:W-:Y:S01]  /*1ec40*/  VIADD R10, R10, 0x1 ;  /* 0x000000010a0a7836 */ /* 0x004fe20000000000 */
[----:B------:R-:W-:Y:S02]  /*1ec50*/  WARPGROUP.DEPBAR.LE gsb0, 0x0 ;  /* 0x00008000000079c5 */ /* 0x000fe40000010000 */
[----:B------:R-:W-:-:S02]  /*1ec60*/  WARPGROUP.ARRIVE ;  /* 0x00000000000079c5 */ /* 0x000fc40000000000 */
[----:B------:R-:W-:-:S15]  /*1ec70*/  STL [R1+0x54], R10 ;  /* 0x0000540a01007387 */ /* 0x000fde0000100800 */
        /* <DEDUP_REMOVED lines=9> */
[----:B------:R-:W0:Y:S02]  /*1ed10*/  SHFL.BFLY PT, R6, R228, 0x2, 0x1f ;  /* 0x0c401f00e4067f89 */ /* 0x000e2400000e0000 */
[----:B0-----:R-:W-:Y:S01]  /*1ed20*/  FADD.FTZ R228, R6, R228 ;  /* 0x000000e406e47221 */ /* 0x001fe20000010000 */
[----:B------:R-:W-:-:S04]  /*1ed30*/  FADD.FTZ R6, R0, R227 ;  /* 0x000000e300067221 */ /* 0x000fc80000010000 */
[----:B------:R-:W0:Y:S04]  /*1ed40*/  SHFL.BFLY PT, R0, R228, 0x1, 0x1f ;  /* 0x0c201f00e4007f89 */ /* 0x000e2800000e0000 */
[----:B------:R-:W1:Y:S01]  /*1ed50*/  SHFL.BFLY PT, R7, R6, 0x1, 0x1f ;  /* 0x0c201f0006077f89 */ /* 0x000e6200000e0000 */
[----:B0-----:R-:W-:Y:S01]  /*1ed60*/  FADD.FTZ R0, R228, R0 ;  /* 0x00000000e4007221 */ /* 0x001fe20000010000 */
[----:B-1----:R-:W-:-:S04]  /*1ed70*/  FADD.FTZ R6, R6, R7 ;  /* 0x0000000706067221 */ /* 0x002fc80000010000 */
[----:B------:R-:W-:Y:S02]  /*1ed80*/  FSETP.NE.FTZ.AND P0, PT, R0, RZ, PT ;  /* 0x000000ff0000720b */ /* 0x000fe40003f15000 */
[----:B------:R-:W-:-:S11]  /*1ed90*/  FSETP.NE.FTZ.AND P3, PT, R6, RZ, PT ;  /* 0x000000ff0600720b */ /* 0x000fd60003f75000 */
[C---:B------:R-:W-:Y:S01]  /*1eda0*/  @P0 FMUL.FTZ R9, R2.reuse, 0.69314718246459960938 ;  /* 0x3f31721802090820 */ /* 0x040fe20000410000 */
[----:B------:R-:W0:Y:S01]  /*1edb0*/  @P0 MUFU.LG2 R8, R0 ;  /* 0x0000000000080308 */ /* 0x000e220000000c00 */
[----:B------:R-:W-:-:S07]  /*1edc0*/  @P3 FMUL.FTZ R2, R2, 0.69314718246459960938 ;  /* 0x3f31721802023820 */ /* 0x000fce0000410000 */
[----:B------:R-:W1:Y:S01]  /*1edd0*/  @P3 MUFU.LG2 R7, R6 ;  /* 0x0000000600073308 */ /* 0x000e620000000c00 */
[----:B0-----:R-:W-:-:S04]  /*1ede0*/  @P0 FMUL.FTZ R8, R8, 0.69314718246459960938 ;  /* 0x3f31721808080820 */ /* 0x001fc80000410000 */
[----:B------:R-:W-:Y:S01]  /*1edf0*/  @P0 FFMA.FTZ R153, R9, R5, R8 ;  /* 0x0000000509990223 */ /* 0x000fe20000010008 */
[----:B-1----:R-:W-:-:S04]  /*1ee00*/  @P3 FMUL.FTZ R7, R7, 0.69314718246459960938 ;  /* 0x3f31721807073820 */ /* 0x002fc80000410000 */
[----:B------:R-:W-:Y:S01]  /*1ee10*/  @P3 FFMA.FTZ R152, R2, R4, R7 ;  /* 0x0000000402983223 */ /* 0x000fe20000010007 */
[----:B------:R-:W-:Y:S01]  /*1ee20*/  IMAD.MOV.U32 R4, RZ, RZ, RZ ;  /* 0x000000ffff047224 */ /* 0x000fe200078e00ff */
[----:B------:R-:W-:-:S04]  /*1ee30*/  SEL R2, RZ, 0x1, P2 ;  /* 0x00000001ff027807 */ /* 0x000fc80001000000 */
[----:B------:R-:W-:Y:S01]  /*1ee40*/  LOP3.LUT R205, R205, R2, RZ, 0x3c, !PT ;  /* 0x00000002cdcd7212 */ /* 0x000fe200078e3cff */
[----:B------:R0:W1:Y:S01]  /*1ee50*/  @P0 MUFU.RCP R4, R0 ;  /* 0x0000000000040308 */ /* 0x0000620000001000 */
[----:B------:R-:W-:Y:S01]  /*1ee60*/  PLOP3.LUT P0, PT, PT, PT, PT, 0x8, 0x0 ;  /* 0x000000000000781c */ /* 0x000fe20003f0e170 */
[----:B0-----:R-:W-:-:S06]  /*1ee70*/  IMAD.MOV.U32 R0, RZ, RZ, RZ ;  /* 0x000000ffff007224 */ /* 0x001fcc00078e00ff */
[----:B------:R-:W0:Y:S01]  /*1ee80*/  @P3 MUFU.RCP R0, R6 ;  /* 0x0000000600003308 */ /* 0x000e220000001000 */
[----:B------:R-:W-:Y:S02]  /*1ee90*/  WARPGROUP.DEPBAR.LE gsb0, 0x0 ;  /* 0x00008000000079c5 */ /* 0x000fe40000010000 */
[----:B------:R-:W-:-:S06]  /*1eea0*/  WARPGROUP.ARRIVE ;  /* 0x00000000000079c5 */ /* 0x000fcc0000000000 */
        /* <DEDUP_REMOVED lines=131> */
.L_x_1633:
        /* <DEDUP_REMOVED lines=10> */
[----:B------:R-:W3:Y:S01]  /*1f780*/  S2R R0, SR_SWINHI ;  /* 0x0000000000007919 */ /* 0x000ee20000002f00 */
[----:B------:R-:W-:Y:S01]  /*1f790*/  F2FP.BF16.F32.PACK_AB R10, R29, R28 ;  /* 0x0000001c1d0a723e */ /* 0x000fe200000010ff */
[----:B------:R-:W-:Y:S01]  /*1f7a0*/  ULDC.64 UR4, c[0x0][0xc08] ;  /* 0x0003020000047ab9 */ /* 0x000fe20000000a00 */
[----:B------:R-:W-:Y:S01]  /*1f7b0*/  F2FP.BF16.F32.PACK_AB R11, R31, R30 ;  /* 0x0000001e1f0b723e */ /* 0x000fe200000010ff */
[----:B------:R-:W4:Y:S01]  /*1f7c0*/  LDL.LU R155, [R1+0x4c] ;  /* 0x00004c00019b7983 */ /* 0x000f220000300800 */
[----:B------:R-:W-:Y:S01]  /*1f7d0*/  F2FP.BF16.F32.PACK_AB R12, R33, R32 ;  /* 0x00000020210c723e */ /* 0x000fe200000010ff */
[----:B------:R-:W-:Y:S01]  /*1f7e0*/  ULDC.64 UR6, c[0x0][0xc00] ;  /* 0x0003000000067ab9 */ /* 0x000fe20000000a00 */
[----:B------:R-:W-:Y:S01]  /*1f7f0*/  F2FP.BF16.F32.PACK_AB R13, R35, R34 ;  /* 0x00000022230d723e */ /* 0x000fe200000010ff */
[----:B------:R-:W4:Y:S01]  /*1f800*/  LDL R154, [R1+0x50] ;  /* 0x00005000019a7983 */ /* 0x000f220000100800 */
[----:B------:R-:W-:-:S02]  /*1f810*/  MOV R6, R16 ;  /* 0x0000001000067202 */ /* 0x000fc40000000f00 */
[----:B---3--:R-:W-:Y:S02]  /*1f820*/  MOV R7, R0 ;  /* 0x0000000000077202 */ /* 0x008fe40000000f00 */
[----:B------:R-:W-:Y:S02]  /*1f830*/  F2FP.BF16.F32.PACK_AB R14, R37, R36 ;  /* 0x00000024250e723e */ /* 0x000fe400000010ff */
[----:B------:R-:W-:Y:S01]  /*1f840*/  F2FP.BF16.F32.PACK_AB R15, R39, R38 ;  /* 0x00000026270f723e */ /* 0x000fe200000010ff */
[----:B------:R-:W-:Y:S01]  /*1f850*/  BAR.SYNC.DEFER_BLOCKING 0x1, 0x100 ;  /* 0x0044000000007b1d */ /* 0x000fe20000010000 */
[----:B--2--5:R-:W-:-:S03]  /*1f860*/  IMAD.WIDE R100, R8, 0x2, R6 ;  /* 0x0000000208647825 */ /* 0x024fc600078e0206 */
[----:B------:R-:W-:Y:S01]  /*1f870*/  LOP3.LUT R0, R100, 0x380, RZ, 0xc0, !PT ;  /* 0x0000038064007812 */ /* 0x000fe200078ec0ff */
[----:B------:R-:W-:-:S03]  /*1f880*/  IMAD.MOV.U32 R9, RZ, RZ, R101 ;  /* 0x000000ffff097224 */ /* 0x000fc600078e0065 */
[----:B------:R-:W-:-:S04]  /*1f890*/  SHF.R.U64 R0, R0, 0x3, RZ ;  /* 0x0000000300007819 */ /* 0x000fc800000012ff */
[----:B------:R-:W-:-:S04]  /*1f8a0*/  LOP3.LUT R8, R0, R100, RZ, 0x3c, !PT ;  /* 0x0000006400087212 */ /* 0x000fc800078e3cff */
        /* <DEDUP_REMOVED lines=8> */
[----:B------:R-:W-:-:S04]  /*1f930*/  LOP3.LUT R8, R0, R8, RZ, 0x3c, !PT ;  /* 0x0000000800087212 */ /* 0x000fc800078e3cff */
[----:B------:R-:W-:-:S05]  /*1f940*/  MOV R8, R8 ;  /* 0x0000000800087202 */ /* 0x000fca0000000f00 */
[----:B------:R2:W-:Y:S02]  /*1f950*/  STSM.16.M88.4 [R8], R12 ;  /* 0x0000000c08007844 */ /* 0x0005e40000000200 */
[----:B--2---:R-:W-:-:S04]  /*1f960*/  IADD3 R8, P0, R100, 0x40, RZ ;  /* 0x0000004064087810 */ /* 0x004fc80007f1e0ff */
[----:B------:R-:W-:Y:S01]  /*1f970*/  LOP3.LUT R0, R8, 0x380, RZ, 0xc0, !PT ;  /* 0x0000038008007812 */ /* 0x000fe200078ec0ff */
[----:B------:R-:W-:-:S03]  /*1f980*/  IMAD.X R9, RZ, RZ, R101, P0 ;  /* 0x000000ffff097224 */ /* 0x000fc600000e0665 */
[----:B------:R-:W-:-:S04]  /*1f990*/  SHF.R.U64 R0, R0, 0x3, RZ ;  /* 0x0000000300007819 */ /* 0x000fc800000012ff */
[----:B------:R-:W-:Y:S02]  /*1f9a0*/  LOP3.LUT R8, R0, R8, RZ, 0x3c, !PT ;  /* 0x0000000800087212 */ /* 0x000fe400078e3cff */
[----:B------:R-:W-:Y:S02]  /*1f9b0*/  F2FP.BF16.F32.PACK_AB R10, R45, R44 ;  /* 0x0000002c2d0a723e */ /* 0x000fe400000010ff */
[----:B------:R-:W-:Y:S02]  /*1f9c0*/  MOV R0, R8 ;  /* 0x0000000800007202 */ /* 0x000fe40000000f00 */
[----:B------:R-:W-:Y:S02]  /*1f9d0*/  F2FP.BF16.F32.PACK_AB R8, R41, R40 ;  /* 0x000000282908723e */ /* 0x000fe400000010ff */
[----:B------:R-:W-:Y:S02]  /*1f9e0*/  F2FP.BF16.F32.PACK_AB R9, R43, R42 ;  /* 0x0000002a2b09723e */ /* 0x000fe400000010ff */
[----:B------:R-:W-:-:S05]  /*1f9f0*/  F2FP.BF16.F32.PACK_AB R11, R47, R46 ;  /* 0x0000002e2f0b723e */ /* 0x000fca00000010ff */
        /* <DEDUP_REMOVED lines=133> */
[----:B--2---:R-:W-:Y:S01]  /*20250*/  IADD3 R0, P0, R100, 0xc060, RZ ;  /* 0x0000c06064007810 */ /* 0x004fe20007f1e0ff */
[----:B------:R-:W-:Y:S01]  /*20260*/  ULDC.64 UR8, c[0x0][0x208] ;  /* 0x0000820000087ab9 */ /* 0x000fe20000000a00 */
[----:B------:R-:W-:Y:S01]  /*20270*/  F2FP.BF16.F32.PACK_AB R12, R145, R144 ;  /* 0x00000090910c723e */ /* 0x000fe200000010ff */
[----:B------:R-:W2:Y:S02]  /*20280*/  LDC.64 R10, c[0x0][0xc00] ;  /* 0x00030000ff0a7b82 */ /* 0x000ea40000000a00 */
[----:B------:R-:W-:Y:S01]  /*20290*/  IMAD.X R101, RZ, RZ, R101, P0 ;  /* 0x000000ffff657224 */ /* 0x000fe200000e0665 */
[----:B------:R-:W-:Y:S02]  /*202a0*/  ISETP.NE.U32.AND P0, PT, RZ, UR4, PT ;  /* 0x00000004ff007c0c */ /* 0x000fe4000bf05070 */
[----:B------:R-:W-:-:S02]  /*202b0*/  LOP3.LUT R8, R0, 0x380, RZ, 0xc0, !PT ;  /* 0x0000038000087812 */ /* 0x000fc400078ec0ff */
[----:B------:R-:W-:Y:S02]  /*202c0*/  ISETP.NE.AND.EX P0, PT, RZ, UR5, PT, P0 ;  /* 0x00000005ff007c0c */ /* 0x000fe4000bf05300 */
[----:B------:R-:W-:-:S04]  /*202d0*/  SHF.R.U64 R8, R8, 0x3, RZ ;  /* 0x0000000308087819 */ /* 0x000fc800000012ff */
[----:B------:R-:W-:Y:S02]  /*202e0*/  LOP3.LUT R100, R8, R0, RZ, 0x3c, !PT ;  /* 0x0000000008647212 */ /* 0x000fe400078e3cff */
[----:B------:R-:W-:Y:S02]  /*202f0*/  F2FP.BF16.F32.PACK_AB R13, R147, R146 ;  /* 0x00000092930d723e */ /* 0x000fe400000010ff */
[----:B------:R-:W-:Y:S02]  /*20300*/  MOV R100, R100 ;  /* 0x0000006400647202 */ /* 0x000fe40000000f00 */
[----:B------:R-:W-:Y:S01]  /*20310*/  F2FP.BF16.F32.PACK_AB R14, R149, R148 ;  /* 0x00000094950e723e */ /* 0x000fe200000010ff */
[----:B------:R-:W3:Y:S01]  /*20320*/  @P0 LDC.64 R8, c[0x0][0xc08] ;  /* 0x00030200ff080b82 */ /* 0x000ee20000000a00 */
[----:B------:R-:W-:-:S05]  /*20330*/  F2FP.BF16.F32.PACK_AB R15, R151, R150 ;  /* 0x00000096970f723e */ /* 0x000fca00000010ff */
[----:B------:R0:W-:Y:S01]  /*20340*/  STSM.16.M88.4 [R100], R12 ;  /* 0x0000000c64007844 */ /* 0x0001e20000000200 */
[----:B------:R-:W-:Y:S02]  /*20350*/  ULDC UR4, c[0x0][0xa88] ;  /* 0x0002a20000047ab9 */ /* 0x000fe40000000800 */
[----:B-1----:R-:W-:Y:S01]  /*20360*/  IMAD.U32 R24, RZ, RZ, UR4 ;  /* 0x00000004ff187e24 */ /* 0x002fe2000f8e00ff */
[----:B------:R-:W-:Y:S01]  /*20370*/  BAR.SYNC.DEFER_BLOCKING 0x1, 0x100 ;  /* 0x0044000000007b1d */ /* 0x000fe20000010000 */
[----:B----4-:R-:W-:-:S05]  /*20380*/  ISETP.NE.AND P2, PT, R155, RZ, PT ;  /* 0x000000ff9b00720c */ /* 0x010fca0003f45270 */
[----:B------:R-:W-:Y:S01]  /*20390*/  ULDC UR4, c[0x0][0xad4] ;  /* 0x0002b50000047ab9 */ /* 0x000fe20000000800 */
[----:B---3--:R-:W-:-:S04]  /*203a0*/  @P0 IMAD.WIDE R8, R154, 0x4, R8 ;  /* 0x000000049a080825 */ /* 0x008fc800078e0208 */
[----:B0-----:R-:W-:Y:S01]  /*203b0*/  IMAD.MOV.U32 R100, RZ, RZ, 0x9b8 ;  /* 0x000009b8ff647424 */ /* 0x001fe200078e00ff */
[----:B------:R0:W5:Y:S02]  /*203c0*/  @P0 LDG.E R24, desc[UR8][R8.64] ;  /* 0x0000000808180981 */ /* 0x000164000c1e1900 */
[----:B0-----:R-:W-:-:S04]  /*203d0*/  SEL R8, R155, UR4, P2 ;  /* 0x000000049b087c07 */ /* 0x001fc80009000000 */
[----:B------:R-:W-:-:S04]  /*203e0*/  ISETP.GT.AND P2, PT, R8, 0x1, PT ;  /* 0x000000010800780c */ /* 0x000fc80003f44270 */
[----:B------:R-:W-:-:S04]  /*203f0*/  SEL R100, R100, 0x978, P2 ;  /* 0x0000097864647807 */ /* 0x000fc80001000000 */
[----:B------:R0:W1:Y:S08]  /*20400*/  LDC.64 R12, c[0x0][R100+0x220] ;  /* 0x00008800640c7b82 */ /* 0x0000700000000a00 */
[----:B------:R0:W3:Y:S01]  /*20410*/  LDC.64 R8, c[0x0][R100+0x218] ;  /* 0x0000860064087b82 */ /* 0x0000e20000000a00 */
[----:B------:R-:W-:-:S04]  /*20420*/  ISETP.NE.U32.AND P1, PT, RZ, UR6, PT ;  /* 0x00000006ff007c0c */ /* 0x000fc8000bf25070 */
[----:B------:R-:W-:Y:S01]  /*20430*/  ISETP.NE.AND.EX P1, PT, RZ, UR7, PT, P1 ;  /* 0x00000007ff007c0c */ /* 0x000fe2000bf25310 */
[----:B------:R-:W-:Y:S02]  /*20440*/  IMAD.MOV.U32 R0, RZ, RZ, RZ ;  /* 0x000000ffff007224 */ /* 0x000fe400078e00ff */
[----:B--2---:R-:W-:-:S10]  /*20450*/  IMAD.WIDE R10, R154, 0x4, R10 ;  /* 0x000000049a0a7825 */ /* 0x004fd400078e020a */
[----:B------:R0:W5:Y:S01]  /*20460*/  @P1 LDG.E R0, desc[UR8][R10.64] ;  /* 0x000000080a001981 */ /* 0x000162000c1e1900 */
[----:B------:R-:W-:Y:S05]  /*20470*/  @P0 BRA `(.L_x_1802) ;  /* 0x0000000000140947 */ /* 0x000fea0003800000 */
[----:B------:R-:W-:Y:S05]  /*20480*/  @!P1 BRA `(.L_x_1802) ;  /* 0x0000000000109947 */ /* 0x000fea0003800000 */
[----:B------:R-:W-:Y:S02]  /*20490*/  ULDC.64 UR4, c[0x0][0x208] ;  /* 0x0000820000047ab9 */ /* 0x000fe40000000a00 */
[----:B-----5:R-:W2:Y:S04]  /*204a0*/  LDG.E R24, desc[UR4][R10.64] ;  /* 0x000000040a187981 */ /* 0x020ea8000c1e1900 */
[----:B0-----:R-:W2:Y:S02]  /*204b0*/  LDG.E R10, desc[UR4][R10.64+0x4] ;  /* 0x000004040a0a7981 */ /* 0x001ea4000c1e1900 */
[----:B--2---:R-:W-:-:S07]  /*204c0*/  IMAD.IADD R24, R10, 0x1, -R24 ;  /* 0x000000010a187824 */ /* 0x004fce00078e0a18 */
.L_x_1802:
[----:B------:R-:W3:Y:S01]  /*204d0*/  LDL R158, [R1+0x40] ;  /* 0x00004000019e7983 */ /* 0x000ee20000100800 */
[----:B------:R-:W2:Y:S03]  /*204e0*/  LDC R156, c[0x0][0xbe8] ;  /* 0x0002fa00ff9c7b82 */ /* 0x000ea60000000800 */
[----:B------:R-:W4:Y:S04]  /*204f0*/  LDL R157, [R1+0x68] ;  /* 0x00006800019d7983 */ /* 0x000f280000100800 */
[----:B------:R-:W4:Y:S04]  /*20500*/  LDL R155, [R1+0x34] ;  /* 0x00003400019b7983 */ /* 0x000f280000100800 */
[----:B------:R-:W4:Y:S04]  /*20510*/  LDL R159, [R1+0x14] ;  /* 0x00001400019f7983 */ /* 0x000f280000100800 */
[----:B------:R-:W4:Y:S04]  /*20520*/  LDL R161, [R1+0x9c] ;  /* 0x00009c0001a17983 */ /* 0x000f280000100800 */
[----:B------:R-:W4:Y:S01]  /*20530*/  LDL R160, [R1+0x7c] ;  /* 0x00007c0001a07983 */ /* 0x000f220000100800 */
[----:B------:R-:W4:Y:S01]  /*20540*/  LDC.64 R14, c[0x0][R100+0x228] ;  /* 0x00008a00640e7b82 */ /* 0x000f220000000a00 */
[----:B------:R-:W-:-:S04]  /*20550*/  ISETP.NE.U32.AND P0, PT, RZ, UR6, PT ;  /* 0x00000006ff007c0c */ /* 0x000fc8000bf05070 */
[----:B------:R-:W-:Y:S02]  /*20560*/  ISETP.NE.AND.EX P0, PT, RZ, UR7, PT, P0 ;  /* 0x00000007ff007c0c */ /* 0x000fe4000bf05300 */
[----:B0-----:R-:W-:Y:S02]  /*20570*/  SHF.R.S32.HI R11, RZ, 0x1f, R154 ;  /* 0x0000001fff0b7819 */ /* 0x001fe4000001149a */
[----:B------:R-:W-:Y:S02]  /*20580*/  SEL R10, R154, RZ, !P0 ;  /* 0x000000ff9a0a7207 */ /* 0x000fe40004000000 */
[----:B--2---:R-:W-:Y:S02]  /*20590*/  ISETP.NE.AND P1, PT, R156, 0x1, PT ;  /* 0x000000019c00780c */ /* 0x004fe40003f25270 */
[----:B------:R-:W-:Y:S01]  /*205a0*/  SEL R11, R11, RZ, !P0 ;  /* 0x000000ff0b0b7207 */ /* 0x000fe20004000000 */
[----:B-1----:R-:W-:-:S04]  /*205b0*/  IMAD R13, R13, R10, RZ ;  /* 0x0000000a0d0d7224 */ /* 0x002fc800078e02ff */
[C---:B------:R-:W-:Y:S02]  /*205c0*/  IMAD R11, R12.reuse, R11, R13 ;  /* 0x0000000b0c0b7224 */ /* 0x040fe400078e020d */
[----:B------:R-:W-:-:S04]  /*205d0*/  IMAD.WIDE.U32 R12, R12, R10, RZ ;  /* 0x0000000a0c0c7225 */ /* 0x000fc800078e00ff */
[----:B------:R-:W-:Y:S02]  /*205e0*/  IMAD.IADD R11, R13, 0x1, R11 ;  /* 0x000000010d0b7824 */ /* 0x000fe400078e020b */
[----:B------:R-:W0:Y:S01]  /*205f0*/  @P1 LDC R13, c[0x0][0xbec] ;  /* 0x0002fb00ff0d1b82 */ /* 0x000e220000000800 */
[----:B------:R-:W-:Y:S01]  /*20600*/  ULDC.64 UR4, c[0x0][0x208] ;  /* 0x0000820000047ab9 */ /* 0x000fe20000000a00 */
[-C--:B---3--:R-:W-:Y:S02]  /*20610*/  IMAD R101, R9, R158.reuse, RZ ;  /* 0x0000009e09657224 */ /* 0x088fe400078e02ff */
[----:B------:R-:W-:-:S03]  /*20620*/  IMAD.WIDE.U32 R8, R8, R158, RZ ;  /* 0x0000009e08087225 */ /* 0x000fc600078e00ff */
[----:B-----5:R-:W-:Y:S02]  /*20630*/  IADD3 R8, P0, P3, R12, R8, R0 ;  /* 0x000000080c087210 */ /* 0x020fe40007b1e000 */
[----:B------:R-:W1:Y:S01]  /*20640*/  @P1 LDC R12, c[0x0][0xbf0] ;  /* 0x0002fc00ff0c1b82 */ /* 0x000e620000000800 */
[----:B------:R-:W-:Y:S01]  /*20650*/  IMAD.IADD R154, R9, 0x1, R101 ;  /* 0x00000001099a7824 */ /* 0x000fe200078e0265 */
[----:B----4-:R-:W-:-:S05]  /*20660*/  SEL R9, R157, RZ, P2 ;  /* 0x000000ff9d097207 */ /* 0x010fca0001000000 */
[-C--:B------:R-:W-:Y:S02]  /*20670*/  IMAD R101, R15, R9.reuse, RZ ;  /* 0x000000090f657224 */ /* 0x080fe400078e02ff */
[----:B------:R-:W-:Y:S01]  /*20680*/  IMAD.WIDE.U32 R14, R14, R9, RZ ;  /* 0x000000090e0e7225 */ /* 0x000fe200078e00ff */
[----:B------:R-:W-:-:S04]  /*20690*/  SHF.R.S32.HI R9, RZ, 0x1f, R0 ;  /* 0x0000001fff097819 */ /* 0x000fc80000011400 */
[----:B------:R-:W-:Y:S01]  /*206a0*/  IADD3.X R11, R11, R154, R9, P0, P3 ;  /* 0x0000009a0b0b7210 */ /* 0x000fe200007e6409 */
[----:B------:R-:W-:-:S04]  /*206b0*/  IMAD.IADD R154, R155, 0x1, R159 ;  /* 0x000000019b9a7824 */ /* 0x000fc800078e029f */
[----:B0-----:R-:W-:-:S04]  /*206c0*/  @P1 IMAD.HI.U32 R13, R154, R13, RZ ;  /* 0x0000000d9a0d1227 */ /* 0x001fc800078e00ff */
[----:B------:R-:W-:Y:S01]  /*206d0*/  IMAD.MOV.U32 R155, RZ, RZ, R154 ;  /* 0x000000ffff9b7224 */ /* 0x000fe200078e009a */
[----:B-1----:R-:W-:Y:S02]  /*206e0*/  @P1 SHF.R.U32.HI R155, RZ, R12, R13 ;  /* 0x0000000cff9b1219 */ /* 0x002fe4000001160d */
[----:B------:R0:W1:Y:S01]  /*206f0*/  LDC.64 R12, c[0x0][R100+0x210] ;  /* 0x00008400640c7b82 */ /* 0x0000620000000a00 */
[----:B------:R-:W-:Y:S01]  /*20700*/  IMAD.IADD R101, R15, 0x1, R101 ;  /* 0x000000010f657824 */ /* 0x000fe200078e0265 */
[----:B------:R-:W-:Y:S02]  /*20710*/  IADD3 R14, P0, P3, R155, R8, R14 ;  /* 0x000000089b0e7210 */ /* 0x000fe40007b1e00e */
[----:B------:R-:W-:-:S04]  /*20720*/  SHF.R.S32.HI R8, RZ, 0x1f, R155 ;  /* 0x0000001fff087819 */ /* 0x000fc8000001149b */
[----:B------:R-:W-:Y:S02]  /*20730*/  IADD3.X R15, R8, R11, R101, P0, P3 ;  /* 0x0000000b080f7210 */ /* 0x000fe400007e6465 */
[----:B0-----:R-:W0:Y:S01]  /*20740*/  LDC.64 R100, c[0x0][0xba8] ;  /* 0x0002ea00ff647b82 */ /* 0x001e220000000a00 */
[----:B------:R-:W-:-:S04]  /*20750*/  IMAD.MOV R11, RZ, RZ, -R155 ;  /* 0x000000ffff0b7224 */ /* 0x000fc800078e0a9b */
[----:B------:R-:W-:-:S05]  /*20760*/  IMAD R11, R156, R11, R154 ;  /* 0x0000000b9c0b7224 */ /* 0x000fca00078e029a */
[----:B------:R-:W-:Y:S01]  /*20770*/  SHF.R.S32.HI R8, RZ, 0x1f, R11 ;  /* 0x0000001fff087819 */ /* 0x000fe2000001140b */
[----:B0-----:R-:W0:Y:S08]  /*20780*/  @!P2 LDC R100, c[0x0][0xb50] ;  /* 0x0002d400ff64ab82 */ /* 0x001e300000000800 */
[----:B------:R-:W2:Y:S01]  /*20790*/  @!P2 LDC R101, c[0x0][0xb54] ;  /* 0x0002d500ff65ab82 */ /* 0x000ea20000000800 */
[----:B-1----:R-:W-:-:S02]  /*207a0*/  IMAD R13, R13, R11, RZ ;  /* 0x0000000b0d0d7224 */ /* 0x002fc400078e02ff */
[----:B------:R-:W-:-:S04]  /*207b0*/  IMAD.WIDE.U32 R14, R12, R11, R14 ;  /* 0x0000000b0c0e7225 */ /* 0x000fc800078e000e */
[----:B------:R-:W-:-:S04]  /*207c0*/  IMAD R8, R12, R8, R13 ;  /* 0x000000080c087224 */ /* 0x000fc800078e020d */
[----:B------:R-:W-:Y:S01]  /*207d0*/  IMAD.IADD R8, R15, 0x1, R8 ;  /* 0x000000010f087824 */ /* 0x000fe200078e0208 */
[----:B0-----:R-:W-:-:S04]  /*207e0*/  LEA R100, P0, R14, R100, 0x2 ;  /* 0x000000640e647211 */ /* 0x001fc800078010ff */
[----:B--2---:R-:W-:Y:S01]  /*207f0*/  LEA.HI.X R8, R14, R101, R8, 0x2, P0 ;  /* 0x000000650e087211 */ /* 0x004fe200000f1408 */
[----:B------:R-:W-:Y:S04]  /*20800*/  SHFL.IDX PT, R12, R100, RZ, 0x1c1f ;  /* 0x001c1fff640c7589 */ /* 0x000fe800000e0000 */
[----:B------:R-:W0:Y:S04]  /*20810*/  SHFL.IDX PT, R13, R8, RZ, 0x1c1f ;  /* 0x001c1fff080d7589 */ /* 0x000e2800000e0000 */
[----:B------:R-:W-:Y:S04]  /*20820*/  SHFL.IDX PT, R14, R100, 0x1, 0x1c1f ;  /* 0x003c1f00640e7f89 */ /* 0x000fe800000e0000 */
[----:B------:R1:W2:Y:S01]  /*20830*/  SHFL.IDX PT, R15, R8, 0x1, 0x1c1f ;  /* 0x003c1f00080f7f89 */ /* 0x0002a200000e0000 */
[----:B------:R-:W-:Y:S01]  /*20840*/  LOP3.LUT P0, RZ, R160, 0x3, RZ, 0xc0, !PT ;  /* 0x00000003a0ff7812 */ /* 0x000fe2000780c0ff */
[----:B-1----:R-:W-:-:S02]  /*20850*/  IMAD R8, R24, R156, RZ ;  /* 0x0000009c18087224 */ /* 0x002fc400078e02ff */
[----:B------:R-:W-:-:S04]  /*20860*/  IMAD.IADD R24, R161, 0x1, R159 ;  /* 0x00000001a1187824 */ /* 0x000fc800078e029f */
[C---:B------:R-:W-:Y:S01]  /*20870*/  VIADD R11, R24.reuse, 0x8 ;  /* 0x00000008180b7836 */ /* 0x040fe20000000000 */
[----:B------:R-:W-:-:S04]  /*20880*/  ISETP.GE.OR P3, PT, R24, R8, P0 ;  /* 0x000000081800720c */ /* 0x000fc80000766670 */
[----:B------:R-:W-:-:S09]  /*20890*/  ISETP.GE.OR P0, PT, R11, R8, P0 ;  /* 0x000000080b00720c */ /* 0x000fd20000706670 */
[----:B0-----:R0:W-:Y:S04]  /*208a0*/  @!P3 ST.E desc[UR4][R12.64], R153 ;  /* 0x000000990c00b985 */ /* 0x0011e8000c101904 */
[----:B--2---:R0:W-:Y:S01]  /*208b0*/  @!P0 ST.E desc[UR4][R14.64], R152 ;  /* 0x000000980e008985 */ /* 0x0041e2000c101904 */
[----:B------:R-:W-:Y:S05]  /*208c0*/  @P2 BRA `(.L_x_1803) ;  /* 0x0000000c00f82947 */ /* 0x000fea0003800000 */
[----:B------:R-:W2:Y:S01]  /*208d0*/  LDL R160, [R1+0x44] ;  /* 0x0000440001a07983 */ /* 0x000ea20000100800 */
[C---:B------:R-:W-:Y:S01]  /*208e0*/  IMAD.SHL.U32 R161, R23.reuse, 0x40, RZ ;  /* 0x0000004017a17824 */ /* 0x040fe200078e00ff */
[----:B------:R-:W1:Y:S02]  /*208f0*/  @P1 LDC R21, c[0x0][0xbec] ;  /* 0x0002fb00ff151b82 */ /* 0x000e640000000800 */
[----:B------:R3:W5:Y:S04]  /*20900*/  LDL R90, [R1+0xc] ;  /* 0x00000c00015a7983 */ /* 0x0007680000100800 */
[----:B------:R3:W5:Y:S01]  /*20910*/  LDL R86, [R1+0x10] ;  /* 0x0000100001567983 */ /* 0x0007620000100800 */
[----:B------:R-:W-:Y:S01]  /*20920*/  ULDC.64 UR4, c[0x0][0x208] ;  /* 0x0000820000047ab9 */ /* 0x000fe20000000a00 */
[----:B------:R-:W4:Y:S02]  /*20930*/  @P1 LDC R85, c[0x0][0xbf0] ;  /* 0x0002fc00ff551b82 */ /* 0x000f240000000800 */
[----:B------:R3:W5:Y:S04]  /*20940*/  LDL R93, [R1+0x78] ;  /* 0x00007800015d7983 */ /* 0x0007680000100800 */
[----:B------:R3:W5:Y:S04]  /*20950*/  LDL R92, [R1+0x5c] ;  /* 0x00005c00015c7983 */ /* 0x0007680000100800 */
[----:B------:R3:W5:Y:S04]  /*20960*/  LDL R91, [R1+0x64] ;  /* 0x00006400015b7983 */ /* 0x0007680000100800 */
[----:B------:R3:W5:Y:S01]  /*20970*/  LDL R88, [R1+0x60] ;  /* 0x0000600001587983 */ /* 0x0007620000100800 */
[----:B------:R-:W-:Y:S01]  /*20980*/  SHF.R.S32.HI R11, RZ, 0x1f, R10 ;  /* 0x0000001fff0b7819 */ /* 0x000fe2000001140a */
[----:B------:R-:W-:Y:S01]  /*20990*/  IMAD.IADD R89, R23, 0x1, R159 ;  /* 0x0000000117597824 */ /* 0x000fe200078e029f */
[----:B------:R-:W-:Y:S01]  /*209a0*/  BSSY B1, `(.L_x_1804) ;  /* 0x00000a8000017945 */ /* 0x000fe20003800000 */
[----:B--2---:R-:W-:-:S04]  /*209b0*/  IMAD R3, R160, 0x8, R161 ;  /* 0x00000008a0037824 */ /* 0x004fc800078e02a1 */
[----:B------:R-:W-:-:S03]  /*209c0*/  IMAD.WIDE R6, R3, 0x2, R6 ;  /* 0x0000000203067825 */ /* 0x000fc600078e0206 */
[C---:B0-----:R-:W-:Y:S02]  /*209d0*/  IADD3 R13, P4, R6.reuse, 0x1000, RZ ;  /* 0x00001000060d7810 */ /* 0x041fe40007f9e0ff */
        /* <DEDUP_REMOVED lines=58> */
[----:B------:R-:W-:-:S02]  /*20d80*/  LOP3.LUT R64, R65, 0x380, RZ, 0xc0, !PT ;  /* 0x0000038041407812 */ /* 0x000fc400078ec0ff */
[----:B------:R-:W-:Y:S01]  /*20d90*/  LOP3.LUT R68, R69, 0x380, RZ, 0xc0, !PT ;  /* 0x0000038045447812 */ /* 0x000fe200078ec0ff */
[----:B------:R-:W5:Y:S01]  /*20da0*/  LD.E.128 R52, desc[UR4][R52.64] ;  /* 0x0000000434347980 */ /* 0x000f62000c101d00 */
[----:B------:R-:W-:Y:S02]  /*20db0*/  LOP3.LUT R72, R73, 0x380, RZ, 0xc0, !PT ;  /* 0x0000038049487812 */ /* 0x000fe400078ec0ff */
[----:B------:R-:W-:Y:S01]  /*20dc0*/  LOP3.LUT R76, R77, 0x380, RZ, 0xc0, !PT ;  /* 0x000003804d4c7812 */ /* 0x000fe200078ec0ff */
[----:B------:R-:W5:Y:S01]  /*20dd0*/  LD.E.128 R56, desc[UR4][R56.64] ;  /* 0x0000000438387980 */ /* 0x000f62000c101d00 */
        /* <DEDUP_REMOVED lines=8> */
[----:B------:R-:W-:Y:S01]  /*20e60*/  SHF.R.U64 R2, R2, 0x3, RZ ;  /* 0x0000000302027819 */ /* 0x000fe200000012ff */
        /* <DEDUP_REMOVED lines=28> */
[----:B0-----:R-:W0:Y:S01]  /*21030*/  FENCE.VIEW.ASYNC.S ;  /* 0x00000000000073c6 */ /* 0x001e220000000000 */
[----:B------:R-:W-:-:S04]  /*21040*/  IMAD.WIDE.U32 R2, R0, UR4, RZ ;  /* 0x0000000400027c25 */ /* 0x000fc8000f8e00ff */
[----:B------:R-:W-:Y:S01]  /*21050*/  IMAD R9, R0, UR5, R9 ;  /* 0x0000000500097c24 */ /* 0x000fe2000f8e0209 */
[----:B------:R-:W-:Y:S01]  /*21060*/  ULDC.64 UR4, c[0x0][0xae8] ;  /* 0x0002ba0000047ab9 */ /* 0x000fe20000000a00 */
[----:B------:R-:W-:Y:S02]  /*21070*/  IMAD R0, R160, 0x20, R23 ;  /* 0x00000020a0007824 */ /* 0x000fe400078e0217 */
[----:B------:R-:W-:Y:S02]  /*21080*/  IMAD.IADD R3, R3, 0x1, R9 ;  /* 0x0000000103037824 */ /* 0x000fe400078e0209 */
[----:B------:R-:W-:Y:S02]  /*21090*/  IMAD.IADD R20, R159, 0x1, R0 ;  /* 0x000000019f147824 */ /* 0x000fe400078e0200 */
[----:B------:R-:W-:-:S04]  /*210a0*/  IMAD.WIDE.U32 R2, R158, UR4, R2 ;  /* 0x000000049e027c25 */ /* 0x000fc8000f8e0002 */
[----:B-1----:R-:W-:-:S04]  /*210b0*/  @P1 IMAD.HI.U32 R0, R20, R21, RZ ;  /* 0x0000001514001227 */ /* 0x002fc800078e00ff */
[----:B------:R-:W-:Y:S01]  /*210c0*/  IMAD R3, R158, UR5, R3 ;  /* 0x000000059e037c24 */ /* 0x000fe2000f8e0203 */
[----:B------:R-:W-:Y:S01]  /*210d0*/  ULDC.64 UR4, c[0x0][0xaf0] ;  /* 0x0002bc0000047ab9 */ /* 0x000fe20000000a00 */
[----:B------:R-:W-:Y:S01]  /*210e0*/  IMAD.MOV.U32 R9, RZ, RZ, R20 ;  /* 0x000000ffff097224 */ /* 0x000fe200078e0014 */
[----:B----4-:R-:W-:Y:S01]  /*210f0*/  @P1 SHF.R.U32.HI R9, RZ, R85, R0 ;  /* 0x00000055ff091219 */ /* 0x010fe20000011600 */
        /* <DEDUP_REMOVED lines=9> */
[----:B------:R-:W-:-:S02]  /*21190*/  IMAD R21, R9, UR5, R0 ;  /* 0x0000000509157c24 */ /* 0x000fc4000f8e0200 */
[----:B------:R-:W-:Y:S01]  /*211a0*/  IMAD.WIDE.U32 R2, R9, UR4, R2 ;  /* 0x0000000409027c25 */ /* 0x000fe2000f8e0002 */
[----:B------:R-:W-:Y:S01]  /*211b0*/  SHF.R.S32.HI R0, RZ, 0x1f, R11 ;  /* 0x0000001fff007819 */ /* 0x000fe2000001140b */
[----:B------:R-:W-:Y:S02]  /*211c0*/  ULDC.64 UR4, c[0x0][0xad8] ;  /* 0x0002b60000047ab9 */ /* 0x000fe40000000a00 */
[----:B------:R-:W-:Y:S02]  /*211d0*/  IMAD.IADD R3, R3, 0x1, R21 ;  /* 0x0000000103037824 */ /* 0x000fe400078e0215 */
[----:B------:R-:W-:Y:S02]  /*211e0*/  IMAD R0, R0, UR4, RZ ;  /* 0x0000000400007c24 */ /* 0x000fe4000f8e02ff */
[----:B------:R-:W-:Y:S02]  /*211f0*/  VIADD R9, R89, 0x20 ;  /* 0x0000002059097836 */ /* 0x000fe40000000000 */
[----:B------:R-:W-:-:S02]  /*21200*/  IMAD R21, R11, UR5, R0 ;  /* 0x000000050b157c24 */ /* 0x000fc4000f8e0200 */
[----:B------:R-:W-:Y:S01]  /*21210*/  IMAD.WIDE.U32 R2, R11, UR4, R2 ;  /* 0x000000040b027c25 */ /* 0x000fe2000f8e0002 */
[-C--:B------:R-:W-:Y:S01]  /*21220*/  ISETP.GE.AND P1, PT, R9, R8.reuse, PT ;  /* 0x000000080900720c */ /* 0x080fe20003f26270 */
[----:B------:R-:W-:Y:S01]  /*21230*/  ULDC.64 UR4, c[0x0][0xa80] ;  /* 0x0002a00000047ab9 */ /* 0x000fe20000000a00 */
[CC--:B------:R-:W-:Y:S01]  /*21240*/  ISETP.GE.AND P2, PT, R89.reuse, R8.reuse, PT ;  /* 0x000000085900720c */ /* 0x0c0fe20003f46270 */
[----:B------:R-:W-:Y:S01]  /*21250*/  VIADD R9, R89, 0x40 ;  /* 0x0000004059097836 */ /* 0x000fe20000000000 */
[----:B------:R-:W-:Y:S01]  /*21260*/  LEA R24, P3, R2, UR4, 0x1 ;  /* 0x0000000402187c11 */ /* 0x000fe2000f8608ff */
[----:B------:R-:W-:Y:S02]  /*21270*/  IMAD.IADD R3, R3, 0x1, R21 ;  /* 0x0000000103037824 */ /* 0x000fe400078e0215 */
[----:B------:R-:W-:Y:S01]  /*21280*/  VIADD R0, R16, 0x30820 ;  /* 0x0003082010007836 */ /* 0x000fe20000000000 */
[----:B------:R-:W-:Y:S02]  /*21290*/  ISETP.GE.AND P0, PT, R9, R8, PT ;  /* 0x000000080900720c */ /* 0x000fe40003f06270 */
[----:B------:R-:W-:-:S02]  /*212a0*/  LEA.HI.X R9, R2, UR5, R3, 0x1, P3 ;  /* 0x0000000502097c11 */ /* 0x000fc400098f0c03 */
[----:B------:R-:W-:Y:S01]  /*212b0*/  PRMT R0, RZ, 0x654, R0 ;  /* 0x00000654ff007816 */ /* 0x000fe20000000000 */
[----:B0-----:R3:W0:Y:S03]  /*212c0*/  SHFL.IDX PT, R87, R24, RZ, 0x181f ;  /* 0x00181fff18577589 */ /* 0x00162600000e0000 */
[----:B------:R3:W-:Y:S01]  /*212d0*/  SYNCS.ARRIVE.TRANS64.RED.A1T0 RZ, [R0+URZ], RZ ;  /* 0x000000ff00ff79a7 */ /* 0x0007e2000810043f */
[----:B------:R3:W1:Y:S01]  /*212e0*/  SHFL.IDX PT, R85, R9, RZ, 0x181f ;  /* 0x00181fff09557589 */ /* 0x00066200000e0000 */
[----:B------:R-:W-:Y:S05]  /*212f0*/  @P2 BRA `(.L_x_1805) ;  /* 0x0000000000482947 */ /* 0x000fea0003800000 */
[----:B------:R-:W-:Y:S01]  /*21300*/  ULDC UR4, c[0x0][0xac8] ;  /* 0x0002b20000047ab9 */ /* 0x000fe20000000800 */
[----:B------:R-:W-:Y:S01]  /*21310*/  ULDC.64 UR6, c[0x0][0x208] ;  /* 0x0000820000067ab9 */ /* 0x000fe20000000a00 */
[----:B------:R-:W-:Y:S02]  /*21320*/  ISETP.GE.AND P5, PT, R18, UR4, PT ;  /* 0x0000000412007c0c */ /* 0x000fe4000bfa6270 */
[----:B------:R-:W-:Y:S02]  /*21330*/  ISETP.GE.AND P4, PT, R226, UR4, PT ;  /* 0x00000004e2007c0c */ /* 0x000fe4000bf86270 */
[----:B-----5:R-:W-:Y:S02]  /*21340*/  ISETP.GE.AND P3, PT, R90, UR4, PT ;  /* 0x000000045a007c0c */ /* 0x020fe4000bf66270 */
[----:B------:R-:W-:-:S07]  /*21350*/  ISETP.GE.AND P2, PT, R86, UR4, PT ;  /* 0x0000000456007c0c */ /* 0x000fce000bf46270 */
[----:B0-----:R-:W-:-:S04]  /*21360*/  @!P5 LEA R2, P6, R18, R87, 0x1 ;  /* 0x000000571202d211 */ /* 0x001fc800078c08ff */
[----:B-1----:R-:W-:Y:S02]  /*21370*/  @!P5 LEA.HI.X R3, R18, R85, R19, 0x1, P6 ;  /* 0x000000551203d211 */ /* 0x002fe400030f0c13 */
[----:B------:R-:W-:-:S03]  /*21380*/  @!P4 LEA R10, P6, R92, R87, 0x1 ;  /* 0x000000575c0ac211 */ /* 0x000fc600078c08ff */
        /* <DEDUP_REMOVED lines=9> */
.L_x_1805:
[----:B------:R-:W-:Y:S05]  /*21420*/  BSYNC B1 ;  /* 0x0000000000017941 */ /* 0x000fea0003800000 */
.L_x_1804:
[----:B--2---:R2:W4:Y:S01]  /*21430*/  SHFL.IDX PT, R11, R9, 0x1, 0x181f ;  /* 0x00381f00090b7f89 */ /* 0x00452200000e0000 */
        /* <DEDUP_REMOVED lines=11> */
[----:B----4-:R-:W-:Y:S02]  /*214f0*/  @!P4 LEA.HI.X R3, R18, R11, R19, 0x1, P6 ;  /* 0x0000000b1203c211 */ /* 0x010fe400030f0c13 */
        /* <DEDUP_REMOVED lines=9> */
.L_x_1807:
[----:B------:R-:W-:Y:S05]  /*21590*/  BSYNC B1 ;  /* 0x0000000000017941 */ /* 0x000fea0003800000 */
.L_x_1806:
[----:B0---4-:R0:W4:Y:S01]  /*215a0*/  SHFL.IDX PT, R11, R9, 0x2, 0x181f ;  /* 0x00581f00090b7f89 */ /* 0x01112200000e0000 */
        /* <DEDUP_REMOVED lines=12> */
[----:B----4-:R-:W-:Y:S02]  /*21670*/  @!P3 LEA.HI.X R3, R18, R11, R19, 0x1, P6 ;  /* 0x0000000b1203b211 */ /* 0x010fe400030f0c13 */
        /* <DEDUP_REMOVED lines=8> */
.L_x_1809:
[----:B------:R-:W-:Y:S05]  /*21700*/  BSYNC B1 ;  /* 0x0000000000017941 */ /* 0x000fea0003800000 */
.L_x_1808:
[----:B0-----:R-:W-:Y:S01]  /*21710*/  VIADD R3, R89, 0x60 ;  /* 0x0000006059037836 */ /* 0x001fe20000000000 */
[----:B--23--:R-:W0:Y:S04]  /*21720*/  SHFL.IDX PT, R9, R9, 0x3, 0x181f ;  /* 0x00781f0009097f89 */ /* 0x00ce2800000e0000 */
[----:B------:R-:W-:Y:S01]  /*21730*/  ISETP.GE.AND P0, PT, R3, R8, PT ;  /* 0x000000080300720c */ /* 0x000fe20003f06270 */
[----:B----4-:R2:W3:-:S12]  /*21740*/  SHFL.IDX PT, R11, R24, 0x3, 0x181f ;  /* 0x00781f00180b7f89 */ /* 0x0104d800000e0000 */
[----:B--2---:R-:W-:Y:S05]  /*21750*/  @P0 BRA `(.L_x_1810) ;  /* 0x0000002800740947 */ /* 0x004fea0003800000 */
        /* <DEDUP_REMOVED lines=21> */
.L_x_1803:
[----:B------:R-:W1:Y:S01]  /*218b0*/  @P1 LDC R7, c[0x0][0xbec] ;  /* 0x0002fb00ff071b82 */ /* 0x000e620000000800 */
[----:B------:R-:W-:Y:S01]  /*218c0*/  ULDC.64 UR4, c[0x0][0xb08] ;  /* 0x0002c20000047ab9 */ /* 0x000fe20000000a00 */
[----:B0-----:R-:W-:Y:S01]  /*218d0*/  IMAD.MOV.U32 R12, RZ, RZ, R154 ;  /* 0x000000ffff0c7224 */ /* 0x001fe200078e009a */
[----:B------:R-:W-:Y:S01]  /*218e0*/  BSSY B1, `(.L_x_1811) ;  /* 0x000010c000017945 */ /* 0x000fe20003800000 */
[----:B------:R-:W-:Y:S01]  /*218f0*/  IMAD R9, R9, UR4, RZ ;  /* 0x0000000409097c24 */ /* 0x000fe2000f8e02ff */
[----:B------:R-:W-:Y:S01]  /*21900*/  SHF.R.S32.HI R215, RZ, 0x1f, R229 ;  /* 0x0000001fffd77819 */ /* 0x000fe200000114e5 */
[C---:B------:R-:W-:Y:S02]  /*21910*/  VIADD R101, R229.reuse, 0xf8 ;  /* 0x000000f8e5657836 */ /* 0x040fe40000000000 */
[----:B------:R-:W0:Y:S01]  /*21920*/  @P1 LDC R6, c[0x0][0xbf0] ;  /* 0x0002fc00ff061b82 */ /* 0x000e220000000800 */
[----:B------:R-:W-:Y:S02]  /*21930*/  IMAD R9, R0, UR5, R9 ;  /* 0x0000000500097c24 */ /* 0x000fe4000f8e0209 */
[C---:B------:R-:W-:Y:S01]  /*21940*/  VIADD R153, R229.reuse, 0xf0 ;  /* 0x000000f0e5997836 */ /* 0x040fe20000000000 */
[----:B------:R-:W-:Y:S01]  /*21950*/  SHF.R.S32.HI R101, RZ, 0x1f, R101 ;  /* 0x0000001fff657819 */ /* 0x000fe20000011465 */
[----:B------:R-:W-:-:S02]  /*21960*/  VIADD R155, R229, 0xe8 ;  /* 0x000000e8e59b7836 */ /* 0x000fc40000000000 */
        /* <DEDUP_REMOVED lines=9> */
[----:B------:R-:W-:Y:S01]  /*21a00*/  SHF.R.S32.HI R163, RZ, 0x1f, R163 ;  /* 0x0000001fffa37819 */ /* 0x000fe200000114a3 */
[----:B-1----:R-:W-:Y:S01]  /*21a10*/  @P1 IMAD.HI.U32 R7, R154, R7, RZ ;  /* 0x000000079a071227 */ /* 0x002fe200078e00ff */
[----:B------:R-:W-:-:S02]  /*21a20*/  SHF.R.S32.HI R165, RZ, 0x1f, R165 ;  /* 0x0000001fffa57819 */ /* 0x000fc400000114a5 */
[----:B------:R-:W-:Y:S01]  /*21a30*/  SHF.R.S32.HI R167, RZ, 0x1f, R167 ;  /* 0x0000001fffa77819 */ /* 0x000fe200000114a7 */
[C---:B------:R-:W-:Y:S02]  /*21a40*/  VIADD R169, R229.reuse, 0xb0 ;  /* 0x000000b0e5a97836 */ /* 0x040fe40000000000 */
[----:B------:R-:W-:Y:S01]  /*21a50*/  VIADD R171, R229, 0xa8 ;  /* 0x000000a8e5ab7836 */ /* 0x000fe20000000000 */
[----:B0-----:R-:W-:Y:S01]  /*21a60*/  @P1 SHF.R.U32.HI R12, RZ, R6, R7 ;  /* 0x00000006ff0c1219 */ /* 0x001fe20000011607 */
[----:B------:R-:W-:Y:S01]  /*21a70*/  IMAD.WIDE.U32 R6, R0, UR4, RZ ;  /* 0x0000000400067c25 */ /* 0x000fe2000f8e00ff */
[----:B------:R-:W-:Y:S01]  /*21a80*/  ULDC.64 UR4, c[0x0][0xb38] ;  /* 0x0002ce0000047ab9 */ /* 0x000fe20000000a00 */
[----:B------:R-:W-:Y:S02]  /*21a90*/  SHF.R.S32.HI R0, RZ, 0x1f, R10 ;  /* 0x0000001fff007819 */ /* 0x000fe4000001140a */
[----:B------:R-:W-:Y:S01]  /*21aa0*/  IMAD.IADD R7, R7, 0x1, R9 ;  /* 0x0000000107077824 */ /* 0x000fe200078e0209 */
[----:B------:R-:W-:Y:S01]  /*21ab0*/  SHF.R.S32.HI R9, RZ, 0x1f, R12 ;  /* 0x0000001fff097819 */ /* 0x000fe2000001140c */
[----:B------:R-:W-:Y:S01]  /*21ac0*/  VIADD R173, R229, 0xa0 ;  /* 0x000000a0e5ad7836 */ /* 0x000fe20000000000 */
[----:B------:R-:W-:Y:S01]  /*21ad0*/  SHF.R.S32.HI R169, RZ, 0x1f, R169 ;  /* 0x0000001fffa97819 */ /* 0x000fe200000114a9 */
[----:B------:R-:W-:Y:S01]  /*21ae0*/  IMAD.WIDE.U32 R6, R158, UR4, R6 ;  /* 0x000000049e067c25 */ /* 0x000fe2000f8e0006 */
[----:B------:R-:W-:-:S02]  /*21af0*/  SHF.R.S32.HI R171, RZ, 0x1f, R171 ;  /* 0x0000001fffab7819 */ /* 0x000fc400000114ab */
[----:B------:R-:W-:Y:S01]  /*21b00*/  SHF.R.S32.HI R173, RZ, 0x1f, R173 ;  /* 0x0000001fffad7819 */ /* 0x000fe200000114ad */
[----:B------:R-:W-:Y:S01]  /*21b10*/  IMAD R7, R158, UR5, R7 ;  /* 0x000000059e077c24 */ /* 0x000fe2000f8e0207 */
[----:B------:R-:W-:Y:S01]  /*21b20*/  ULDC.64 UR4, c[0x0][0xb40] ;  /* 0x0002d00000047ab9 */ /* 0x000fe20000000a00 */
[----:B------:R-:W-:Y:S02]  /*21b30*/  VIADD R175, R229, 0x98 ;  /* 0x00000098e5af7836 */ /* 0x000fe40000000000 */
[----:B------:R-:W-:Y:S02]  /*21b40*/  IMAD R0, R0, UR4, RZ ;  /* 0x0000000400007c24 */ /* 0x000fe4000f8e02ff */
[----:B------:R-:W-:Y:S01]  /*21b50*/  IMAD.WIDE.U32 R6, R10, UR4, R6 ;  /* 0x000000040a067c25 */ /* 0x000fe2000f8e0006 */
[----:B------:R-:W-:-:S03]  /*21b60*/  SHF.R.S32.HI R175, RZ, 0x1f, R175 ;  /* 0x0000001fffaf7819 */ /* 0x000fc600000114af */
[----:B------:R-:W-:Y:S01]  /*21b70*/  IMAD R0, R10, UR5, R0 ;  /* 0x000000050a007c24 */ /* 0x000fe2000f8e0200 */
[----:B------:R-:W-:Y:S01]  /*21b80*/  ULDC.64 UR4, c[0x0][0xb48] ;  /* 0x0002d20000047ab9 */ /* 0x000fe20000000a00 */
[----:B------:R-:W-:Y:S02]  /*21b90*/  VIADD R177, R229, 0x90 ;  /* 0x00000090e5b17836 */ /* 0x000fe40000000000 */
[----:B------:R-:W-:Y:S02]  /*21ba0*/  IMAD.IADD R7, R7, 0x1, R0 ;  /* 0x0000000107077824 */ /* 0x000fe400078e0200 */
[----:B------:R-:W-:Y:S01]  /*21bb0*/  IMAD.MOV R0, RZ, RZ, -R12 ;  /* 0x000000ffff007224 */ /* 0x000fe200078e0a0c */
[----:B------:R-:W-:Y:S01]  /*21bc0*/  SHF.R.S32.HI R177, RZ, 0x1f, R177 ;  /* 0x0000001fffb17819 */ /* 0x000fe200000114b1 */
[----:B------:R-:W-:-:S04]  /*21bd0*/  IMAD.WIDE.U32 R6, R157, UR4, R6 ;  /* 0x000000049d067c25 */ /* 0x000fc8000f8e0006 */
[----:B------:R-:W-:Y:S01]  /*21be0*/  IMAD R7, R157, UR5, R7 ;  /* 0x000000059d077c24 */ /* 0x000fe2000f8e0207 */
[----:B------:R-:W-:Y:S01]  /*21bf0*/  ULDC.64 UR4, c[0x0][0xb30] ;  /* 0x0002cc0000047ab9 */ /* 0x000fe20000000a00 */
[----:B------:R-:W-:Y:S02]  /*21c00*/  IMAD R0, R156, R0, R154 ;  /* 0x000000009c007224 */ /* 0x000fe400078e029a */
[----:B------:R-:W-:Y:S02]  /*21c10*/  IMAD R9, R9, UR4, RZ ;  /* 0x0000000409097c24 */ /* 0x000fe4000f8e02ff */
[----:B------:R-:W-:Y:S01]  /*21c20*/  IMAD.WIDE.U32 R6, R12, UR4, R6 ;  /* 0x000000040c067c25 */ /* 0x000fe2000f8e0006 */
[----:B------:R-:W-:-:S03]  /*21c30*/  SHF.R.S32.HI R10, RZ, 0x1f, R0 ;  /* 0x0000001fff0a7819 */ /* 0x000fc60000011400 */
[----:B------:R-:W-:Y:S01]  /*21c40*/  IMAD R9, R12, UR5, R9 ;  /* 0x000000050c097c24 */ /* 0x000fe2000f8e0209 */
[----:B------:R-:W-:Y:S01]  /*21c50*/  ULDC.64 UR4, c[0x0][0xb28] ;  /* 0x0002ca0000047ab9 */ /* 0x000fe20000000a00 */
[----:B------:R-:W-:Y:S02]  /*21c60*/  VIADD R157, R229, 0xe0 ;  /* 0x000000e0e59d7836 */ /* 0x000fe40000000000 */
[----:B------:R-:W-:Y:S02]  /*21c70*/  IMAD.IADD R7, R7, 0x1, R9 ;  /* 0x0000000107077824 */ /* 0x000fe400078e0209 */
[----:B------:R-:W-:Y:S01]  /*21c80*/  IMAD R10, R10, UR4, RZ ;  /* 0x000000040a0a7c24 */ /* 0x000fe2000f8e02ff */
[----:B------:R-:W-:Y:S01]  /*21c90*/  SHF.R.S32.HI R157, RZ, 0x1f, R157 ;  /* 0x0000001fff9d7819 */ /* 0x000fe2000001149d */
[----:B------:R-:W-:-:S04]  /*21ca0*/  IMAD.WIDE.U32 R6, R0, UR4, R6 ;  /* 0x0000000400067c25 */ /* 0x000fc8000f8e0006 */
[----:B------:R-:W-:Y:S01]  /*21cb0*/  IMAD R10, R0, UR5, R10 ;  /* 0x00000005000a7c24 */ /* 0x000fe2000f8e020a */
[----:B------:R-:W-:Y:S01]  /*21cc0*/  ULDC.64 UR4, c[0x0][0xb00] ;  /* 0x0002c00000047ab9 */ /* 0x000fe20000000a00 */
[----:B------:R-:W-:Y:S01]  /*21cd0*/  VIADD R179, R229, 0x88 ;  /* 0x00000088e5b37836 */ /* 0x000fe20000000000 */
[C---:B------:R-:W-:Y:S01]  /*21ce0*/  LEA R0, P0, R6.reuse, UR4, 0x2 ;  /* 0x0000000406007c11 */ /* 0x040fe2000f8010ff */
[----:B------:R-:W-:Y:S02]  /*21cf0*/  IMAD.IADD R9, R7, 0x1, R10 ;  /* 0x0000000107097824 */ /* 0x000fe400078e020a */
[C---:B------:R-:W-:Y:S01]  /*21d00*/  VIADD R181, R229.reuse, 0x80 ;  /* 0x00000080e5b57836 */ /* 0x040fe20000000000 */
[----:B------:R-:W-:Y:S01]  /*21d10*/  SHF.R.S32.HI R179, RZ, 0x1f, R179 ;  /* 0x0000001fffb37819 */ /* 0x000fe200000114b3 */
[C---:B------:R-:W-:Y:S01]  /*21d20*/  VIADD R183, R229.reuse, 0x78 ;  /* 0x00000078e5b77836 */ /* 0x040fe20000000000 */
[----:B------:R-:W-:Y:S01]  /*21d30*/  LEA.HI.X R9, R6, UR5, R9, 0x2, P0 ;  /* 0x0000000506097c11 */ /* 0x000fe200080f1409 */
[----:B------:R-:W-:Y:S01]  /*21d40*/  VIADD R6, R16, 0x30820 ;  /* 0x0003082010067836 */ /* 0x000fe20000000000 */
[----:B------:R-:W-:Y:S01]  /*21d50*/  ISETP.GE.AND P0, PT, R24, R8, PT ;  /* 0x000000081800720c */ /* 0x000fe20003f06270 */
[C---:B------:R-:W-:Y:S01]  /*21d60*/  VIADD R185, R229.reuse, 0x70 ;  /* 0x00000070e5b97836 */ /* 0x040fe20000000000 */
[----:B------:R0:W1:Y:S01]  /*21d70*/  SHFL.IDX PT, R24, R0, RZ, 0x1c1f ;  /* 0x001c1fff00187589 */ /* 0x00006200000e0000 */
[C---:B------:R-:W-:Y:S01]  /*21d80*/  VIADD R187, R229.reuse, 0x68 ;  /* 0x00000068e5bb7836 */ /* 0x040fe20000000000 */
[----:B------:R-:W-:Y:S01]  /*21d90*/  PRMT R6, RZ, 0x654, R6 ;  /* 0x00000654ff067816 */ /* 0x000fe20000000006 */
[C---:B------:R-:W-:Y:S01]  /*21da0*/  VIADD R189, R229.reuse, 0x60 ;  /* 0x00000060e5bd7836 */ /* 0x040fe20000000000 */
[----:B------:R0:W2:Y:S01]  /*21db0*/  SHFL.IDX PT, R10, R9, RZ, 0x1c1f ;  /* 0x001c1fff090a7589 */ /* 0x0000a200000e0000 */
[C---:B------:R-:W-:Y:S01]  /*21dc0*/  VIADD R191, R229.reuse, 0x58 ;  /* 0x00000058e5bf7836 */ /* 0x040fe20000000000 */
[----:B------:R0:W-:Y:S01]  /*21dd0*/  SYNCS.ARRIVE.TRANS64.RED.A1T0 RZ, [R6+URZ], RZ ;  /* 0x000000ff06ff79a7 */ /* 0x0001e2000810043f */
        /* <DEDUP_REMOVED lines=32> */
[----:B------:R-:W-:-:S02]  /*21fe0*/  VIADD R162, R229, 0xc8 ;  /* 0x000000c8e5a27836 */ /* 0x000fc40000000000 */
[C---:B------:R-:W-:Y:S02]  /*21ff0*/  VIADD R164, R229.reuse, 0xc0 ;  /* 0x000000c0e5a47836 */ /* 0x040fe40000000000 */
[C---:B------:R-:W-:Y:S02]  /*22000*/  VIADD R166, R229.reuse, 0xb8 ;  /* 0x000000b8e5a67836 */ /* 0x040fe40000000000 */
[C---:B------:R-:W-:Y:S02]  /*22010*/  VIADD R168, R229.reuse, 0xb0 ;  /* 0x000000b0e5a87836 */ /* 0x040fe40000000000 */
[C---:B------:R-:W-:Y:S02]  /*22020*/  VIADD R170, R229.reuse, 0xa8 ;  /* 0x000000a8e5aa7836 */ /* 0x040fe40000000000 */
[C---:B------:R-:W-:Y:S02]  /*22030*/  VIADD R172, R229.reuse, 0xa0 ;  /* 0x000000a0e5ac7836 */ /* 0x040fe40000000000 */
        /* <DEDUP_REMOVED lines=18> */
[----:B------:R-:W-:Y:S01]  /*22160*/  VIADD R213, R229, 0x8 ;  /* 0x00000008e5d57836 */ /* 0x000fe20000000000 */
[----:B012---:R-:W-:Y:S06]  /*22170*/  @P0 BRA `(.L_x_1812) ;  /* 0x0000000800080947 */ /* 0x007fec0003800000 */
[----:B------:R-:W-:Y:S01]  /*22180*/  ULDC UR4, c[0x0][0xac8] ;  /* 0x0002b20000047ab9 */ /* 0x000fe20000000800 */
[----:B------:R-:W-:Y:S01]  /*22190*/  ULDC.64 UR6, c[0x0][0x208] ;  /* 0x0000820000067ab9 */ /* 0x000fe20000000a00 */
[----:B------:R-:W-:Y:S02]  /*221a0*/  ISETP.GE.AND P0, PT, R229, UR4, PT ;  /* 0x00000004e5007c0c */ /* 0x000fe4000bf06270 */
[----:B------:R-:W-:Y:S02]  /*221b0*/  ISETP.GE.AND P5, PT, R190, UR4, PT ;  /* 0x00000004be007c0c */ /* 0x000fe4000bfa6270 */
[----:B------:R-:W-:Y:S02]  /*221c0*/  ISETP.GE.AND P4, PT, R188, UR4, PT ;  /* 0x00000004bc007c0c */ /* 0x000fe4000bf86270 */
[----:B------:R-:W-:-:S07]  /*221d0*/  ISETP.GE.AND P3, PT, R186, UR4, PT ;  /* 0x00000004ba007c0c */ /* 0x000fce000bf66270 */
[----:B------:R-:W-:-:S04]  /*221e0*/  @!P0 LEA R6, P1, R229, R24, 0x2 ;  /* 0x00000018e5068211 */ /* 0x000fc800078210ff */
[----:B------:R-:W-:-:S05]  /*221f0*/  @!P0 LEA.HI.X R7, R229, R10, R215, 0x2, P1 ;  /* 0x0000000ae5078211 */ /* 0x000fca00008f14d7 */
        /* <DEDUP_REMOVED lines=55> */
[----:B-1----:R-:W-:Y:S02]  /*22570*/  @!P1 LEA R12, P5, R182, R24, 0x2 ;  /* 0x00000018b60c9211 */ /* 0x002fe400078a10ff */
[----:B------:R-:W-:-:S02]  /*22580*/  @!P0 LEA.HI.X R7, R184, R10, R185, 0x2, P4 ;  /* 0x0000000ab8078211 */ /* 0x000fc400020f14b9 */
[----:B------:R-:W-:Y:S02]  /*22590*/  ISETP.GE.AND P4, PT, R176, UR4, PT ;  /* 0x00000004b0007c0c */ /* 0x000fe4000bf86270 */
[----:B------:R-:W-:Y:S01]  /*225a0*/  @!P1 LEA.HI.X R13, R182, R10, R183, 0x2, P5 ;  /* 0x0000000ab60d9211 */ /* 0x000fe200028f14b7 */
[----:B------:R0:W-:Y:S01]  /*225b0*/  @!P0 ST.E.64 desc[UR6][R6.64], R80 ;  /* 0x0000005006008985 */ /* 0x0001e2000c101b06 */
[----:B--2---:R-:W-:Y:S02]  /*225c0*/  @!P2 LEA R14, P6, R180, R24, 0x2 ;  /* 0x00000018b40ea211 */ /* 0x004fe400078c10ff */
[----:B------:R-:W-:Y:S01]  /*225d0*/  ISETP.GE.AND P5, PT, R174, UR4, PT ;  /* 0x00000004ae007c0c */ /* 0x000fe2000bfa6270 */
[----:B------:R1:W-:Y:S01]  /*225e0*/  @!P1 ST.E.64 desc[UR6][R12.64], R84 ;  /* 0x000000540c009985 */ /* 0x0003e2000c101b06 */
[----:B------:R-:W-:Y:S02]  /*225f0*/  @!P2 LEA.HI.X R15, R180, R10, R181, 0x2, P6 ;  /* 0x0000000ab40fa211 */ /* 0x000fe400030f14b5 */
[----:B------:R-:W-:-:S03]  /*22600*/  ISETP.GE.AND P1, PT, R170, UR4, PT ;  /* 0x00000004aa007c0c */ /* 0x000fc6000bf26270 */
[----:B------:R2:W-:Y:S01]  /*22610*/  @!P2 ST.E.64 desc[UR6][R14.64], R88 ;  /* 0x000000580e00a985 */ /* 0x0005e2000c101b06 */
[----:B------:R-:W-:Y:S02]  /*22620*/  ISETP.GE.AND P2, PT, R172, UR4, PT ;  /* 0x00000004ac007c0c */ /* 0x000fe4000bf46270 */
[-C--:B0-----:R-:W-:Y:S02]  /*22630*/  @!P3 LEA R6, P6, R178, R24.reuse, 0x2 ;  /* 0x00000018b206b211 */ /* 0x081fe400078c10ff */
[----:B-1----:R-:W-:Y:S02]  /*22640*/  @!P4 LEA R12, P0, R176, R24, 0x2 ;  /* 0x00000018b00cc211 */ /* 0x002fe400078010ff */
[-C--:B------:R-:W-:Y:S02]  /*22650*/  @!P3 LEA.HI.X R7, R178, R10.reuse, R179, 0x2, P6 ;  /* 0x0000000ab207b211 */ /* 0x080fe400030f14b3 */
[----:B------:R-:W-:Y:S02]  /*22660*/  @!P4 LEA.HI.X R13, R176, R10, R177, 0x2, P0 ;  /* 0x0000000ab00dc211 */ /* 0x000fe400000f14b1 */
[----:B--2---:R-:W-:Y:S01]  /*22670*/  @!P5 LEA R14, P6, R174, R24, 0x2 ;  /* 0x00000018ae0ed211 */ /* 0x004fe200078c10ff */
[----:B------:R0:W-:Y:S01]  /*22680*/  @!P3 ST.E.64 desc[UR6][R6.64], R92 ;  /* 0x0000005c0600b985 */ /* 0x0001e2000c101b06 */
[----:B------:R-:W-:-:S02]  /*22690*/  ISETP.GE.AND P0, PT, R168, UR4, PT ;  /* 0x00000004a8007c0c */ /* 0x000fc4000bf06270 */
[----:B------:R-:W-:Y:S01]  /*226a0*/  @!P5 LEA.HI.X R15, R174, R10, R175, 0x2, P6 ;  /* 0x0000000aae0fd211 */ /* 0x000fe200030f14af */
[----:B------:R-:W-:Y:S01]  /*226b0*/  @!P4 ST.E.64 desc[UR6][R12.64], R96 ;  /* 0x000000600c00c985 */ /* 0x000fe2000c101b06 */
[----:B------:R-:W-:-:S03]  /*226c0*/  ISETP.GE.AND P4, PT, R164, UR4, PT ;  /* 0x00000004a4007c0c */ /* 0x000fc6000bf86270 */
[----:B------:R1:W-:Y:S01]  /*226d0*/  @!P5 ST.E.64 desc[UR6][R14.64], R2 ;  /* 0x000000020e00d985 */ /* 0x0003e2000c101b06 */
[----:B------:R-:W-:Y:S02]  /*226e0*/  ISETP.GE.AND P5, PT, R166, UR4, PT ;  /* 0x00000004a6007c0c */ /* 0x000fe4000bfa6270 */
[----:B0-----:R-:W-:-:S04]  /*226f0*/  @!P1 LEA R6, P3, R170, R24, 0x2 ;  /* 0x00000018aa069211 */ /* 0x001fc800078610ff */
[----:B------:R-:W-:Y:S02]  /*22700*/  @!P1 LEA.HI.X R7, R170, R10, R171, 0x2, P3 ;  /* 0x0000000aaa079211 */ /* 0x000fe400018f14ab */
[----:B------:R-:W-:Y:S02]  /*22710*/  ISETP.GE.AND P3, PT, R162, UR4, PT ;  /* 0x00000004a2007c0c */ /* 0x000fe4000bf66270 */
[----:B-1----:R-:W-:-:S04]  /*22720*/  @!P2 LEA R2, P6, R172, R24, 0x2 ;  /* 0x00000018ac02a211 */ /* 0x002fc800078c10ff */
        /* <DEDUP_REMOVED lines=10> */
[----:B--2---:R-:W-:Y:S02]  /*227d0*/  @!P3 LEA R12, P6, R162, R24, 0x2 ;  /* 0x00000018a20cb211 */ /* 0x004fe400078c10ff */
[----:B------:R-:W-:Y:S01]  /*227e0*/  ISETP.GE.AND P1, PT, R158, UR4, PT ;  /* 0x000000049e007c0c */ /* 0x000fe2000bf26270 */
[----:B------:R0:W-:Y:S01]  /*227f0*/  @!P5 ST.E.64 desc[UR6][R2.64], R116 ;  /* 0x000000740200d985 */ /* 0x0001e2000c101b06 */
[-C--:B------:R-:W-:Y:S02]  /*22800*/  @!P4 LEA.HI.X R7, R164, R10.reuse, R165, 0x2, P2 ;  /* 0x0000000aa407c211 */ /* 0x080fe400010f14a5 */
[----:B------:R-:W-:Y:S02]  /*22810*/  @!P3 LEA.HI.X R13, R162, R10, R163, 0x2, P6 ;  /* 0x0000000aa20db211 */ /* 0x000fe400030f14a3 */
[----:B------:R-:W-:Y:S01]  /*22820*/  ISETP.GE.AND P2, PT, R152, UR4, PT ;  /* 0x0000000498007c0c */ /* 0x000fe2000bf46270 */
[----:B------:R1:W-:Y:S01]  /*22830*/  @!P4 ST.E.64 desc[UR6][R6.64], R120 ;  /* 0x000000780600c985 */ /* 0x0003e2000c101b06 */
[----:B------:R-:W-:-:S03]  /*22840*/  ISETP.GE.AND P4, PT, R156, UR4, PT ;  /* 0x000000049c007c0c */ /* 0x000fc6000bf86270 */
[----:B------:R2:W-:Y:S01]  /*22850*/  @!P3 ST.E.64 desc[UR6][R12.64], R124 ;  /* 0x0000007c0c00b985 */ /* 0x0005e2000c101b06 */
[----:B------:R-:W-:Y:S02]  /*22860*/  ISETP.GE.AND P3, PT, R154, UR4, PT ;  /* 0x000000049a007c0c */ /* 0x000fe4000bf66270 */
[----:B0-----:R-:W-:-:S04]  /*22870*/  @!P0 LEA R2, P5, R160, R24, 0x2 ;  /* 0x00000018a0028211 */ /* 0x001fc800078a10ff */
[----:B------:R-:W-:Y:S02]  /*22880*/  @!P0 LEA.HI.X R3, R160, R10, R161, 0x2, P5 ;  /* 0x0000000aa0038211 */ /* 0x000fe400028f14a1 */
[----:B------:R-:W-:Y:S02]  /*22890*/  ISETP.GE.AND P5, PT, R100, UR4, PT ;  /* 0x0000000464007c0c */ /* 0x000fe4000bfa6270 */
[C---:B-1----:R-:W-:Y:S01]  /*228a0*/  @!P1 LEA R6, P6, R158.reuse, R24, 0x2 ;  /* 0x000000189e069211 */ /* 0x042fe200078c10ff */
[----:B------:R0:W-:Y:S03]  /*228b0*/  @!P0 ST.E.64 desc[UR6][R2.64], R128 ;  /* 0x0000008002008985 */ /* 0x0001e6000c101b06 */
[----:B------:R-:W-:Y:S02]  /*228c0*/  @!P1 LEA.HI.X R7, R158, R10, R159, 0x2, P6 ;  /* 0x0000000a9e079211 */ /* 0x000fe400030f149f */
[----:B--2---:R-:W-:-:S03]  /*228d0*/  @!P3 LEA R12, P6, R154, R24, 0x2 ;  /* 0x000000189a0cb211 */ /* 0x004fc600078c10ff */
[----:B------:R1:W-:Y:S01]  /*228e0*/  @!P1 ST.E.64 desc[UR6][R6.64], R132 ;  /* 0x0000008406009985 */ /* 0x0003e2000c101b06 */
[----:B------:R-:W-:Y:S02]  /*228f0*/  @!P3 LEA.HI.X R13, R154, R10, R155, 0x2, P6 ;  /* 0x0000000a9a0db211 */ /* 0x000fe400030f149b */
[----:B0-----:R-:W-:-:S04]  /*22900*/  @!P4 LEA R2, P0, R156, R24, 0x2 ;  /* 0x000000189c02c211 */ /* 0x001fc800078010ff */
[----:B------:R-:W-:Y:S02]  /*22910*/  @!P4 LEA.HI.X R3, R156, R10, R157, 0x2, P0 ;  /* 0x0000000a9c03c211 */ /* 0x000fe400000f149d */
[-C--:B------:R-:W-:Y:S02]  /*22920*/  @!P5 LEA R14, P0, R100, R24.reuse, 0x2 ;  /* 0x00000018640ed211 */ /* 0x080fe400078010ff */
[----:B-1----:R-:W-:Y:S01]  /*22930*/  @!P2 LEA R6, P1, R152, R24, 0x2 ;  /* 0x000000189806a211 */ /* 0x002fe200078210ff */
[----:B------:R0:W-:Y:S01]  /*22940*/  @!P4 ST.E.64 desc[UR6][R2.64], R136 ;  /* 0x000000880200c985 */ /* 0x0001e2000c101b06 */
[-C--:B------:R-:W-:Y:S02]  /*22950*/  @!P5 LEA.HI.X R15, R100, R10.reuse, R101, 0x2, P0 ;  /* 0x0000000a640fd211 */ /* 0x080fe400000f1465 */
[----:B------:R-:W-:Y:S01]  /*22960*/  @!P2 LEA.HI.X R7, R152, R10, R153, 0x2, P1 ;  /* 0x0000000a9807a211 */ /* 0x000fe200008f1499 */
[----:B------:R0:W-:Y:S04]  /*22970*/  @!P3 ST.E.64 desc[UR6][R12.64], R140 ;  /* 0x0000008c0c00b985 */ /* 0x0001e8000c101b06 */
[----:B------:R0:W-:Y:S04]  /*22980*/  @!P2 ST.E.64 desc[UR6][R6.64], R144 ;  /* 0x000000900600a985 */ /* 0x0001e8000c101b06 */
[----:B------:R0:W-:Y:S02]  /*22990*/  @!P5 ST.E.64 desc[UR6][R14.64], R148 ;  /* 0x000000940e00d985 */ /* 0x0001e4000c101b06 */
.L_x_1812:
[----:B------:R-:W-:Y:S05]  /*229a0*/  BSYNC B1 ;  /* 0x0000000000017941 */ /* 0x000fea0003800000 */
.L_x_1811:
[----:B------:R-:W-:Y:S01]  /*229b0*/  ISETP.GE.AND P0, PT, R11, R8, PT ;  /* 0x000000080b00720c */ /* 0x000fe20003f06270 */
[----:B------:R-:W1:Y:S04]  /*229c0*/  SHFL.IDX PT, R9, R9, 0x1, 0x1c1f ;  /* 0x003c1f0009097f89 */ /* 0x000e6800000e0000 */
[----:B------:R-:W2:Y:S08]  /*229d0*/  SHFL.IDX PT, R0, R0, 0x1, 0x1c1f ;  /* 0x003c1f0000007f89 */ /* 0x000eb000000e0000 */
[----:B------:R-:W-:Y:S05]  /*229e0*/  @P0 BRA `(.L_x_1810) ;  /* 0x0000001400d00947 */ /* 0x000fea0003800000 */
[----:B------:R-:W-:Y:S01]  /*229f0*/  ULDC UR4, c[0x0][0xac8] ;  /* 0x0002b20000047ab9 */ /* 0x000fe20000000800 */
[----:B------:R-:W-:Y:S01]  /*22a00*/  ULDC.64 UR6, c[0x0][0x208] ;  /* 0x0000820000067ab9 */ /* 0x000fe20000000a00 */
[----:B------:R-:W-:Y:S02]  /*22a10*/  ISETP.GE.AND P4, PT, R229, UR4, PT ;  /* 0x00000004e5007c0c */ /* 0x000fe4000bf86270 */
[----:B------:R-:W-:Y:S02]  /*22a20*/  ISETP.GE.AND P2, PT, R213, UR4, PT ;  /* 0x00000004d5007c0c */ /* 0x000fe4000bf46270 */
[----:B------:R-:W-:Y:S02]  /*22a30*/  ISETP.GE.AND P1, PT, R211, UR4, PT ;  /* 0x00000004d3007c0c */ /* 0x000fe4000bf26270 */
[----:B------:R-:W-:-:S07]  /*22a40*/  ISETP.GE.AND P0, PT, R209, UR4, PT ;  /* 0x00000004d1007c0c */ /* 0x000fce000bf06270 */
[----:B0-2---:R-:W-:-:S04]  /*22a50*/  @!P4 LEA R2, P3, R229, R0, 0x2 ;  /* 0x00000000e502c211 */ /* 0x005fc800078610ff */
[----:B-1----:R-:W-:Y:S02]  /*22a60*/  @!P4 LEA.HI.X R3, R229, R9, R215, 0x2, P3 ;  /* 0x00000009e503c211 */ /* 0x002fe400018f14d7 */
[----:B------:R-:W-:-:S03]  /*22a70*/  ISETP.GE.AND P3, PT, R207, UR4, PT ;  /* 0x00000004cf007c0c */ /* 0x000fc6000bf66270 */
[----:B------:R0:W-:Y:S01]  /*22a80*/  @!P4 ST.E.64 desc[UR6][R2.64], R4 ;  /* 0x000000040200c985 */ /* 0x0001e2000c101b06 */
[----:B------:R-:W-:Y:S02]  /*22a90*/  ISETP.GE.AND P4, PT, R204, UR4, PT ;  /* 0x00000004cc007c0c */ /* 0x000fe4000bf86270 */
[-C--:B0-----:R-:W-:Y:S02]  /*22aa0*/  @!P2 LEA R2, P6, R213, R0.reuse, 0x2 ;  /* 0x00000000d502a211 */ /* 0x081fe400078c10ff */
[-C--:B------:R-:W-:Y:S02]  /*22ab0*/  @!P1 LEA R4, P5, R211, R0.reuse, 0x2 ;  /* 0x00000000d3049211 */ /* 0x080fe400078a10ff */
[-C--:B------:R-:W-:Y:S02]  /*22ac0*/  @!P2 LEA.HI.X R3, R213, R9.reuse, R214, 0x2, P6 ;  /* 0x00000009d503a211 */ /* 0x080fe400030f14d6 */
[----:B------:R-:W-:Y:S02]  /*22ad0*/  @!P0 LEA R6, P6, R209, R0, 0x2 ;  /* 0x00000000d1068211 */ /* 0x000fe400078c10ff */
[----:B------:R-:W-:Y:S01]  /*22ae0*/  @!P1 LEA.HI.X R5, R211, R9, R212, 0x2, P5 ;  /* 0x00000009d3059211 */ /* 0x000fe200028f14d4 */
[----:B------:R0:W-:Y:S01]  /*22af0*/  @!P2 ST.E.64 desc[UR6][R2.64], R30 ;  /* 0x0000001e0200a985 */ /* 0x0001e2000c101b06 */
[----:B------:R-:W-:-:S02]  /*22b00*/  ISETP.GE.AND P5, PT, R202, UR4, PT ;  /* 0x00000004ca007c0c */ /* 0x000fc4000bfa6270 */
[----:B------:R-:W-:Y:S01]  /*22b10*/  @!P0 LEA.HI.X R7, R209, R9, R210, 0x2, P6 ;  /* 0x00000009d1078211 */ /* 0x000fe200030f14d2 */
[----:B------:R1:W-:Y:S04]  /*22b20*/  @!P1 ST.E.64 desc[UR6][R4.64], R34 ;  /* 0x0000002204009985 */ /* 0x0003e8000c101b06 */
[----:B------:R2:W-:Y:S01]  /*22b30*/  @!P0 ST.E.64 desc[UR6][R6.64], R38 ;  /* 0x0000002606008985 */ /* 0x0005e2000c101b06 */
[----:B------:R-:W-:Y:S02]  /*22b40*/  ISETP.GE.AND P0, PT, R198, UR4, PT ;  /* 0x00000004c6007c0c */ /* 0x000fe4000bf06270 */
[-C--:B0-----:R-:W-:Y:S02]  /*22b50*/  @!P3 LEA R2, P1, R207, R0.reuse, 0x2 ;  /* 0x00000000cf02b211 */ /* 0x081fe400078210ff */
[----:B-1----:R-:W-:-:S02]  /*22b60*/  @!P4 LEA R4, P2, R204, R0, 0x2 ;  /* 0x00000000cc04c211 */ /* 0x002fc400078410ff */
[-C--:B------:R-:W-:Y:S02]  /*22b70*/  @!P3 LEA.HI.X R3, R207, R9.reuse, R208, 0x2, P1 ;  /* 0x00000009cf03b211 */ /* 0x080fe400008f14d0 */
[----:B------:R-:W-:Y:S02]  /*22b80*/  ISETP.GE.AND P1, PT, R196, UR4, PT ;  /* 0x00000004c4007c0c */ /* 0x000fe4000bf26270 */
[----:B------:R-:W-:Y:S01]  /*22b90*/  @!P4 LEA.HI.X R5, R204, R9, R206, 0x2, P2 ;  /* 0x00000009cc05c211 */ /* 0x000fe200010f14ce */
[----:B------:R0:W-:Y:S01]  /*22ba0*/  @!P3 ST.E.64 desc[UR6][R2.64], R42 ;  /* 0x0000002a0200b985 */ /* 0x0001e2000c101b06 */
[----:B------:R-:W-:Y:S02]  /*22bb0*/  ISETP.GE.AND P2, PT, R194, UR4, PT ;  /* 0x00000004c2007c0c */ /* 0x000fe4000bf46270 */
[----:B--2---:R-:W-:Y:S01]  /*22bc0*/  @!P5 LEA R6, P6, R202, R0, 0x2 ;  /* 0x00000000ca06d211 */ /* 0x004fe200078c10ff */
[----:B------:R1:W-:Y:S01]  /*22bd0*/  @!P4 ST.E.64 desc[UR6][R4.64], R46 ;  /* 0x0000002e0400c985 */ /* 0x0003e2000c101b06 */
[----:B------:R-:W-:-:S02]  /*22be0*/  ISETP.GE.AND P3, PT, R192, UR4, PT ;  /* 0x00000004c0007c0c */ /* 0x000fc4000bf66270 */
[----:B------:R-:W-:Y:S02]  /*22bf0*/  @!P5 LEA.HI.X R7, R202, R9, R203, 0x2, P6 ;  /* 0x00000009ca07d211 */ /* 0x000fe400030f14cb */
[----:B------:R-:W-:-:S03]  /*22c00*/  ISETP.GE.AND P4, PT, R190, UR4, PT ;  /* 0x00000004be007c0c */ /* 0x000fc6000bf86270 */
[----:B------:R2:W-:Y:S01]  /*22c10*/  @!P5 ST.E.64 desc[UR6][R6.64], R50 ;  /* 0x000000320600d985 */ /* 0x0005e2000c101b06 */
[-C--:B0-----:R-:W-:Y:S02]  /*22c20*/  @!P0 LEA R2, P6, R198, R0.reuse, 0x2 ;  /* 0x00000000c6028211 */ /* 0x081fe400078c10ff */
[-C--:B-1----:R-:W-:Y:S02]  /*22c30*/  @!P1 LEA R4, P5, R196, R0.reuse, 0x2 ;  /* 0x00000000c4049211 */ /* 0x082fe400078a10ff */
[-C--:B------:R-:W-:Y:S02]  /*22c40*/  @!P0 LEA.HI.X R3, R198, R9.reuse, R199, 0x2, P6 ;  /* 0x00000009c6038211 */ /* 0x080fe400030f14c7 */
[----:B------:R-:W-:Y:S02]  /*22c50*/  @!P1 LEA.HI.X R5, R196, R9, R197, 0x2, P5 ;  /* 0x00000009c4059211 */ /* 0x000fe400028f14c5 */
[----:B------:R-:W-:Y:S01]  /*22c60*/  ISETP.GE.AND P5, PT, R188, UR4, PT ;  /* 0x00000004bc007c0c */ /* 0x000fe2000bfa6270 */
[----:B------:R0:W-:Y:S01]  /*22c70*/  @!P0 ST.E.64 desc[UR6][R2.64], R54 ;  /* 0x0000003602008985 */ /* 0x0001e2000c101b06 */
[----:B--2---:R-:W-:-:S02]  /*22c80*/  @!P2 LEA R6, P6, R194, R0, 0x2 ;  /* 0x00000000c206a211 */ /* 0x004fc400078c10ff */
[----:B------:R-:W-:Y:S01]  /*22c90*/  ISETP.GE.AND P0, PT, R186, UR4, PT ;  /* 0x00000004ba007c0c */ /* 0x000fe2000bf06270 */
[----:B------:R1:W-:Y:S01]  /*22ca0*/  @!P1 ST.E.64 desc[UR6][R4.64], R58 ;  /* 0x0000003a04009985 */ /* 0x0003e2000c101b06 */
        /* <DEDUP_REMOVED lines=14> */
[----:B0-----:R-:W-:-:S04]  /*22d90*/  @!P0 LEA R2, P4, R186, R0, 0x2 ;  /* 0x00000000ba028211 */ /* 0x001fc800078810ff */
[-C--:B------:R-:W-:Y:S02]  /*22da0*/  @!P0 LEA.HI.X R3, R186, R9.reuse, R187, 0x2, P4 ;  /* 0x00000009ba038211 */ /* 0x080fe400020f14bb */
[----:B------:R-:W-:Y:S02]  /*22db0*/  ISETP.GE.AND P4, PT, R178, UR4, PT ;  /* 0x00000004b2007c0c */ /* 0x000fe4000bf86270 */
[-C--:B-1----:R-:W-:Y:S01]  /*22dc0*/  @!P1 LEA R4, P3, R184, R0.reuse, 0x2 ;  /* 0x00000000b8049211 */ /* 0x082fe200078610ff */
[----:B------:R0:W-:Y:S01]  /*22dd0*/  @!P0 ST.E.64 desc[UR6][R2.64], R78 ;  /* 0x0000004e02008985 */ /* 0x0001e2000c101b06 */
[----:B--2---:R-:W-:Y:S02]  /*22de0*/  @!P2 LEA R6, P6, R182, R0, 0x2 ;  /* 0x00000000b606a211 */ /* 0x004fe400078c10ff */
        /* <DEDUP_REMOVED lines=11> */
[----:B------:R-:W-:Y:S02]  /*22ea0*/  ISETP.GE.AND P5, PT, R168, UR4, PT ;  /* 0x00000004a8007c0c */ /* 0x000fe4000bfa6270 */
[-C--:B------:R-:W-:Y:S02]  /*22eb0*/  @!P4 LEA.HI.X R5, R178, R9.reuse, R179, 0x2, P0 ;  /* 0x00000009b205c211 */ /* 0x080fe400000f14b3 */
[----:B------:R-:W-:Y:S02]  /*22ec0*/  ISETP.GE.AND P0, PT, R170, UR4, PT ;  /* 0x00000004aa007c0c */ /* 0x000fe4000bf06270 */
[----:B--2---:R-:W-:Y:S01]  /*22ed0*/  @!P3 LEA R6, P6, R176, R0, 0x2 ;  /* 0x00000000b006b211 */ /* 0x004fe200078c10ff */
[----:B------:R1:W-:Y:S01]  /*22ee0*/  @!P4 ST.E.64 desc[UR6][R4.64], R94 ;  /* 0x0000005e0400c985 */ /* 0x0003e2000c101b06 */
[----:B------:R-:W-:Y:S02]  /*22ef0*/  ISETP.GE.AND P4, PT, R166, UR4, PT ;  /* 0x00000004a6007c0c */ /* 0x000fe4000bf86270 */
[----:B------:R-:W-:-:S02]  /*22f00*/  @!P3 LEA.HI.X R7, R176, R9, R177, 0x2, P6 ;  /* 0x00000009b007b211 */ /* 0x000fc400030f14b1 */
[----:B0-----:R-:W-:-:S03]  /*22f10*/  @!P2 LEA R2, P6, R174, R0, 0x2 ;  /* 0x00000000ae02a211 */ /* 0x001fc600078c10ff */
[----:B------:R0:W-:Y:S01]  /*22f20*/  @!P3 ST.E.64 desc[UR6][R6.64], R98 ;  /* 0x000000620600b985 */ /* 0x0001e2000c101b06 */
[----:B------:R-:W-:Y:S02]  /*22f30*/  @!P2 LEA.HI.X R3, R174, R9, R175, 0x2, P6 ;  /* 0x00000009ae03a211 */ /* 0x000fe400030f14af */
[----:B-1----:R-:W-:-:S03]  /*22f40*/  @!P1 LEA R4, P3, R172, R0, 0x2 ;  /* 0x00000000ac049211 */ /* 0x002fc600078610ff */
[----:B------:R1:W-:Y:S01]  /*22f50*/  @!P2 ST.E.64 desc[UR6][R2.64], R102 ;  /* 0x000000660200a985 */ /* 0x0003e2000c101b06 */
[-C--:B------:R-:W-:Y:S02]  /*22f60*/  @!P1 LEA.HI.X R5, R172, R9.reuse, R173, 0x2, P3 ;  /* 0x00000009ac059211 */ /* 0x080fe400018f14ad */
[----:B------:R-:W-:Y:S02]  /*22f70*/  ISETP.GE.AND P3, PT, R164, UR4, PT ;  /* 0x00000004a4007c0c */ /* 0x000fe4000bf66270 */
[CC--:B0-----:R-:W-:Y:S01]  /*22f80*/  @!P0 LEA R6, P6, R170.reuse, R0.reuse, 0x2 ;  /* 0x00000000aa068211 */ /* 0x0c1fe200078c10ff */
[----:B------:R0:W-:Y:S03]  /*22f90*/  @!P1 ST.E.64 desc[UR6][R4.64], R106 ;  /* 0x0000006a04009985 */ /* 0x0001e6000c101b06 */
[----:B------:R-:W-:Y:S02]  /*22fa0*/  @!P0 LEA.HI.X R7, R170, R9, R171, 0x2, P6 ;  /* 0x00000009aa078211 */ /* 0x000fe400030f14ab */
[----:B-1----:R-:W-:-:S03]  /*22fb0*/  @!P5 LEA R2, P1, R168, R0, 0x2 ;  /* 0x00000000a802d211 */ /* 0x002fc600078210ff */
        /* <DEDUP_REMOVED lines=8> */
[-C--:B-1----:R-:W-:Y:S01]  /*23040*/  @!P3 LEA R6, P6, R164, R0.reuse, 0x2 ;  /* 0x00000000a406b211 */ /* 0x082fe200078c10ff */
[----:B------:R1:W-:Y:S01]  /*23050*/  @!P4 ST.E.64 desc[UR6][R4.64], R118 ;  /* 0x000000760400c985 */ /* 0x0003e2000c101b06 */
[----:B------:R-:W-:Y:S02]  /*23060*/  ISETP.GE.AND P4, PT, R158, UR4, PT ;  /* 0x000000049e007c0c */ /* 0x000fe4000bf86270 */
[----:B------:R-:W-:Y:S02]  /*23070*/  @!P3 LEA.HI.X R7, R164, R9, R165, 0x2, P6 ;  /* 0x00000009a407b211 */ /* 0x000fe400030f14a5 */
[----:B0-----:R-:W-:-:S03]  /*23080*/  @!P1 LEA R2, P6, R160, R0, 0x2 ;  /* 0x00000000a0029211 */ /* 0x001fc600078c10ff */
[----:B------:R0:W-:Y:S01]  /*23090*/  @!P3 ST.E.64 desc[UR6][R6.64], R122 ;  /* 0x0000007a0600b985 */ /* 0x0001e2000c101b06 */
[----:B------:R-:W-:Y:S02]  /*230a0*/  ISETP.GE.AND P3, PT, R156, UR4, PT ;  /* 0x000000049c007c0c */ /* 0x000fe4000bf66270 */
[----:B------:R-:W-:Y:S02]  /*230b0*/  @!P1 LEA.HI.X R3, R160, R9, R161, 0x2, P6 ;  /* 0x00000009a0039211 */ /* 0x000fe400030f14a1 */
[----:B-1----:R-:W-:-:S04]  /*230c0*/  @!P0 LEA R4, P5, R162, R0, 0x2 ;  /* 0x00000000a2048211 */ /* 0x002fc800078a10ff */
[----:B------:R-:W-:Y:S02]  /*230d0*/  @!P0 LEA.HI.X R5, R162, R9, R163, 0x2, P5 ;  /* 0x00000009a2058211 */ /* 0x000fe400028f14a3 */
[----:B------:R-:W-:-:S03]  /*230e0*/  ISETP.GE.AND P5, PT, R152, UR4, PT ;  /* 0x0000000498007c0c */ /* 0x000fc6000bfa6270 */
[----:B------:R1:W-:Y:S04]  /*230f0*/  @!P0 ST.E.64 desc[UR6][R4.64], R126 ;  /* 0x0000007e04008985 */ /* 0x0003e8000c101b06 */
[----:B------:R2:W-:Y:S01]  /*23100*/  @!P1 ST.E.64 desc[UR6][R2.64], R130 ;  /* 0x0000008202009985 */ /* 0x0005e2000c101b06 */
[----:B0-----:R-:W-:-:S04]  /*23110*/  @!P2 LEA R6, P1, R154, R0, 0x2 ;  /* 0x000000009a06a211 */ /* 0x001fc800078210ff */
[----:B------:R-:W-:Y:S02]  /*23120*/  @!P2 LEA.HI.X R7, R154, R9, R155, 0x2, P1 ;  /* 0x000000099a07a211 */ /* 0x000fe400008f149b */
[----:B-1----:R-:W-:-:S04]  /*23130*/  @!P4 LEA R4, P0, R158, R0, 0x2 ;  /* 0x000000009e04c211 */ /* 0x002fc800078010ff */
[-C--:B------:R-:W-:Y:S02]  /*23140*/  @!P4 LEA.HI.X R5, R158, R9.reuse, R159, 0x2, P0 ;  /* 0x000000099e05c211 */ /* 0x080fe400000f149f */
[-C--:B------:R-:W-:Y:S02]  /*23150*/  @!P5 LEA R10, P0, R152, R0.reuse, 0x2 ;  /* 0x00000000980ad211 */ /* 0x080fe400078010ff */
[----:B--2---:R-:W-:Y:S01]  /*23160*/  @!P3 LEA R2, P6, R156, R0, 0x2 ;  /* 0x000000009c02b211 */ /* 0x004fe200078c10ff */
        /* <DEDUP_REMOVED lines=8> */
[----:B---3--:R-:W-:Y:S01]  /*231f0*/  LEA R2, P0, R100, R0, 0x2 ;  /* 0x0000000064027211 */ /* 0x008fe200078010ff */
[----:B------:R-:W-:-:S03]  /*23200*/  ULDC.64 UR4, c[0x0][0x208] ;  /* 0x0000820000047ab9 */ /* 0x000fc60000000a00 */
[----:B------:R-:W-:-:S05]  /*23210*/  LEA.HI.X R3, R100, R9, R101, 0x2, P0 ;  /* 0x0000000964037211 */ /* 0x000fca00000f1465 */
[----:B------:R4:W-:Y:S01]  /*23220*/  ST.E.64 desc[UR4][R2.64], R150 ;  /* 0x0000009602007985 */ /* 0x0009e2000c101b04 */
[----:B------:R-:W-:Y:S05]  /*23230*/  BRA `(.L_x_1810) ;  /* 0x0000000c00bc7947 */ /* 0x000fea0003800000 */
.L_x_1801:
[----:B------:R-:W2:Y:S01]  /*23240*/  LDL R7, [R1+0x4c] ;  /* 0x00004c0001077983 */ /* 0x000ea20000100800 */
[----:B------:R-:W-:Y:S01]  /*23250*/  ULDC.64 UR4, c[0x0][0xc08] ;  /* 0x0003020000047ab9 */ /* 0x000fe20000000a00 */
[----:B------:R-:W3:Y:S02]  /*23260*/  LDC.64 R2, c[0x0][0xc00] ;  /* 0x00030000ff027b82 */ /* 0x000ee40000000a00 */
[----:B------:R-:W3:Y:S01]  /*23270*/  LDL R8, [R1+0x50] ;  /* 0x0000500001087983 */ /* 0x000ee20000100800 */
[----:B------:R-:W-:-:S04]  /*23280*/  ISETP.NE.U32.AND P0, PT, RZ, UR4, PT ;  /* 0x00000004ff007c0c */ /* 0x000fc8000bf05070 */
[----:B------:R-:W-:Y:S01]  /*23290*/  ISETP.NE.AND.EX P1, PT, RZ, UR5, PT, P0 ;  /* 0x00000005ff007c0c */ /* 0x000fe2000bf25300 */
[----:B------:R-:W4:Y:S01]  /*232a0*/  S2R R35, SR_TID.X ;  /* 0x0000000000237919 */ /* 0x000f220000002100 */
[----:B------:R-:W-:-:S11]  /*232b0*/  ULDC.64 UR4, c[0x0][0xc00] ;  /* 0x0003000000047ab9 */ /* 0x000fd60000000a00 */
[----:B------:R-:W0:Y:S01]  /*232c0*/  @P1 LDC.64 R4, c[0x0][0xc08] ;  /* 0x00030200ff041b82 */ /* 0x000e220000000a00 */
[----:B------:R-:W-:-:S04]  /*232d0*/  ISETP.NE.U32.AND P0, PT, RZ, UR4, PT ;  /* 0x00000004ff007c0c */ /* 0x000fc8000bf05070 */
[----:B------:R-:W-:Y:S01]  /*232e0*/  ISETP.NE.AND.EX P0, PT, RZ, UR5, PT, P0 ;  /* 0x00000005ff007c0c */ /* 0x000fe2000bf05300 */
[----:B------:R-:W-:Y:S01]  /*232f0*/  ULDC UR4, c[0x0][0xa88] ;  /* 0x0002a20000047ab9 */ /* 0x000fe20000000800 */
[----:B------:R-:W-:Y:S02]  /*23300*/  IMAD.MOV.U32 R15, RZ, RZ, RZ ;  /* 0x000000ffff0f7224 */ /* 0x000fe400078e00ff */
[----:B------:R-:W-:Y:S01]  /*23310*/  IMAD.U32 R0, RZ, RZ, UR4 ;  /* 0x00000004ff007e24 */ /* 0x000fe2000f8e00ff */
[----:B------:R-:W-:Y:S01]  /*23320*/  ULDC.64 UR6, c[0x0][0x208] ;  /* 0x0000820000067ab9 */ /* 0x000fe20000000a00 */
[----:B----4-:R-:W-:-:S05]  /*23330*/  VIADD R6, R35, 0xffffff80 ;  /* 0xffffff8023067836 */ /* 0x010fca0000000000 */
[----:B------:R-:W-:Y:S02]  /*23340*/  ISETP.GT.AND P3, PT, R6, 0x7f, PT ;  /* 0x0000007f0600780c */ /* 0x000fe40003f64270 */
[----:B--2---:R-:W-:-:S13]  /*23350*/  ISETP.NE.AND P2, PT, R7, RZ, PT ;  /* 0x000000ff0700720c */ /* 0x004fda0003f45270 */
[----:B------:R-:W2:Y:S01]  /*23360*/  @!P2 LDC R7, c[0x0][0xad4] ;  /* 0x0002b500ff07ab82 */ /* 0x000ea20000000800 */
[----:B---3--:R-:W-:-:S04]  /*23370*/  IMAD.WIDE R2, R8, 0x4, R2 ;  /* 0x0000000408027825 */ /* 0x008fc800078e0202 */
[----:B0-----:R-:W-:Y:S01]  /*23380*/  @P1 IMAD.WIDE R4, R8, 0x4, R4 ;  /* 0x0000000408041825 */ /* 0x001fe200078e0204 */
[----:B------:R0:W5:Y:S01]  /*23390*/  @P0 LDG.E R15, desc[UR6][R2.64] ;  /* 0x00000006020f0981 */ /* 0x000162000c1e1900 */
[----:B------:R-:W-:-:S03]  /*233a0*/  SHF.R.S32.HI R28, RZ, 0x1f, R8 ;  /* 0x0000001fff1c7819 */ /* 0x000fc60000011408 */
[----:B------:R0:W5:Y:S04]  /*233b0*/  @P1 LDG.E R0, desc[UR6][R4.64] ;  /* 0x0000000604001981 */ /* 0x000168000c1e1900 */
[----:B--2---:R0:W-:Y:S01]  /*233c0*/  @!P2 STL [R1+0x4c], R7 ;  /* 0x00004c070100a387 */ /* 0x0041e20000100800 */
[----:B------:R-:W-:Y:S01]  /*233d0*/  ISETP.GT.AND P2, PT, R7, 0x1, PT ;  /* 0x000000010700780c */ /* 0x000fe20003f44270 */
[----:B------:R-:W-:-:S12]  /*233e0*/  @P1 BRA `(.L_x_1813) ;  /* 0x0000000000141947 */ /* 0x000fd80003800000 */
[----:B------:R-:W-:Y:S05]  /*233f0*/  @!P0 BRA `(.L_x_1813) ;  /* 0x0000000000108947 */ /* 0x000fea0003800000 */
[----:B------:R-:W-:Y:S02]  /*23400*/  ULDC.64 UR4, c[0x0][0x208] ;  /* 0x0000820000047ab9 */ /* 0x000fe40000000a00 */
[----:B0-----:R-:W2:Y:S04]  /*23410*/  LDG.E R5, desc[UR4][R2.64] ;  /* 0x0000000402057981 */ /* 0x001ea8000c1e1900 */
[----:B-----5:R-:W2:Y:S02]  /*23420*/  LDG.E R0, desc[UR4][R2.64+0x4] ;  /* 0x0000040402007981 */ /* 0x020ea4000c1e1900 */
[----:B--2---:R-:W-:-:S07]  /*23430*/  IMAD.IADD R0, R0, 0x1, -R5 ;  /* 0x0000000100007824 */ /* 0x004fce00078e0a05 */
.L_x_1813:
[----:B------:R-:W-:Y:S01]  /*23440*/  BSSY B1, `(.L_x_1814) ;  /* 0x0000039000017945 */ /* 0x000fe20003800000 */
[----:B------:R-:W-:Y:S02]  /*23450*/  SEL R33, R8, RZ, !P0 ;  /* 0x000000ff08217207 */ /* 0x000fe40004000000 */
[----:B------:R-:W-:Y:S02]  /*23460*/  SEL R28, R28, RZ, !P0 ;  /* 0x000000ff1c1c7207 */ /* 0x000fe40004000000 */
[----:B-1---5:R-:W-:Y:S01]  /*23470*/  SHF.R.S32.HI R24, RZ, 0x1f, R15 ;  /* 0x0000001fff187819 */ /* 0x022fe2000001140f */
[----:B------:R-:W-:Y:S06]  /*23480*/  @P3 BRA `(.L_x_1815) ;  /* 0x0000000000d03947 */ /* 0x000fec0003800000 */
[----:B0-----:R-:W2:Y:S01]  /*23490*/  LDL R3, [R1+0x14] ;  /* 0x0000140001037983 */ /* 0x001ea20000100800 */
[----:B------:R-:W0:Y:S02]  /*234a0*/  LDC R37, c[0x0][0xbe8] ;  /* 0x0002fa00ff257b82 */ /* 0x000e240000000800 */
[----:B0-----:R-:W-:Y:S01]  /*234b0*/  IMAD R2, R0, R37, RZ ;  /* 0x0000002500027224 */ /* 0x001fe200078e02ff */
[----:B--2---:R-:W-:-:S04]  /*234c0*/  IADD3 R35, R3, -0x80, R35 ;  /* 0xffffff8003237810 */ /* 0x004fc80007ffe023 */
[----:B------:R-:W-:-:S13]  /*234d0*/  ISETP.GE.AND P0, PT, R35, R2, PT ;  /* 0x000000022300720c */ /* 0x000fda0003f06270 */
[----:B------:R-:W-:Y:S05]  /*234e0*/  @P0 BRA `(.L_x_1815) ;  /* 0x0000000000b80947 */ /* 0x000fea0003800000 */
[----:B------:R-:W2:Y:S01]  /*234f0*/  LDL R12, [R1+0x40] ;  /* 0x00004000010c7983 */ /* 0x000ea20000100800 */
[----:B------:R-:W-:Y:S01]  /*23500*/  IMAD.MOV.U32 R20, RZ, RZ, 0x9b8 ;  /* 0x000009b8ff147424 */ /* 0x000fe200078e00ff */
[----:B------:R-:W-:Y:S01]  /*23510*/  ISETP.GT.AND P0, PT, R7, 0x1, PT ;  /* 0x000000010700780c */ /* 0x000fe20003f04270 */
[----:B------:R-:W0:Y:S01]  /*23520*/  LDC.64 R8, c[0x0][0xba8] ;  /* 0x0002ea00ff087b82 */ /* 0x000e220000000a00 */
[----:B------:R-:W3:Y:S01]  /*23530*/  LDL.LU R30, [R1+0x68] ;  /* 0x00006800011e7983 */ /* 0x000ee20000300800 */
[----:B------:R-:W-:Y:S01]  /*23540*/  ISETP.NE.AND P1, PT, R37, 0x1, PT ;  /* 0x000000012500780c */ /* 0x000fe20003f25270 */
[----:B------:R-:W-:Y:S01]  /*23550*/  IMAD.MOV.U32 R21, RZ, RZ, R35 ;  /* 0x000000ffff157224 */ /* 0x000fe200078e0023 */
[----:B------:R-:W-:Y:S01]  /*23560*/  SEL R20, R20, 0x978, P0 ;  /* 0x0000097814147807 */ /* 0x000fe20000000000 */
[----:B------:R-:W-:-:S03]  /*23570*/  ULDC.64 UR4, c[0x0][0x208] ;  /* 0x0000820000047ab9 */ /* 0x000fc60000000a00 */
[----:B------:R-:W1:Y:S08]  /*23580*/  LDC.64 R2, c[0x0][R20+0x220] ;  /* 0x0000880014027b82 */ /* 0x000e700000000a00 */
[----:B------:R-:W2:Y:S08]  /*23590*/  LDC.64 R10, c[0x0][R20+0x218] ;  /* 0x00008600140a7b82 */ /* 0x000eb00000000a00 */
[----:B------:R-:W4:Y:S08]  /*235a0*/  LDC.64 R4, c[0x0][R20+0x228] ;  /* 0x00008a0014047b82 */ /* 0x000f300000000a00 */
[----:B------:R-:W5:Y:S08]  /*235b0*/  @P1 LDC R14, c[0x0][0xbec] ;  /* 0x0002fb00ff0e1b82 */ /* 0x000f700000000800 */
[----:B------:R-:W4:Y:S08]  /*235c0*/  LDC.64 R6, c[0x0][R20+0x210] ;  /* 0x0000840014067b82 */ /* 0x000f300000000a00 */
[----:B------:R-:W4:Y:S01]  /*235d0*/  @P1 LDC R31, c[0x0][0xbf0] ;  /* 0x0002fc00ff1f1b82 */ /* 0x000f220000000800 */
[----:B-----5:R-:W-:-:S07]  /*235e0*/  @P1 IMAD.HI.U32 R14, R35, R14, RZ ;  /* 0x0000000e230e1227 */ /* 0x020fce00078e00ff */
[----:B0-----:R-:W0:Y:S01]  /*235f0*/  @!P0 LDC R8, c[0x0][0xb50] ;  /* 0x0002d400ff088b82 */ /* 0x001e220000000800 */
[----:B-1----:R-:W-:-:S07]  /*23600*/  IMAD R3, R3, R33, RZ ;  /* 0x0000002103037224 */ /* 0x002fce00078e02ff */
[----:B------:R-:W1:Y:S01]  /*23610*/  @!P0 LDC R9, c[0x0][0xb54] ;  /* 0x0002d500ff098b82 */ /* 0x000e620000000800 */
[----:B----4-:R-:W-:Y:S01]  /*23620*/  @P1 SHF.R.U32.HI R21, RZ, R31, R14 ;  /* 0x0000001fff151219 */ /* 0x010fe2000001160e */
[----:B------:R-:W-:Y:S02]  /*23630*/  IMAD R31, R2, R28, R3 ;  /* 0x0000001c021f7224 */ /* 0x000fe400078e0203 */
[-C--:B--2---:R-:W-:Y:S02]  /*23640*/  IMAD R29, R11, R12.reuse, RZ ;  /* 0x0000000c0b1d7224 */ /* 0x084fe400078e02ff */
[----:B------:R-:W-:Y:S01]  /*23650*/  IMAD.WIDE.U32 R10, R10, R12, RZ ;  /* 0x0000000c0a0a7225 */ /* 0x000fe200078e00ff */
[----:B---3--:R-:W-:-:S03]  /*23660*/  SEL R3, R30, RZ, P0 ;  /* 0x000000ff1e037207 */ /* 0x008fc60000000000 */
[----:B------:R-:W-:-:S04]  /*23670*/  IMAD.WIDE.U32 R12, R2, R33, RZ ;  /* 0x00000021020c7225 */ /* 0x000fc800078e00ff */
[----:B------:R-:W-:Y:S01]  /*23680*/  IMAD.IADD R29, R11, 0x1, R29 ;  /* 0x000000010b1d7824 */ /* 0x000fe200078e021d */
[----:B------:R-:W-:Y:S01]  /*23690*/  IADD3 R10, P1, P3, R12, R10, R15 ;  /* 0x0000000a0c0a7210 */ /* 0x000fe20007b3e00f */
[----:B------:R-:W-:Y:S02]  /*236a0*/  IMAD.MOV R2, RZ, RZ, -R21 ;  /* 0x000000ffff027224 */ /* 0x000fe400078e0a15 */
[----:B------:R-:W-:Y:S02]  /*236b0*/  IMAD.IADD R31, R13, 0x1, R31 ;  /* 0x000000010d1f7824 */ /* 0x000fe400078e021f */
        /* <DEDUP_REMOVED lines=12> */
[----:B0-----:R-:W-:Y:S01]  /*23780*/  LEA R8, P0, R4, R8, 0x2 ;  /* 0x0000000804087211 */ /* 0x001fe200078010ff */
[----:B------:R-:W-:Y:S02]  /*23790*/  IMAD.MOV.U32 R3, RZ, RZ, -0x800000 ;  /* 0xff800000ff037424 */ /* 0x000fe400078e00ff */
[----:B------:R-:W-:-:S05]  /*237a0*/  IMAD.IADD R2, R5, 0x1, R11 ;  /* 0x0000000105027824 */ /* 0x000fca00078e020b */
[----:B-1----:R-:W-:-:S05]  /*237b0*/  LEA.HI.X R9, R4, R9, R2, 0x2, P0 ;  /* 0x0000000904097211 */ /* 0x002fca00000f1402 */
[----:B------:R1:W-:Y:S02]  /*237c0*/  STG.E desc[UR4][R8.64], R3 ;  /* 0x0000000308007986 */ /* 0x0003e4000c101904 */
.L_x_1815:
[----:B------:R-:W-:Y:S05]  /*237d0*/  BSYNC B1 ;  /* 0x0000000000017941 */ /* 0x000fea0003800000 */
.L_x_1814:
[----:B------:R-:W-:Y:S05]  /*237e0*/  @P2 BRA `(.L_x_1810) ;  /* 0x0000000800502947 */ /* 0x000fea0003800000 */
[----:B01----:R-:W2:Y:S01]  /*237f0*/  LDL.LU R3, [R1+0x40] ;  /* 0x0000400001037983 */ /* 0x003ea20000300800 */
[----:B------:R-:W-:Y:S01]  /*23800*/  ULDC.64 UR4, c[0x0][0xaa0] ;  /* 0x0002a80000047ab9 */ /* 0x000fe20000000a00 */
[----:B------:R-:W0:Y:S01]  /*23810*/  LDC R11, c[0x0][0xbe8] ;  /* 0x0002fa00ff0b7b82 */ /* 0x000e220000000800 */
[----:B------:R-:W-:Y:S01]  /*23820*/  ULDC.64 UR6, c[0x0][0xaf0] ;  /* 0x0002bc0000067ab9 */ /* 0x000fe20000000a00 */
[----:B------:R-:W3:Y:S04]  /*23830*/  LDL.LU R2, [R1+0x14] ;  /* 0x0000140001027983 */ /* 0x000ee80000300800 */
[----:B------:R-:W4:Y:S04]  /*23840*/  LDL R4, [R1+0x44] ;  /* 0x0000440001047983 */ /* 0x000f280000100800 */
[----:B------:R1:W5:Y:S04]  /*23850*/  LDL R29, [R1+0x64] ;  /* 0x00006400011d7983 */ /* 0x0003680000100800 */
[----:B------:R1:W5:Y:S04]  /*23860*/  LDL R21, [R1+0xc] ;  /* 0x00000c0001157983 */ /* 0x0003680000100800 */
[----:B------:R1:W5:Y:S04]  /*23870*/  LDL R14, [R1+0x10] ;  /* 0x00001000010e7983 */ /* 0x0003680000100800 */
[----:B------:R1:W5:Y:S01]  /*23880*/  LDL R20, [R1+0x60] ;  /* 0x0000600001147983 */ /* 0x0003620000100800 */
[----:B0-----:R-:W-:-:S13]  /*23890*/  ISETP.NE.AND P0, PT, R11, 0x1, PT ;  /* 0x000000010b00780c */ /* 0x001fda0003f05270 */
[----:B------:R-:W0:Y:S08]  /*238a0*/  @P0 LDC R6, c[0x0][0xbec] ;  /* 0x0002fb00ff060b82 */ /* 0x000e300000000800 */
[----:B------:R-:W1:Y:S01]  /*238b0*/  @P0 LDC R7, c[0x0][0xbf0] ;  /* 0x0002fc00ff070b82 */ /* 0x000e620000000800 */
[----:B------:R-:W-:Y:S01]  /*238c0*/  BSSY B1, `(.L_x_1816) ;  /* 0x0000041000017945 */ /* 0x000fe20003800000 */
[----:B--2---:R-:W-:-:S02]  /*238d0*/  IMAD.MOV.U32 R10, RZ, RZ, R3 ;  /* 0x000000ffff0a7224 */ /* 0x004fc400078e0003 */
[----:B---3--:R-:W-:Y:S02]  /*238e0*/  IMAD.MOV.U32 R8, RZ, RZ, R2 ;  /* 0x000000ffff087224 */ /* 0x008fe400078e0002 */
[----:B------:R-:W-:Y:S02]  /*238f0*/  IMAD R2, R24, UR4, RZ ;  /* 0x0000000418027c24 */ /* 0x000fe4000f8e02ff */
[----:B------:R2:W5:Y:S01]  /*23900*/  LDL R24, [R1+0x48] ;  /* 0x0000480001187983 */ /* 0x0005620000100800 */
[----:B----4-:R-:W-:Y:S02]  /*23910*/  IMAD R4, R4, 0x20, R23 ;  /* 0x0000002004047824 */ /* 0x010fe400078e0217 */
[C---:B------:R-:W-:Y:S02]  /*23920*/  IMAD R5, R15.reuse, UR5, R2 ;  /* 0x000000050f057c24 */ /* 0x040fe4000f8e0202 */
[----:B------:R-:W-:Y:S01]  /*23930*/  IMAD.WIDE.U32 R2, R15, UR4, RZ ;  /* 0x000000040f027c25 */ /* 0x000fe2000f8e00ff */
[----:B------:R-:W-:-:S03]  /*23940*/  ULDC.64 UR4, c[0x0][0xae8] ;  /* 0x0002ba0000047ab9 */ /* 0x000fc60000000a00 */
[----:B------:R-:W-:Y:S02]  /*23950*/  IMAD.IADD R9, R8, 0x1, R4 ;  /* 0x0000000108097824 */ /* 0x000fe400078e0204 */
[----:B------:R-:W-:Y:S02]  /*23960*/  IMAD.IADD R3, R3, 0x1, R5 ;  /* 0x0000000103037824 */ /* 0x000fe400078e0205 */
[----:B0-----:R-:W-:-:S04]  /*23970*/  @P0 IMAD.HI.U32 R4, R9, R6, RZ ;  /* 0x0000000609040227 */ /* 0x001fc800078e00ff */
[----:B------:R-:W-:-:S04]  /*23980*/  IMAD.WIDE.U32 R2, R10, UR4, R2 ;  /* 0x000000040a027c25 */ /* 0x000fc8000f8e0002 */
[----:B------:R-:W-:Y:S01]  /*23990*/  IMAD.MOV.U32 R5, RZ, RZ, R9 ;  /* 0x000000ffff057224 */ /* 0x000fe200078e0009 */
[----:B-1----:R-:W-:Y:S01]  /*239a0*/  @P0 SHF.R.U32.HI R5, RZ, R7, R4 ;  /* 0x00000007ff050219 */ /* 0x002fe20000011604 */
[----:B------:R-:W-:Y:S02]  /*239b0*/  IMAD R6, R28, UR6, RZ ;  /* 0x000000061c067c24 */ /* 0x000fe4000f8e02ff */
[----:B------:R-:W-:Y:S01]  /*239c0*/  IMAD R3, R10, UR5, R3 ;  /* 0x000000050a037c24 */ /* 0x000fe2000f8e0203 */
[----:B------:R-:W-:Y:S01]  /*239d0*/  SHF.R.S32.HI R4, RZ, 0x1f, R5 ;  /* 0x0000001fff047819 */ /* 0x000fe20000011405 */
[C---:B------:R-:W-:Y:S01]  /*239e0*/  IMAD R7, R33.reuse, UR7, R6 ;  /* 0x0000000721077c24 */ /* 0x040fe2000f8e0206 */
[----:B------:R-:W-:Y:S01]  /*239f0*/  ULDC.64 UR4, c[0x0][0xae0] ;  /* 0x0002b80000047ab9 */ /* 0x000fe20000000a00 */
[----:B------:R-:W-:-:S04]  /*23a00*/  IMAD.WIDE.U32 R2, R33, UR6, R2 ;  /* 0x0000000621027c25 */ /* 0x000fc8000f8e0002 */
[----:B------:R-:W-:Y:S02]  /*23a10*/  IMAD.MOV R6, RZ, RZ, -R5 ;  /* 0x000000ffff067224 */ /* 0x000fe400078e0a05 */
[----:B------:R-:W-:Y:S02]  /*23a20*/  IMAD.IADD R3, R3, 0x1, R7 ;  /* 0x0000000103037824 */ /* 0x000fe400078e0207 */
        /* <DEDUP_REMOVED lines=8> */
[----:B------:R-:W-:Y:S02]  /*23ab0*/  IMAD.IADD R12, R23, 0x1, R8 ;  /* 0x00000001170c7824 */ /* 0x000fe400078e0208 */
[----:B------:R-:W-:Y:S02]  /*23ac0*/  IMAD R13, R0, R11, RZ ;  /* 0x0000000b000d7224 */ /* 0x000fe400078e02ff */
[C---:B------:R-:W-:Y:S02]  /*23ad0*/  IMAD R5, R7.reuse, UR5, R4 ;  /* 0x0000000507057c24 */ /* 0x040fe4000f8e0204 */
[----:B------:R-:W-:Y:S01]  /*23ae0*/  IMAD.WIDE.U32 R2, R7, UR4, R2 ;  /* 0x0000000407027c25 */ /* 0x000fe2000f8e0002 */
[----:B------:R-:W-:Y:S01]  /*23af0*/  ISETP.GE.AND P2, PT, R12, R13, PT ;  /* 0x0000000d0c00720c */ /* 0x000fe20003f46270 */
[----:B------:R-:W-:-:S02]  /*23b00*/  ULDC.64 UR4, c[0x0][0xa80] ;  /* 0x0002a00000047ab9 */ /* 0x000fc40000000a00 */
[----:B------:R-:W-:Y:S01]  /*23b10*/  IMAD.IADD R3, R3, 0x1, R5 ;  /* 0x0000000103037824 */ /* 0x000fe200078e0205 */
[----:B------:R-:W-:Y:S01]  /*23b20*/  LEA R10, P3, R2, UR4, 0x1 ;  /* 0x00000004020a7c11 */ /* 0x000fe2000f8608ff */
[----:B------:R-:W-:-:S03]  /*23b30*/  VIADD R0, R12, 0x20 ;  /* 0x000000200c007836 */ /* 0x000fc60000000000 */
[----:B------:R-:W-:Y:S02]  /*23b40*/  LEA.HI.X R11, R2, UR5, R3, 0x1, P3 ;  /* 0x00000005020b7c11 */ /* 0x000fe400098f0c03 */
[-C--:B------:R-:W-:Y:S01]  /*23b50*/  ISETP.GE.AND P1, PT, R0, R13.reuse, PT ;  /* 0x0000000d0000720c */ /* 0x080fe20003f26270 */
[----:B------:R-:W-:Y:S01]  /*23b60*/  VIADD R0, R12, 0x40 ;  /* 0x000000400c007836 */ /* 0x000fe20000000000 */
[----:B------:R2:W0:Y:S04]  /*23b70*/  SHFL.IDX PT, R8, R10, RZ, 0x181f ;  /* 0x00181fff0a087589 */ /* 0x00042800000e0000 */
[----:B------:R2:W1:Y:S01]  /*23b80*/  SHFL.IDX PT, R9, R11, RZ, 0x181f ;  /* 0x00181fff0b097589 */ /* 0x00046200000e0000 */
[----:B------:R-:W-:Y:S01]  /*23b90*/  ISETP.GE.AND P0, PT, R0, R13, PT ;  /* 0x0000000d0000720c */ /* 0x000fe20003f06270 */
[----:B------:R-:W-:-:S12]  /*23ba0*/  @P2 BRA `(.L_x_1817) ;  /* 0x0000000000482947 */ /* 0x000fd80003800000 */
[----:B------:R-:W-:Y:S01]  /*23bb0*/  ULDC UR4, c[0x0][0xac8] ;  /* 0x0002b20000047ab9 */ /* 0x000fe20000000800 */
[----:B------:R-:W-:Y:S01]  /*23bc0*/  ULDC.64 UR6, c[0x0][0x208] ;  /* 0x0000820000067ab9 */ /* 0x000fe20000000a00 */
[----:B------:R-:W-:Y:S02]  /*23bd0*/  ISETP.GE.AND P5, PT, R18, UR4, PT ;  /* 0x0000000412007c0c */ /* 0x000fe4000bfa6270 */
[----:B-----5:R-:W-:Y:S02]  /*23be0*/  ISETP.GE.AND P3, PT, R21, UR4, PT ;  /* 0x0000000415007c0c */ /* 0x020fe4000bf66270 */
[----:B------:R-:W-:Y:S02]  /*23bf0*/  ISETP.GE.AND P2, PT, R14, UR4, PT ;  /* 0x000000040e007c0c */ /* 0x000fe4000bf46270 */
[----:B------:R-:W-:-:S07]  /*23c00*/  ISETP.GE.AND P4, PT, R226, UR4, PT ;  /* 0x00000004e2007c0c */ /* 0x000fce000bf86270 */
[----:B0-----:R-:W-:-:S04]  /*23c10*/  @!P5 LEA R6, P6, R18, R8, 0x1 ;  /* 0x000000081206d211 */ /* 0x001fc800078c08ff */
[-C--:B-1----:R-:W-:Y:S02]  /*23c20*/  @!P5 LEA.HI.X R7, R18, R9.reuse, R19, 0x1, P6 ;  /* 0x000000091207d211 */ /* 0x082fe400030f0c13 */
[CC--:B------:R-:W-:Y:S01]  /*23c30*/  @!P3 LEA R4, P6, R21.reuse, R8.reuse, 0x1 ;  /* 0x000000081504b211 */ /* 0x0c0fe200078c08ff */
[----:B------:R-:W-:Y:S02]  /*23c40*/  @!P4 IMAD.SHL.U32 R15, R24, 0x8, RZ ;  /* 0x00000008180fc824 */ /* 0x000fe400078e00ff */
[----:B------:R3:W-:Y:S01]  /*23c50*/  @!P5 ST.E.128 desc[UR6][R6.64], RZ ;  /* 0x000000ff0600d985 */ /* 0x0007e2000c101d06 */
[----:B------:R-:W-:Y:S02]  /*23c60*/  @!P3 LEA.HI.X R5, R21, R9, R29, 0x1, P6 ;  /* 0x000000091505b211 */ /* 0x000fe400030f0c1d */
[----:B------:R-:W-:-:S04]  /*23c70*/  @!P2 LEA R2, P6, R14, R8, 0x1 ;  /* 0x000000080e02a211 */ /* 0x000fc800078c08ff */
[----:B------:R-:W-:Y:S01]  /*23c80*/  @!P2 LEA.HI.X R3, R14, R9, R20, 0x1, P6 ;  /* 0x000000090e03a211 */ /* 0x000fe200030f0c14 */
[----:B------:R-:W-:-:S05]  /*23c90*/  @!P4 IMAD.WIDE R8, R15, 0x2, R8 ;  /* 0x000000020f08c825 */ /* 0x000fca00078e0208 */
[----:B------:R3:W-:Y:S04]  /*23ca0*/  @!P4 ST.E.128 desc[UR6][R8.64], RZ ;  /* 0x000000ff0800c985 */ /* 0x0007e8000c101d06 */
[----:B------:R3:W-:Y:S04]  /*23cb0*/  @!P3 ST.E.128 desc[UR6][R4.64], RZ ;  /* 0x000000ff0400b985 */ /* 0x0007e8000c101d06 */
[----:B------:R3:W-:Y:S02]  /*23cc0*/  @!P2 ST.E.128 desc[UR6][R2.64], RZ ;  /* 0x000000ff0200a985 */ /* 0x0007e4000c101d06 */
.L_x_1817:
[----:B------:R-:W-:Y:S05]  /*23cd0*/  BSYNC B1 ;  /* 0x0000000000017941 */ /* 0x000fea0003800000 */
.L_x_1816:
[----:B-1-3--:R1:W3:Y:S01]  /*23ce0*/  SHFL.IDX PT, R9, R11, 0x1, 0x181f ;  /* 0x00381f000b097f89 */ /* 0x00a2e200000e0000 */
[----:B------:R-:W-:Y:S03]  /*23cf0*/  BSSY B1, `(.L_x_1818) ;  /* 0x0000015000017945 */ /* 0x000fe60003800000 */
[----:B0-----:R1:W0:Y:S01]  /*23d00*/  SHFL.IDX PT, R8, R10, 0x1, 0x181f ;  /* 0x00381f000a087f89 */ /* 0x00122200000e0000 */
[----:B------:R-:W-:Y:S05]  /*23d10*/  @P1 BRA `(.L_x_1819) ;  /* 0x0000000000481947 */ /* 0x000fea0003800000 */
[----:B------:R-:W-:Y:S01]  /*23d20*/  ULDC UR4, c[0x0][0xac8] ;  /* 0x0002b20000047ab9 */ /* 0x000fe20000000800 */
[----:B------:R-:W-:Y:S01]  /*23d30*/  ULDC.64 UR6, c[0x0][0x208] ;  /* 0x0000820000067ab9 */ /* 0x000fe20000000a00 */
[----:B------:R-:W-:Y:S02]  /*23d40*/  ISETP.GE.AND P4, PT, R18, UR4, PT ;  /* 0x0000000412007c0c */ /* 0x000fe4000bf86270 */
[----:B-----5:R-:W-:Y:S02]  /*23d50*/  ISETP.GE.AND P2, PT, R21, UR4, PT ;  /* 0x0000000415007c0c */ /* 0x020fe4000bf46270 */
[----:B------:R-:W-:Y:S02]  /*23d60*/  ISETP.GE.AND P1, PT, R14, UR4, PT ;  /* 0x000000040e007c0c */ /* 0x000fe4000bf26270 */
[----:B------:R-:W-:-:S07]  /*23d70*/  ISETP.GE.AND P3, PT, R226, UR4, PT ;  /* 0x00000004e2007c0c */ /* 0x000fce000bf66270 */
[CC--:B0-----:R-:W-:Y:S02]  /*23d80*/  @!P4 LEA R6, P6, R18.reuse, R8.reuse, 0x1 ;  /* 0x000000081206c211 */ /* 0x0c1fe400078c08ff */
[CC--:B------:R-:W-:Y:S02]  /*23d90*/  @!P2 LEA R4, P5, R21.reuse, R8.reuse, 0x1 ;  /* 0x000000081504a211 */ /* 0x0c0fe400078a08ff */
[-C--:B---3--:R-:W-:Y:S02]  /*23da0*/  @!P4 LEA.HI.X R7, R18, R9.reuse, R19, 0x1, P6 ;  /* 0x000000091207c211 */ /* 0x088fe400030f0c13 */
[----:B------:R-:W-:Y:S01]  /*23db0*/  @!P1 LEA R2, P6, R14, R8, 0x1 ;  /* 0x000000080e029211 */ /* 0x000fe200078c08ff */
[----:B------:R-:W-:Y:S01]  /*23dc0*/  @!P3 IMAD.SHL.U32 R15, R24, 0x8, RZ ;  /* 0x00000008180fb824 */ /* 0x000fe200078e00ff */
[-C--:B------:R-:W-:Y:S01]  /*23dd0*/  @!P2 LEA.HI.X R5, R21, R9.reuse, R29, 0x1, P5 ;  /* 0x000000091505a211 */ /* 0x080fe200028f0c1d */
[----:B------:R4:W-:Y:S01]  /*23de0*/  @!P4 ST.E.128 desc[UR6][R6.64], RZ ;  /* 0x000000ff0600c985 */ /* 0x0009e2000c101d06 */
[----:B------:R-:W-:Y:S01]  /*23df0*/  @!P1 LEA.HI.X R3, R14, R9, R20, 0x1, P6 ;  /* 0x000000090e039211 */ /* 0x000fe200030f0c14 */
[----:B------:R-:W-:-:S05]  /*23e00*/  @!P3 IMAD.WIDE R8, R15, 0x2, R8 ;  /* 0x000000020f08b825 */ /* 0x000fca00078e0208 */
[----:B------:R4:W-:Y:S04]  /*23e10*/  @!P3 ST.E.128 desc[UR6][R8.64], RZ ;  /* 0x000000ff0800b985 */ /* 0x0009e8000c101d06 */
[----:B------:R4:W-:Y:S04]  /*23e20*/  @!P2 ST.E.128 desc[UR6][R4.64], RZ ;  /* 0x000000ff0400a985 */ /* 0x0009e8000c101d06 */
[----:B------:R4:W-:Y:S02]  /*23e30*/  @!P1 ST.E.128 desc[UR6][R2.64], RZ ;  /* 0x000000ff02009985 */ /* 0x0009e4000c101d06 */
.L_x_1819:
[----:B------:R-:W-:Y:S05]  /*23e40*/  BSYNC B1 ;  /* 0x0000000000017941 */ /* 0x000fea0003800000 */
.L_x_1818:
[----:B---34-:R3:W4:Y:S01]  /*23e50*/  SHFL.IDX PT, R9, R11, 0x2, 0x181f ;  /* 0x00581f000b097f89 */ /* 0x01872200000e0000 */
        /* <DEDUP_REMOVED lines=9> */
[-C--:B0-----:R-:W-:Y:S02]  /*23ef0*/  @!P3 LEA R6, P0, R18, R8.reuse, 0x1 ;  /* 0x000000081206b211 */ /* 0x081fe400078008ff */
[CC--:B------:R-:W-:Y:S02]  /*23f00*/  @!P5 LEA R4, P1, R21.reuse, R8.reuse, 0x1 ;  /* 0x000000081504d211 */ /* 0x0c0fe400078208ff */
[----:B------:R-:W-:Y:S02]  /*23f10*/  @!P6 LEA R2, P2, R14, R8, 0x1 ;  /* 0x000000080e02e211 */ /* 0x000fe400078408ff */
[----:B------:R-:W-:Y:S01]  /*23f20*/  @!P4 IMAD.SHL.U32 R15, R24, 0x8, RZ ;  /* 0x00000008180fc824 */ /* 0x000fe200078e00ff */
[-C--:B----4-:R-:W-:Y:S02]  /*23f30*/  @!P3 LEA.HI.X R7, R18, R9.reuse, R19, 0x1, P0 ;  /* 0x000000091207b211 */ /* 0x090fe400000f0c13 */
[-C--:B------:R-:W-:Y:S02]  /*23f40*/  @!P5 LEA.HI.X R5, R21, R9.reuse, R29, 0x1, P1 ;  /* 0x000000091505d211 */ /* 0x080fe400008f0c1d */
[----:B------:R-:W-:Y:S01]  /*23f50*/  @!P6 LEA.HI.X R3, R14, R9, R20, 0x1, P2 ;  /* 0x000000090e03e211 */ /* 0x000fe200010f0c14 */
[----:B------:R-:W-:Y:S01]  /*23f60*/  @!P4 IMAD.WIDE R8, R15, 0x2, R8 ;  /* 0x000000020f08c825 */ /* 0x000fe200078e0208 */
[----:B------:R0:W-:Y:S04]  /*23f70*/  @!P3 ST.E.128 desc[UR6][R6.64], RZ ;  /* 0x000000ff0600b985 */ /* 0x0001e8000c101d06 */
[----:B------:R0:W-:Y:S04]  /*23f80*/  @!P4 ST.E.128 desc[UR6][R8.64], RZ ;  /* 0x000000ff0800c985 */ /* 0x0001e8000c101d06 */
[----:B------:R0:W-:Y:S04]  /*23f90*/  @!P5 ST.E.128 desc[UR6][R4.64], RZ ;  /* 0x000000ff0400d985 */ /* 0x0001e8000c101d06 */
[----:B------:R0:W-:Y:S02]  /*23fa0*/  @!P6 ST.E.128 desc[UR6][R2.64], RZ ;  /* 0x000000ff0200e985 */ /* 0x0001e4000c101d06 */
.L_x_1821:
[----:B------:R-:W-:Y:S05]  /*23fb0*/  BSYNC B1 ;  /* 0x0000000000017941 */ /* 0x000fea0003800000 */
.L_x_1820:
[----:B------:R-:W-:Y:S01]  /*23fc0*/  VIADD R0, R12, 0x60 ;  /* 0x000000600c007836 */ /* 0x000fe20000000000 */
[----:B0---4-:R0:W4:Y:S04]  /*23fd0*/  SHFL.IDX PT, R9, R11, 0x3, 0x181f ;  /* 0x00781f000b097f89 */ /* 0x01112800000e0000 */
[----:B------:R-:W-:Y:S01]  /*23fe0*/  ISETP.GE.AND P0, PT, R0, R13, PT ;  /* 0x0000000d0000720c */ /* 0x000fe20003f06270 */
[----:B------:R0:W0:-:S12]  /*23ff0*/  SHFL.IDX PT, R8, R10, 0x3, 0x181f ;  /* 0x00781f000a087f89 */ /* 0x00001800000e0000 */
        /* <DEDUP_REMOVED lines=10> */
[----:B-123--:R-:W-:Y:S01]  /*240a0*/  @!P4 IMAD.SHL.U32 R11, R24, 0x8, RZ ;  /* 0x00000008180bc824 */ /* 0x00efe200078e00ff */
        /* <DEDUP_REMOVED lines=8> */
.L_x_1810:
[----:B------:R-:W-:Y:S05]  /*24130*/  BSYNC B0 ;  /* 0x0000000000007941 */ /* 0x000fea0003800000 */
.L_x_1800:
[----:B------:R-:W-:Y:S02]  /*24140*/  ULDC UR4, c[0x0][0xc3c] ;  /* 0x00030f0000047ab9 */ /* 0x000fe40000000800 */
[----:B------:R-:W-:-:S13]  /*24150*/  ISETP.GE.AND P0, PT, R27, UR4, PT ;  /* 0x000000041b007c0c */ /* 0x000fda000bf06270 */
[----:B------:R-:W-:Y:S05]  /*24160*/  @!P0 BRA `(.L_x_1822) ;  /* 0xfffffdd400ec8947 */ /* 0x000fea000383ffff */
[----:B------:R-:W-:Y:S05]  /*24170*/  BRA `(.L_x_1526) ;  /* 0x000000a000a47947 */ /* 0x000fea0003800000 */
.L_x_1524:
        /* <DEDUP_REMOVED lines=20> */
.L_x_1823:
        /* <DEDUP_REMOVED lines=44> */
.L_x_1827:
        /* <DEDUP_REMOVED lines=40> */
.L_x_1825:
        /* <DEDUP_REMOVED lines=12> */
.L_x_1828:
        /* <DEDUP_REMOVED lines=63> */
.L_x_1829:
        /* <DEDUP_REMOVED lines=62> */
.L_x_1830:
[----:B01----:R-:W-:-:S05]  /*25090*/  LOP3.LUT R3, RZ, R2, RZ, 0x33, !PT ;  /* 0x00000002ff037212 */ /* 0x003fca00078e33ff */
[----:B------:R-:W-:-:S05]  /*250a0*/  IMAD.IADD R2, R4, 0x1, R3 ;  /* 0x0000000104027824 */ /* 0x000fca00078e0203 */
[----:B------:R1:W-:Y:S01]  /*250b0*/  STL [R1+0x4], R2 ;  /* 0x0000040201007387 */ /* 0x0003e20000100800 */
[----:B------:R-:W-:Y:S05]  /*250c0*/  BRA `(.L_x_1831) ;  /* 0x0000000000107947 */ /* 0x000fea0003800000 */
.L_x_1826:
[----:B------:R-:W-:Y:S01]  /*250d0*/  IMAD.U32 R2, RZ, RZ, UR6 ;  /* 0x00000006ff027e24 */ /* 0x000fe2000f8e00ff */
[----:B------:R0:W-:Y:S04]  /*250e0*/  STL [R1+0x4], RZ ;  /* 0x000004ff01007387 */ /* 0x0001e80000100800 */
[----:B------:R0:W-:Y:S04]  /*250f0*/  STL [R1+0x8], RZ ;  /* 0x000008ff01007387 */ /* 0x0001e80000100800 */
[----:B------:R0:W-:Y:S02]  /*25100*/  STL [R1], R2 ;  /* 0x0000000201007387 */ /* 0x0001e40000100800 */
.L_x_1831:
        /* <DEDUP_REMOVED lines=10> */
.L_x_1824:
        /* <DEDUP_REMOVED lines=8> */
[----:B------:R-:W3:Y:S01]  /*25230*/  S2UR UR5, SR_CgaCtaId ;  /* 0x00000000000579c3 */ /* 0x000ee20000008800 */
        /* <DEDUP_REMOVED lines=28> */
.L_x_2009:
[----:B--2---:R-:W2:Y:S01]  /*25400*/  LDL R14, [R1+0xc] ;  /* 0x00000c00010e7983 */ /* 0x004ea20000100800 */
[----:B------:R-:W-:Y:S05]  /*25410*/  YIELD ;  /* 0x0000000000007946 */ /* 0x000fea0003800000 */
[----:B------:R-:W-:Y:S01]  /*25420*/  ULDC.64 UR4, c[0x0][0xa28] ;  /* 0x00028a0000047ab9 */ /* 0x000fe20000000a00 */
[----:B-1----:R-:W-:Y:S02]  /*25430*/  CS2R R6, SRZ ;  /* 0x0000000000067805 */ /* 0x002fe4000001ff00 */
[----:B------:R-:W-:Y:S01]  /*25440*/  ISETP.NE.U32.AND P0, PT, RZ, UR4, PT ;  /* 0x00000004ff007c0c */ /* 0x000fe2000bf05070 */
[----:B------:R-:W1:Y:S01]  /*25450*/  LDC.64 R12, c[0x0][0xa00] ;  /* 0x00028000ff0c7b82 */ /* 0x000e620000000a00 */
[----:B------:R-:W-:Y:S01]  /*25460*/  ULDC.64 UR10, c[0x0][0x208] ;  /* 0x00008200000a7ab9 */ /* 0x000fe20000000a00 */
[----:B------:R-:W-:Y:S01]  /*25470*/  ULDC.64 UR6, c[0x0][0xa08] ;  /* 0x0002820000067ab9 */ /* 0x000fe20000000a00 */
[----:B------:R-:W-:Y:S01]  /*25480*/  ISETP.NE.AND.EX P0, PT, RZ, UR5, PT, P0 ;  /* 0x00000005ff007c0c */ /* 0x000fe2000bf05300 */
[----:B------:R-:W-:Y:S01]  /*25490*/  ULDC.64 UR4, c[0x0][0xa18] ;  /* 0x0002860000047ab9 */ /* 0x000fe20000000a00 */
[----:B------:R-:W-:-:S03]  /*254a0*/  ULDC.64 UR8, c[0x0][0xa10] ;  /* 0x0002840000087ab9 */ /* 0x000fc60000000a00 */
[----:B0-----:R-:W0:Y:S08]  /*254b0*/  LDC.64 R4, c[0x0][0xa08] ;  /* 0x00028200ff047b82 */ /* 0x001e300000000a00 */
[----:B------:R-:W2:Y:S02]  /*254c0*/  @P0 LDC.64 R2, c[0x0][0xa28] ;  /* 0x00028a00ff020b82 */ /* 0x000ea40000000a00 */
[----:B--2---:R-:W-:-:S05]  /*254d0*/  @P0 IMAD.WIDE R2, R14, 0x4, R2 ;  /* 0x000000040e020825 */ /* 0x004fca00078e0202 */
[----:B------:R2:W5:Y:S01]  /*254e0*/  @P0 LDG.E R6, desc[UR10][R2.64] ;  /* 0x0000000a02060981 */ /* 0x000562000c1e1900 */
[----:B------:R-:W-:Y:S01]  /*254f0*/  ISETP.NE.U32.AND P0, PT, RZ, UR4, PT ;  /* 0x00000004ff007c0c */ /* 0x000fe2000bf05070 */
[----:B-1----:R-:W-:Y:S01]  /*25500*/  IMAD.WIDE R12, R14, 0x4, R12 ;  /* 0x000000040e0c7825 */ /* 0x002fe200078e020c */
[----:B------:R-:W-:Y:S02]  /*25510*/  ISETP.NE.U32.AND P2, PT, RZ, UR6, PT ;  /* 0x00000006ff007c0c */ /* 0x000fe4000bf45070 */
[----:B------:R-:W-:Y:S01]  /*25520*/  ISETP.NE.AND.EX P0, PT, RZ, UR5, PT, P0 ;  /* 0x00000005ff007c0c */ /* 0x000fe2000bf05300 */
[----:B------:R-:W-:Y:S01]  /*25530*/  ULDC.64 UR4, c[0x0][0xa00] ;  /* 0x0002800000047ab9 */ /* 0x000fe20000000a00 */
[----:B------:R-:W-:Y:S01]  /*25540*/  ISETP.NE.U32.AND P4, PT, RZ, UR8, PT ;  /* 0x00000008ff007c0c */ /* 0x000fe2000bf85070 */
[----:B------:R-:W-:Y:S01]  /*25550*/  IMAD.MOV.U32 R8, RZ, RZ, RZ ;  /* 0x000000ffff087224 */ /* 0x000fe200078e00ff */
[----:B------:R-:W-:Y:S01]  /*25560*/  ISETP.NE.U32.AND P1, PT, RZ, UR4, PT ;  /* 0x00000004ff007c0c */ /* 0x000fe2000bf25070 */
[----:B--2---:R-:W1:Y:S01]  /*25570*/  LDC.64 R2, c[0x0][0xa10] ;  /* 0x00028400ff027b82 */ /* 0x004e620000000a00 */
[----:B------:R-:W-:-:S02]  /*25580*/  IMAD.MOV.U32 R0, RZ, RZ, RZ ;  /* 0x000000ffff007224 */ /* 0x000fc400078e00ff */
[----:B------:R-:W-:Y:S01]  /*25590*/  ISETP.NE.AND.EX P3, PT, RZ, UR5, PT, P1 ;  /* 0x00000005ff007c0c */ /* 0x000fe2000bf65310 */
[----:B0-----:R-:W-:-:S04]  /*255a0*/  IMAD.WIDE R4, R14, 0x4, R4 ;  /* 0x000000040e047825 */ /* 0x001fc800078e0204 */
[----:B------:R-:W0:Y:S01]  /*255b0*/  @P0 LDC.64 R10, c[0x0][0xa18] ;  /* 0x00028600ff0a0b82 */ /* 0x000e220000000a00 */
[----:B------:R-:W-:Y:S01]  /*255c0*/  ULDC UR4, c[0x0][0x288] ;  /* 0x0000a20000047ab9 */ /* 0x000fe20000000800 */
[----:B------:R-:W-:Y:S02]  /*255d0*/  ISETP.NE.AND.EX P1, PT, RZ, UR7, PT, P2 ;  /* 0x00000007ff007c0c */ /* 0x000fe4000bf25320 */
[----:B------:R-:W-:-:S04]  /*255e0*/  ISETP.NE.AND.EX P2, PT, RZ, UR9, PT, P4 ;  /* 0x00000009ff007c0c */ /* 0x000fc8000bf45340 */
[----:B------:R-:W2:Y:S07]  /*255f0*/  @P3 LDG.E R7, desc[UR10][R12.64] ;  /* 0x0000000a0c073981 */ /* 0x000eae000c1e1900 */
[----:B------:R3:W5:Y:S01]  /*25600*/  @P1 LDG.E R8, desc[UR10][R4.64] ;  /* 0x0000000a04081981 */ /* 0x000762000c1e1900 */
[----:B-1----:R-:W-:-:S05]  /*25610*/  IMAD.WIDE R2, R14, 0x4, R2 ;  /* 0x000000040e027825 */ /* 0x002fca00078e0202 */
[----:B------:R3:W5:Y:S01]  /*25620*/  @P2 LDG.E R0, desc[UR10][R2.64] ;  /* 0x0000000a02002981 */ /* 0x000762000c1e1900 */
[----:B0-----:R-:W-:-:S03]  /*25630*/  @P0 IMAD.WIDE R10, R14, 0x4, R10 ;  /* 0x000000040e0a0825 */ /* 0x001fc600078e020a */
[----:B--2---:R0:W-:Y:S02]  /*25640*/  STL [R1+0x48], R7 ;  /* 0x0000480701007387 */ /* 0x0041e40000100800 */
[----:B0-----:R-:W-:Y:S01]  /*25650*/  IMAD.U32 R7, RZ, RZ, UR4 ;  /* 0x00000004ff077e24 */ /* 0x001fe2000f8e00ff */
[----:B------:R-:W-:-:S05]  /*25660*/  ULDC.64 UR4, c[0x0][0x418] ;  /* 0x0001060000047ab9 */ /* 0x000fca0000000a00 */
[----:B------:R-:W2:Y:S01]  /*25670*/  @P0 LDG.E R7, desc[UR10][R10.64] ;  /* 0x0000000a0a070981 */ /* 0x000ea2000c1e1900 */
[----:B------:R-:W-:-:S03]  /*25680*/  UISETP.NE.U32.AND UP0, UPT, UR4, URZ, UPT ;  /* 0x0000003f0400728c */ /* 0x000fc6000bf05070 */
[----:B------:R-:W-:Y:S01]  /*25690*/  ULDC UR4, c[0x0][0x424] ;  /* 0x0001090000047ab9 */ /* 0x000fe20000000800 */
[----:B------:R-:W-:-:S03]  /*256a0*/  UISETP.NE.AND.EX UP0, UPT, UR5, URZ, UPT, UP0 ;  /* 0x0000003f0500728c */ /* 0x000fc6000bf05300 */
[----:B------:R-:W-:Y:S01]  /*256b0*/  ULDC UR5, c[0x0][0x2f0] ;  /* 0x0000bc0000057ab9 */ /* 0x000fe20000000800 */
[----:B------:R-:W-:Y:S01]  /*256c0*/  USEL UR4, UR4, 0x1, UP0 ;  /* 0x0000000104047887 */ /* 0x000fe20008000000 */
[----:B--2---:R0:W-:Y:S04]  /*256d0*/  STL [R1+0x3c], R7 ;  /* 0x00003c0701007387 */ /* 0x0041e80000100800 */
[----:B------:R3:W5:Y:S01]  /*256e0*/  LDL R15, [R1+0x3c] ;  /* 0x00003c00010f7983 */ /* 0x0007620000100800 */
[----:B------:R-:W-:-:S03]  /*256f0*/  UIMAD UR4, UR4, UR5, URZ ;  /* 0x00000005040472a4 */ /* 0x000fc6000f8e023f */
[----:B------:R-:W-:Y:S02]  /*25700*/  ULDC UR5, c[0x0][0x348] ;  /* 0x0000d20000057ab9 */ /* 0x000fe40000000800 */
[----:B------:R-:W-:Y:S02]  /*25710*/  IMAD.U32 R10, RZ, RZ, UR5 ;  /* 0x00000005ff0a7e24 */ /* 0x000fe4000f8e00ff */
[----:B0-----:R-:W-:Y:S01]  /*25720*/  IMAD.U32 R7, RZ, RZ, UR4 ;  /* 0x00000004ff077e24 */ /* 0x001fe2000f8e00ff */
[----:B---3--:R-:W-:Y:S06]  /*25730*/  @P0 BRA `(.L_x_1833) ;  /* 0x0000000000180947 */ /* 0x008fec0003800000 */
[----:B------:R-:W-:Y:S05]  /*25740*/  @!P3 BRA `(.L_x_1833) ;  /* 0x000000000014b947 */ /* 0x000fea0003800000 */
[----:B------:R-:W-:Y:S02]  /*25750*/  ULDC.64 UR4, c[0x0][0x208] ;  /* 0x0000820000047ab9 */ /* 0x000fe40000000a00 */
[----:B------:R-:W2:Y:S04]  /*25760*/  LDG.E R9, desc[UR4][R12.64] ;  /* 0x000000040c097981 */ /* 0x000ea8000c1e1900 */
[----:B------:R-:W2:Y:S02]  /*25770*/  LDG.E R12, desc[UR4][R12.64+0x4] ;  /* 0x000004040c0c7981 */ /* 0x000ea4000c1e1900 */
[----:B--2--5:R-:W-:-:S05]  /*25780*/  IMAD.IADD R15, R12, 0x1, -R9 ;  /* 0x000000010c0f7824 */ /* 0x024fca00078e0a09 */
[----:B------:R0:W-:Y:S02]  /*25790*/  STL [R1+0x3c], R15 ;  /* 0x00003c0f01007387 */ /* 0x0001e40000100800 */
.L_x_1833:
[----:B------:R-:W2:Y:S01]  /*257a0*/  LDL.LU R11, [R1+0x8] ;  /* 0x00000800010b7983 */ /* 0x000ea20000300800 */
[----:B-----5:R-:W-:Y:S01]  /*257b0*/  IMAD.IADD R8, R8, 0x1, R6 ;  /* 0x0000000108087824 */ /* 0x020fe200078e0206 */
[----:B------:R-:W-:Y:S02]  /*257c0*/  ULDC.64 UR4, c[0x0][0xa20] ;  /* 0x0002880000047ab9 */ /* 0x000fe40000000a00 */
[----:B------:R-:W-:Y:S02]  /*257d0*/  ISETP.NE.U32.AND P0, PT, RZ, UR4, PT ;  /* 0x00000004ff007c0c */ /* 0x000fe4000bf05070 */
[----:B------:R1:W-:Y:S02]  /*257e0*/  STL [R1+0x14], R8 ;  /* 0x0000140801007387 */ /* 0x0003e40000100800 */
[----:B------:R-:W-:Y:S02]  /*257f0*/  ISETP.NE.AND.EX P0, PT, RZ, UR5, PT, P0 ;  /* 0x00000005ff007c0c */ /* 0x000fe4000bf05300 */
[----:B--2---:R-:W-:-:S02]  /*25800*/  LOP3.LUT R17, R11, 0xff000000, RZ, 0xc0, !PT ;  /* 0xff0000000b117812 */ /* 0x004fc400078ec0ff */
[C---:B------:R-:W-:Y:S02]  /*25810*/  LOP3.LUT R9, R11.reuse, 0xff0000, RZ, 0xc0, !PT ;  /* 0x00ff00000b097812 */ /* 0x040fe400078ec0ff */
[----:B------:R-:W-:Y:S02]  /*25820*/  SHF.R.U32.HI R17, RZ, 0x8, R17 ;  /* 0x00000008ff117819 */ /* 0x000fe40000011611 */
[----:B------:R-:W-:Y:S02]  /*25830*/  LOP3.LUT R16, R11, 0xffff, RZ, 0xc0, !PT ;  /* 0x0000ffff0b107812 */ /* 0x000fe400078ec0ff */
[----:B------:R-:W-:-:S03]  /*25840*/  LEA.HI R17, R9, R17, RZ, 0x10 ;  /* 0x0000001109117211 */ /* 0x000fc600078f80ff */
[----:B-1----:R-:W-:Y:S05]  /*25850*/  @!P0 BRA `(.L_x_1834) ;  /* 0x0000000000148947 */ /* 0x002fea0003800000 */
[----:B------:R-:W1:Y:S01]  /*25860*/  LDC.64 R4, c[0x0][0xa20] ;  /* 0x00028800ff047b82 */ /* 0x000e620000000a00 */
[----:B------:R-:W-:Y:S01]  /*25870*/  ULDC.64 UR4, c[0x0][0x208] ;  /* 0x0000820000047ab9 */ /* 0x000fe20000000a00 */
[----:B-1----:R-:W-:-:S05]  /*25880*/  IMAD.WIDE R4, R14, 0x4, R4 ;  /* 0x000000040e047825 */ /* 0x002fca00078e0204 */
[----:B------:R1:W5:Y:S01]  /*25890*/  LDG.E R7, desc[UR4][R4.64] ;  /* 0x0000000404077981 */ /* 0x000362000c1e1900 */
[----:B------:R-:W-:Y:S05]  /*258a0*/  BRA `(.L_x_1835) ;  /* 0x0000000000147947 */ /* 0x000fea0003800000 */
.L_x_1834:
[----:B------:R-:W-:Y:S05]  /*258b0*/  @!P1 BRA `(.L_x_1835) ;  /* 0x0000000000109947 */ /* 0x000fea0003800000 */
[----:B------:R-:W-:Y:S02]  /*258c0*/  ULDC.64 UR4, c[0x0][0x208] ;  /* 0x0000820000047ab9 */ /* 0x000fe40000000a00 */
[----:B------:R-:W2:Y:S04]  /*258d0*/  LDG.E R7, desc[UR4][R4.64] ;  /* 0x0000000404077981 */ /* 0x000ea8000c1e1900 */
[----:B------:R-:W2:Y:S02]  /*258e0*/  LDG.E R4, desc[UR4][R4.64+0x4] ;  /* 0x0000040404047981 */ /* 0x000ea4000c1e1900 */
[----:B--2---:R-:W-:-:S07]  /*258f0*/  IMAD.IADD R7, R4, 0x1, -R7 ;  /* 0x0000000104077824 */ /* 0x004fce00078e0a07 */
.L_x_1835:
[----:B------:R-:W2:Y:S01]  /*25900*/  LDL.LU R8, [R1+0x4] ;  /* 0x0000040001087983 */ /* 0x000ea20000300800 */
[----:B------:R-:W-:-:S03]  /*25910*/  ULDC.64 UR4, c[0x0][0x208] ;  /* 0x0000820000047ab9 */ /* 0x000fc60000000a00 */
[----:B-1----:R-:W3:Y:S04]  /*25920*/  @P2 LDG.E R4, desc[UR4][R2.64] ;  /* 0x0000000402042981 */ /* 0x002ee8000c1e1900 */
[----:B------:R1:W3:Y:S01]  /*25930*/  @P2 LDG.E R2, desc[UR4][R2.64+0x4] ;  /* 0x0000040402022981 */ /* 0x0002e2000c1e1900 */
[----:B-----5:R-:W-:Y:S01]  /*25940*/  IMAD.IADD R9, R7, 0x1, -R6 ;  /* 0x0000000107097824 */ /* 0x020fe200078e0a06 */
[----:B-1----:R-:W1:Y:S02]  /*25950*/  LDC R3, c[0x0][0x448] ;  /* 0x00011200ff037b82 */ /* 0x002e640000000800 */
[----:B-1----:R-:W-:-:S13]  /*25960*/  ISETP.NE.AND P1, PT, R3, 0x1, PT ;  /* 0x000000010300780c */ /* 0x002fda0003f25270 */
[----:B------:R-:W1:Y:S08]  /*25970*/  @P1 LDC R3, c[0x0][0x44c] ;  /* 0x00011300ff031b82 */ /* 0x000e700000000800 */
[----:B------:R-:W4:Y:S01]  /*25980*/  @P1 LDC R5, c[0x0][0x450] ;  /* 0x00011400ff051b82 */ /* 0x000f220000000800 */
[----:B--2---:R-:W-:-:S04]  /*25990*/  IMAD.SHL.U32 R12, R8, 0x80, RZ ;  /* 0x00000080080c7824 */ /* 0x004fc800078e00ff */
[----:B------:R-:W-:Y:S01]  /*259a0*/  VIADD R7, R12, 0x7f ;  /* 0x0000007f0c077836 */ /* 0x000fe20000000000 */
[----:B------:R2:W-:Y:S01]  /*259b0*/  STL [R1+0x30], R12 ;  /* 0x0000300c01007387 */ /* 0x0005e20000100800 */
[----:B---3--:R-:W-:Y:S02]  /*259c0*/  @P2 IMAD.IADD R10, R2, 0x1, -R4 ;  /* 0x00000001020a2824 */ /* 0x008fe400078e0a04 */
[----:B-1----:R-:W-:-:S04]  /*259d0*/  @P1 IMAD.HI.U32 R2, R7, R3, RZ ;  /* 0x0000000307021227 */ /* 0x002fc800078e00ff */
[----:B------:R-:W-:Y:S01]  /*259e0*/  IMAD.IADD R6, R9, 0x1, R10 ;  /* 0x0000000109067824 */ /* 0x000fe200078e020a */
[----:B----4-:R-:W-:-:S03]  /*259f0*/  @P1 SHF.R.U32.HI R7, RZ, R5, R2 ;  /* 0x00000005ff071219 */ /* 0x010fc60000011602 */
[C---:B------:R-:W-:Y:S01]  /*25a00*/  VIADD R2, R6.reuse, 0x3f ;  /* 0x0000003f06027836 */ /* 0x040fe20000000000 */
[----:B------:R-:W-:-:S04]  /*25a10*/  IADD3 R21, R6, 0x1, -R15 ;  /* 0x0000000106157810 */ /* 0x000fc80007ffe80f */
[----:B------:R-:W-:Y:S01]  /*25a20*/  SHF.R.S32.HI R3, RZ, 0x1f, R2 ;  /* 0x0000001fff037819 */ /* 0x000fe20000011402 */
[----:B------:R-:W-:-:S03]  /*25a30*/  IMAD.IADD R7, R21, 0x1, R7 ;  /* 0x0000000115077824 */ /* 0x000fc600078e0207 */
[----:B------:R-:W-:Y:S02]  /*25a40*/  LEA.HI R4, R3, R2, RZ, 0x6 ;  /* 0x0000000203047211 */ /* 0x000fe400078f30ff */
[----:B------:R-:W1:Y:S02]  /*25a50*/  LDC.64 R2, c[0x0][0x9e0] ;  /* 0x00027800ff027b82 */ /* 0x000e640000000a00 */
[----:B------:R-:W-:-:S05]  /*25a60*/  SHF.R.S32.HI R11, RZ, 0x6, R4 ;  /* 0x00000006ff0b7819 */ /* 0x000fca0000011404 */
[----:B------:R2:W-:Y:S01]  /*25a70*/  STL [R1+0x5c], R11 ;  /* 0x00005c0b01007387 */ /* 0x0005e20000100800 */
[----:B-1----:R-:W-:Y:S01]  /*25a80*/  ISETP.GE.AND P3, PT, R3, 0x1, PT ;  /* 0x000000010300780c */ /* 0x002fe20003f66270 */
        /* <DEDUP_REMOVED lines=8> */
[----:B------:R-:W1:Y:S02]  /*25b10*/  @P0 LDC.64 R4, c[0x0][0x9e8] ;  /* 0x00027a00ff040b82 */ /* 0x000e640000000a00 */
[----:B-1----:R-:W-:-:S05]  /*25b20*/  @P0 IMAD.HI.U32 R4, R7, R4, RZ ;  /* 0x0000000407040227 */ /* 0x002fca00078e00ff */
[----:B------:R-:W-:-:S04]  /*25b30*/  @P0 SHF.R.U32.HI R7, RZ, R5, R4 ;  /* 0x00000005ff070219 */ /* 0x000fc80000011604 */
[----:B------:R-:W-:Y:S01]  /*25b40*/  LOP3.LUT R8, RZ, R7, RZ, 0x33, !PT ;  /* 0x00000007ff087212 */ /* 0x000fe200078e33ff */
[----:B------:R-:W-:Y:S06]  /*25b50*/  BRA `(.L_x_1839) ;  /* 0x0000000000107947 */ /* 0x000fec0003800000 */
.L_x_1838:
[----:B------:R-:W-:-:S13]  /*25b60*/  ISETP.NE.AND P0, PT, R3, 0x1, PT ;  /* 0x000000010300780c */ /* 0x000fda0003f05270 */
[----:B------:R-:W1:Y:S02]  /*25b70*/  @P0 LDC.64 R4, c[0x0][0x9e8] ;  /* 0x00027a00ff040b82 */ /* 0x000e640000000a00 */
[----:B-1----:R-:W-:-:S05]  /*25b80*/  @P0 IMAD.HI.U32 R4, R8, R4, RZ ;  /* 0x0000000408040227 */ /* 0x002fca00078e00ff */
[----:B------:R-:W-:-:S07]  /*25b90*/  @P0 SHF.R.U32.HI R8, RZ, R5, R4 ;  /* 0x00000005ff080219 */ /* 0x000fce0000011604 */
.L_x_1839:
[----:B------:R-:W-:Y:S05]  /*25ba0*/  BSYNC B0 ;  /* 0x0000000000007941 */ /* 0x000fea0003800000 */
.L_x_1837:
[----:B------:R-:W-:-:S05]  /*25bb0*/  IMAD R8, R8, R3, R3 ;  /* 0x0000000308087224 */ /* 0x000fca00078e0203 */
[----:B------:R-:W-:-:S07]  /*25bc0*/  VIMNMX R2, R2, R8, PT ;  /* 0x0000000802027248 */ /* 0x000fce0003fe0100 */
.L_x_1836:
[----:B------:R-:W1:Y:S01]  /*25bd0*/  @P1 LDC R5, c[0x0][0x44c] ;  /* 0x00011300ff051b82 */ /* 0x000e620000000800 */
[----:B------:R-:W-:Y:S01]  /*25be0*/  VIADD R2, R2, 0x3f ;  /* 0x0000003f02027836 */ /* 0x000fe20000000000 */
[----:B------:R-:W-:Y:S01]  /*25bf0*/  ULDC UR4, c[0x0][0x9dc] ;  /* 0x0002770000047ab9 */ /* 0x000fe20000000800 */
[----:B------:R-:W-:Y:S02]  /*25c00*/  IMAD.MOV.U32 R4, RZ, RZ, R12 ;  /* 0x000000ffff047224 */ /* 0x000fe400078e000c */
[----:B------:R-:W-:-:S03]  /*25c10*/  IMAD.IADD R20, R6, 0x1, -R15 ;  /* 0x0000000106147824 */ /* 0x000fc600078e0a0f */
[----:B------:R-:W2:Y:S01]  /*25c20*/  @P1 LDC R7, c[0x0][0x450] ;  /* 0x00011400ff071b82 */ /* 0x000ea20000000800 */
[----:B-1----:R-:W-:-:S05]  /*25c30*/  @P1 IMAD.HI.U32 R5, R12, R5, RZ ;  /* 0x000000050c051227 */ /* 0x002fca00078e00ff */
[----:B--2---:R-:W-:Y:S02]  /*25c40*/  @P1 SHF.R.U32.HI R4, RZ, R7, R5 ;  /* 0x00000007ff041219 */ /* 0x004fe40000011605 */
[----:B------:R-:W-:-:S03]  /*25c50*/  SHF.R.S32.HI R7, RZ, 0x1f, R2 ;  /* 0x0000001fff077819 */ /* 0x000fc60000011402 */
[----:B------:R-:W-:Y:S01]  /*25c60*/  IMAD.IADD R6, R20, 0x1, R4 ;  /* 0x0000000114067824 */ /* 0x000fe200078e0204 */
[----:B------:R-:W-:-:S03]  /*25c70*/  LEA.HI R7, R7, R2, RZ, 0x6 ;  /* 0x0000000207077211 */ /* 0x000fc600078f30ff */
[----:B------:R-:W-:Y:S01]  /*25c80*/  VIADD R2, R6, -UR4 ;  /* 0x8000000406027c36 */ /* 0x000fe20008000000 */
[----:B------:R-:W-:-:S04]  /*25c90*/  SHF.R.S32.HI R7, RZ, 0x6, R7 ;  /* 0x00000006ff077819 */ /* 0x000fc80000011407 */
[----:B------:R-:W-:Y:S01]  /*25ca0*/  VIMNMX R7, R11, R7, PT ;  /* 0x000000070b077248 */ /* 0x000fe20003fe0100 */
[----:B------:R-:W-:Y:S06]  /*25cb0*/  @!P3 BRA `(.L_x_1840) ;  /* 0x000000000044b947 */ /* 0x000fec0003800000 */
[----:B------:R-:W-:Y:S01]  /*25cc0*/  ISETP.GT.AND P0, PT, R6, -0x1, PT ;  /* 0xffffffff0600780c */ /* 0x000fe20003f04270 */
[----:B------:R-:W-:-:S12]  /*25cd0*/  BSSY B0, `(.L_x_1841) ;  /* 0x000000d000007945 */ /* 0x000fd80003800000 */
[----:B------:R-:W-:Y:S05]  /*25ce0*/  @P0 BRA `(.L_x_1842) ;  /* 0x00000000001c0947 */ /* 0x000fea0003800000 */
[----:B------:R-:W-:Y:S02]  /*25cf0*/  ISETP.NE.AND P0, PT, R3, 0x1, PT ;  /* 0x000000010300780c */ /* 0x000fe40003f05270 */
[----:B------:R-:W-:-:S11]  /*25d00*/  LOP3.LUT R6, RZ, R6, RZ, 0x33, !PT ;  /* 0x00000006ff067212 */ /* 0x000fd600078e33ff */
[----:B------:R-:W1:Y:S02]  /*25d10*/  @P0 LDC.64 R4, c[0x0][0x9e8] ;  /* 0x00027a00ff040b82 */ /* 0x000e640000000a00 */
[----:B-1----:R-:W-:-:S05]  /*25d20*/  @P0 IMAD.HI.U32 R4, R6, R4, RZ ;  /* 0x0000000406040227 */ /* 0x002fca00078e00ff */
[----:B------:R-:W-:-:S04]  /*25d30*/  @P0 SHF.R.U32.HI R6, RZ, R5, R4 ;  /* 0x00000005ff060219 */ /* 0x000fc80000011604 */
[----:B------:R-:W-:Y:S01]  /*25d40*/  LOP3.LUT R6, RZ, R6, RZ, 0x33, !PT ;  /* 0x00000006ff067212 */ /* 0x000fe200078e33ff */
[----:B------:R-:W-:Y:S06]  /*25d50*/  BRA `(.L_x_1843) ;  /* 0x0000000000107947 */ /* 0x000fec0003800000 */
.L_x_1842:
[----:B------:R-:W-:-:S13]  /*25d60*/  ISETP.NE.AND P0, PT, R3, 0x1, PT ;  /* 0x000000010300780c */ /* 0x000fda0003f05270 */
[----:B------:R-:W1:Y:S02]  /*25d70*/  @P0 LDC.64 R4, c[0x0][0x9e8] ;  /* 0x00027a00ff040b82 */ /* 0x000e640000000a00 */
[----:B-1----:R-:W-:-:S05]  /*25d80*/  @P0 IMAD.HI.U32 R4, R6, R4, RZ ;  /* 0x0000000406040227 */ /* 0x002fca00078e00ff */
[----:B------:R-:W-:-:S07]  /*25d90*/  @P0 SHF.R.U32.HI R6, RZ, R5, R4 ;  /* 0x00000005ff060219 */ /* 0x000fce0000011604 */
.L_x_1843:
[----:B------:R-:W-:Y:S05]  /*25da0*/  BSYNC B0 ;  /* 0x0000000000007941 */ /* 0x000fea0003800000 */
.L_x_1841:
[----:B------:R-:W-:-:S05]  /*25db0*/  IMAD R3, R6, R3, RZ ;  /* 0x0000000306037224 */ /* 0x000fca00078e02ff */
[----:B------:R-:W-:-:S07]  /*25dc0*/  VIMNMX R2, R2, R3, !PT ;  /* 0x0000000302027248 */ /* 0x000fce0007fe0100 */
.L_x_1840:
[----:B------:R-:W-:Y:S01]  /*25dd0*/  SHF.R.S32.HI R4, RZ, 0x1f, R2 ;  /* 0x0000001fff047819 */ /* 0x000fe20000011402 */
[----:B------:R-:W-:Y:S01]  /*25de0*/  BSSY B0, `(.L_x_1844) ;  /* 0x0000028000007945 */ /* 0x000fe20003800000 */
[----:B------:R-:W-:Y:S02]  /*25df0*/  LOP3.LUT R12, R17, 0xff, RZ, 0xc0, !PT ;  /* 0x000000ff110c7812 */ /* 0x000fe400078ec0ff */
[----:B------:R-:W-:Y:S01]  /*25e00*/  LEA.HI R4, R4, R2, RZ, 0x6 ;  /* 0x0000000204047211 */ /* 0x000fe200078f30ff */
[----:B------:R-:W-:Y:S01]  /*25e10*/  IMAD.MOV.U32 R2, RZ, RZ, RZ ;  /* 0x000000ffff027224 */ /* 0x000fe200078e00ff */
[----:B------:R-:W-:Y:S01]  /*25e20*/  SHF.R.U32.HI R17, RZ, 0x10, R17 ;  /* 0x00000010ff117819 */ /* 0x000fe20000011611 */
[----:B------:R1:W-:Y:S01]  /*25e30*/  STL [R1+0x54], R12 ;  /* 0x0000540c01007387 */ /* 0x0003e20000100800 */
[----:B------:R-:W-:-:S04]  /*25e40*/  SHF.R.S32.HI R4, RZ, 0x6, R4 ;  /* 0x00000006ff047819 */ /* 0x000fc80000011404 */
[----:B------:R-:W-:-:S04]  /*25e50*/  VIMNMX R4, RZ, R4, !PT ;  /* 0x00000004ff047248 */ /* 0x000fc80007fe0100 */
[----:B------:R-:W-:-:S13]  /*25e60*/  ISETP.GT.AND P0, PT, R7, R4, PT ;  /* 0x000000040700720c */ /* 0x000fda0003f04270 */
[----:B-1----:R-:W-:Y:S05]  /*25e70*/  @!P0 BRA `(.L_x_1845) ;  /* 0x0000000000788947 */ /* 0x002fea0003800000 */
[----:B------:R-:W-:Y:S01]  /*25e80*/  ISETP.NE.AND P0, PT, R17, RZ, PT ;  /* 0x000000ff1100720c */ /* 0x000fe20003f05270 */
[----:B------:R-:W-:-:S03]  /*25e90*/  ULDC UR4, c[0x0][0x9f0] ;  /* 0x00027c0000047ab9 */ /* 0x000fc60000000800 */
[----:B------:R-:W-:-:S04]  /*25ea0*/  SEL R5, R17, UR4, P0 ;  /* 0x0000000411057c07 */ /* 0x000fc80008000000 */
[----:B------:R-:W-:Y:S02]  /*25eb0*/  IABS R6, R5 ;  /* 0x0000000500067213 */ /* 0x000fe40000000000 */
[----:B------:R-:W-:Y:S02]  /*25ec0*/  IADD3 R8, R5, -0x1, R7 ;  /* 0xffffffff05087810 */ /* 0x000fe40007ffe007 */
[----:B------:R-:W1:Y:S03]  /*25ed0*/  I2F.RP R2, R6 ;  /* 0x0000000600027306 */ /* 0x000e660000209400 */
[----:B------:R-:W-:-:S05]  /*25ee0*/  IMAD.IADD R8, R8, 0x1, -R4 ;  /* 0x0000000108087824 */ /* 0x000fca00078e0a04 */
        /* <DEDUP_REMOVED lines=10> */
[----:B------:R-:W-:-:S03]  /*25f90*/  IABS R3, R8 ;  /* 0x0000000800037213 */ /* 0x000fc60000000000 */
        /* <DEDUP_REMOVED lines=12> */
.L_x_1845:
[----:B------:R-:W-:Y:S05]  /*26060*/  BSYNC B0 ;  /* 0x0000000000007941 */ /* 0x000fea0003800000 */
.L_x_1844:
[-C--:B------:R-:W-:Y:S01]  /*26070*/  IMAD R4, R12, R2.reuse, R4 ;  /* 0x000000020c047224 */ /* 0x080fe200078e0204 */
[----:B------:R-:W-:Y:S03]  /*26080*/  BSSY B0, `(.L_x_1846) ;  /* 0x00001a0000007945 */ /* 0x000fe60003800000 */
[C---:B------:R-:W-:Y:S01]  /*26090*/  IMAD R3, R4.reuse, 0x40, -R9 ;  /* 0x0000004004037824 */ /* 0x040fe200078e0a09 */
[----:B------:R-:W-:-:S04]  /*260a0*/  VIADDMNMX R2, R4, R2, R7, PT ;  /* 0x0000000204027246 */ /* 0x000fc80003800107 */
[----:B------:R-:W-:Y:S01]  /*260b0*/  VIMNMX R3, RZ, R3, !PT ;  /* 0x00000003ff037248 */ /* 0x000fe20007fe0100 */
[----:B------:R-:W-:-:S05]  /*260c0*/  IMAD R2, R2, 0x40, -R9 ;  /* 0x0000004002027824 */ /* 0x000fca00078e0a09 */
[----:B------:R-:W-:-:S04]  /*260d0*/  VIMNMX R2, R2, R10, PT ;  /* 0x0000000a02027248 */ /* 0x000fc80003fe0100 */
[----:B------:R-:W-:Y:S02]  /*260e0*/  ISETP.GT.AND P0, PT, R2, R3, PT ;  /* 0x000000030200720c */ /* 0x000fe40003f04270 */
[----:B------:R-:W-:-:S11]  /*260f0*/  SHF.R.U32.HI R3, RZ, 0x6, R3 ;  /* 0x00000006ff037819 */ /* 0x000fd60000011603 */
[----:B------:R-:W-:-:S05]  /*26100*/  @P0 VIADD R2, R2, 0x3f ;  /* 0x0000003f02020836 */ /* 0x000fca0000000000 */
[----:B------:R-:W-:-:S04]  /*26110*/  @P0 SHF.R.S32.HI R4, RZ, 0x1f, R2 ;  /* 0x0000001fff040819 */ /* 0x000fc80000011402 */
[----:B------:R-:W-:Y:S01]  /*26120*/  @P0 LEA.HI R2, R4, R2, RZ, 0x6 ;  /* 0x0000000204020211 */ /* 0x000fe200078f30ff */
[----:B------:R-:W-:-:S03]  /*26130*/  IMAD.MOV.U32 R4, RZ, RZ, R3 ;  /* 0x000000ffff047224 */ /* 0x000fc600078e0003 */
[----:B------:R-:W-:Y:S02]  /*26140*/  @P0 SHF.R.S32.HI R4, RZ, 0x6, R2 ;  /* 0x00000006ff040819 */ /* 0x000fe40000011402 */
        /* <DEDUP_REMOVED lines=10> */
.L_x_2076:
[----:B--2---:R-:W-:Y:S02]  /*261f0*/  ISETP.NE.AND P0, PT, R14, RZ, PT ;  /* 0x000000ff0e00720c */ /* 0x004fe40003f05270 */
[----:B------:R-:W-:-:S11]  /*26200*/  PLOP3.LUT P6, PT, PT, PT, PT, 0x8, 0x0 ;  /* 0x000000000000781c */ /* 0x000fd60003fce170 */
[----:B------:R-:W-:Y:S05]  /*26210*/  @P0 BRA `(.L_x_1849) ;  /* 0x00000000000c0947 */ /* 0x000fea0003800000 */
[----:B------:R-:W-:-:S03]  /*26220*/  UMOV UR4, 0xffffffff ;  /* 0xffffffff00047882 */ /* 0x000fc60000000000 */
[----:B------:R-:W-:Y:S05]  /*26230*/  BRA.DIV UR4, `(.L_x_1850) ;  /* 0x00000096045c7947 */ /* 0x000fea000b800000 */
[----:B------:R-:W-:-:S13]  /*26240*/  ELECT P6, URZ, PT ;  /* 0x00000000003f782f */ /* 0x000fda00038c0000 */
.L_x_1849:
        /* <DEDUP_REMOVED lines=9> */
.L_x_2079:
[----:B------:R-:W-:Y:S05]  /*262e0*/  BSYNC B1 ;  /* 0x0000000000017941 */ /* 0x000fea0003800000 */
.L_x_1851:
        /* <DEDUP_REMOVED lines=12> */
.L_x_2080:
[----:B------:R-:W-:Y:S05]  /*263b0*/  BSYNC B2 ;  /* 0x0000000000027941 */ /* 0x000fea0003800000 */
.L_x_1855:
        /* <DEDUP_REMOVED lines=9> */
.L_x_1858:
[----:B------:R-:W-:Y:S05]  /*26450*/  BSYNC B2 ;  /* 0x0000000000027941 */ /* 0x000fea0003800000 */
.L_x_1857:
        /* <DEDUP_REMOVED lines=11> */
[----:B------:R-:W-:Y:S02]  /*26510*/  IMAD.SHL.U32 R11, R5, 0x4000, RZ ;  /* 0x00004000050b7824 */ /* 0x000fe400078e00ff */
[----:B------:R-:W-:Y:S02]  /*26520*/  VIADD R5, R7, 0x30890 ;  /* 0x0003089007057836 */ /* 0x000fe40000000000 */
[----:B------:R-:W-:-:S07]  /*26530*/  VIADD R8, R9, 0x20400 ;  /* 0x0002040009087836 */ /* 0x000fce0000000000 */
.L_x_1859:
        /* <DEDUP_REMOVED lines=12> */
[----:B------:R-:W-:Y:S01]  /*26600*/  UMOV UR6, 0x0 ;  /* 0x0000000000067882 */ /* 0x000fe20000000000 */
[----:B------:R-:W-:Y:S02]  /*26610*/  UMOV UR7, 0x12f00000 ;  /* 0x12f0000000077882 */ /* 0x000fe40000000000 */
[----:B------:R-:W-:Y:S01]  /*26620*/  R2UR UR10, R8 ;  /* 0x00000000080a72ca */ /* 0x000fe200000e0000 */
[----:B------:R-:W-:-:S14]  /*26630*/  VIADD R8, R9, 0x22400 ;  /* 0x0002240009087836 */ /* 0x000fdc0000000000 */
.L_x_1860:
        /* <DEDUP_REMOVED lines=16> */
.L_x_1861:
        /* <DEDUP_REMOVED lines=16> */
.L_x_1862:
        /* <DEDUP_REMOVED lines=13> */
.L_x_2081:
[----:B------:R-:W-:Y:S05]  /*26910*/  BSYNC B2 ;  /* 0x0000000000027941 */ /* 0x000fea0003800000 */
.L_x_1863:
        /* <DEDUP_REMOVED lines=11> */
.L_x_1866:
[----:B------:R-:W-:Y:S05]  /*269d0*/  BSYNC B2 ;  /* 0x0000000000027941 */ /* 0x000fea0003800000 */
.L_x_1865:
[----:B------:R-:W-:Y:S01]  /*269e0*/  R2UR UR10, R14 ;  /* 0x000000000e0a72ca */ /* 0x000fe200000e0000 */
[----:B------:R-:W-:Y:S01]  /*269f0*/  IMAD R5, R11, 0x2, R18 ;  /* 0x000000020b057824 */ /* 0x000fe200078e0212 */
[----:B------:R-:W-:Y:S01]  /*26a00*/  R2UR UR6, R12 ;  /* 0x000000000c0672ca */ /* 0x000fe200000e0000 */
[----:B------:R-:W-:Y:S01]  /*26a10*/  UIADD3 UR4, UP0, UR36, 0x670, URZ ;  /* 0x0000067024047890 */ /* 0x000fe2000ff1e03f */
[----:B------:R-:W-:Y:S01]  /*26a20*/  R2UR UR7, R13 ;  /* 0x000000000d0772ca */ /* 0x000fe200000e0000 */
[----:B0-2---:R-:W-:Y:S01]  /*26a30*/  VIADD R7, R7, 0x308b0 ;  /* 0x000308b007077836 */ /* 0x005fe20000000000 */
[----:B------:R-:W-:Y:S01]  /*26a40*/  PLOP3.LUT P0, PT, PT, PT, PT, 0x80, 0x0 ;  /* 0x000000000000781c */ /* 0x000fe20003f0f070 */
[----:B------:R-:W-:Y:S01]  /*26a50*/  VIADD R8, R5, 0x400 ;  /* 0x0000040005087836 */ /* 0x000fe20000000000 */
[----:B------:R-:W-:-:S12]  /*26a60*/  UIADD3.X UR5, URZ, UR37, URZ, UP0, !UPT ;  /* 0x000000253f057290 */ /* 0x000fd800087fe43f */
.L_x_1867:
        /* <DEDUP_REMOVED lines=11> */
[----:B------:R-:W-:Y:S01]  /*26b20*/  R2UR UR6, R12 ;  /* 0x000000000c0672ca */ /* 0x000fe200000e0000 */
[----:B------:R-:W-:Y:S01]  /*26b30*/  VIADD R8, R5, 0x2400 ;  /* 0x0000240005087836 */ /* 0x000fe20000000000 */
[----:B------:R-:W-:Y:S02]  /*26b40*/  R2UR UR7, R13 ;  /* 0x000000000d0772ca */ /* 0x000fe400000e0000 */
[----:B------:R-:W-:Y:S02]  /*26b50*/  R2UR UR10, R9 ;  /* 0x00000000090a72ca */ /* 0x000fe400000e0000 */
[----:B------:R-:W-:-:S13]  /*26b60*/  PLOP3.LUT P0, PT, PT, PT, PT, 0x80, 0x0 ;  /* 0x000000000000781c */ /* 0x000fda0003f0f070 */
.L_x_1868:
        /* <DEDUP_REMOVED lines=16> */
.L_x_1869:
        /* <DEDUP_REMOVED lines=15> */
.L_x_1870:
        /* <DEDUP_REMOVED lines=10> */
.L_x_1854:
[----:B------:R-:W-:Y:S05]  /*26e00*/  BSYNC B1 ;  /* 0x0000000000017941 */ /* 0x000fea0003800000 */
.L_x_1853:
[----:B------:R-:W1:Y:S04]  /*26e10*/  LDL.LU R9, [R1+0x18] ;  /* 0x0000180001097983 */ /* 0x000e680000300800 */
[----:B------:R-:W2:Y:S01]  /*26e20*/  LDL.LU R8, [R1+0x1c] ;  /* 0x00001c0001087983 */ /* 0x000ea20000300800 */
[----:B------:R-:W-:Y:S01]  /*26e30*/  PLOP3.LUT P0, PT, PT, PT, PT, 0x8, 0x0 ;  /* 0x000000000000781c */ /* 0x000fe20003f0e170 */
[----:B-1----:R-:W-:Y:S02]  /*26e40*/  VIADD R5, R9, 0x1 ;  /* 0x0000000109057836 */ /* 0x002fe40000000000 */
[----:B------:R-:W-:-:S03]  /*26e50*/  VIADD R9, R4, 0xfffffffe ;  /* 0xfffffffe04097836 */ /* 0x000fc60000000000 */
[----:B------:R-:W-:Y:S02]  /*26e60*/  ISETP.NE.AND P1, PT, R5, 0x2, PT ;  /* 0x000000020500780c */ /* 0x000fe40003f25270 */
[----:B------:R-:W-:Y:S02]  /*26e70*/  ISETP.GE.AND P2, PT, R9, R3, PT ;  /* 0x000000030900720c */ /* 0x000fe40003f46270 */
[----:B------:R-:W-:-:S04]  /*26e80*/  SEL R4, RZ, 0x1, P1 ;  /* 0x00000001ff047807 */ /* 0x000fc80000800000 */
[----:B--2---:R-:W-:Y:S02]  /*26e90*/  LOP3.LUT R8, R8, R4, RZ, 0x3c, !PT ;  /* 0x0000000408087212 */ /* 0x004fe400078e3cff */
[----:B------:R-:W-:-:S05]  /*26ea0*/  SEL R4, R5, RZ, P1 ;  /* 0x000000ff05047207 */ /* 0x000fca0000800000 */
[----:B------:R1:W-:Y:S04]  /*26eb0*/  STL [R1+0x18], R4 ;  /* 0x0000180401007387 */ /* 0x0003e80000100800 */
[----:B------:R1:W-:Y:S01]  /*26ec0*/  STL [R1+0x1c], R8 ;  /* 0x00001c0801007387 */ /* 0x0003e20000100800 */
[----:B------:R-:W-:Y:S05]  /*26ed0*/  @!P2 BRA `(.L_x_1847) ;  /* 0x0000000800e8a947 */ /* 0x000fea0003800000 */
.L_x_1889:
        /* <DEDUP_REMOVED lines=13> */
.L_x_2082:
[----:B------:R-:W-:Y:S05]  /*26fb0*/  BSYNC B2 ;  /* 0x0000000000027941 */ /* 0x000fea0003800000 */
.L_x_1873:
        /* <DEDUP_REMOVED lines=9> */
.L_x_1876:
[----:B------:R-:W-:Y:S05]  /*27050*/  BSYNC B2 ;  /* 0x0000000000027941 */ /* 0x000fea0003800000 */
.L_x_1875:
[----:B------:R-:W2:Y:S01]  /*27060*/  LDL R4, [R1+0x18] ;  /* 0x0000180001047983 */ /* 0x000ea20000100800 */
[----:B------:R-:W-:Y:S01]  /*27070*/  IMAD.MOV.U32 R12, RZ, RZ, RZ ;  /* 0x000000ffff0c7224 */ /* 0x000fe200078e00ff */
        /* <DEDUP_REMOVED lines=10> */
.L_x_1877:
        /* <DEDUP_REMOVED lines=10> */
[----:B0-----:R-:W-:Y:S01]  /*271c0*/  IMAD.MOV.U32 R15, RZ, RZ, 0x40 ;  /* 0x00000040ff0f7424 */ /* 0x001fe200078e00ff */
[----:B------:R-:W-:Y:S01]  /*271d0*/  PLOP3.LUT P1, PT, PT, PT, PT, 0x80, 0x0 ;  /* 0x000000000000781c */ /* 0x000fe20003f2f070 */
[----:B------:R-:W-:Y:S01]  /*271e0*/  VIADD R10, R6, 0x22400 ;  /* 0x00022400060a7836 */ /* 0x000fe20000000000 */
[----:B------:R-:W-:Y:S01]  /*271f0*/  UMOV UR6, 0x0 ;  /* 0x0000000000067882 */ /* 0x000fe20000000000 */
[----:B------:R-:W-:Y:S01]  /*27200*/  UMOV UR7, 0x12f00000 ;  /* 0x12f0000000077882 */ /* 0x000fe20000000000 */
[----:B------:R-:W-:-:S15]  /*27210*/  R2UR UR10, R15 ;  /* 0x000000000f0a72ca */ /* 0x000fde00000e0000 */
.L_x_1878:
        /* <DEDUP_REMOVED lines=16> */
.L_x_1879:
        /* <DEDUP_REMOVED lines=16> */
.L_x_1880:
        /* <DEDUP_REMOVED lines=13> */
.L_x_2083:
[----:B------:R-:W-:Y:S05]  /*274f0*/  BSYNC B2 ;  /* 0x0000000000027941 */ /* 0x000fea0003800000 */
.L_x_1881:
[----:B------:R-:W-:Y:S01]  /*27500*/  BSSY B2, `(.L_x_1883) ;  /* 0x000000b000027945 */ /* 0x000fe20003800000 */
[----:B------:R-:W-:Y:S02]  /*27510*/  IMAD.MOV.U32 R10, RZ, RZ, 0x0 ;  /* 0x00000000ff0a7424 */ /* 0x000fe400078e00ff */
[----:B------:R-:W-:Y:S01]  /*27520*/  IMAD.MOV.U32 R11, RZ, RZ, 0x12f00000 ;  /* 0x12f00000ff0b7424 */ /* 0x000fe200078e00ff */
[----:B------:R-:W-:Y:S06]  /*27530*/  @P2 BRA `(.L_x_1884) ;  /* 0x00000000001c2947 */ /* 0x000fec0003800000 */
[----:B01----:R-:W0:Y:S01]  /*27540*/  S2R R7, SR_TID.X ;  /* 0x0000000000077919 */ /* 0x003e220000002100 */
[----:B------:R-:W-:-:S04]  /*27550*/  IMAD.MOV.U32 R4, RZ, RZ, 0x8000 ;  /* 0x00008000ff047424 */ /* 0x000fc800078e00ff */
[----:B------:R2:W-:Y:S01]  /*27560*/  SYNCS.ARRIVE.TRANS64 RZ, [R8+URZ+0x308b0], R4 ;  /* 0x0308b00408ff79a7 */ /* 0x0005e2000800003f */
[----:B0-----:R-:W-:-:S04]  /*27570*/  LOP3.LUT R7, R7, 0x1f, RZ, 0xc0, !PT ;  /* 0x0000001f07077812 */ /* 0x001fc800078ec0ff */
[----:B------:R-:W-:-:S13]  /*27580*/  ISETP.NE.AND P1, PT, R7, RZ, PT ;  /* 0x000000ff0700720c */ /* 0x000fda0003f25270 */
[----:B--2---:R-:W-:Y:S05]  /*27590*/  @!P1 BRA `(.L_x_1884) ;  /* 0x0000000000049947 */ /* 0x004fea0003800000 */
[----:B------:R-:W-:Y:S01]  /*275a0*/  BPT.TRAP 0x1 ;  /* 0x000000040000795c */ /* 0x000fe20000300000 */
.L_x_1884:
[----:B------:R-:W-:Y:S05]  /*275b0*/  BSYNC B2 ;  /* 0x0000000000027941 */ /* 0x000fea0003800000 */
.L_x_1883:
        /* <DEDUP_REMOVED lines=8> */
.L_x_1885:
        /* <DEDUP_REMOVED lines=15> */
.L_x_1886:
        /* <DEDUP_REMOVED lines=15> */
.L_x_1887:
        /* <DEDUP_REMOVED lines=15> */
.L_x_1888:
        /* <DEDUP_REMOVED lines=10> */
.L_x_1872:
[----:B------:R-:W-:Y:S05]  /*279b0*/  BSYNC B1 ;  /* 0x0000000000017941 */ /* 0x000fea0003800000 */
.L_x_1871:
        /* <DEDUP_REMOVED lines=12> */
.L_x_1847:
[----:B------:R-:W-:Y:S05]  /*27a80*/  BSYNC B0 ;  /* 0x0000000000007941 */ /* 0x000fea0003800000 */
.L_x_1846:
[----:B--2---:R-:W2:Y:S01]  /*27a90*/  LDL R7, [R1+0x30] ;  /* 0x0000300001077983 */ /* 0x004ea20000100800 */
[----:B------:R-:W3:Y:S01]  /*27aa0*/  LDC R0, c[0x0][0x448] ;  /* 0x00011200ff007b82 */ /* 0x000ee20000000800 */
[----:B------:R-:W-:Y:S07]  /*27ab0*/  @!P0 WARPSYNC.ALL ;  /* 0x0000000000008948 */ /* 0x000fee0003800000 */
[----:B------:R-:W-:Y:S01]  /*27ac0*/  @!P0 BAR.SYNC.DEFER_BLOCKING 0xc, 0x180 ;  /* 0x0306000000008b1d */ /* 0x000fe20000010000 */
[----:B---3--:R-:W-:-:S13]  /*27ad0*/  ISETP.NE.AND P1, PT, R0, 0x1, PT ;  /* 0x000000010000780c */ /* 0x008fda0003f25270 */
[----:B------:R-:W3:Y:S08]  /*27ae0*/  @P1 LDC R0, c[0x0][0x44c] ;  /* 0x00011300ff001b82 */ /* 0x000ef00000000800 */
[----:B------:R-:W4:Y:S01]  /*27af0*/  @P1 LDC R3, c[0x0][0x450] ;  /* 0x00011400ff031b82 */ /* 0x000f220000000800 */
[----:B--2---:R-:W-:-:S04]  /*27b00*/  VIADD R2, R7, 0x7f ;  /* 0x0000007f07027836 */ /* 0x004fc80000000000 */
[----:B---3--:R-:W-:-:S05]  /*27b10*/  @P1 IMAD.HI.U32 R0, R2, R0, RZ ;  /* 0x0000000002001227 */ /* 0x008fca00078e00ff */
[----:B----4-:R-:W-:-:S05]  /*27b20*/  @P1 SHF.R.U32.HI R2, RZ, R3, R0 ;  /* 0x00000003ff021219 */ /* 0x010fca0000011600 */
[----:B------:R-:W-:Y:S02]  /*27b30*/  IMAD.IADD R0, R21, 0x1, R2 ;  /* 0x0000000115007824 */ /* 0x000fe400078e0202 */
[----:B------:R-:W2:Y:S02]  /*27b40*/  LDC.64 R2, c[0x0][0x9e0] ;  /* 0x00027800ff027b82 */ /* 0x000ea40000000a00 */
[----:B--2---:R-:W-:Y:S01]  /*27b50*/  ISETP.GE.AND P2, PT, R3, 0x1, PT ;  /* 0x000000010300780c */ /* 0x004fe20003f46270 */
[----:B------:R-:W-:-:S12]  /*27b60*/  IMAD.IADD R2, R0, 0x1, R2 ;  /* 0x0000000100027824 */ /* 0x000fd800078e0202 */
[----:B------:R-:W-:Y:S05]  /*27b70*/  @!P2 BRA `(.L_x_1890) ;  /* 0x000000000048a947 */ /* 0x000fea0003800000 */
[C---:B------:R-:W-:Y:S01]  /*27b80*/  ISETP.GT.AND P0, PT, R0.reuse, RZ, PT ;  /* 0x000000ff0000720c */ /* 0x040fe20003f04270 */
[----:B------:R-:W-:Y:S01]  /*27b90*/  BSSY B0, `(.L_x_1891) ;  /* 0x000000e000007945 */ /* 0x000fe20003800000 */
[----:B------:R-:W-:-:S11]  /*27ba0*/  VIADD R6, R0, 0xffffffff ;  /* 0xffffffff00067836 */ /* 0x000fd60000000000 */
[----:B------:R-:W-:Y:S05]  /*27bb0*/  @P0 BRA `(.L_x_1892) ;  /* 0x00000000001c0947 */ /* 0x000fea0003800000 */
[----:B------:R-:W-:Y:S01]  /*27bc0*/  ISETP.NE.AND P0, PT, R3, 0x1, PT ;  /* 0x000000010300780c */ /* 0x000fe20003f05270 */
[----:B------:R-:W-:-:S12]  /*27bd0*/  IMAD.MOV R0, RZ, RZ, -R0 ;  /* 0x000000ffff007224 */ /* 0x000fd800078e0a00 */
[----:B-1----:R-:W1:Y:S02]  /*27be0*/  @P0 LDC.64 R4, c[0x0][0x9e8] ;  /* 0x00027a00ff040b82 */ /* 0x002e640000000a00 */
[----:B-1----:R-:W-:-:S05]  /*27bf0*/  @P0 IMAD.HI.U32 R4, R0, R4, RZ ;  /* 0x0000000400040227 */ /* 0x002fca00078e00ff */
[----:B------:R-:W-:-:S04]  /*27c00*/  @P0 SHF.R.U32.HI R0, RZ, R5, R4 ;  /* 0x00000005ff000219 */ /* 0x000fc80000011604 */
[----:B------:R-:W-:Y:S01]  /*27c10*/  LOP3.LUT R6, RZ, R0, RZ, 0x33, !PT ;  /* 0x00000000ff067212 */ /* 0x000fe200078e33ff */
[----:B------:R-:W-:Y:S06]  /*27c20*/  BRA `(.L_x_1893) ;  /* 0x0000000000107947 */ /* 0x000fec0003800000 */
.L_x_1892:
[----:B------:R-:W-:-:S13]  /*27c30*/  ISETP.NE.AND P0, PT, R3, 0x1, PT ;  /* 0x000000010300780c */ /* 0x000fda0003f05270 */
[----:B-1----:R-:W1:Y:S02]  /*27c40*/  @P0 LDC.64 R4, c[0x0][0x9e8] ;  /* 0x00027a00ff040b82 */ /* 0x002e640000000a00 */
[----:B-1----:R-:W-:-:S05]  /*27c50*/  @P0 IMAD.HI.U32 R4, R6, R4, RZ ;  /* 0x0000000406040227 */ /* 0x002fca00078e00ff */
[----:B------:R-:W-:-:S07]  /*27c60*/  @P0 SHF.R.U32.HI R6, RZ, R5, R4 ;  /* 0x00000005ff060219 */ /* 0x000fce0000011604 */
.L_x_1893:
[----:B------:R-:W-:Y:S05]  /*27c70*/  BSYNC B0 ;  /* 0x0000000000007941 */ /* 0x000fea0003800000 */
.L_x_1891:
[----:B------:R-:W-:-:S05]  /*27c80*/  IMAD R6, R6, R3, R3 ;  /* 0x0000000306067224 */ /* 0x000fca00078e0203 */
[----:B------:R-:W-:-:S07]  /*27c90*/  VIMNMX R2, R2, R6, PT ;  /* 0x0000000602027248 */ /* 0x000fce0003fe0100 */
.L_x_1890:
[----:B------:R-:W2:Y:S01]  /*27ca0*/  LDL R6, [R1+0x5c] ;  /* 0x00005c0001067983 */ /* 0x000ea20000100800 */
[----:B-1----:R-:W1:Y:S01]  /*27cb0*/  @P1 LDC R4, c[0x0][0x44c] ;  /* 0x00011300ff041b82 */ /* 0x002e620000000800 */
[----:B------:R-:W-:Y:S01]  /*27cc0*/  IMAD.MOV.U32 R0, RZ, RZ, R7 ;  /* 0x000000ffff007224 */ /* 0x000fe200078e0007 */
[----:B------:R-:W-:-:S06]  /*27cd0*/  ULDC UR4, c[0x0][0x9dc] ;  /* 0x0002770000047ab9 */ /* 0x000fcc0000000800 */
[----:B------:R-:W3:Y:S01]  /*27ce0*/  @P1 LDC R5, c[0x0][0x450] ;  /* 0x00011400ff051b82 */ /* 0x000ee20000000800 */
[----:B-1----:R-:W-:-:S05]  /*27cf0*/  @P1 IMAD.HI.U32 R4, R7, R4, RZ ;  /* 0x0000000407041227 */ /* 0x002fca00078e00ff */
[----:B---3--:R-:W-:Y:S01]  /*27d00*/  @P1 SHF.R.U32.HI R0, RZ, R5, R4 ;  /* 0x00000005ff001219 */ /* 0x008fe20000011604 */
[----:B------:R-:W-:-:S04]  /*27d10*/  VIADD R4, R2, 0x3f ;  /* 0x0000003f02047836 */ /* 0x000fc80000000000 */
[----:B------:R-:W-:Y:S01]  /*27d20*/  IMAD.IADD R2, R20, 0x1, R0 ;  /* 0x0000000114027824 */ /* 0x000fe200078e0200 */
[----:B------:R-:W-:-:S04]  /*27d30*/  SHF.R.S32.HI R0, RZ, 0x1f, R4 ;  /* 0x0000001fff007819 */ /* 0x000fc80000011404 */
[----:B------:R-:W-:-:S04]  /*27d40*/  LEA.HI R0, R0, R4, RZ, 0x6 ;  /* 0x0000000400007211 */ /* 0x000fc800078f30ff */
[----:B------:R-:W-:Y:S01]  /*27d50*/  SHF.R.S32.HI R7, RZ, 0x6, R0 ;  /* 0x00000006ff077819 */ /* 0x000fe20000011400 */
[----:B------:R-:W-:-:S04]  /*27d60*/  VIADD R0, R2, -UR4 ;  /* 0x8000000402007c36 */ /* 0x000fc80008000000 */
[----:B------:R1:W-:Y:S01]  /*27d70*/  STL [R1+0x60], R7 ;  /* 0x0000600701007387 */ /* 0x0003e20000100800 */
[----:B--2---:R-:W-:Y:S01]  /*27d80*/  VIMNMX R6, R6, R7, PT ;  /* 0x0000000706067248 */ /* 0x004fe20003fe0100 */
[----:B-1----:R-:W-:Y:S06]  /*27d90*/  @!P2 BRA `(.L_x_1894) ;  /* 0x000000000044a947 */ /* 0x002fec0003800000 */
        /* <DEDUP_REMOVED lines=10> */
.L_x_1896:
[----:B------:R-:W-:-:S13]  /*27e40*/  ISETP.NE.AND P0, PT, R3, 0x1, PT ;  /* 0x000000010300780c */ /* 0x000fda0003f05270 */
[----:B------:R-:W1:Y:S02]  /*27e50*/  @P0 LDC.64 R4, c[0x0][0x9e8] ;  /* 0x00027a00ff040b82 */ /* 0x000e640000000a00 */
[----:B-1----:R-:W-:-:S05]  /*27e60*/  @P0 IMAD.HI.U32 R4, R2, R4, RZ ;  /* 0x0000000402040227 */ /* 0x002fca00078e00ff */
[----:B------:R-:W-:-:S07]  /*27e70*/  @P0 SHF.R.U32.HI R2, RZ, R5, R4 ;  /* 0x00000005ff020219 */ /* 0x000fce0000011604 */
.L_x_1897:
[----:B------:R-:W-:Y:S05]  /*27e80*/  BSYNC B0 ;  /* 0x0000000000007941 */ /* 0x000fea0003800000 */
.L_x_1895:
[----:B------:R-:W-:-:S05]  /*27e90*/  IMAD R2, R2, R3, RZ ;  /* 0x0000000302027224 */ /* 0x000fca00078e02ff */
[----:B------:R-:W-:-:S07]  /*27ea0*/  VIMNMX R0, R0, R2, !PT ;  /* 0x0000000200007248 */ /* 0x000fce0007fe0100 */
.L_x_1894:
[----:B------:R-:W-:Y:S01]  /*27eb0*/  SHF.R.S32.HI R2, RZ, 0x1f, R0 ;  /* 0x0000001fff027819 */ /* 0x000fe20000011400 */
[----:B------:R-:W-:Y:S01]  /*27ec0*/  BSSY B0, `(.L_x_1898) ;  /* 0x0000026000007945 */ /* 0x000fe20003800000 */
[----:B------:R-:W-:Y:S02]  /*27ed0*/  ISETP.NE.AND P1, PT, R17, RZ, PT ;  /* 0x000000ff1100720c */ /* 0x000fe40003f25270 */
[----:B------:R-:W-:-:S04]  /*27ee0*/  LEA.HI R2, R2, R0, RZ, 0x6 ;  /* 0x0000000002027211 */ /* 0x000fc800078f30ff */
[----:B------:R-:W-:-:S04]  /*27ef0*/  SHF.R.S32.HI R2, RZ, 0x6, R2 ;  /* 0x00000006ff027819 */ /* 0x000fc80000011402 */
[----:B------:R-:W-:-:S03]  /*27f00*/  VIMNMX R8, RZ, R2, !PT ;  /* 0x00000002ff087248 */ /* 0x000fc60007fe0100 */
[----:B------:R-:W1:Y:S01]  /*27f10*/  @!P1 LDC R17, c[0x0][0x9f0] ;  /* 0x00027c00ff119b82 */ /* 0x000e620000000800 */
[----:B------:R-:W-:Y:S01]  /*27f20*/  ISETP.GT.AND P0, PT, R6, R8, PT ;  /* 0x000000080600720c */ /* 0x000fe20003f04270 */
[----:B------:R2:W-:Y:S04]  /*27f30*/  STL [R1+0x38], R8 ;  /* 0x0000380801007387 */ /* 0x0005e80000100800 */
[----:B------:R2:W-:Y:S08]  /*27f40*/  STL [R1+0x40], RZ ;  /* 0x000040ff01007387 */ /* 0x0005f00000100800 */
[----:B--2---:R-:W-:Y:S05]  /*27f50*/  @!P0 BRA `(.L_x_1899) ;  /* 0x0000000000708947 */ /* 0x004fea0003800000 */
[----:B-1----:R-:W-:-:S04]  /*27f60*/  IABS R0, R17 ;  /* 0x0000001100007213 */ /* 0x002fc80000000000 */
[----:B------:R-:W1:Y:S08]  /*27f70*/  I2F.RP R2, R0 ;  /* 0x0000000000027306 */ /* 0x000e700000209400 */
[----:B-1----:R-:W1:Y:S02]  /*27f80*/  MUFU.RCP R2, R2 ;  /* 0x0000000200027308 */ /* 0x002e640000001000 */
[----:B-1----:R-:W-:-:S06]  /*27f90*/  VIADD R2, R2, 0xffffffe ;  /* 0x0ffffffe02027836 */ /* 0x002fcc0000000000 */
[----:B------:R-:W1:Y:S02]  /*27fa0*/  F2I.FTZ.U32.TRUNC.NTZ R3, R2 ;  /* 0x0000000200037305 */ /* 0x000e64000021f000 */
[----:B-1----:R-:W-:-:S04]  /*27fb0*/  IMAD.MOV R2, RZ, RZ, -R3 ;  /* 0x000000ffff027224 */ /* 0x002fc800078e0a03 */
[----:B------:R-:W-:Y:S02]  /*27fc0*/  IMAD R4, R2, R0, RZ ;  /* 0x0000000002047224 */ /* 0x000fe400078e02ff */
[----:B------:R-:W-:-:S04]  /*27fd0*/  IMAD.MOV.U32 R2, RZ, RZ, RZ ;  /* 0x000000ffff027224 */ /* 0x000fc800078e00ff */
[----:B------:R-:W-:Y:S01]  /*27fe0*/  IMAD.HI.U32 R7, R3, R4, R2 ;  /* 0x0000000403077227 */ /* 0x000fe200078e0002 */
[----:B------:R-:W-:Y:S02]  /*27ff0*/  IADD3 R4, R17, -0x1, R6 ;  /* 0xffffffff11047810 */ /* 0x000fe40007ffe006 */
[----:B------:R-:W-:-:S03]  /*28000*/  IABS R2, R17 ;  /* 0x0000001100027213 */ /* 0x000fc60000000000 */
[----:B------:R-:W-:Y:S02]  /*28010*/  IMAD.IADD R4, R4, 0x1, -R8 ;  /* 0x0000000104047824 */ /* 0x000fe400078e0a08 */
[----:B------:R-:W-:-:S03]  /*28020*/  IMAD.MOV R2, RZ, RZ, -R2 ;  /* 0x000000ffff027224 */ /* 0x000fc600078e0a02 */
[----:B------:R-:W-:Y:S01]  /*28030*/  IABS R3, R4 ;  /* 0x0000000400037213 */ /* 0x000fe20000000000 */
[----:B------:R-:W-:Y:S01]  /*28040*/  IMAD.MOV.U32 R5, RZ, RZ, R2 ;  /* 0x000000ffff057224 */ /* 0x000fe200078e0002 */
        /* <DEDUP_REMOVED lines=13> */
.L_x_1899:
[----:B------:R-:W-:Y:S05]  /*28120*/  BSYNC B0 ;  /* 0x0000000000007941 */ /* 0x000fea0003800000 */
.L_x_1898:
[----:B------:R-:W3:Y:S04]  /*28130*/  LDL R0, [R1+0x40] ;  /* 0x0000400001007983 */ /* 0x000ee80000100800 */
[----:B--2---:R-:W3:Y:S01]  /*28140*/  LDL R2, [R1+0x54] ;  /* 0x0000540001027983 */ /* 0x004ee20000100800 */
[----:B------:R-:W-:Y:S01]  /*28150*/  BSSY B7, `(.L_x_1900) ;  /* 0x00004ce000077945 */ /* 0x000fe20003800000 */
[----:B---3--:R-:W-:-:S05]  /*28160*/  IMAD R2, R2, R0, R8 ;  /* 0x0000000002027224 */ /* 0x008fca00078e0208 */
[----:B------:R-:W-:Y:S01]  /*28170*/  VIADDMNMX R0, R2, R0, R6, PT ;  /* 0x0000000002007246 */ /* 0x000fe20003800106 */
[----:B------:R2:W-:Y:S03]  /*28180*/  STL [R1+0x2c], R2 ;  /* 0x00002c0201007387 */ /* 0x0005e60000100800 */
[----:B------:R-:W-:Y:S01]  /*28190*/  ISETP.GT.AND P0, PT, R0, R2, PT ;  /* 0x000000020000720c */ /* 0x000fe20003f04270 */
[----:B------:R2:W-:-:S12]  /*281a0*/  STL [R1+0x44], R0 ;  /* 0x0000440001007387 */ /* 0x0005d80000100800 */
[----:B--2---:R-:W-:Y:S05]  /*281b0*/  @P0 BRA `(.L_x_1901) ;  /* 0x00000000004c0947 */ /* 0x004fea0003800000 */
[----:B------:R-:W2:Y:S02]  /*281c0*/  S2R R0, SR_TID.X ;  /* 0x0000000000007919 */ /* 0x000ea40000002100 */
[----:B--2---:R-:W-:-:S04]  /*281d0*/  LOP3.LUT R0, R0, 0x7f, RZ, 0xc0, !PT ;  /* 0x0000007f00007812 */ /* 0x004fc800078ec0ff */
[----:B------:R-:W-:-:S13]  /*281e0*/  ISETP.NE.AND P0, PT, R0, RZ, PT ;  /* 0x000000ff0000720c */ /* 0x000fda0003f05270 */
[----:B------:R-:W-:Y:S05]  /*281f0*/  @P0 BRA `(.L_x_1902) ;  /* 0x0000004c000c0947 */ /* 0x000fea0003800000 */
[----:B------:R-:W2:Y:S01]  /*28200*/  S2R R3, SR_LANEID ;  /* 0x0000000000037919 */ /* 0x000ea20000000000 */
[----:B------:R-:W-:Y:S01]  /*28210*/  VOTEU.ANY UR4, UPT, PT ;  /* 0x0000000000047886 */ /* 0x000fe200038e0100 */
[----:B------:R-:W3:Y:S01]  /*28220*/  LDC.64 R4, c[0x0][0xc60] ;  /* 0x00031800ff047b82 */ /* 0x000ee20000000a00 */
[----:B------:R-:W2:Y:S01]  /*28230*/  FLO.U32 R0, UR4 ;  /* 0x0000000400007d00 */ /* 0x000ea200080e0000 */
[----:B------:R-:W-:-:S07]  /*28240*/  ULDC.64 UR6, c[0x0][0x208] ;  /* 0x0000820000067ab9 */ /* 0x000fce0000000a00 */
[----:B------:R-:W3:Y:S01]  /*28250*/  POPC R2, UR4 ;  /* 0x0000000400027d09 */ /* 0x000ee20008000000 */
[----:B--2---:R-:W-:-:S13]  /*28260*/  ISETP.EQ.U32.AND P0, PT, R0, R3, PT ;  /* 0x000000030000720c */ /* 0x004fda0003f02070 */
[----:B---3--:R-:W2:Y:S01]  /*28270*/  @P0 ATOMG.E.ADD.STRONG.GPU PT, R5, desc[UR6][R4.64], R2 ;  /* 0x00000002040509a8 */ /* 0x008ea200081ee1c6 */
[----:B------:R-:W3:Y:S02]  /*28280*/  S2R R3, SR_LTMASK ;  /* 0x0000000000037919 */ /* 0x000ee40000003900 */
[----:B---3--:R-:W-:-:S06]  /*28290*/  LOP3.LUT R3, R3, UR4, RZ, 0xc0, !PT ;  /* 0x0000000403037c12 */ /* 0x008fcc000f8ec0ff */
[----:B------:R-:W3:Y:S01]  /*282a0*/  POPC R3, R3 ;  /* 0x0000000300037309 */ /* 0x000ee20000000000 */
[----:B--2---:R-:W3:Y:S02]  /*282b0*/  SHFL.IDX PT, R0, R5, R0, 0x1f ;  /* 0x00001f0005007589 */ /* 0x004ee400000e0000 */
[----:B---3--:R-:W-:-:S05]  /*282c0*/  IADD3 R0, R0, UR38, R3 ;  /* 0x0000002600007c10 */ /* 0x008fca000fffe003 */
[----:B------:R3:W-:Y:S01]  /*282d0*/  STL [R1], R0 ;  /* 0x0000000001007387 */ /* 0x0007e20000100800 */
[----:B------:R-:W-:Y:S05]  /*282e0*/  BRA `(.L_x_1902) ;  /* 0x0000004800d07947 */ /* 0x000fea0003800000 */
.L_x_1901:
        /* <DEDUP_REMOVED lines=19> */
[----:B012---:R-:W-:Y:S05]  /*28420*/  CALL.ABS.NOINC R2 ;  /* 0x0000000002007343 */ /* 0x007fea0003c00000 */
.L_x_1904:
[----:B------:R-:W-:Y:S05]  /*28430*/  BSYNC B6 ;  /* 0x0000000000067941 */ /* 0x000fea0003800000 */
.L_x_1903:
[----:B------:R-:W-:Y:S01]  /*28440*/  VIADD R0, R18, 0x400 ;  /* 0x0000040012007836 */ /* 0x000fe20000000000 */
[----:B------:R-:W-:Y:S04]  /*28450*/  BSSY B6, `(.L_x_1905) ;  /* 0x0000022000067945 */ /* 0x000fe80003800000 */
[----:B------:R-:W-:-:S13]  /*28460*/  LOP3.LUT P0, RZ, R0, 0x3ff, RZ, 0xc0, !PT ;  /* 0x000003ff00ff7812 */ /* 0x000fda000780c0ff */
[----:B------:R-:W-:Y:S05]  /*28470*/  @!P0 BRA `(.L_x_1906) ;  /* 0x00000000007c8947 */ /* 0x000fea0003800000 */
[----:B-1----:R-:W-:Y:S01]  /*28480*/  MOV R17, 0x0 ;  /* 0x0000000000117802 */ /* 0x002fe20000000f00 */
        /* <DEDUP_REMOVED lines=12> */
[----:B-1----:R-:W-:-:S07]  /*28550*/  IMAD.MOV.U32 R13, RZ, RZ, RZ ;  /* 0x000000ffff0d7224 */ /* 0x002fce00078e00ff */
[----:B------:R-:W-:-:S07]  /*28560*/  LEPC R20, `(.L_x_1907) ;  /* 0x000000001014794e */ /* 0x000fce0000000000 */
[----:B0-2---:R-:W-:Y:S05]  /*28570*/  CALL.ABS.NOINC R2 ;  /* 0x0000000002007343 */ /* 0x005fea0003c00000 */
.L_x_1907:
        /* <DEDUP_REMOVED lines=15> */
.L_x_1906:
[----:B------:R-:W-:Y:S05]  /*28670*/  BSYNC B6 ;  /* 0x0000000000067941 */ /* 0x000fea0003800000 */
.L_x_1905:
[----:B------:R-:W2:Y:S01]  /*28680*/  LDL R0, [R1+0xc] ;  /* 0x00000c0001007983 */ /* 0x000ea20000100800 */
[----:B------:R-:W-:Y:S02]  /*28690*/  ULDC.64 UR4, c[0x0][0x9f8] ;  /* 0x00027e0000047ab9 */ /* 0x000fe40000000a00 */
[----:B------:R-:W-:Y:S01]  /*286a0*/  ISETP.NE.U32.AND P0, PT, RZ, UR4, PT ;  /* 0x00000004ff007c0c */ /* 0x000fe2000bf05070 */
[----:B-1----:R-:W3:Y:S01]  /*286b0*/  LDL R17, [R1+0x44] ;  /* 0x0000440001117983 */ /* 0x002ee20000100800 */
[----:B------:R-:W-:Y:S02]  /*286c0*/  ULDC.64 UR6, c[0x0][0x208] ;  /* 0x0000820000067ab9 */ /* 0x000fe40000000a00 */
[----:B------:R-:W-:Y:S01]  /*286d0*/  ISETP.NE.AND.EX P0, PT, RZ, UR5, PT, P0 ;  /* 0x00000005ff007c0c */ /* 0x000fe2000bf05300 */
[----:B------:R-:W-:-:S12]  /*286e0*/  ULDC.64 UR4, c[0x0][0xa08] ;  /* 0x0002820000047ab9 */ /* 0x000fd80000000a00 */
[----:B------:R-:W1:Y:S01]  /*286f0*/  @P0 LDC.64 R2, c[0x0][0x9f8] ;  /* 0x00027e00ff020b82 */ /* 0x000e620000000a00 */
[----:B--2---:R-:W-:Y:S02]  /*28700*/  IMAD.MOV.U32 R7, RZ, RZ, R0 ;  /* 0x000000ffff077224 */ /* 0x004fe400078e0000 */
[----:B-1----:R-:W-:-:S05]  /*28710*/  @P0 IMAD.WIDE R2, R0, 0x4, R2 ;  /* 0x0000000400020825 */ /* 0x002fca00078e0202 */
[----:B------:R1:W2:Y:S01]  /*28720*/  @P0 LDG.E R7, desc[UR6][R2.64] ;  /* 0x0000000602070981 */ /* 0x0002a2000c1e1900 */
[----:B---3--:R-:W-:Y:S01]  /*28730*/  VIADD R0, R17, 0xffffffff ;  /* 0xffffffff11007836 */ /* 0x008fe20000000000 */
[----:B-1----:R-:W1:Y:S02]  /*28740*/  LDC.64 R2, c[0x0][0x418] ;  /* 0x00010600ff027b82 */ /* 0x002e640000000a00 */
[----:B-1----:R-:W-:Y:S01]  /*28750*/  LOP3.LUT P0, RZ, R2, UR4, RZ, 0xfc, !PT ;  /* 0x0000000402ff7c12 */ /* 0x002fe2000f80fcff */
[----:B------:R-:W-:-:S03]  /*28760*/  UMOV UR4, 0xffffffff ;  /* 0xffffffff00047882 */ /* 0x000fc60000000000 */
[----:B------:R-:W-:Y:S02]  /*28770*/  LOP3.LUT P0, RZ, R3, UR5, RZ, 0xfc, P0 ;  /* 0x0000000503ff7c12 */ /* 0x000fe4000800fcff */
[----:B--2---:R-:W-:Y:S01]  /*28780*/  SHF.R.S32.HI R8, RZ, 0x1f, R7 ;  /* 0x0000001fff087819 */ /* 0x004fe20000011407 */
[----:B------:R1:W-:Y:S01]  /*28790*/  STL [R1+0x8], R7 ;  /* 0x0000080701007387 */ /* 0x0003e20000100800 */
[----:B------:R-:W-:-:S03]  /*287a0*/  SEL R17, R7, RZ, !P0 ;  /* 0x000000ff07117207 */ /* 0x000fc60004000000 */
[----:B------:R1:W-:Y:S01]  /*287b0*/  STL [R1+0x24], R8 ;  /* 0x0000240801007387 */ /* 0x0003e20000100800 */
[----:B------:R-:W-:Y:S05]  /*287c0*/  BRA.DIV UR4, `(.L_x_1908) ;  /* 0x00000072047c7947 */ /* 0x000fea000b800000 */
[----:B------:R-:W2:Y:S02]  /*287d0*/  S2R R4, SR_TID.X ;  /* 0x0000000000047919 */ /* 0x000ea40000002100 */
[----:B--2---:R-:W-:-:S04]  /*287e0*/  SHF.R.U32.HI R4, RZ, 0x5, R4 ;  /* 0x00000005ff047819 */ /* 0x004fc80000011604 */
[----:B------:R-:W-:-:S05]  /*287f0*/  LOP3.LUT R4, R4, 0x3, RZ, 0xc0, !PT ;  /* 0x0000000304047812 */ /* 0x000fca00078ec0ff */
[----:B------:R2:W3:Y:S02]  /*28800*/  SHFL.IDX PT, R14, R4, RZ, 0x1f ;  /* 0x00001fff040e7589 */ /* 0x0004e400000e0000 */
.L_x_2086:
[----:B--2---:R-:W2:Y:S01]  /*28810*/  LDL.LU R4, [R1+0x20] ;  /* 0x0000200001047983 */ /* 0x004ea20000300800 */
[----:B------:R-:W-:Y:S02]  /*28820*/  PLOP3.LUT P1, PT, PT, PT, PT, 0x8, 0x0 ;  /* 0x000000000000781c */ /* 0x000fe40003f2e170 */
[----:B---3--:R-:W-:Y:S01]  /*28830*/  ISETP.NE.AND P0, PT, R14, RZ, PT ;  /* 0x000000ff0e00720c */ /* 0x008fe20003f05270 */
[----:B------:R3:W-:Y:S01]  /*28840*/  STL [R1+0x4], R0 ;  /* 0x0000040001007387 */ /* 0x0007e20000100800 */
[----:B--2---:R-:W-:-:S09]  /*28850*/  LOP3.LUT R4, R4, 0xfffffffe, RZ, 0xc0, !PT ;  /* 0xfffffffe04047812 */ /* 0x004fd200078ec0ff */
[----:B------:R-:W-:-:S05]  /*28860*/  @P1 LOP3.LUT R4, R4, 0x1, RZ, 0xfc, !PT ;  /* 0x0000000104041812 */ /* 0x000fca00078efcff */
[----:B------:R3:W-:Y:S01]  /*28870*/  STL [R1+0x20], R4 ;  /* 0x0000200401007387 */ /* 0x0007e20000100800 */
[----:B------:R-:W-:Y:S05]  /*28880*/  @P0 BRA `(.L_x_1909) ;  /* 0x00000004004c0947 */ /* 0x000fea0003800000 */
[----:B------:R-:W-:-:S03]  /*28890*/  UMOV UR4, 0xffffffff ;  /* 0xffffffff00047882 */ /* 0x000fc60000000000 */
[----:B------:R-:W-:Y:S05]  /*288a0*/  BRA.DIV UR4, `(.L_x_1910) ;  /* 0x0000007204787947 */ /* 0x000fea000b800000 */
[----:B------:R-:W-:-:S13]  /*288b0*/  ELECT P6, URZ, PT ;  /* 0x00000000003f782f */ /* 0x000fda00038c0000 */
.L_x_2089:
        /* <DEDUP_REMOVED lines=8> */
[----:B---3--:R-:W-:Y:S01]  /*28940*/  IMAD.MOV.U32 R0, RZ, RZ, R9 ;  /* 0x000000ffff007224 */ /* 0x008fe200078e0009 */
        /* <DEDUP_REMOVED lines=16> */
.L_x_1911:
[----:B--2---:R-:W2:Y:S01]  /*28a50*/  LDL R2, [R1+0x10] ;  /* 0x0000100001027983 */ /* 0x004ea20000100800 */
[----:B---3--:R-:W-:Y:S01]  /*28a60*/  IMAD R0, R19, 0x8, R18 ;  /* 0x0000000813007824 */ /* 0x008fe200078e0212 */
[----:B--2---:R-:W-:-:S04]  /*28a70*/  SHF.L.U32 R2, R2, 0x1f, RZ ;  /* 0x0000001f02027819 */ /* 0x004fc800000006ff */
[----:B------:R-:W2:Y:S02]  /*28a80*/  SYNCS.PHASECHK.TRANS64.TRYWAIT P0, [R0+URZ+0x30840], R2 ;  /* 0x03084002000075a7 */ /* 0x000ea4000800017f */
[----:B--2---:R-:W-:Y:S05]  /*28a90*/  @!P0 BRA `(.L_x_1912) ;  /* 0x00000070001c8947 */ /* 0x004fea0003800000 */
.L_x_2090:
        /* <DEDUP_REMOVED lines=11> */
.L_x_1913:
[----:B--2---:R-:W2:Y:S04]  /*28b50*/  LDL R2, [R1+0x14] ;  /* 0x0000140001027983 */ /* 0x004ea80000100800 */
        /* <DEDUP_REMOVED lines=23> */
[----:B---3--:R-:W-:Y:S01]  /*28cd0*/  UMOV UR8, UR15 ;  /* 0x0000000f00087c82 */ /* 0x008fe20008000000 */
[----:B------:R-:W-:Y:S01]  /*28ce0*/  UMOV UR10, UR17 ;  /* 0x00000011000a7c82 */ /* 0x000fe20008000000 */
[----:B------:R-:W-:Y:S01]  /*28cf0*/  UMOV UR15, 0x80 ;  /* 0x00000080000f7882 */ /* 0x000fe20000000000 */
[----:B------:R3:W-:Y:S02]  /*28d00*/  UTMALDG.4D [UR8], [UR4], desc[UR6] ;  /* 0x00000608040075b4 */ /* 0x0007e40008019000 */
[----:B---3--:R-:W-:Y:S01]  /*28d10*/  UMOV UR8, UR16 ;  /* 0x0000001000087c82 */ /* 0x008fe20008000000 */
[----:B------:R-:W-:Y:S01]  /*28d20*/  UMOV UR10, UR15 ;  /* 0x0000000f000a7c82 */ /* 0x000fe20008000000 */
[----:B------:R-:W-:Y:S01]  /*28d30*/  UMOV UR15, 0xc0 ;  /* 0x000000c0000f7882 */ /* 0x000fe20000000000 */
[----:B------:R3:W-:Y:S02]  /*28d40*/  UTMALDG.4D [UR8], [UR4], desc[UR6] ;  /* 0x00000608040075b4 */ /* 0x0007e40008019000 */
[----:B---3--:R-:W-:Y:S01]  /*28d50*/  UMOV UR8, UR14 ;  /* 0x0000000e00087c82 */ /* 0x008fe20008000000 */
[----:B------:R-:W-:-:S02]  /*28d60*/  UMOV UR10, UR15 ;  /* 0x0000000f000a7c82 */ /* 0x000fc40008000000 */
[----:B------:R4:W-:Y:S01]  /*28d70*/  UTMALDG.4D [UR8], [UR4], desc[UR6] ;  /* 0x00000608040075b4 */ /* 0x0009e20008019000 */
[----:B--2---:R-:W-:-:S04]  /*28d80*/  LOP3.LUT R2, R2, 0xfffffffe, RZ, 0xc0, !PT ;  /* 0xfffffffe02027812 */ /* 0x004fc800078ec0ff */
[----:B------:R-:W-:-:S05]  /*28d90*/  @P0 LOP3.LUT R2, R2, 0x1, RZ, 0xfc, !PT ;  /* 0x0000000102020812 */ /* 0x000fca00078efcff */
[----:B------:R4:W-:Y:S01]  /*28da0*/  STL [R1+0x20], R2 ;  /* 0x0000200201007387 */ /* 0x0009e20000100800 */
[----:B------:R-:W-:Y:S01]  /*28db0*/  NOP ;  /* 0x0000000000007918 */ /* 0x000fe20000000000 */
.L_x_1909:
[----:B------:R-:W3:Y:S01]  /*28dc0*/  LDL.LU R3, [R1+0x48] ;  /* 0x0000480001037983 */ /* 0x000ee20000300800 */
[----:B------:R-:W-:Y:S05]  /*28dd0*/  WARPSYNC.ALL ;  /* 0x0000000000007948 */ /* 0x000fea0003800000 */
[----:B----4-:R-:W-:Y:S01]  /*28de0*/  ULDC.64 UR4, c[0x0][0x298] ;  /* 0x0000a60000047ab9 */ /* 0x010fe20000000a00 */
[----:B------:R-:W-:Y:S01]  /*28df0*/  BSSY B6, `(.L_x_1914) ;  /* 0x000001c000067945 */ /* 0x000fe20003800000 */
[----:B------:R-:W-:Y:S01]  /*28e00*/  BAR.SYNC.DEFER_BLOCKING 0x8, 0x180 ;  /* 0x0206000000007b1d */ /* 0x000fe20000010000 */
[----:B---3--:R-:W-:Y:S01]  /*28e10*/  SHF.R.S32.HI R0, RZ, 0x1f, R3 ;  /* 0x0000001fff007819 */ /* 0x008fe20000011403 */
        /* <DEDUP_REMOVED lines=13> */
[----:B--2---:R-:W-:Y:S02]  /*28ef0*/  IMAD.U32 R4, RZ, RZ, UR4 ;  /* 0x00000004ff047e24 */ /* 0x004fe4000f8e00ff */
[----:B------:R-:W2:Y:S01]  /*28f00*/  LDC.64 R2, c[0x4][R2] ;  /* 0x0100000002027b82 */ /* 0x000ea20000000a00 */
[----:B------:R-:W-:Y:S02]  /*28f10*/  IMAD.U32 R5, RZ, RZ, UR5 ;  /* 0x00000005ff057e24 */ /* 0x000fe4000f8e00ff */
[----:B------:R-:W-:Y:S02]  /*28f20*/  IMAD.U32 R6, RZ, RZ, UR6 ;  /* 0x00000006ff067e24 */ /* 0x000fe4000f8e00ff */
[----:B-1----:R-:W-:-:S02]  /*28f30*/  IMAD.U32 R7, RZ, RZ, UR7 ;  /* 0x00000007ff077e24 */ /* 0x002fc4000f8e00ff */
[----:B------:R-:W-:Y:S02]  /*28f40*/  IMAD.U32 R10, RZ, RZ, UR8 ;  /* 0x00000008ff0a7e24 */ /* 0x000fe4000f8e00ff */
[----:B------:R-:W-:Y:S02]  /*28f50*/  IMAD.U32 R11, RZ, RZ, UR9 ;  /* 0x00000009ff0b7e24 */ /* 0x000fe4000f8e00ff */
[----:B------:R-:W-:Y:S02]  /*28f60*/  IMAD.MOV.U32 R8, RZ, RZ, 0x70 ;  /* 0x00000070ff087424 */ /* 0x000fe400078e00ff */
[----:B------:R-:W-:Y:S02]  /*28f70*/  IMAD.MOV.U32 R12, RZ, RZ, 0x1 ;  /* 0x00000001ff0c7424 */ /* 0x000fe400078e00ff */
[----:B------:R-:W-:-:S07]  /*28f80*/  IMAD.MOV.U32 R13, RZ, RZ, RZ ;  /* 0x000000ffff0d7224 */ /* 0x000fce00078e00ff */
[----:B------:R-:W-:-:S07]  /*28f90*/  LEPC R20, `(.L_x_1915) ;  /* 0x000000001014794e */ /* 0x000fce0000000000 */
[----:B0-2---:R-:W-:Y:S05]  /*28fa0*/  CALL.ABS.NOINC R2 ;  /* 0x0000000002007343 */ /* 0x005fea0003c00000 */
.L_x_1915:
[----:B------:R-:W-:Y:S05]  /*28fb0*/  BSYNC B6 ;  /* 0x0000000000067941 */ /* 0x000fea0003800000 */
.L_x_1914:
[----:B--2---:R-:W2:Y:S01]  /*28fc0*/  LDL.LU R0, [R1+0x50] ;  /* 0x0000500001007983 */ /* 0x004ea20000300800 */
[----:B------:R-:W-:Y:S01]  /*28fd0*/  ULDC.64 UR6, c[0x0][0xa00] ;  /* 0x0002800000067ab9 */ /* 0x000fe20000000a00 */
[----:B-1----:R-:W1:Y:S01]  /*28fe0*/  LDC R7, c[0x0][0x448] ;  /* 0x00011200ff077b82 */ /* 0x002e620000000800 */
[----:B------:R-:W-:Y:S01]  /*28ff0*/  ULDC.64 UR4, c[0x0][0x2d8] ;  /* 0x0000b60000047ab9 */ /* 0x000fe20000000a00 */
[----:B------:R-:W2:Y:S04]  /*29000*/  LDL.LU.64 R2, [R1+0x48] ;  /* 0x0000480001027983 */ /* 0x000ea80000300a00 */
[----:B------:R-:W3:Y:S04]  /*29010*/  LDL R5, [R1+0xc] ;  /* 0x00000c0001057983 */ /* 0x000ee80000100800 */
[----:B------:R-:W4:Y:S01]  /*29020*/  LDL R8, [R1+0x30] ;  /* 0x0000300001087983 */ /* 0x000f220000100800 */
[----:B------:R-:W-:-:S04]  /*29030*/  ISETP.NE.U32.AND P0, PT, RZ, UR6, PT ;  /* 0x00000006ff007c0c */ /* 0x000fc8000bf05070 */
[----:B------:R-:W-:Y:S01]  /*29040*/  ISETP.NE.AND.EX P0, PT, RZ, UR7, PT, P0 ;  /* 0x00000007ff007c0c */ /* 0x000fe2000bf05300 */
[----:B------:R-:W0:Y:S02]  /*29050*/  S2R R9, SR_TID.X ;  /* 0x0000000000097919 */ /* 0x000e240000002100 */
[----:B0-----:R-:W-:Y:S02]  /*29060*/  IMAD.SHL.U32 R9, R9, 0x10, RZ ;  /* 0x0000001009097824 */ /* 0x001fe400078e00ff */
[----:B--2---:R-:W-:Y:S01]  /*29070*/  IMAD.MOV.U32 R3, RZ, RZ, R0 ;  /* 0x000000ffff037224 */ /* 0x004fe200078e0000 */
[----:B---3--:R-:W-:-:S04]  /*29080*/  SHF.R.S32.HI R0, RZ, 0x1f, R5 ;  /* 0x0000001fff007819 */ /* 0x008fc80000011405 */
[----:B------:R-:W-:Y:S02]  /*29090*/  SEL R4, R0, RZ, !P0 ;  /* 0x000000ff00047207 */ /* 0x000fe40004000000 */
[----:B------:R-:W-:Y:S02]  /*290a0*/  SEL R0, R5, RZ, !P0 ;  /* 0x000000ff05007207 */ /* 0x000fe40004000000 */
[----:B------:R-:W0:Y:S01]  /*290b0*/  S2R R5, SR_TID.X ;  /* 0x0000000000057919 */ /* 0x000e220000002100 */
[----:B-1----:R-:W-:Y:S01]  /*290c0*/  ISETP.NE.AND P0, PT, R7, 0x1, PT ;  /* 0x000000010700780c */ /* 0x002fe20003f05270 */
[----:B------:R-:W-:-:S04]  /*290d0*/  IMAD.WIDE.U32 R2, R16, UR4, R2 ;  /* 0x0000000410027c25 */ /* 0x000fc8000f8e0002 */
[----:B------:R-:W-:Y:S01]  /*290e0*/  IMAD R3, R16, UR5, R3 ;  /* 0x0000000510037c24 */ /* 0x000fe2000f8e0203 */
[----:B------:R-:W-:-:S07]  /*290f0*/  ULDC.64 UR4, c[0x0][0x2e0] ;  /* 0x0000b80000047ab9 */ /* 0x000fce0000000a00 */
[----:B------:R-:W1:Y:S01]  /*29100*/  @P0 LDC R6, c[0x0][0x450] ;  /* 0x00011400ff060b82 */ /* 0x000e620000000800 */
[----:B0-----:R-:W-:-:S04]  /*29110*/  LOP3.LUT R5, R5, 0x7f, RZ, 0xc0, !PT ;  /* 0x0000007f05057812 */ /* 0x001fc800078ec0ff */
[----:B------:R-:W-:-:S04]  /*29120*/  SHF.R.U32.HI R5, RZ, 0x3, R5 ;  /* 0x00000003ff057819 */ /* 0x000fc80000011605 */
[----:B------:R-:W-:Y:S02]  /*29130*/  LOP3.LUT R9, R5, 0x70, R9, 0xf8, !PT ;  /* 0x0000007005097812 */ /* 0x000fe400078ef809 */
[----:B------:R-:W0:Y:S01]  /*29140*/  @P0 LDC R5, c[0x0][0x44c] ;  /* 0x00011300ff050b82 */ /* 0x000e220000000800 */
[----:B------:R-:W-:Y:S02]  /*29150*/  IMAD R4, R4, UR4, RZ ;  /* 0x0000000404047c24 */ /* 0x000fe4000f8e02ff */
[----:B------:R-:W-:-:S04]  /*29160*/  IMAD.WIDE.U32 R2, R0, UR4, R2 ;  /* 0x0000000400027c25 */ /* 0x000fc8000f8e0002 */
[----:B------:R-:W-:Y:S01]  /*29170*/  IMAD R0, R0, UR5, R4 ;  /* 0x0000000500007c24 */ /* 0x000fe2000f8e0204 */
[----:B------:R-:W-:Y:S01]  /*29180*/  ULDC.64 UR4, c[0x0][0x2d0] ;  /* 0x0000b40000047ab9 */ /* 0x000fe20000000a00 */
[----:B----4-:R-:W-:Y:S02]  /*29190*/  IMAD.IADD R4, R9, 0x1, R8 ;  /* 0x0000000109047824 */ /* 0x010fe400078e0208 */
[----:B------:R-:W2:Y:S01]  /*291a0*/  S2R R9, SR_TID.X ;  /* 0x0000000000097919 */ /* 0x000ea20000002100 */
[----:B------:R-:W-:Y:S02]  /*291b0*/  IMAD.IADD R3, R3, 0x1, R0 ;  /* 0x0000000103037824 */ /* 0x000fe400078e0200 */
[----:B------:R-:W-:Y:S02]  /*291c0*/  IMAD.MOV.U32 R0, RZ, RZ, R4 ;  /* 0x000000ffff007224 */ /* 0x000fe400078e0004 */
[----:B0-----:R-:W-:-:S05]  /*291d0*/  @P0 IMAD.HI.U32 R5, R4, R5, RZ ;  /* 0x0000000504050227 */ /* 0x001fca00078e00ff */
[----:B-1----:R-:W-:-:S05]  /*291e0*/  @P0 SHF.R.U32.HI R0, RZ, R6, R5 ;  /* 0x00000006ff000219 */ /* 0x002fca0000011605 */
        /* <DEDUP_REMOVED lines=127> */
.L_x_2107:
        /* <DEDUP_REMOVED lines=14> */
.L_x_1918:
[----:B------:R-:W-:Y:S05]  /*29ac0*/  BSYNC B0 ;  /* 0x0000000000007941 */ /* 0x000fea0003800000 */
.L_x_1917:
[----:B------:R-:W-:Y:S01]  /*29ad0*/  NOP ;  /* 0x0000000000007918 */ /* 0x000fe20000000000 */
[----:B------:R-:W-:Y:S01]  /*29ae0*/  PLOP3.LUT P0, PT, PT, PT, PT, 0x80, 0x0 ;  /* 0x000000000000781c */ /* 0x000fe20003f0f070 */
[----:B------:R-:W-:-:S12]  /*29af0*/  VIADD R11, R18, 0x30800 ;  /* 0x00030800120b7836 */ /* 0x000fd80000000000 */
.L_x_1919:
        /* <DEDUP_REMOVED lines=18> */
.L_x_2108:
[----:B------:R-:W-:Y:S05]  /*29c20*/  BSYNC B0 ;  /* 0x0000000000007941 */ /* 0x000fea0003800000 */
.L_x_1920:
[----:B------:R-:W3:Y:S04]  /*29c30*/  LDL R2, [R1+0x44] ;  /* 0x0000440001027983 */ /* 0x000ee80000100800 */
[----:B0-----:R-:W4:Y:S01]  /*29c40*/  LDL R4, [R1+0x2c] ;  /* 0x00002c0001047983 */ /* 0x001f220000100800 */
[----:B------:R-:W-:Y:S01]  /*29c50*/  BSSY B0, `(.L_x_1922) ;  /* 0x00002a8000007945 */ /* 0x000fe20003800000 */
[----:B---3--:R-:W-:-:S05]  /*29c60*/  VIADD R0, R2, 0xfffffffe ;  /* 0xfffffffe02007836 */ /* 0x008fca0000000000 */
[----:B----4-:R-:W-:-:S13]  /*29c70*/  ISETP.GE.AND P0, PT, R0, R4, PT ;  /* 0x000000040000720c */ /* 0x010fda0003f06270 */
[----:B------:R-:W-:Y:S05]  /*29c80*/  @!P0 BRA `(.L_x_1923) ;  /* 0x0000002800908947 */ /* 0x000fea0003800000 */
[----:B--2---:R-:W2:Y:S04]  /*29c90*/  LDL.LU R3, [R1+0x54] ;  /* 0x0000540001037983 */ /* 0x004ea80000300800 */
[----:B------:R-:W3:Y:S04]  /*29ca0*/  LDL.LU R7, [R1+0x40] ;  /* 0x0000400001077983 */ /* 0x000ee80000300800 */
[----:B------:R-:W4:Y:S04]  /*29cb0*/  LDL.LU R2, [R1+0x60] ;  /* 0x0000600001027983 */ /* 0x000f280000300800 */
[----:B------:R-:W5:Y:S04]  /*29cc0*/  LDL.LU R6, [R1+0x38] ;  /* 0x0000380001067983 */ /* 0x000f680000300800 */
[----:B-1----:R-:W5:Y:S01]  /*29cd0*/  LDL.LU R5, [R1+0x5c] ;  /* 0x00005c0001057983 */ /* 0x002f620000300800 */
[----:B------:R-:W-:Y:S01]  /*29ce0*/  LOP3.LUT R10, RZ, R4, RZ, 0x33, !PT ;  /* 0x00000004ff0a7212 */ /* 0x000fe200078e33ff */
[----:B------:R-:W-:Y:S01]  /*29cf0*/  BSSY B2, `(.L_x_1924) ;  /* 0x00000e9000027945 */ /* 0x000fe20003800000 */
[----:B--2---:R-:W-:-:S04]  /*29d00*/  VIADD R3, R3, 0x1 ;  /* 0x0000000103037836 */ /* 0x004fc80000000000 */
[----:B---3--:R-:W-:Y:S01]  /*29d10*/  IMAD R3, R3, R7, RZ ;  /* 0x0000000703037224 */ /* 0x008fe200078e02ff */
[----:B----4-:R-:W-:-:S04]  /*29d20*/  LOP3.LUT R2, RZ, R2, RZ, 0x33, !PT ;  /* 0x00000002ff027212 */ /* 0x010fc800078e33ff */
        /* <DEDUP_REMOVED lines=45> */
.L_x_1928:
[----:B------:R-:W-:Y:S01]  /*2a000*/  IMAD R3, R8, 0x8, R18 ;  /* 0x0000000808037824 */ /* 0x000fe200078e0212 */
[----:B------:R-:W-:Y:S01]  /*2a010*/  SHF.L.U32 R2, R9, 0x1f, RZ ;  /* 0x0000001f09027819 */ /* 0x000fe200000006ff */
[----:B------:R-:W-:Y:S03]  /*2a020*/  BSSY B3, `(.L_x_1929) ;  /* 0x0000003000037945 */ /* 0x000fe60003800000 */
[----:B------:R-:W1:Y:S02]  /*2a030*/  SYNCS.PHASECHK.TRANS64.TRYWAIT P0, [R3+URZ+0x30840], R2 ;  /* 0x03084002030075a7 */ /* 0x000e64000800017f */
[----:B-1----:R-:W-:Y:S05]  /*2a040*/  @!P0 BRA `(.L_x_1930) ;  /* 0x0000006400e48947 */ /* 0x002fea0003800000 */
.L_x_2109:
[----:B------:R-:W-:Y:S05]  /*2a050*/  BSYNC B3 ;  /* 0x0000000000037941 */ /* 0x000fea0003800000 */
.L_x_1929:
        /* <DEDUP_REMOVED lines=12> */
.L_x_1932:
[----:B------:R-:W-:Y:S05]  /*2a120*/  BSYNC B3 ;  /* 0x0000000000037941 */ /* 0x000fea0003800000 */
.L_x_1931:
        /* <DEDUP_REMOVED lines=12> */
.L_x_1933:
        /* <DEDUP_REMOVED lines=16> */
.L_x_1934:
        /* <DEDUP_REMOVED lines=16> */
.L_x_1935:
        /* <DEDUP_REMOVED lines=16> */
.L_x_1936:
        /* <DEDUP_REMOVED lines=16> */
.L_x_2110:
[----:B------:R-:W-:Y:S05]  /*2a5f0*/  BSYNC B3 ;  /* 0x0000000000037941 */ /* 0x000fea0003800000 */
.L_x_1937:
        /* <DEDUP_REMOVED lines=12> */
.L_x_1940:
[----:B------:R-:W-:Y:S05]  /*2a6c0*/  BSYNC B3 ;  /* 0x0000000000037941 */ /* 0x000fea0003800000 */
.L_x_1939:
        /* <DEDUP_REMOVED lines=13> */
.L_x_1941:
        /* <DEDUP_REMOVED lines=15> */
.L_x_1942:
        /* <DEDUP_REMOVED lines=15> */
.L_x_1943:
        /* <DEDUP_REMOVED lines=15> */
.L_x_1944:
        /* <DEDUP_REMOVED lines=12> */
.L_x_1927:
[----:B------:R-:W-:Y:S05]  /*2ab30*/  BSYNC B1 ;  /* 0x0000000000017941 */ /* 0x000fea0003800000 */
.L_x_1926:
[----:B0-----:R-:W2:Y:S01]  /*2ab40*/  LDL.LU R0, [R1+0x44] ;  /* 0x0000440001007983 */ /* 0x001ea20000300800 */
[----:B------:R-:W-:-:S03]  /*2ab50*/  IMAD.MOV.U32 R19, RZ, RZ, R8 ;  /* 0x000000ffff137224 */ /* 0x000fc600078e0008 */
[----:B------:R0:W-:Y:S02]  /*2ab60*/  STL [R1+0x10], R9 ;  /* 0x0000100901007387 */ /* 0x0001e40000100800 */
[----:B0-2---:R-:W-:-:S07]  /*2ab70*/  VIADD R0, R0, 0xfffffffd ;  /* 0xfffffffd00007836 */ /* 0x005fce0000000000 */
.L_x_1925:
[----:B------:R-:W-:Y:S05]  /*2ab80*/  BSYNC B2 ;  /* 0x0000000000027941 */ /* 0x000fea0003800000 */
.L_x_1924:
[----:B------:R-:W-:-:S05]  /*2ab90*/  VIADD R10, R10, 0xfffffffe ;  /* 0xfffffffe0a0a7836 */ /* 0x000fca0000000000 */
[----:B------:R-:W-:-:S13]  /*2aba0*/  ISETP.NE.AND P0, PT, R10, R7, PT ;  /* 0x000000070a00720c */ /* 0x000fda0003f05270 */
[----:B------:R-:W-:Y:S05]  /*2abb0*/  @!P0 BRA `(.L_x_1923) ;  /* 0x0000001800c48947 */ /* 0x000fea0003800000 */
[----:B------:R-:W-:-:S07]  /*2abc0*/  IMAD.MOV.U32 R9, RZ, RZ, R17 ;  /* 0x000000ffff097224 */ /* 0x000fce00078e0011 */
.L_x_1983:
[----:B--2---:R-:W2:Y:S04]  /*2abd0*/  LDL R3, [R1+0x20] ;  /* 0x0000200001037983 */ /* 0x004ea80000100800 */
        /* <DEDUP_REMOVED lines=35> */
.L_x_1947:
[----:B------:R-:W-:Y:S01]  /*2ae10*/  IMAD R3, R4, 0x8, R18 ;  /* 0x0000000804037824 */ /* 0x000fe200078e0212 */
[----:B------:R-:W-:Y:S01]  /*2ae20*/  SHF.L.U32 R2, R5, 0x1f, RZ ;  /* 0x0000001f05027819 */ /* 0x000fe200000006ff */
[----:B------:R-:W-:Y:S03]  /*2ae30*/  BSSY B2, `(.L_x_1948) ;  /* 0x0000003000027945 */ /* 0x000fe60003800000 */
[----:B------:R-:W1:Y:S02]  /*2ae40*/  SYNCS.PHASECHK.TRANS64.TRYWAIT P0, [R3+URZ+0x30840], R2 ;  /* 0x03084002030075a7 */ /* 0x000e64000800017f */
[----:B-1----:R-:W-:Y:S05]  /*2ae50*/  @!P0 BRA `(.L_x_1949) ;  /* 0x0000005800888947 */ /* 0x002fea0003800000 */
.L_x_2111:
[----:B------:R-:W-:Y:S05]  /*2ae60*/  BSYNC B2 ;  /* 0x0000000000027941 */ /* 0x000fea0003800000 */
.L_x_1948:
        /* <DEDUP_REMOVED lines=12> */
.L_x_1951:
[----:B------:R-:W-:Y:S05]  /*2af30*/  BSYNC B2 ;  /* 0x0000000000027941 */ /* 0x000fea0003800000 */
.L_x_1950:
        /* <DEDUP_REMOVED lines=12> */
.L_x_1952:
        /* <DEDUP_REMOVED lines=16> */
.L_x_1953:
        /* <DEDUP_REMOVED lines=16> */
.L_x_1954:
        /* <DEDUP_REMOVED lines=16> */
.L_x_1955:
        /* <DEDUP_REMOVED lines=16> */
.L_x_2112:
[----:B------:R-:W-:Y:S05]  /*2b400*/  BSYNC B2 ;  /* 0x0000000000027941 */ /* 0x000fea0003800000 */
.L_x_1956:
        /* <DEDUP_REMOVED lines=11> */
.L_x_1959:
[----:B------:R-:W-:Y:S05]  /*2b4c0*/  BSYNC B2 ;  /* 0x0000000000027941 */ /* 0x000fea0003800000 */
.L_x_1958:
        /* <DEDUP_REMOVED lines=12> */
.L_x_1960:
        /* <DEDUP_REMOVED lines=15> */
.L_x_1961:
        /* <DEDUP_REMOVED lines=15> */
.L_x_1962:
        /* <DEDUP_REMOVED lines=15> */
.L_x_1963:
        /* <DEDUP_REMOVED lines=12> */
.L_x_1946:
[----:B------:R-:W-:Y:S05]  /*2b920*/  BSYNC B1 ;  /* 0x0000000000017941 */ /* 0x000fea0003800000 */
.L_x_1945:
[----:B------:R-:W2:Y:S01]  /*2b930*/  LDL R2, [R1+0x20] ;  /* 0x0000200001027983 */ /* 0x000ea20000100800 */
[----:B------:R-:W-:Y:S01]  /*2b940*/  VIADD R19, R4, 0x1 ;  /* 0x0000000104137836 */ /* 0x000fe20000000000 */
[----:B------:R-:W-:Y:S01]  /*2b950*/  BSSY B1, `(.L_x_1964) ;  /* 0x00000d3000017945 */ /* 0x000fe20003800000 */
[----:B------:R-:W-:-:S03]  /*2b960*/  VIADD R6, R0, 0xffffffff ;  /* 0xffffffff00067836 */ /* 0x000fc60000000000 */
        /* <DEDUP_REMOVED lines=13> */
[----:B0-----:R-:W0:Y:S01]  /*2ba40*/  LDC R8, c[0x0][0x43c] ;  /* 0x00010f00ff087b82 */ /* 0x001e220000000800 */
        /* <DEDUP_REMOVED lines=18> */
.L_x_1966:
[----:B------:R-:W-:Y:S01]  /*2bb70*/  IMAD R2, R19, 0x8, R18 ;  /* 0x0000000813027824 */ /* 0x000fe200078e0212 */
[----:B------:R-:W-:Y:S01]  /*2bb80*/  SHF.L.U32 R3, R10, 0x1f, RZ ;  /* 0x0000001f0a037819 */ /* 0x000fe200000006ff */
[----:B------:R-:W-:Y:S03]  /*2bb90*/  BSSY B2, `(.L_x_1967) ;  /* 0x0000003000027945 */ /* 0x000fe60003800000 */
[----:B------:R-:W3:Y:S02]  /*2bba0*/  SYNCS.PHASECHK.TRANS64.TRYWAIT P0, [R2+URZ+0x30840], R3 ;  /* 0x03084003020075a7 */ /* 0x000ee4000800017f */
[----:B---3--:R-:W-:Y:S05]  /*2bbb0*/  @!P0 BRA `(.L_x_1968) ;  /* 0x0000004c00588947 */ /* 0x008fea0003800000 */
.L_x_2113:
[----:B------:R-:W-:Y:S05]  /*2bbc0*/  BSYNC B2 ;  /* 0x0000000000027941 */ /* 0x000fea0003800000 */
.L_x_1967:
[----:B0-2---:R-:W0:Y:S01]  /*2bbd0*/  S2R R8, SR_TID.X ;  /* 0x0000000000087919 */ /* 0x005e220000002100 */
[----:B------:R-:W-:Y:S01]  /*2bbe0*/  BSSY B2, `(.L_x_1969) ;  /* 0x000000b000027945 */ /* 0x000fe20003800000 */
[----:B0-----:R-:W-:-:S04]  /*2bbf0*/  LOP3.LUT R8, R8, 0x7f, RZ, 0xc0, !PT ;  /* 0x0000007f08087812 */ /* 0x001fc800078ec0ff */
[----:B------:R-:W-:-:S13]  /*2bc00*/  ISETP.NE.AND P1, PT, R8, RZ, PT ;  /* 0x000000ff0800720c */ /* 0x000fda0003f25270 */
[----:B------:R-:W-:Y:S05]  /*2bc10*/  @P1 BRA `(.L_x_1970) ;  /* 0x00000000001c1947 */ /* 0x000fea0003800000 */
[----:B------:R-:W0:Y:S01]  /*2bc20*/  S2R R8, SR_TID.X ;  /* 0x0000000000087919 */ /* 0x000e220000002100 */
[----:B---3--:R-:W-:-:S04]  /*2bc30*/  IMAD.MOV.U32 R3, RZ, RZ, 0x8000 ;  /* 0x00008000ff037424 */ /* 0x008fc800078e00ff */
[----:B------:R2:W-:Y:S01]  /*2bc40*/  SYNCS.ARRIVE.TRANS64 RZ, [R2+URZ+0x30830], R3 ;  /* 0x0308300302ff79a7 */ /* 0x0005e2000800003f */
[----:B0-----:R-:W-:-:S04]  /*2bc50*/  LOP3.LUT R8, R8, 0x1f, RZ, 0xc0, !PT ;  /* 0x0000001f08087812 */ /* 0x001fc800078ec0ff */
[----:B------:R-:W-:-:S13]  /*2bc60*/  ISETP.NE.AND P0, PT, R8, RZ, PT ;  /* 0x000000ff0800720c */ /* 0x000fda0003f05270 */
[----:B--2---:R-:W-:Y:S05]  /*2bc70*/  @!P0 BRA `(.L_x_1970) ;  /* 0x0000000000048947 */ /* 0x004fea0003800000 */
[----:B------:R-:W-:Y:S01]  /*2bc80*/  BPT.TRAP 0x1 ;  /* 0x000000040000795c */ /* 0x000fe20000300000 */
.L_x_1970:
[----:B------:R-:W-:Y:S05]  /*2bc90*/  BSYNC B2 ;  /* 0x0000000000027941 */ /* 0x000fea0003800000 */
.L_x_1969:
[----:B---3--:R-:W2:Y:S01]  /*2bca0*/  LDL R2, [R1+0x14] ;  /* 0x0000140001027983 */ /* 0x008ea20000100800 */
        /* <DEDUP_REMOVED lines=8> */
[----:B-1----:R-:W-:Y:S01]  /*2bd30*/  VIADD R10, R8, 0x20400 ;  /* 0x00020400080a7836 */ /* 0x002fe20000000000 */
[----:B------:R-:W-:Y:S01]  /*2bd40*/  UMOV UR6, 0x0 ;  /* 0x0000000000067882 */ /* 0x000fe20000000000 */
[----:B------:R-:W-:Y:S01]  /*2bd50*/  UMOV UR7, 0x14f00000 ;  /* 0x14f0000000077882 */ /* 0x000fe20000000000 */
[----:B--2---:R-:W-:-:S09]  /*2bd60*/  IMAD R2, R7, 0x40, R2 ;  /* 0x0000004007027824 */ /* 0x004fd200078e0202 */
.L_x_1971:
        /* <DEDUP_REMOVED lines=16> */
.L_x_1972:
        /* <DEDUP_REMOVED lines=16> */
.L_x_1973:
        /* <DEDUP_REMOVED lines=16> */
.L_x_1974:
        /* <DEDUP_REMOVED lines=15> */
.L_x_2114:
[----:B------:R-:W-:Y:S05]  /*2c160*/  BSYNC B2 ;  /* 0x0000000000027941 */ /* 0x000fea0003800000 */
.L_x_1975:
        /* <DEDUP_REMOVED lines=11> */
.L_x_1978:
[----:B------:R-:W-:Y:S05]  /*2c220*/  BSYNC B2 ;  /* 0x0000000000027941 */ /* 0x000fea0003800000 */
.L_x_1977:
        /* <DEDUP_REMOVED lines=12> */
.L_x_1979:
        /* <DEDUP_REMOVED lines=15> */
.L_x_1980:
        /* <DEDUP_REMOVED lines=15> */
.L_x_1981:
        /* <DEDUP_REMOVED lines=15> */
.L_x_1982:
        /* <DEDUP_REMOVED lines=12> */
.L_x_1965:
[----:B------:R-:W-:Y:S05]  /*2c680*/  BSYNC B1 ;  /* 0x0000000000017941 */ /* 0x000fea0003800000 */
.L_x_1964:
[----:B------:R-:W3:Y:S01]  /*2c690*/  LDL R2, [R1+0x2c] ;  /* 0x00002c0001027983 */ /* 0x000ee20000100800 */
[----:B------:R-:W-:Y:S01]  /*2c6a0*/  VIADD R0, R0, 0xfffffffe ;  /* 0xfffffffe00007836 */ /* 0x000fe20000000000 */
[----:B---3--:R-:W-:-:S13]  /*2c6b0*/  ISETP.GT.AND P0, PT, R6, R2, PT ;  /* 0x000000020600720c */ /* 0x008fda0003f04270 */
[----:B------:R-:W-:Y:S05]  /*2c6c0*/  @P0 BRA `(.L_x_1983) ;  /* 0xffffffe400400947 */ /* 0x000fea000383ffff */
.L_x_1923:
[----:B------:R-:W-:Y:S05]  /*2c6d0*/  BSYNC B0 ;  /* 0x0000000000007941 */ /* 0x000fea0003800000 */
.L_x_1922:
        /* <DEDUP_REMOVED lines=19> */
.L_x_1985:
[----:B------:R-:W-:Y:S05]  /*2c810*/  BSYNC B0 ;  /* 0x0000000000007941 */ /* 0x000fea0003800000 */
.L_x_1984:
        /* <DEDUP_REMOVED lines=11> */
.L_x_2115:
[----:B------:R-:W-:Y:S05]  /*2c8d0*/  BSYNC B1 ;  /* 0x0000000000017941 */ /* 0x000fea0003800000 */
.L_x_1988:
        /* <DEDUP_REMOVED lines=9> */
.L_x_1991:
[----:B------:R-:W-:Y:S05]  /*2c970*/  BSYNC B1 ;  /* 0x0000000000017941 */ /* 0x000fea0003800000 */
.L_x_1990:
        /* <DEDUP_REMOVED lines=12> */
.L_x_1992:
        /* <DEDUP_REMOVED lines=15> */
.L_x_1993:
        /* <DEDUP_REMOVED lines=15> */
.L_x_1994:
        /* <DEDUP_REMOVED lines=15> */
.L_x_1995:
        /* <DEDUP_REMOVED lines=10> */
.L_x_1987:
[----:B------:R-:W-:Y:S05]  /*2cdb0*/  BSYNC B0 ;  /* 0x0000000000007941 */ /* 0x000fea0003800000 */
.L_x_1986:
[----:B------:R-:W2:Y:S01]  /*2cdc0*/  LDL.LU R4, [R1+0x10] ;  /* 0x0000100001047983 */ /* 0x000ea20000300800 */
[----:B------:R-:W-:-:S05]  /*2cdd0*/  VIADD R19, R19, 0x1 ;  /* 0x0000000113137836 */ /* 0x000fca0000000000 */
[----:B------:R-:W-:-:S04]  /*2cde0*/  ISETP.NE.AND P0, PT, R19, 0x2, PT ;  /* 0x000000021300780c */ /* 0x000fc80003f05270 */
[----:B------:R-:W-:Y:S02]  /*2cdf0*/  SEL R0, RZ, 0x1, P0 ;  /* 0x00000001ff007807 */ /* 0x000fe40000000000 */
[----:B------:R-:W-:Y:S02]  /*2ce00*/  SEL R19, R19, RZ, P0 ;  /* 0x000000ff13137207 */ /* 0x000fe40000000000 */
[----:B--2---:R-:W-:-:S05]  /*2ce10*/  LOP3.LUT R4, R4, R0, RZ, 0x3c, !PT ;  /* 0x0000000004047212 */ /* 0x004fca00078e3cff */
[----:B------:R2:W-:Y:S02]  /*2ce20*/  STL [R1+0x10], R4 ;  /* 0x0000100401007387 */ /* 0x0005e40000100800 */
.L_x_1902:
[----:B------:R-:W-:Y:S05]  /*2ce30*/  BSYNC B7 ;  /* 0x0000000000077941 */ /* 0x000fea0003800000 */
.L_x_1900:
        /* <DEDUP_REMOVED lines=9> */
[----:B-12---:R-:W1:Y:S04]  /*2ced0*/  LDS.128 R4, [R18+0x308d0] ;  /* 0x0308d00012047984 */ /* 0x006e680000000c00 */
[----:B-1----:R1:W-:Y:S04]  /*2cee0*/  STL.64 [R1], R4 ;  /* 0x0000000401007387 */ /* 0x0023e80000100a00 */
[----:B------:R1:W-:Y:S01]  /*2cef0*/  STL.64 [R1+0x8], R6 ;  /* 0x0000080601007387 */ /* 0x0003e20000100a00 */
[----:B------:R-:W-:Y:S06]  /*2cf00*/  BAR.ARV 0x4, 0x180 ;  /* 0x0106000000007b1d */ /* 0x000fec0000002000 */
[----:B------:R-:W-:Y:S05]  /*2cf10*/  BRA `(.L_x_1997) ;  /* 0x0000001000407947 */ /* 0x000fea0003800000 */
.L_x_1996:
[----:B------:R-:W3:Y:S01]  /*2cf20*/  S2R R16, SR_TID.X ;  /* 0x0000000000107919 */ /* 0x000ee20000002100 */
[----:B------:R-:W-:Y:S01]  /*2cf30*/  UMOV UR4, 0xffffffff ;  /* 0xffffffff00047882 */ /* 0x000fe20000000000 */
[----:B---3--:R-:W-:-:S04]  /*2cf40*/  LOP3.LUT R16, R16, 0x1f, RZ, 0xc0, !PT ;  /* 0x0000001f10107812 */ /* 0x008fc800078ec0ff */
[----:B------:R-:W-:Y:S01]  /*2cf50*/  ISETP.NE.AND P0, PT, R16, 0x1f, PT ;  /* 0x0000001f1000780c */ /* 0x000fe20003f05270 */
[----:B------:R-:W-:-:S12]  /*2cf60*/  BRA.DIV UR4, `(.L_x_1998) ;  /* 0x0000003a04a87947 */ /* 0x000fd8000b800000 */
[----:B------:R-:W1:Y:S01]  /*2cf70*/  LDL.LU R2, [R1] ;  /* 0x0000000001027983 */ /* 0x000e620000300800 */
[----:B------:R-:W-:-:S03]  /*2cf80*/  ULDC UR4, c[0x0][0xc3c] ;  /* 0x00030f0000047ab9 */ /* 0x000fc60000000800 */
[----:B------:R-:W3:Y:S01]  /*2cf90*/  LDL R3, [R1+0xc] ;  /* 0x00000c0001037983 */ /* 0x000ee20000100800 */
[----:B------:R-:W-:Y:S01]  /*2cfa0*/  ULDC.64 UR6, c[0x0][0x208] ;  /* 0x0000820000067ab9 */ /* 0x000fe20000000a00 */
[----:B-1----:R-:W-:Y:S02]  /*2cfb0*/  IMAD.MOV.U32 R10, RZ, RZ, R2 ;  /* 0x000000ffff0a7224 */ /* 0x002fe400078e0002 */
[----:B---3--:R-:W-:-:S05]  /*2cfc0*/  IMAD.IADD R0, R3, 0x1, R16 ;  /* 0x0000000103007824 */ /* 0x008fca00078e0210 */
[----:B------:R-:W-:-:S13]  /*2cfd0*/  ISETP.GE.OR P1, PT, R0, UR4, !P0 ;  /* 0x0000000400007c0c */ /* 0x000fda000c726670 */
[----:B------:R-:W1:Y:S08]  /*2cfe0*/  @!P1 LDC.64 R2, c[0x0][0xc80] ;  /* 0x00032000ff029b82 */ /* 0x000e700000000a00 */
[----:B------:R-:W3:Y:S01]  /*2cff0*/  @!P1 LDC.64 R6, c[0x0][0xc78] ;  /* 0x00031e00ff069b82 */ /* 0x000ee20000000a00 */
[----:B-1----:R-:W-:-:S05]  /*2d000*/  @!P1 IMAD.WIDE R2, R0, 0x4, R2 ;  /* 0x0000000400029825 */ /* 0x002fca00078e0202 */
[----:B0-----:R3:W4:Y:S02]  /*2d010*/  @!P1 LDG.E R8, desc[UR6][R2.64] ;  /* 0x0000000602089981 */ /* 0x001724000c1e1900 */
[----:B---3--:R-:W-:-:S06]  /*2d020*/  @!P1 IMAD.WIDE R2, R0, 0x4, R6 ;  /* 0x0000000400029825 */ /* 0x008fcc00078e0206 */
[----:B------:R-:W3:Y:S01]  /*2d030*/  @!P1 LDG.E R2, desc[UR6][R2.64] ;  /* 0x0000000602029981 */ /* 0x000ee2000c1e1900 */
        /* <DEDUP_REMOVED lines=8> */
[----:B----4-:R-:W-:-:S02]  /*2d0c0*/  @!P1 IMAD.MOV.U32 R4, RZ, RZ, R8 ;  /* 0x000000ffff049224 */ /* 0x010fc400078e0008 */
[----:B------:R-:W-:Y:S02]  /*2d0d0*/  IMAD.MOV.U32 R8, RZ, RZ, RZ ;  /* 0x000000ffff087224 */ /* 0x000fe400078e00ff */
        /* <DEDUP_REMOVED lines=19> */
.L_x_2125:
[----:B------:R-:W-:Y:S02]  /*2d210*/  ULDC UR4, c[0x0][0xc38] ;  /* 0x00030e0000047ab9 */ /* 0x000fe40000000800 */
[----:B------:R-:W-:-:S04]  /*2d220*/  IMAD.U32 R2, RZ, RZ, UR4 ;  /* 0x00000004ff027e24 */ /* 0x000fc8000f8e00ff */
[----:B-1----:R-:W-:-:S04]  /*2d230*/  IMAD R9, R9, R2, RZ ;  /* 0x0000000209097224 */ /* 0x002fc800078e02ff */
[----:B------:R-:W-:-:S05]  /*2d240*/  IMAD.IADD R0, R0, 0x1, R9 ;  /* 0x0000000100007824 */ /* 0x000fca00078e0209 */
[----:B------:R-:W-:-:S13]  /*2d250*/  ISETP.GT.AND P6, PT, R0, R5, PT ;  /* 0x000000050000720c */ /* 0x000fda0003fc4270 */
[----:B------:R-:W-:Y:S05]  /*2d260*/  @P6 BRA `(.L_x_1999) ;  /* 0x0000000000b06947 */ /* 0x000fea0003800000 */
.L_x_2002:
        /* <DEDUP_REMOVED lines=38> */
.L_x_2133:
[----:B------:R-:W-:Y:S02]  /*2d4d0*/  ULDC UR4, c[0x0][0xc38] ;  /* 0x00030e0000047ab9 */ /* 0x000fe40000000800 */
[----:B------:R-:W-:-:S04]  /*2d4e0*/  IMAD.U32 R2, RZ, RZ, UR4 ;  /* 0x00000004ff027e24 */ /* 0x000fc8000f8e00ff */
[----:B-1----:R-:W-:-:S04]  /*2d4f0*/  IMAD R9, R9, R2, RZ ;  /* 0x0000000209097224 */ /* 0x002fc800078e02ff */
[----:B------:R-:W-:-:S05]  /*2d500*/  IMAD.IADD R0, R9, 0x1, R0 ;  /* 0x0000000109007824 */ /* 0x000fca00078e0200 */
[----:B------:R-:W-:-:S13]  /*2d510*/  ISETP.GT.AND P6, PT, R0, R5, PT ;  /* 0x000000050000720c */ /* 0x000fda0003fc4270 */
[----:B------:R-:W-:Y:S05]  /*2d520*/  @!P6 BRA `(.L_x_2002) ;  /* 0xfffffffc0050e947 */ /* 0x000fea000383ffff */
.L_x_1999:
        /* <DEDUP_REMOVED lines=8> */
[----:B-1----:R1:W3:Y:S04]  /*2d5b0*/  SHFL.IDX PT, R4, R4, R3, 0x1f ;  /* 0x00001f0304047589 */ /* 0x0022e800000e0000 */
[----:B------:R1:W4:Y:S01]  /*2d5c0*/  SHFL.IDX PT, R6, R6, R3, 0x1f ;  /* 0x00001f0306067589 */ /* 0x00032200000e0000 */
[----:B--2---:R-:W-:-:S05]  /*2d5d0*/  IMAD.IADD R10, R3, 0x1, R10 ;  /* 0x00000001030a7824 */ /* 0x004fca00078e020a */
[----:B---34-:R1:W-:Y:S02]  /*2d5e0*/  STL [R1+0xc], R10 ;  /* 0x00000c0a01007387 */ /* 0x0183e40000100800 */
.L_x_2138:
[----:B------:R-:W-:-:S13]  /*2d5f0*/  ISETP.NE.AND P0, PT, R0, RZ, PT ;  /* 0x000000ff0000720c */ /* 0x000fda0003f05270 */
[----:B------:R-:W-:Y:S05]  /*2d600*/  @!P0 BRA `(.L_x_2004) ;  /* 0x0000000000148947 */ /* 0x000fea0003800000 */
[----:B------:R-:W-:Y:S01]  /*2d610*/  UMOV UR4, 0xffffffff ;  /* 0xffffffff00047882 */ /* 0x000fe20000000000 */
[----:B-1----:R-:W-:Y:S02]  /*2d620*/  VIADD R3, R3, 0xffffffff ;  /* 0xffffffff03037836 */ /* 0x002fe40000000000 */
[----:B------:R-:W-:Y:S05]  /*2d630*/  BRA.DIV UR4, `(.L_x_2005) ;  /* 0x0000003e04987947 */ /* 0x000fea000b800000 */
[----:B------:R1:W3:Y:S02]  /*2d640*/  SHFL.IDX PT, R3, R7, R3, 0x1f ;  /* 0x00001f0307037589 */ /* 0x0002e400000e0000 */
.L_x_2141:
[----:B---3--:R-:W-:-:S07]  /*2d650*/  IMAD.MOV.U32 R8, RZ, RZ, R3 ;  /* 0x000000ffff087224 */ /* 0x008fce00078e0003 */
.L_x_2004:
[----:B------:R-:W-:Y:S01]  /*2d660*/  ISETP.NE.AND P0, PT, R6, 0x1, PT ;  /* 0x000000010600780c */ /* 0x000fe20003f05270 */
[----:B------:R-:W-:-:S05]  /*2d670*/  IMAD R0, R8, R2, R9 ;  /* 0x0000000208007224 */ /* 0x000fca00078e0209 */
[----:B------:R3:W-:Y:S02]  /*2d680*/  STL [R1], R0 ;  /* 0x0000000001007387 */ /* 0x0007e40000100800 */
[----:B---3--:R-:W-:-:S05]  /*2d690*/  IMAD.IADD R0, R5, 0x1, -R0 ;  /* 0x0000000105007824 */ /* 0x008fca00078e0a00 */
[----:B------:R-:W-:Y:S05]  /*2d6a0*/  @!P0 BRA `(.L_x_2006) ;  /* 0x0000000000e48947 */ /* 0x000fea0003800000 */
[----:B------:R-:W-:-:S04]  /*2d6b0*/  IABS R5, R4 ;  /* 0x0000000400057213 */ /* 0x000fc80000000000 */
[----:B------:R-:W3:Y:S08]  /*2d6c0*/  I2F.RP R2, R5 ;  /* 0x0000000500027306 */ /* 0x000ef00000209400 */
[----:B---3--:R-:W3:Y:S02]  /*2d6d0*/  MUFU.RCP R2, R2 ;  /* 0x0000000200027308 */ /* 0x008ee40000001000 */
[----:B---3--:R-:W-:-:S06]  /*2d6e0*/  VIADD R2, R2, 0xffffffe ;  /* 0x0ffffffe02027836 */ /* 0x008fcc0000000000 */
[----:B-1----:R-:W1:Y:S02]  /*2d6f0*/  F2I.FTZ.U32.TRUNC.NTZ R3, R2 ;  /* 0x0000000200037305 */ /* 0x002e64000021f000 */
[----:B-1----:R-:W-:-:S04]  /*2d700*/  IMAD.MOV R2, RZ, RZ, -R3 ;  /* 0x000000ffff027224 */ /* 0x002fc800078e0a03 */
        /* <DEDUP_REMOVED lines=14> */
[----:B------:R-:W1:Y:S07]  /*2d7f0*/  I2F.RP R2, R5 ;  /* 0x0000000500027306 */ /* 0x000e6e0000209400 */
[----:B------:R-:W-:Y:S01]  /*2d800*/  @P0 VIADD R8, R8, 0x1 ;  /* 0x0000000108080836 */ /* 0x000fe20000000000 */
[----:B-1----:R-:W1:Y:S02]  /*2d810*/  MUFU.RCP R2, R2 ;  /* 0x0000000200027308 */ /* 0x002e640000001000 */
[----:B-1----:R-:W-:-:S06]  /*2d820*/  VIADD R2, R2, 0xffffffe ;  /* 0x0ffffffe02027836 */ /* 0x002fcc0000000000 */
[----:B------:R-:W1:Y:S02]  /*2d830*/  F2I.FTZ.U32.TRUNC.NTZ R3, R2 ;  /* 0x0000000200037305 */ /* 0x000e64000021f000 */
[----:B-1----:R-:W-:-:S04]  /*2d840*/  IMAD.MOV R2, RZ, RZ, -R3 ;  /* 0x000000ffff027224 */ /* 0x002fc800078e0a03 */
[----:B0-----:R-:W-:Y:S02]  /*2d850*/  IMAD R7, R2, R5, RZ ;  /* 0x0000000502077224 */ /* 0x001fe400078e02ff */
        /* <DEDUP_REMOVED lines=24> */
[----:B------:R-:W-:-:S04]  /*2d9e0*/  IMAD.MOV R2, RZ, RZ, -R7 ;  /* 0x000000ffff027224 */ /* 0x000fc800078e0a07 */
[C---:B------:R-:W-:Y:S02]  /*2d9f0*/  IMAD R2, R6.reuse, R2, R3 ;  /* 0x0000000206027224 */ /* 0x040fe400078e0203 */
[----:B------:R-:W-:-:S04]  /*2da00*/  IMAD R6, R6, 0x1000000, R7 ;  /* 0x0100000006067824 */ /* 0x000fc800078e0207 */
[----:B------:R-:W-:-:S05]  /*2da10*/  IMAD R2, R2, 0x10000, R6 ;  /* 0x0001000002027824 */ /* 0x000fca00078e0206 */
[----:B------:R1:W-:Y:S01]  /*2da20*/  STL [R1+0x8], R2 ;  /* 0x0000080201007387 */ /* 0x0003e20000100800 */
[----:B------:R-:W-:Y:S05]  /*2da30*/  BRA `(.L_x_2007) ;  /* 0x0000000400007947 */ /* 0x000fea0003800000 */
.L_x_2006:
[----:B-1----:R-:W3:Y:S01]  /*2da40*/  LDL R3, [R1+0xc] ;  /* 0x00000c0001037983 */ /* 0x002ee20000100800 */
[----:B0-----:R-:W3:Y:S01]  /*2da50*/  LDC.64 R6, c[0x0][0xc90] ;  /* 0x00032400ff067b82 */ /* 0x001ee20000000a00 */
[----:B------:R-:W-:Y:S01]  /*2da60*/  ULDC.64 UR4, c[0x0][0x208] ;  /* 0x0000820000047ab9 */ /* 0x000fe20000000a00 */
[----:B---3--:R-:W-:-:S05]  /*2da70*/  IMAD.WIDE R6, R3, 0x4, R6 ;  /* 0x0000000403067825 */ /* 0x008fca00078e0206 */
[----:B------:R-:W3:Y:S02]  /*2da80*/  LDG.E R3, desc[UR4][R6.64] ;  /* 0x0000000406037981 */ /* 0x000ee4000c1e1900 */
[----:B---3--:R-:W-:-:S05]  /*2da90*/  IMAD R5, R4, R3, RZ ;  /* 0x0000000304057224 */ /* 0x008fca00078e02ff */
        /* <DEDUP_REMOVED lines=33> */
[----:B------:R0:W1:Y:S02]  /*2dcb0*/  F2I.FTZ.U32.TRUNC.NTZ R3, R2 ;  /* 0x0000000200037305 */ /* 0x000064000021f000 */
[----:B0-----:R-:W-:Y:S02]  /*2dcc0*/  IMAD.MOV.U32 R2, RZ, RZ, RZ ;  /* 0x000000ffff027224 */ /* 0x001fe400078e00ff */
[----:B-1----:R-:W-:-:S04]  /*2dcd0*/  IMAD.MOV R0, RZ, RZ, -R3 ;  /* 0x000000ffff007224 */ /* 0x002fc800078e0a03 */
[----:B------:R-:W-:-:S04]  /*2dce0*/  IMAD R0, R0, R9, RZ ;  /* 0x0000000900007224 */ /* 0x000fc800078e02ff */
        /* <DEDUP_REMOVED lines=14> */
[----:B------:R-:W-:-:S04]  /*2ddd0*/  @P0 VIADD R2, R2, 0x1 ;  /* 0x0000000102020836 */ /* 0x000fc80000000000 */
[----:B------:R-:W-:-:S04]  /*2dde0*/  IMAD.MOV.U32 R0, RZ, RZ, R2 ;  /* 0x000000ffff007224 */ /* 0x000fc800078e0002 */
[----:B------:R-:W-:Y:S01]  /*2ddf0*/  @!P2 IMAD.MOV R0, RZ, RZ, -R0 ;  /* 0x000000ffff00a224 */ /* 0x000fe200078e0a00 */
[----:B------:R-:W-:Y:S01]  /*2de00*/  @!P1 LOP3.LUT R0, RZ, R8, RZ, 0x33, !PT ;  /* 0x00000008ff009212 */ /* 0x000fe200078e33ff */
[----:B------:R-:W-:-:S04]  /*2de10*/  IMAD.MOV R8, RZ, RZ, -R8 ;  /* 0x000000ffff087224 */ /* 0x000fc800078e0a08 */
[----:B------:R-:W-:-:S05]  /*2de20*/  IMAD R2, R0, R8, R6 ;  /* 0x0000000800027224 */ /* 0x000fca00078e0206 */
[----:B------:R0:W-:Y:S02]  /*2de30*/  STL [R1+0x8], R2 ;  /* 0x0000080201007387 */ /* 0x0001e40000100800 */
.L_x_2007:
[----:B------:R-:W-:-:S05]  /*2de40*/  LOP3.LUT R0, RZ, R0, RZ, 0x33, !PT ;  /* 0x00000000ff007212 */ /* 0x000fca00078e33ff */
[----:B------:R-:W-:-:S05]  /*2de50*/  IMAD.IADD R0, R4, 0x1, R0 ;  /* 0x0000000104007824 */ /* 0x000fca00078e0200 */
[----:B------:R3:W-:Y:S01]  /*2de60*/  STL [R1+0x4], R0 ;  /* 0x0000040001007387 */ /* 0x0007e20000100800 */
[----:B------:R-:W-:Y:S05]  /*2de70*/  BRA `(.L_x_2008) ;  /* 0x0000000000287947 */ /* 0x000fea0003800000 */
.L_x_2000:
        /* <DEDUP_REMOVED lines=10> */
.L_x_2008:
[----:B01--4-:R-:W4:Y:S04]  /*2df20*/  LDL R2, [R1+0xc] ;  /* 0x00000c0001027983 */ /* 0x013f280000100800 */
[----:B------:R-:W5:Y:S04]  /*2df30*/  LDL R3, [R1+0x8] ;  /* 0x0000080001037983 */ /* 0x000f680000100800 */
[----:B------:R-:W2:Y:S04]  /*2df40*/  LDL R5, [R1+0x4] ;  /* 0x0000040001057983 */ /* 0x000ea80000100800 */
[----:B------:R-:W2:Y:S01]  /*2df50*/  LDL R4, [R1] ;  /* 0x0000000001047983 */ /* 0x000ea20000100800 */
[----:B---3--:R-:W0:Y:S01]  /*2df60*/  S2R R0, SR_TID.X ;  /* 0x0000000000007919 */ /* 0x008e220000002100 */
[----:B------:R-:W-:Y:S05]  /*2df70*/  WARPSYNC.ALL ;  /* 0x0000000000007948 */ /* 0x000fea0003800000 */
[----:B0-----:R-:W-:Y:S01]  /*2df80*/  LOP3.LUT R0, R0, 0x1f, RZ, 0xc0, !PT ;  /* 0x0000001f00007812 */ /* 0x001fe200078ec0ff */
[----:B------:R-:W-:Y:S03]  /*2df90*/  BAR.SYNC.DEFER_BLOCKING 0x4, 0x180 ;  /* 0x0106000000007b1d */ /* 0x000fe60000010000 */
[----:B------:R-:W-:-:S13]  /*2dfa0*/  ISETP.NE.AND P0, PT, R0, RZ, PT ;  /* 0x000000ff0000720c */ /* 0x000fda0003f05270 */
[----:B------:R-:W0:Y:S01]  /*2dfb0*/  @!P0 S2R R0, SR_CgaCtaId ;  /* 0x0000000000008919 */ /* 0x000e220000008800 */
[----:B----4-:R-:W-:Y:S01]  /*2dfc0*/  IMAD.MOV.U32 R7, RZ, RZ, R2 ;  /* 0x000000ffff077224 */ /* 0x010fe200078e0002 */
[----:B------:R-:W-:Y:S01]  /*2dfd0*/  @!P0 MOV R2, 0x400 ;  /* 0x0000040000028802 */ /* 0x000fe20000000f00 */
[----:B-----5:R-:W-:-:S03]  /*2dfe0*/  IMAD.MOV.U32 R6, RZ, RZ, R3 ;  /* 0x000000ffff067224 */ /* 0x020fc600078e0003 */
[----:B0-----:R-:W-:-:S05]  /*2dff0*/  @!P0 LEA R18, R0, R2, 0x18 ;  /* 0x0000000200128211 */ /* 0x001fca00078ec0ff */
[----:B--2---:R2:W-:Y:S01]  /*2e000*/  @!P0 STS.128 [R18+0x308d0], R4 ;  /* 0x0308d00412008388 */ /* 0x0045e20000000c00 */
[----:B------:R-:W-:Y:S06]  /*2e010*/  BAR.ARV 0x5, 0x180 ;  /* 0x0146000000007b1d */ /* 0x000fec0000002000 */
.L_x_1997:
[----:B------:R-:W3:Y:S01]  /*2e020*/  LDL R0, [R1+0xc] ;  /* 0x00000c0001007983 */ /* 0x000ee20000100800 */
[----:B------:R-:W-:Y:S02]  /*2e030*/  ULDC UR4, c[0x0][0xc3c] ;  /* 0x00030f0000047ab9 */ /* 0x000fe40000000800 */
[----:B---3--:R-:W-:-:S13]  /*2e040*/  ISETP.GE.AND P0, PT, R0, UR4, PT ;  /* 0x0000000400007c0c */ /* 0x008fda000bf06270 */
[----:B------:R-:W-:Y:S05]  /*2e050*/  @!P0 BRA `(.L_x_2009) ;  /* 0xffffff7000e88947 */ /* 0x000fea000383ffff */
[----:B------:R-:W-:Y:S05]  /*2e060*/  BSYNC B8 ;  /* 0x0000000000087941 */ /* 0x000fea0003800000 */
.L_x_1832:
[----:B--2---:R-:W2:Y:S01]  /*2e070*/  LDL.LU R0, [R1+0x58] ;  /* 0x0000580001007983 */ /* 0x004ea20000300800 */
[----:B------:R-:W-:Y:S01]  /*2e080*/  BSSY B0, `(.L_x_2010) ;  /* 0x000000b000007945 */ /* 0x000fe20003800000 */
[----:B-1----:R-:W1:Y:S01]  /*2e090*/  S2R R5, SR_CgaCtaId ;  /* 0x0000000000057919 */ /* 0x002e620000008800 */
[----:B--2---:R-:W-:-:S05]  /*2e0a0*/  VIADD R0, R0, 0x1 ;  /* 0x0000000100007836 */ /* 0x004fca0000000000 */
[----:B0-----:R-:W-:-:S04]  /*2e0b0*/  LEA.HI R2, R0, R0, RZ, 0x1 ;  /* 0x0000000000027211 */ /* 0x001fc800078f08ff */
[----:B------:R-:W-:-:S05]  /*2e0c0*/  LOP3.LUT R3, R2, 0xfffffffe, RZ, 0xc0, !PT ;  /* 0xfffffffe02037812 */ /* 0x000fca00078ec0ff */
[----:B------:R-:W-:Y:S01]  /*2e0d0*/  IMAD.IADD R3, R0, 0x1, -R3 ;  /* 0x0000000100037824 */ /* 0x000fe200078e0a03 */
[----:B------:R-:W-:-:S04]  /*2e0e0*/  MOV R0, 0x400 ;  /* 0x0000040000007802 */ /* 0x000fc80000000f00 */
[----:B-1----:R-:W-:Y:S02]  /*2e0f0*/  LEA R0, R5, R0, 0x18 ;  /* 0x0000000005007211 */ /* 0x002fe400078ec0ff */
[----:B------:R-:W-:-:S04]  /*2e100*/  SHF.L.U32 R3, R3, 0x1f, RZ ;  /* 0x0000001f03037819 */ /* 0x000fc800000006ff */
[----:B------:R-:W0:Y:S02]  /*2e110*/  SYNCS.PHASECHK.TRANS64.TRYWAIT P0, [R0+URZ+0x30820], R3 ;  /* 0x03082003000075a7 */ /* 0x000e24000800017f */
[----:B0-----:R-:W-:Y:S05]  /*2e120*/  @!P0 BRA `(.L_x_2011) ;  /* 0x0000003400088947 */ /* 0x001fea0003800000 */
.L_x_2142:
[----:B------:R-:W-:Y:S05]  /*2e130*/  BSYNC B0 ;  /* 0x0000000000007941 */ /* 0x000fea0003800000 */
.L_x_2010:
[----:B------:R-:W-:-:S03]  /*2e140*/  UMOV UR4, 0xffffffff ;  /* 0xffffffff00047882 */ /* 0x000fc60000000000 */
[----:B------:R-:W-:Y:S05]  /*2e150*/  BRA.DIV UR4, `(.L_x_2012) ;  /* 0x0000003604107947 */ /* 0x000fea000b800000 */
[----:B------:R-:W1:Y:S02]  /*2e160*/  S2R R2, SR_TID.X ;  /* 0x0000000000027919 */ /* 0x000e640000002100 */
[----:B-1----:R-:W-:-:S04]  /*2e170*/  SHF.R.U32.HI R2, RZ, 0x5, R2 ;  /* 0x00000005ff027819 */ /* 0x002fc80000011602 */
[----:B------:R-:W-:-:S05]  /*2e180*/  LOP3.LUT R2, R2, 0x3, RZ, 0xc0, !PT ;  /* 0x0000000302027812 */ /* 0x000fca00078ec0ff */
[----:B------:R1:W2:Y:S02]  /*2e190*/  SHFL.IDX PT, R14, R2, RZ, 0x1f ;  /* 0x00001fff020e7589 */ /* 0x0002a400000e0000 */
.L_x_2145:
[----:B--2---:R-:W-:-:S13]  /*2e1a0*/  ISETP.NE.AND P0, PT, R14, RZ, PT ;  /* 0x000000ff0e00720c */ /* 0x004fda0003f05270 */
[----:B------:R-:W-:Y:S05]  /*2e1b0*/  @P0 BRA `(.L_x_1526) ;  /* 0x0000000000940947 */ /* 0x000fea0003800000 */
[----:B------:R-:W-:-:S03]  /*2e1c0*/  UMOV UR4, 0xffffffff ;  /* 0xffffffff00047882 */ /* 0x000fc60000000000 */
[----:B------:R-:W-:Y:S05]  /*2e1d0*/  BRA.DIV UR4, `(.L_x_2013) ;  /* 0x0000003604247947 */ /* 0x000fea000b800000 */
[----:B------:R-:W-:-:S13]  /*2e1e0*/  ELECT P6, URZ, PT ;  /* 0x00000000003f782f */ /* 0x000fda00038c0000 */
.L_x_2148:
        /* <DEDUP_REMOVED lines=8> */
.L_x_2014:
        /* <DEDUP_REMOVED lines=13> */
.L_x_2149:
[----:B------:R-:W1:Y:S02]  /*2e340*/  SYNCS.PHASECHK.TRANS64.TRYWAIT P0, [R7+URZ], R2 ;  /* 0x00000002070075a7 */ /* 0x000e64000800017f */
[----:B-1----:R-:W-:Y:S05]  /*2e350*/  @!P0 BRA `(.L_x_2016) ;  /* 0x0000003000f88947 */ /* 0x002fea0003800000 */
.L_x_2150:
[----:B------:R-:W-:Y:S05]  /*2e360*/  @!P2 BRA `(.L_x_2017) ;  /* 0x000000000004a947 */ /* 0x000fea0003800000 */
[----:B------:R-:W-:Y:S01]  /*2e370*/  BPT.TRAP 0x1 ;  /* 0x000000040000795c */ /* 0x000fe20000300000 */
.L_x_2017:
[----:B------:R-:W-:-:S04]  /*2e380*/  VIADD R0, R0, 0x30860 ;  /* 0x0003086000007836 */ /* 0x000fc80000000000 */
[----:B------:R-:W-:-:S04]  /*2e390*/  IMAD R4, R19, 0x8, R0 ;  /* 0x0000000813047824 */ /* 0x000fc800078e0200 */
[----:B------:R-:W2:Y:S02]  /*2e3a0*/  SYNCS.PHASECHK.TRANS64.TRYWAIT P0, [R4+URZ], R5 ;  /* 0x00000005040075a7 */ /* 0x000ea4000800017f */
[----:B--2---:R-:W-:Y:S05]  /*2e3b0*/  @!P0 BRA `(.L_x_2018) ;  /* 0x0000003000f48947 */ /* 0x004fea0003800000 */
.L_x_2151:
[----:B------:R-:W-:-:S07]  /*2e3c0*/  IMAD R3, R3, 0x8, R0 ;  /* 0x0000000803037824 */ /* 0x000fce00078e0200 */
.L_x_2019:
[----:B---3--:R3:W4:Y:S02]  /*2e3d0*/  SYNCS.PHASECHK.TRANS64.TRYWAIT P0, [R3+URZ], R2 ;  /* 0x00000002030075a7 */ /* 0x008724000800017f */
[----:B----4-:R-:W-:Y:S05]  /*2e3e0*/  @!P0 NANOSLEEP.SYNCS 0x989680 ;  /* 0x009896800000895d */ /* 0x010fea0003900000 */
[----:B------:R-:W4:Y:S02]  /*2e3f0*/  @!P0 SYNCS.PHASECHK.TRANS64 P0, [R3+URZ], R2 ;  /* 0x00000002030085a7 */ /* 0x000f24000800007f */
[----:B----4-:R-:W-:Y:S05]  /*2e400*/  @!P0 BRA `(.L_x_2019) ;  /* 0xfffffffc00f08947 */ /* 0x010fea000383ffff */
.L_x_1526:
[----:B------:R-:W-:Y:S05]  /*2e410*/  BSYNC B9 ;  /* 0x0000000000097941 */ /* 0x000fea0003800000 */
.L_x_1523:
[----:B------:R-:W-:Y:S05]  /*2e420*/  EXIT ;  /* 0x000000000000794d */ /* 0x000fea0003800000 */
.L_x_1554:
[----:B0-----:R0:W1:Y:S02]  /*2e430*/  SYNCS.PHASECHK.TRANS64.TRYWAIT P5, [R99+URZ+0x30890], R109 ;  /* 0x0308906d630075a7 */ /* 0x00106400080a017f */
[----:B-1----:R-:W-:Y:S05]  /*2e440*/  @!P5 NANOSLEEP.SYNCS 0x989680 ;  /* 0x009896800000d95d */ /* 0x002fea0003900000 */
[----:B------:R-:W1:Y:S02]  /*2e450*/  @!P5 SYNCS.PHASECHK.TRANS64 P5, [R99+URZ+0x30890], R109 ;  /* 0x0308906d6300d5a7 */ /* 0x000e6400080a007f */
[----:B-1----:R-:W-:Y:S05]  /*2e460*/  @!P5 BRA `(.L_x_1554) ;  /* 0xfffffffc00f0d947 */ /* 0x002fea000383ffff */
[----:B------:R-:W-:Y:S05]  /*2e470*/  BRA `(.L_x_2020) ;  /* 0xfffffd5800b87947 */ /* 0x000fea000383ffff */
.L_x_1592:
[----:B-1----:R1:W2:Y:S02]  /*2e480*/  SYNCS.PHASECHK.TRANS64.TRYWAIT P5, [R99+URZ+0x30890], R109 ;  /* 0x0308906d630075a7 */ /* 0x0022a400080a017f */
[----:B--2---:R-:W-:Y:S05]  /*2e490*/  @!P5 NANOSLEEP.SYNCS 0x989680 ;  /* 0x009896800000d95d */ /* 0x004fea0003900000 */
[----:B------:R-:W2:Y:S02]  /*2e4a0*/  @!P5 SYNCS.PHASECHK.TRANS64 P5, [R99+URZ+0x30890], R109 ;  /* 0x0308906d6300d5a7 */ /* 0x000ea400080a007f */
[----:B--2---:R-:W-:Y:S05]  /*2e4b0*/  @!P5 BRA `(.L_x_1592) ;  /* 0xfffffffc00f0d947 */ /* 0x004fea000383ffff */
[----:B------:R-:W-:Y:S05]  /*2e4c0*/  BRA `(.L_x_2021) ;  /* 0xfffffd7c00d07947 */ /* 0x000fea000383ffff */
.L_x_1609:
[----:B0-----:R0:W1:Y:S02]  /*2e4d0*/  SYNCS.PHASECHK.TRANS64.TRYWAIT P3, [R99+URZ+0x30890], R109 ;  /* 0x0308906d630075a7 */ /* 0x001064000806017f */
[----:B-1----:R-:W-:Y:S05]  /*2e4e0*/  @!P3 NANOSLEEP.SYNCS 0x989680 ;  /* 0x009896800000b95d */ /* 0x002fea0003900000 */
[----:B------:R-:W1:Y:S02]  /*2e4f0*/  @!P3 SYNCS.PHASECHK.TRANS64 P3, [R99+URZ+0x30890], R109 ;  /* 0x0308906d6300b5a7 */ /* 0x000e64000806007f */
[----:B-1----:R-:W-:Y:S05]  /*2e500*/  @!P3 BRA `(.L_x_1609) ;  /* 0xfffffffc00f0b947 */ /* 0x002fea000383ffff */
[----:B------:R-:W-:Y:S05]  /*2e510*/  BRA `(.L_x_2022) ;  /* 0xfffffda000d87947 */ /* 0x000fea000383ffff */
.L_x_1615:
[----:B-1----:R1:W2:Y:S02]  /*2e520*/  SYNCS.PHASECHK.TRANS64.TRYWAIT P2, [R99+URZ+0x308b0], R109 ;  /* 0x0308b06d630075a7 */ /* 0x0022a4000804017f */
[----:B--2---:R-:W-:Y:S05]  /*2e530*/  @!P2 NANOSLEEP.SYNCS 0x989680 ;  /* 0x009896800000a95d */ /* 0x004fea0003900000 */
[----:B------:R-:W2:Y:S02]  /*2e540*/  @!P2 SYNCS.PHASECHK.TRANS64 P2, [R99+URZ+0x308b0], R109 ;  /* 0x0308b06d6300a5a7 */ /* 0x000ea4000804007f */
[----:B--2---:R-:W-:Y:S05]  /*2e550*/  @!P2 BRA `(.L_x_1615) ;  /* 0xfffffffc00f0a947 */ /* 0x004fea000383ffff */
[----:B------:R-:W-:Y:S05]  /*2e560*/  BRA `(.L_x_2023) ;  /* 0xfffffda400c07947 */ /* 0x000fea000383ffff */
.L_x_1645:
        /* <DEDUP_REMOVED lines=8> */
.L_x_2025:
[----:B------:R-:W-:Y:S05]  /*2e5f0*/  BSYNC B1 ;  /* 0x0000000000017941 */ /* 0x000fea0003800000 */
.L_x_2024:
        /* <DEDUP_REMOVED lines=8> */
.L_x_2026:
[----:B------:R-:W-:Y:S02]  /*2e680*/  IMAD.MOV.U32 R13, RZ, RZ, R33 ;  /* 0x000000ffff0d7224 */ /* 0x000fe400078e0021 */
[----:B------:R-:W-:-:S07]  /*2e690*/  IMAD.MOV.U32 R8, RZ, RZ, R14 ;  /* 0x000000ffff087224 */ /* 0x000fce00078e000e */
[----:B------:R-:W-:Y:S05]  /*2e6a0*/  WARPSYNC.COLLECTIVE R15, `(.L_x_2027) ;  /* 0x000000000f087348 */ /* 0x000fea0003c00000 */
[----:B------:R0:W1:Y:S02]  /*2e6b0*/  SHFL.IDX P6, R14, R13, R12, R11 ;  /* 0x0000000c0d0e7389 */ /* 0x00006400000c000b */
[----:B01----:R-:W-:Y:S01]  /*2e6c0*/  ENDCOLLECTIVE ;  /* 0x000000000000791b */ /* 0x003fe20003800000 */
.L_x_2027:
[----:B------:R-:W-:Y:S02]  /*2e6d0*/  IMAD.MOV.U32 R13, RZ, RZ, R30 ;  /* 0x000000ffff0d7224 */ /* 0x000fe400078e001e */
[----:B------:R-:W-:-:S07]  /*2e6e0*/  IMAD.MOV.U32 R26, RZ, RZ, R14 ;  /* 0x000000ffff1a7224 */ /* 0x000fce00078e000e */
[----:B------:R-:W-:Y:S05]  /*2e6f0*/  WARPSYNC.COLLECTIVE R15, `(.L_x_2028) ;  /* 0x000000000f087348 */ /* 0x000fea0003c00000 */
[----:B------:R0:W1:Y:S02]  /*2e700*/  SHFL.IDX P6, R14, R13, R12, R11 ;  /* 0x0000000c0d0e7389 */ /* 0x00006400000c000b */
[----:B01----:R-:W-:Y:S01]  /*2e710*/  ENDCOLLECTIVE ;  /* 0x000000000000791b */ /* 0x003fe20003800000 */
.L_x_2028:
[----:B------:R-:W-:Y:S01]  /*2e720*/  IMAD.MOV.U32 R5, RZ, RZ, R14 ;  /* 0x000000ffff057224 */ /* 0x000fe200078e000e */
[----:B------:R-:W-:Y:S06]  /*2e730*/  BRA `(.L_x_2029) ;  /* 0xfffffdbc006c7947 */ /* 0x000fec000383ffff */
.L_x_1648:
[----:B------:R-:W-:Y:S01]  /*2e740*/  BSSY B1, `(.L_x_2030) ;  /* 0x0000008000017945 */ /* 0x000fe20003800000 */
[----:B------:R-:W-:Y:S02]  /*2e750*/  IMAD.MOV.U32 R13, RZ, RZ, R32 ;  /* 0x000000ffff0d7224 */ /* 0x000fe400078e0020 */
[----:B------:R-:W-:Y:S02]  /*2e760*/  IMAD.MOV.U32 R12, RZ, RZ, 0x1 ;  /* 0x00000001ff0c7424 */ /* 0x000fe400078e00ff */
[----:B------:R-:W-:Y:S02]  /*2e770*/  IMAD.MOV.U32 R11, RZ, RZ, 0x181f ;  /* 0x0000181fff0b7424 */ /* 0x000fe400078e00ff */
[----:B------:R-:W-:-:S07]  /*2e780*/  IMAD.MOV.U32 R15, RZ, RZ, -0x1 ;  /* 0xffffffffff0f7424 */ /* 0x000fce00078e00ff */
[----:B0-23--:R-:W-:Y:S05]  /*2e790*/  WARPSYNC.COLLECTIVE R15, `(.L_x_2031) ;  /* 0x000000000f087348 */ /* 0x00dfea0003c00000 */
[----:B------:R1:W4:Y:S02]  /*2e7a0*/  SHFL.IDX P6, R14, R13, R12, R11 ;  /* 0x0000000c0d0e7389 */ /* 0x00032400000c000b */
[----:B01234-:R-:W-:Y:S01]  /*2e7b0*/  ENDCOLLECTIVE ;  /* 0x000000000000791b */ /* 0x01ffe20003800000 */
.L_x_2031:
[----:B------:R-:W-:Y:S05]  /*2e7c0*/  BSYNC B1 ;  /* 0x0000000000017941 */ /* 0x000fea0003800000 */
.L_x_2030:
[----:B------:R-:W-:Y:S02]  /*2e7d0*/  IMAD.MOV.U32 R13, RZ, RZ, R31 ;  /* 0x000000ffff0d7224 */ /* 0x000fe400078e001f */
[----:B------:R-:W-:Y:S02]  /*2e7e0*/  IMAD.MOV.U32 R12, RZ, RZ, 0x1 ;  /* 0x00000001ff0c7424 */ /* 0x000fe400078e00ff */
[----:B------:R-:W-:Y:S02]  /*2e7f0*/  IMAD.MOV.U32 R11, RZ, RZ, 0x181f ;  /* 0x0000181fff0b7424 */ /* 0x000fe400078e00ff */
[----:B------:R-:W-:Y:S02]  /*2e800*/  IMAD.MOV.U32 R15, RZ, RZ, -0x1 ;  /* 0xffffffffff0f7424 */ /* 0x000fe400078e00ff */
[----:B------:R-:W-:-:S07]  /*2e810*/  IMAD.MOV.U32 R9, RZ, RZ, R14 ;  /* 0x000000ffff097224 */ /* 0x000fce00078e000e */
[----:B------:R-:W-:Y:S05]  /*2e820*/  WARPSYNC.COLLECTIVE R15, `(.L_x_2032) ;  /* 0x000000000f087348 */ /* 0x000fea0003c00000 */
[----:B------:R0:W1:Y:S02]  /*2e830*/  SHFL.IDX P6, R14, R13, R12, R11 ;  /* 0x0000000c0d0e7389 */ /* 0x00006400000c000b */
[----:B01----:R-:W-:Y:S01]  /*2e840*/  ENDCOLLECTIVE ;  /* 0x000000000000791b */ /* 0x003fe20003800000 */
.L_x_2032:
[----:B------:R-:W-:Y:S02]  /*2e850*/  IMAD.MOV.U32 R13, RZ, RZ, R33 ;  /* 0x000000ffff0d7224 */ /* 0x000fe400078e0021 */
[----:B------:R-:W-:-:S07]  /*2e860*/  IMAD.MOV.U32 R8, RZ, RZ, R14 ;  /* 0x000000ffff087224 */ /* 0x000fce00078e000e */
[----:B------:R-:W-:Y:S05]  /*2e870*/  WARPSYNC.COLLECTIVE R15, `(.L_x_2033) ;  /* 0x000000000f087348 */ /* 0x000fea0003c00000 */
[----:B------:R0:W1:Y:S02]  /*2e880*/  SHFL.IDX P6, R14, R13, R12, R11 ;  /* 0x0000000c0d0e7389 */ /* 0x00006400000c000b */
[----:B01----:R-:W-:Y:S01]  /*2e890*/  ENDCOLLECTIVE ;  /* 0x000000000000791b */ /* 0x003fe20003800000 */
.L_x_2033:
[----:B------:R-:W-:Y:S02]  /*2e8a0*/  IMAD.MOV.U32 R13, RZ, RZ, R30 ;  /* 0x000000ffff0d7224 */ /* 0x000fe400078e001e */
[----:B------:R-:W-:-:S07]  /*2e8b0*/  IMAD.MOV.U32 R26, RZ, RZ, R14 ;  /* 0x000000ffff1a7224 */ /* 0x000fce00078e000e */
[----:B------:R-:W-:Y:S05]  /*2e8c0*/  WARPSYNC.COLLECTIVE R15, `(.L_x_2034) ;  /* 0x000000000f087348 */ /* 0x000fea0003c00000 */
[----:B------:R0:W1:Y:S02]  /*2e8d0*/  SHFL.IDX P6, R14, R13, R12, R11 ;  /* 0x0000000c0d0e7389 */ /* 0x00006400000c000b */
[----:B01----:R-:W-:Y:S01]  /*2e8e0*/  ENDCOLLECTIVE ;  /* 0x000000000000791b */ /* 0x003fe20003800000 */
.L_x_2034:
[----:B------:R-:W-:Y:S01]  /*2e8f0*/  IMAD.MOV.U32 R5, RZ, RZ, R14 ;  /* 0x000000ffff057224 */ /* 0x000fe200078e000e */
[----:B------:R-:W-:Y:S06]  /*2e900*/  BRA `(.L_x_2035) ;  /* 0xfffffdc000747947 */ /* 0x000fec000383ffff */
.L_x_1651:
[----:B------:R-:W-:Y:S01]  /*2e910*/  BSSY B1, `(.L_x_2036) ;  /* 0x0000008000017945 */ /* 0x000fe20003800000 */
[----:B------:R-:W-:Y:S02]  /*2e920*/  IMAD.MOV.U32 R13, RZ, RZ, R32 ;  /* 0x000000ffff0d7224 */ /* 0x000fe400078e0020 */
[----:B------:R-:W-:Y:S02]  /*2e930*/  IMAD.MOV.U32 R12, RZ, RZ, 0x2 ;  /* 0x00000002ff0c7424 */ /* 0x000fe400078e00ff */
[----:B------:R-:W-:Y:S02]  /*2e940*/  IMAD.MOV.U32 R11, RZ, RZ, 0x181f ;  /* 0x0000181fff0b7424 */ /* 0x000fe400078e00ff */
[----:B------:R-:W-:-:S07]  /*2e950*/  IMAD.MOV.U32 R15, RZ, RZ, -0x1 ;  /* 0xffffffffff0f7424 */ /* 0x000fce00078e00ff */
[----:B-1234-:R-:W-:Y:S05]  /*2e960*/  WARPSYNC.COLLECTIVE R15, `(.L_x_2037) ;  /* 0x000000000f087348 */ /* 0x01efea0003c00000 */
[----:B------:R0:W0:Y:S02]  /*2e970*/  SHFL.IDX P6, R14, R13, R12, R11 ;  /* 0x0000000c0d0e7389 */ /* 0x00002400000c000b */
[----:B01234-:R-:W-:Y:S01]  /*2e980*/  ENDCOLLECTIVE ;  /* 0x000000000000791b */ /* 0x01ffe20003800000 */
.L_x_2037:
[----:B------:R-:W-:Y:S05]  /*2e990*/  BSYNC B1 ;  /* 0x0000000000017941 */ /* 0x000fea0003800000 */
.L_x_2036:
        /* <DEDUP_REMOVED lines=8> */
.L_x_2038:
[----:B------:R-:W-:Y:S02]  /*2ea20*/  IMAD.MOV.U32 R13, RZ, RZ, R33 ;  /* 0x000000ffff0d7224 */ /* 0x000fe400078e0021 */
[----:B------:R-:W-:-:S07]  /*2ea30*/  IMAD.MOV.U32 R8, RZ, RZ, R14 ;  /* 0x000000ffff087224 */ /* 0x000fce00078e000e */
[----:B------:R-:W-:Y:S05]  /*2ea40*/  WARPSYNC.COLLECTIVE R15, `(.L_x_2039) ;  /* 0x000000000f087348 */ /* 0x000fea0003c00000 */
[----:B------:R0:W1:Y:S02]  /*2ea50*/  SHFL.IDX P6, R14, R13, R12, R11 ;  /* 0x0000000c0d0e7389 */ /* 0x00006400000c000b */
[----:B01----:R-:W-:Y:S01]  /*2ea60*/  ENDCOLLECTIVE ;  /* 0x000000000000791b */ /* 0x003fe20003800000 */
.L_x_2039:
[----:B------:R-:W-:Y:S02]  /*2ea70*/  IMAD.MOV.U32 R13, RZ, RZ, R30 ;  /* 0x000000ffff0d7224 */ /* 0x000fe400078e001e */
[----:B------:R-:W-:-:S07]  /*2ea80*/  IMAD.MOV.U32 R78, RZ, RZ, R14 ;  /* 0x000000ffff4e7224 */ /* 0x000fce00078e000e */
[----:B------:R-:W-:Y:S05]  /*2ea90*/  WARPSYNC.COLLECTIVE R15, `(.L_x_2040) ;  /* 0x000000000f087348 */ /* 0x000fea0003c00000 */
[----:B------:R0:W1:Y:S02]  /*2eaa0*/  SHFL.IDX P6, R14, R13, R12, R11 ;  /* 0x0000000c0d0e7389 */ /* 0x00006400000c000b */
[----:B01----:R-:W-:Y:S01]  /*2eab0*/  ENDCOLLECTIVE ;  /* 0x000000000000791b */ /* 0x003fe20003800000 */
.L_x_2040:
[----:B------:R-:W-:Y:S01]  /*2eac0*/  IMAD.MOV.U32 R5, RZ, RZ, R14 ;  /* 0x000000ffff057224 */ /* 0x000fe200078e000e */
[----:B------:R-:W-:Y:S06]  /*2ead0*/  BRA `(.L_x_2041) ;  /* 0xfffffdc4006c7947 */ /* 0x000fec000383ffff */
.L_x_1654:
[----:B------:R-:W-:Y:S01]  /*2eae0*/  BSSY B1, `(.L_x_2042) ;  /* 0x0000008000017945 */ /* 0x000fe20003800000 */
[----:B------:R-:W-:Y:S02]  /*2eaf0*/  IMAD.MOV.U32 R13, RZ, RZ, R32 ;  /* 0x000000ffff0d7224 */ /* 0x000fe400078e0020 */
[----:B------:R-:W-:Y:S02]  /*2eb00*/  IMAD.MOV.U32 R12, RZ, RZ, 0x3 ;  /* 0x00000003ff0c7424 */ /* 0x000fe400078e00ff */
[----:B------:R-:W-:Y:S02]  /*2eb10*/  IMAD.MOV.U32 R11, RZ, RZ, 0x181f ;  /* 0x0000181fff0b7424 */ /* 0x000fe400078e00ff */
[----:B------:R-:W-:-:S07]  /*2eb20*/  IMAD.MOV.U32 R15, RZ, RZ, -0x1 ;  /* 0xffffffffff0f7424 */ /* 0x000fce00078e00ff */
[----:B-12-4-:R-:W-:Y:S05]  /*2eb30*/  WARPSYNC.COLLECTIVE R15, `(.L_x_2043) ;  /* 0x000000000f087348 */ /* 0x016fea0003c00000 */
[----:B------:R0:W3:Y:S02]  /*2eb40*/  SHFL.IDX P6, R14, R13, R12, R11 ;  /* 0x0000000c0d0e7389 */ /* 0x0000e400000c000b */
[----:B01234-:R-:W-:Y:S01]  /*2eb50*/  ENDCOLLECTIVE ;  /* 0x000000000000791b */ /* 0x01ffe20003800000 */
.L_x_2043:
[----:B------:R-:W-:Y:S05]  /*2eb60*/  BSYNC B1 ;  /* 0x0000000000017941 */ /* 0x000fea0003800000 */
.L_x_2042:
        /* <DEDUP_REMOVED lines=8> */
.L_x_2044:
[----:B------:R-:W-:Y:S02]  /*2ebf0*/  IMAD.MOV.U32 R13, RZ, RZ, R33 ;  /* 0x000000ffff0d7224 */ /* 0x000fe400078e0021 */
[----:B------:R-:W-:-:S07]  /*2ec00*/  IMAD.MOV.U32 R9, RZ, RZ, R14 ;  /* 0x000000ffff097224 */ /* 0x000fce00078e000e */
[----:B------:R-:W-:Y:S05]  /*2ec10*/  WARPSYNC.COLLECTIVE R15, `(.L_x_2045) ;  /* 0x000000000f087348 */ /* 0x000fea0003c00000 */
[----:B------:R0:W1:Y:S02]  /*2ec20*/  SHFL.IDX P6, R14, R13, R12, R11 ;  /* 0x0000000c0d0e7389 */ /* 0x00006400000c000b */
[----:B01----:R-:W-:Y:S01]  /*2ec30*/  ENDCOLLECTIVE ;  /* 0x000000000000791b */ /* 0x003fe20003800000 */
.L_x_2045:
[----:B------:R-:W-:Y:S02]  /*2ec40*/  IMAD.MOV.U32 R13, RZ, RZ, R30 ;  /* 0x000000ffff0d7224 */ /* 0x000fe400078e001e */
[----:B------:R-:W-:-:S07]  /*2ec50*/  IMAD.MOV.U32 R80, RZ, RZ, R14 ;  /* 0x000000ffff507224 */ /* 0x000fce00078e000e */
[----:B------:R-:W-:Y:S05]  /*2ec60*/  WARPSYNC.COLLECTIVE R15, `(.L_x_2046) ;  /* 0x000000000f087348 */ /* 0x000fea0003c00000 */
[----:B------:R0:W1:Y:S02]  /*2ec70*/  SHFL.IDX P6, R14, R13, R12, R11 ;  /* 0x0000000c0d0e7389 */ /* 0x00006400000c000b */
[----:B01----:R-:W-:Y:S01]  /*2ec80*/  ENDCOLLECTIVE ;  /* 0x000000000000791b */ /* 0x003fe20003800000 */
.L_x_2046:
[----:B------:R-:W-:Y:S01]  /*2ec90*/  IMAD.MOV.U32 R78, RZ, RZ, R14 ;  /* 0x000000ffff4e7224 */ /* 0x000fe200078e000e */
[----:B------:R-:W-:Y:S06]  /*2eca0*/  BRA `(.L_x_2047) ;  /* 0xfffffdc8006c7947 */ /* 0x000fec000383ffff */
.L_x_1658:
[----:B0-----:R0:W1:Y:S02]  /*2ecb0*/  SYNCS.PHASECHK.TRANS64.TRYWAIT P0, [R16+URZ+0x30800], R81 ;  /* 0x03080051100075a7 */ /* 0x001064000800017f */
[----:B-1----:R-:W-:Y:S05]  /*2ecc0*/  @!P0 NANOSLEEP.SYNCS 0x989680 ;  /* 0x009896800000895d */ /* 0x002fea0003900000 */
[----:B------:R-:W1:Y:S02]  /*2ecd0*/  @!P0 SYNCS.PHASECHK.TRANS64 P0, [R16+URZ+0x30800], R81 ;  /* 0x03080051100085a7 */ /* 0x000e64000800007f */
[----:B-1----:R-:W-:Y:S05]  /*2ece0*/  @!P0 BRA `(.L_x_1658) ;  /* 0xfffffffc00f08947 */ /* 0x002fea000383ffff */
[----:B------:R-:W-:Y:S05]  /*2ecf0*/  BRA `(.L_x_2048) ;  /* 0xfffffdcc00c87947 */ /* 0x000fea000383ffff */
.L_x_1690:
        /* <DEDUP_REMOVED lines=8> */
.L_x_2050:
[----:B------:R-:W-:Y:S05]  /*2ed80*/  BSYNC B1 ;  /* 0x0000000000017941 */ /* 0x000fea0003800000 */
.L_x_2049:
        /* <DEDUP_REMOVED lines=8> */
.L_x_2051:
[----:B------:R-:W-:Y:S02]  /*2ee10*/  IMAD.MOV.U32 R13, RZ, RZ, R73 ;  /* 0x000000ffff0d7224 */ /* 0x000fe400078e0049 */
[----:B------:R-:W-:-:S07]  /*2ee20*/  IMAD.MOV.U32 R8, RZ, RZ, R14 ;  /* 0x000000ffff087224 */ /* 0x000fce00078e000e */
[----:B------:R-:W-:Y:S05]  /*2ee30*/  WARPSYNC.COLLECTIVE R15, `(.L_x_2052) ;  /* 0x000000000f087348 */ /* 0x000fea0003c00000 */
[----:B------:R0:W1:Y:S02]  /*2ee40*/  SHFL.IDX P6, R14, R13, R12, R11 ;  /* 0x0000000c0d0e7389 */ /* 0x00006400000c000b */
[----:B01----:R-:W-:Y:S01]  /*2ee50*/  ENDCOLLECTIVE ;  /* 0x000000000000791b */ /* 0x003fe20003800000 */
.L_x_2052:
[----:B------:R-:W-:Y:S02]  /*2ee60*/  IMAD.MOV.U32 R13, RZ, RZ, R20 ;  /* 0x000000ffff0d7224 */ /* 0x000fe400078e0014 */
[----:B------:R-:W-:-:S07]  /*2ee70*/  IMAD.MOV.U32 R7, RZ, RZ, R14 ;  /* 0x000000ffff077224 */ /* 0x000fce00078e000e */
[----:B------:R-:W-:Y:S05]  /*2ee80*/  WARPSYNC.COLLECTIVE R15, `(.L_x_2053) ;  /* 0x000000000f087348 */ /* 0x000fea0003c00000 */
[----:B------:R0:W1:Y:S02]  /*2ee90*/  SHFL.IDX P6, R14, R13, R12, R11 ;  /* 0x0000000c0d0e7389 */ /* 0x00006400000c000b */
[----:B01----:R-:W-:Y:S01]  /*2eea0*/  ENDCOLLECTIVE ;  /* 0x000000000000791b */ /* 0x003fe20003800000 */
.L_x_2053:
[----:B------:R-:W-:Y:S05]  /*2eeb0*/  BRA `(.L_x_2054) ;  /* 0xfffffe0000ac7947 */ /* 0x000fea000383ffff */
.L_x_1693:
[----:B------:R-:W-:Y:S01]  /*2eec0*/  BSSY B1, `(.L_x_2055) ;  /* 0x0000008000017945 */ /* 0x000fe20003800000 */
[----:B------:R-:W-:Y:S02]  /*2eed0*/  IMAD.MOV.U32 R13, RZ, RZ, R72 ;  /* 0x000000ffff0d7224 */ /* 0x000fe400078e0048 */
[----:B------:R-:W-:Y:S02]  /*2eee0*/  IMAD.MOV.U32 R12, RZ, RZ, 0x1 ;  /* 0x00000001ff0c7424 */ /* 0x000fe400078e00ff */
[----:B------:R-:W-:Y:S02]  /*2eef0*/  IMAD.MOV.U32 R11, RZ, RZ, 0x181f ;  /* 0x0000181fff0b7424 */ /* 0x000fe400078e00ff */
[----:B------:R-:W-:-:S07]  /*2ef00*/  IMAD.MOV.U32 R15, RZ, RZ, -0x1 ;  /* 0xffffffffff0f7424 */ /* 0x000fce00078e00ff */
[----:B0-2-4-:R-:W-:Y:S05]  /*2ef10*/  WARPSYNC.COLLECTIVE R15, `(.L_x_2056) ;  /* 0x000000000f087348 */ /* 0x015fea0003c00000 */
[----:B----4-:R1:W3:Y:S02]  /*2ef20*/  SHFL.IDX P6, R14, R13, R12, R11 ;  /* 0x0000000c0d0e7389 */ /* 0x0102e400000c000b */
[----:B0123--:R-:W-:Y:S01]  /*2ef30*/  ENDCOLLECTIVE ;  /* 0x000000000000791b */ /* 0x00ffe20003800000 */
.L_x_2056:
[----:B------:R-:W-:Y:S05]  /*2ef40*/  BSYNC B1 ;  /* 0x0000000000017941 */ /* 0x000fea0003800000 */
.L_x_2055:
        /* <DEDUP_REMOVED lines=8> */
.L_x_2057:
[----:B------:R-:W-:Y:S02]  /*2efd0*/  IMAD.MOV.U32 R13, RZ, RZ, R73 ;  /* 0x000000ffff0d7224 */ /* 0x000fe400078e0049 */
[----:B------:R-:W-:-:S07]  /*2efe0*/  IMAD.MOV.U32 R8, RZ, RZ, R14 ;  /* 0x000000ffff087224 */ /* 0x000fce00078e000e */
[----:B------:R-:W-:Y:S05]  /*2eff0*/  WARPSYNC.COLLECTIVE R15, `(.L_x_2058) ;  /* 0x000000000f087348 */ /* 0x000fea0003c00000 */
[----:B------:R0:W1:Y:S02]  /*2f000*/  SHFL.IDX P6, R14, R13, R12, R11 ;  /* 0x0000000c0d0e7389 */ /* 0x00006400000c000b */
[----:B01----:R-:W-:Y:S01]  /*2f010*/  ENDCOLLECTIVE ;  /* 0x000000000000791b */ /* 0x003fe20003800000 */
.L_x_2058:
[----:B------:R-:W-:Y:S02]  /*2f020*/  IMAD.MOV.U32 R13, RZ, RZ, R20 ;  /* 0x000000ffff0d7224 */ /* 0x000fe400078e0014 */
[----:B------:R-:W-:-:S07]  /*2f030*/  IMAD.MOV.U32 R7, RZ, RZ, R14 ;  /* 0x000000ffff077224 */ /* 0x000fce00078e000e */
[----:B------:R-:W-:Y:S05]  /*2f040*/  WARPSYNC.COLLECTIVE R15, `(.L_x_2059) ;  /* 0x000000000f087348 */ /* 0x000fea0003c00000 */
[----:B------:R0:W1:Y:S02]  /*2f050*/  SHFL.IDX P6, R14, R13, R12, R11 ;  /* 0x0000000c0d0e7389 */ /* 0x00006400000c000b */
[----:B01----:R-:W-:Y:S01]  /*2f060*/  ENDCOLLECTIVE ;  /* 0x000000000000791b */ /* 0x003fe20003800000 */
.L_x_2059:
[----:B------:R-:W-:Y:S05]  /*2f070*/  BRA `(.L_x_2060) ;  /* 0xfffffe0400747947 */ /* 0x000fea000383ffff */
.L_x_1696:
[----:B------:R-:W-:Y:S01]  /*2f080*/  BSSY B1, `(.L_x_2061) ;  /* 0x0000008000017945 */ /* 0x000fe20003800000 */
[----:B------:R-:W-:Y:S02]  /*2f090*/  IMAD.MOV.U32 R13, RZ, RZ, R72 ;  /* 0x000000ffff0d7224 */ /* 0x000fe400078e0048 */
[----:B------:R-:W-:Y:S02]  /*2f0a0*/  IMAD.MOV.U32 R12, RZ, RZ, 0x2 ;  /* 0x00000002ff0c7424 */ /* 0x000fe400078e00ff */
[----:B------:R-:W-:Y:S02]  /*2f0b0*/  IMAD.MOV.U32 R11, RZ, RZ, 0x181f ;  /* 0x0000181fff0b7424 */ /* 0x000fe400078e00ff */
[----:B------:R-:W-:-:S07]  /*2f0c0*/  IMAD.MOV.U32 R15, RZ, RZ, -0x1 ;  /* 0xffffffffff0f7424 */ /* 0x000fce00078e00ff */
[----:B-1--4-:R-:W-:Y:S05]  /*2f0d0*/  WARPSYNC.COLLECTIVE R15, `(.L_x_2062) ;  /* 0x000000000f087348 */ /* 0x012fea0003c00000 */
[----:B----4-:R0:W2:Y:S02]  /*2f0e0*/  SHFL.IDX P6, R14, R13, R12, R11 ;  /* 0x0000000c0d0e7389 */ /* 0x0100a400000c000b */
[----:B012---:R-:W-:Y:S01]  /*2f0f0*/  ENDCOLLECTIVE ;  /* 0x000000000000791b */ /* 0x007fe20003800000 */
.L_x_2062:
[----:B------:R-:W-:Y:S05]  /*2f100*/  BSYNC B1 ;  /* 0x0000000000017941 */ /* 0x000fea0003800000 */
.L_x_2061:
        /* <DEDUP_REMOVED lines=8> */
.L_x_2063:
[----:B------:R-:W-:Y:S02]  /*2f190*/  IMAD.MOV.U32 R13, RZ, RZ, R73 ;  /* 0x000000ffff0d7224 */ /* 0x000fe400078e0049 */
[----:B------:R-:W-:-:S07]  /*2f1a0*/  IMAD.MOV.U32 R8, RZ, RZ, R14 ;  /* 0x000000ffff087224 */ /* 0x000fce00078e000e */
[----:B------:R-:W-:Y:S05]  /*2f1b0*/  WARPSYNC.COLLECTIVE R15, `(.L_x_2064) ;  /* 0x000000000f087348 */ /* 0x000fea0003c00000 */
[----:B------:R0:W1:Y:S02]  /*2f1c0*/  SHFL.IDX P6, R14, R13, R12, R11 ;  /* 0x0000000c0d0e7389 */ /* 0x00006400000c000b */
[----:B01----:R-:W-:Y:S01]  /*2f1d0*/  ENDCOLLECTIVE ;  /* 0x000000000000791b */ /* 0x003fe20003800000 */
.L_x_2064:
[----:B------:R-:W-:Y:S02]  /*2f1e0*/  IMAD.MOV.U32 R13, RZ, RZ, R20 ;  /* 0x000000ffff0d7224 */ /* 0x000fe400078e0014 */
[----:B------:R-:W-:-:S07]  /*2f1f0*/  IMAD.MOV.U32 R7, RZ, RZ, R14 ;  /* 0x000000ffff077224 */ /* 0x000fce00078e000e */
[----:B------:R-:W-:Y:S05]  /*2f200*/  WARPSYNC.COLLECTIVE R15, `(.L_x_2065) ;  /* 0x000000000f087348 */ /* 0x000fea0003c00000 */
[----:B------:R0:W1:Y:S02]  /*2f210*/  SHFL.IDX P6, R14, R13, R12, R11 ;  /* 0x0000000c0d0e7389 */ /* 0x00006400000c000b */
[----:B01----:R-:W-:Y:S01]  /*2f220*/  ENDCOLLECTIVE ;  /* 0x000000000000791b */ /* 0x003fe20003800000 */
.L_x_2065:
[----:B------:R-:W-:Y:S05]  /*2f230*/  BRA `(.L_x_2066) ;  /* 0xfffffe0800207947 */ /* 0x000fea000383ffff */
.L_x_1699:
[----:B------:R-:W-:Y:S01]  /*2f240*/  BSSY B1, `(.L_x_2067) ;  /* 0x0000008000017945 */ /* 0x000fe20003800000 */
[----:B------:R-:W-:Y:S02]  /*2f250*/  IMAD.MOV.U32 R13, RZ, RZ, R72 ;  /* 0x000000ffff0d7224 */ /* 0x000fe400078e0048 */
[----:B------:R-:W-:Y:S02]  /*2f260*/  IMAD.MOV.U32 R12, RZ, RZ, 0x3 ;  /* 0x00000003ff0c7424 */ /* 0x000fe400078e00ff */
[----:B------:R-:W-:Y:S02]  /*2f270*/  IMAD.MOV.U32 R11, RZ, RZ, 0x181f ;  /* 0x0000181fff0b7424 */ /* 0x000fe400078e00ff */
[----:B------:R-:W-:-:S07]  /*2f280*/  IMAD.MOV.U32 R15, RZ, RZ, -0x1 ;  /* 0xffffffffff0f7424 */ /* 0x000fce00078e00ff */
[----:B-1-34-:R-:W-:Y:S05]  /*2f290*/  WARPSYNC.COLLECTIVE R15, `(.L_x_2068) ;  /* 0x000000000f087348 */ /* 0x01afea0003c00000 */
[----:B------:R0:W2:Y:S02]  /*2f2a0*/  SHFL.IDX P6, R14, R13, R12, R11 ;  /* 0x0000000c0d0e7389 */ /* 0x0000a400000c000b */
[----:B01234-:R-:W-:Y:S01]  /*2f2b0*/  ENDCOLLECTIVE ;  /* 0x000000000000791b */ /* 0x01ffe20003800000 */
.L_x_2068:
[----:B------:R-:W-:Y:S05]  /*2f2c0*/  BSYNC B1 ;  /* 0x0000000000017941 */ /* 0x000fea0003800000 */
.L_x_2067:
        /* <DEDUP_REMOVED lines=8> */
.L_x_2069:
[----:B------:R-:W-:Y:S02]  /*2f350*/  IMAD.MOV.U32 R13, RZ, RZ, R73 ;  /* 0x000000ffff0d7224 */ /* 0x000fe400078e0049 */
[----:B------:R-:W-:-:S07]  /*2f360*/  IMAD.MOV.U32 R21, RZ, RZ, R14 ;  /* 0x000000ffff157224 */ /* 0x000fce00078e000e */
[----:B------:R-:W-:Y:S05]  /*2f370*/  WARPSYNC.COLLECTIVE R15, `(.L_x_2070) ;  /* 0x000000000f087348 */ /* 0x000fea0003c00000 */
[----:B------:R0:W1:Y:S02]  /*2f380*/  SHFL.IDX P6, R14, R13, R12, R11 ;  /* 0x0000000c0d0e7389 */ /* 0x00006400000c000b */
[----:B01----:R-:W-:Y:S01]  /*2f390*/  ENDCOLLECTIVE ;  /* 0x000000000000791b */ /* 0x003fe20003800000 */
.L_x_2070:
[----:B------:R-:W-:Y:S02]  /*2f3a0*/  IMAD.MOV.U32 R13, RZ, RZ, R20 ;  /* 0x000000ffff0d7224 */ /* 0x000fe400078e0014 */
[----:B------:R-:W-:-:S07]  /*2f3b0*/  IMAD.MOV.U32 R81, RZ, RZ, R14 ;  /* 0x000000ffff517224 */ /* 0x000fce00078e000e */
[----:B------:R-:W-:Y:S05]  /*2f3c0*/  WARPSYNC.COLLECTIVE R15, `(.L_x_2071) ;  /* 0x000000000f087348 */ /* 0x000fea0003c00000 */
[----:B------:R0:W1:Y:S02]  /*2f3d0*/  SHFL.IDX P6, R14, R13, R12, R11 ;  /* 0x0000000c0d0e7389 */ /* 0x00006400000c000b */
[----:B01----:R-:W-:Y:S01]  /*2f3e0*/  ENDCOLLECTIVE ;  /* 0x000000000000791b */ /* 0x003fe20003800000 */
.L_x_2071:
[----:B------:R-:W-:Y:S01]  /*2f3f0*/  IMAD.MOV.U32 R78, RZ, RZ, R14 ;  /* 0x000000ffff4e7224 */ /* 0x000fe200078e000e */
[----:B------:R-:W-:Y:S06]  /*2f400*/  BRA `(.L_x_2072) ;  /* 0xfffffe0800d07947 */ /* 0x000fec000383ffff */
.L_x_1703:
[----:B0-----:R0:W1:Y:S02]  /*2f410*/  SYNCS.PHASECHK.TRANS64.TRYWAIT P0, [R16+URZ+0x30800], R80 ;  /* 0x03080050100075a7 */ /* 0x001064000800017f */
[----:B-1----:R-:W-:Y:S05]  /*2f420*/  @!P0 NANOSLEEP.SYNCS 0x989680 ;  /* 0x009896800000895d */ /* 0x002fea0003900000 */
[----:B------:R-:W1:Y:S02]  /*2f430*/  @!P0 SYNCS.PHASECHK.TRANS64 P0, [R16+URZ+0x30800], R80 ;  /* 0x03080050100085a7 */ /* 0x000e64000800007f */
[----:B-1----:R-:W-:Y:S05]  /*2f440*/  @!P0 BRA `(.L_x_1703) ;  /* 0xfffffffc00f08947 */ /* 0x002fea000383ffff */
[----:B------:R-:W-:Y:S05]  /*2f450*/  BRA `(.L_x_2073) ;  /* 0xfffffe0c00e07947 */ /* 0x000fea000383ffff */
.L_x_1721:
[----:B0-----:R0:W2:Y:S02]  /*2f460*/  SYNCS.PHASECHK.TRANS64.TRYWAIT P2, [R59+URZ+0x30830], R0 ;  /* 0x030830003b0075a7 */ /* 0x0010a4000804017f */
[----:B--2---:R-:W-:Y:S05]  /*2f470*/  @!P2 NANOSLEEP.SYNCS 0x989680 ;  /* 0x009896800000a95d */ /* 0x004fea0003900000 */
[----:B------:R-:W2:Y:S02]  /*2f480*/  @!P2 SYNCS.PHASECHK.TRANS64 P2, [R59+URZ+0x30830], R0 ;  /* 0x030830003b00a5a7 */ /* 0x000ea4000804007f */
[----:B--2---:R-:W-:Y:S05]  /*2f490*/  @!P2 BRA `(.L_x_1721) ;  /* 0xfffffffc00f0a947 */ /* 0x004fea000383ffff */
[----:B------:R-:W-:Y:S05]  /*2f4a0*/  BRA `(.L_x_1720) ;  /* 0xfffffe4800a47947 */ /* 0x000fea000383ffff */
.L_x_1741:
[----:B-1----:R1:W2:Y:S02]  /*2f4b0*/  SYNCS.PHASECHK.TRANS64.TRYWAIT P4, [R232+URZ+0x30830], R152 ;  /* 0x03083098e80075a7 */ /* 0x0022a4000808017f */
[----:B--2---:R-:W-:Y:S05]  /*2f4c0*/  @!P4 NANOSLEEP.SYNCS 0x989680 ;  /* 0x009896800000c95d */ /* 0x004fea0003900000 */
[----:B------:R-:W2:Y:S02]  /*2f4d0*/  @!P4 SYNCS.PHASECHK.TRANS64 P4, [R232+URZ+0x30830], R152 ;  /* 0x03083098e800c5a7 */ /* 0x000ea4000808007f */
[----:B--2---:R-:W-:Y:S05]  /*2f4e0*/  @!P4 BRA `(.L_x_1741) ;  /* 0xfffffffc00f0c947 */ /* 0x004fea000383ffff */
[----:B------:R-:W-:Y:S05]  /*2f4f0*/  BRA `(.L_x_1740) ;  /* 0xfffffe7400207947 */ /* 0x000fea000383ffff */
.L_x_1746:
[----:B-1----:R1:W2:Y:S02]  /*2f500*/  SYNCS.PHASECHK.TRANS64.TRYWAIT P4, [R0+URZ+0x30850], R2 ;  /* 0x03085002000075a7 */ /* 0x0022a4000808017f */
[----:B--2---:R-:W-:Y:S05]  /*2f510*/  @!P4 NANOSLEEP.SYNCS 0x989680 ;  /* 0x009896800000c95d */ /* 0x004fea0003900000 */
[----:B------:R-:W2:Y:S02]  /*2f520*/  @!P4 SYNCS.PHASECHK.TRANS64 P4, [R0+URZ+0x30850], R2 ;  /* 0x030850020000c5a7 */ /* 0x000ea4000808007f */
[----:B--2---:R-:W-:Y:S05]  /*2f530*/  @!P4 BRA `(.L_x_1746) ;  /* 0xfffffffc00f0c947 */ /* 0x004fea000383ffff */
[----:B------:R-:W-:Y:S05]  /*2f540*/  BRA `(.L_x_1745) ;  /* 0xfffffe8400687947 */ /* 0x000fea000383ffff */
.L_x_1767:
[----:B-1----:R1:W2:Y:S02]  /*2f550*/  SYNCS.PHASECHK.TRANS64.TRYWAIT P2, [R4+URZ+0x30830], R5 ;  /* 0x03083005040075a7 */ /* 0x0022a4000804017f */
[----:B--2---:R-:W-:Y:S05]  /*2f560*/  @!P2 NANOSLEEP.SYNCS 0x989680 ;  /* 0x009896800000a95d */ /* 0x004fea0003900000 */
[----:B------:R-:W2:Y:S02]  /*2f570*/  @!P2 SYNCS.PHASECHK.TRANS64 P2, [R4+URZ+0x30830], R5 ;  /* 0x030830050400a5a7 */ /* 0x000ea4000804007f */
[----:B--2---:R-:W-:Y:S05]  /*2f580*/  @!P2 BRA `(.L_x_1767) ;  /* 0xfffffffc00f0a947 */ /* 0x004fea000383ffff */
[----:B------:R-:W-:Y:S05]  /*2f590*/  BRA `(.L_x_1766) ;  /* 0xfffffea000847947 */ /* 0x000fea000383ffff */
.L_x_1772:
[----:B-1----:R1:W2:Y:S02]  /*2f5a0*/  SYNCS.PHASECHK.TRANS64.TRYWAIT P2, [R204+URZ+0x30850], R0 ;  /* 0x03085000cc0075a7 */ /* 0x0022a4000804017f */
[----:B--2---:R-:W-:Y:S05]  /*2f5b0*/  @!P2 NANOSLEEP.SYNCS 0x989680 ;  /* 0x009896800000a95d */ /* 0x004fea0003900000 */
[----:B------:R-:W2:Y:S02]  /*2f5c0*/  @!P2 SYNCS.PHASECHK.TRANS64 P2, [R204+URZ+0x30850], R0 ;  /* 0x03085000cc00a5a7 */ /* 0x000ea4000804007f */
[----:B--2---:R-:W-:Y:S05]  /*2f5d0*/  @!P2 BRA `(.L_x_1772) ;  /* 0xfffffffc00f0a947 */ /* 0x004fea000383ffff */
[----:B------:R-:W-:Y:S05]  /*2f5e0*/  BRA `(.L_x_1771) ;  /* 0xfffffeb000cc7947 */ /* 0x000fea000383ffff */
.L_x_1780:
[----:B-1----:R1:W2:Y:S02]  /*2f5f0*/  SYNCS.PHASECHK.TRANS64.TRYWAIT P2, [R4+URZ+0x30830], R5 ;  /* 0x03083005040075a7 */ /* 0x0022a4000804017f */
[----:B--2---:R-:W-:Y:S05]  /*2f600*/  @!P2 NANOSLEEP.SYNCS 0x989680 ;  /* 0x009896800000a95d */ /* 0x004fea0003900000 */
[----:B------:R-:W2:Y:S02]  /*2f610*/  @!P2 SYNCS.PHASECHK.TRANS64 P2, [R4+URZ+0x30830], R5 ;  /* 0x030830050400a5a7 */ /* 0x000ea4000804007f */
[----:B--2---:R-:W-:Y:S05]  /*2f620*/  @!P2 BRA `(.L_x_1780) ;  /* 0xfffffffc00f0a947 */ /* 0x004fea000383ffff */
[----:B------:R-:W-:Y:S05]  /*2f630*/  BRA `(.L_x_1779) ;  /* 0xfffffec0007c7947 */ /* 0x000fea000383ffff */
.L_x_1785:
[----:B-1----:R1:W2:Y:S02]  /*2f640*/  SYNCS.PHASECHK.TRANS64.TRYWAIT P2, [R0+URZ+0x30850], R2 ;  /* 0x03085002000075a7 */ /* 0x0022a4000804017f */
[----:B--2---:R-:W-:Y:S05]  /*2f650*/  @!P2 NANOSLEEP.SYNCS 0x989680 ;  /* 0x009896800000a95d */ /* 0x004fea0003900000 */
[----:B------:R-:W2:Y:S02]  /*2f660*/  @!P2 SYNCS.PHASECHK.TRANS64 P2, [R0+URZ+0x30850], R2 ;  /* 0x030850020000a5a7 */ /* 0x000ea4000804007f */
[----:B--2---:R-:W-:Y:S05]  /*2f670*/  @!P2 BRA `(.L_x_1785) ;  /* 0xfffffffc00f0a947 */ /* 0x004fea000383ffff */
[----:B------:R-:W-:Y:S05]  /*2f680*/  BRA `(.L_x_1784) ;  /* 0xfffffed000c47947 */ /* 0x000fea000383ffff */
.L_x_1799:
[----:B-1----:R1:W2:Y:S02]  /*2f690*/  SYNCS.PHASECHK.TRANS64.TRYWAIT P0, [R3+URZ+0x30850], R0 ;  /* 0x03085000030075a7 */ /* 0x0022a4000800017f */
[----:B--2---:R-:W-:Y:S05]  /*2f6a0*/  @!P0 NANOSLEEP.SYNCS 0x989680 ;  /* 0x009896800000895d */ /* 0x004fea0003900000 */
[----:B------:R-:W2:Y:S02]  /*2f6b0*/  @!P0 SYNCS.PHASECHK.TRANS64 P0, [R3+URZ+0x30850], R0 ;  /* 0x03085000030085a7 */ /* 0x000ea4000800007f */
[----:B--2---:R-:W-:Y:S05]  /*2f6c0*/  @!P0 BRA `(.L_x_1799) ;  /* 0xfffffffc00f08947 */ /* 0x004fea000383ffff */
[----:B------:R-:W-:Y:S05]  /*2f6d0*/  BRA `(.L_x_1798) ;  /* 0xfffffef000e87947 */ /* 0x000fea000383ffff */
.L_x_1848:
[----:B------:R-:W1:Y:S01]  /*2f6e0*/  S2R R5, SR_TID.X ;  /* 0x0000000000057919 */ /* 0x000e620000002100 */
[----:B------:R-:W-:Y:S01]  /*2f6f0*/  BSSY B1, `(.L_x_2074) ;  /* 0x000000a000017945 */ /* 0x000fe20003800000 */
[----:B------:R-:W-:Y:S02]  /*2f700*/  IMAD.MOV.U32 R12, RZ, RZ, RZ ;  /* 0x000000ffff0c7224 */ /* 0x000fe400078e00ff */
[----:B------:R-:W-:Y:S02]  /*2f710*/  IMAD.MOV.U32 R11, RZ, RZ, 0x1f ;  /* 0x0000001fff0b7424 */ /* 0x000fe400078e00ff */
[----:B0-----:R-:W-:Y:S01]  /*2f720*/  IMAD.MOV.U32 R15, RZ, RZ, -0x1 ;  /* 0xffffffffff0f7424 */ /* 0x001fe200078e00ff */
[----:B-1----:R-:W-:-:S04]  /*2f730*/  SHF.R.U32.HI R5, RZ, 0x5, R5 ;  /* 0x00000005ff057819 */ /* 0x002fc80000011605 */
[----:B------:R-:W-:-:S05]  /*2f740*/  LOP3.LUT R5, R5, 0x3, RZ, 0xc0, !PT ;  /* 0x0000000305057812 */ /* 0x000fca00078ec0ff */
[----:B------:R-:W-:-:S07]  /*2f750*/  IMAD.MOV.U32 R13, RZ, RZ, R5 ;  /* 0x000000ffff0d7224 */ /* 0x000fce00078e0005 */
[----:B------:R-:W-:Y:S05]  /*2f760*/  WARPSYNC.COLLECTIVE R15, `(.L_x_2075) ;  /* 0x000000000f087348 */ /* 0x000fea0003c00000 */
[----:B------:R0:W1:Y:S02]  /*2f770*/  SHFL.IDX P6, R14, R13, R12, R11 ;  /* 0x0000000c0d0e7389 */ /* 0x00006400000c000b */
[----:B01----:R-:W-:Y:S01]  /*2f780*/  ENDCOLLECTIVE ;  /* 0x000000000000791b */ /* 0x003fe20003800000 */
.L_x_2075:
[----:B------:R-:W-:Y:S05]  /*2f790*/  BSYNC B1 ;  /* 0x0000000000017941 */ /* 0x000fea0003800000 */
.L_x_2074:
[----:B------:R-:W-:Y:S05]  /*2f7a0*/  BRA `(.L_x_2076) ;  /* 0xffffff6800907947 */ /* 0x000fea000383ffff */
.L_x_1850:
[----:B------:R-:W-:Y:S01]  /*2f7b0*/  BSSY B1, `(.L_x_2077) ;  /* 0x0000006000017945 */ /* 0x000fe20003800000 */
[----:B0-----:R-:W-:-:S07]  /*2f7c0*/  IMAD.MOV.U32 R15, RZ, RZ, -0x1 ;  /* 0xffffffffff0f7424 */ /* 0x001fce00078e00ff */
[----:B-1----:R-:W-:Y:S05]  /*2f7d0*/  WARPSYNC.COLLECTIVE R15, `(.L_x_2078) ;  /* 0x000000000f0c7348 */ /* 0x002fea0003c00000 */
[----:B------:R-:W-:Y:S02]  /*2f7e0*/  ELECT P6, UR62, PT ;  /* 0x00000000003e782f */ /* 0x000fe400038c0000 */
[----:B------:R-:W-:Y:S01]  /*2f7f0*/  MOV R14, UR62 ;  /* 0x0000003e000e7c02 */ /* 0x000fe20008000f00 */
[----:B-1----:R-:W-:Y:S10]  /*2f800*/  ENDCOLLECTIVE ;  /* 0x000000000000791b */ /* 0x002ff40003800000 */
.L_x_2078:
[----:B------:R-:W-:Y:S05]  /*2f810*/  BSYNC B1 ;  /* 0x0000000000017941 */ /* 0x000fea0003800000 */
.L_x_2077:
[----:B------:R-:W-:Y:S05]  /*2f820*/  BRA `(.L_x_1849) ;  /* 0xffffff6800887947 */ /* 0x000fea000383ffff */
.L_x_1852:
[----:B-1----:R1:W2:Y:S02]  /*2f830*/  SYNCS.PHASECHK.TRANS64.TRYWAIT P0, [R18+URZ+0x30820], R5 ;  /* 0x03082005120075a7 */ /* 0x0022a4000800017f */
[----:B--2---:R-:W-:Y:S05]  /*2f840*/  @!P0 NANOSLEEP.SYNCS 0x989680 ;  /* 0x009896800000895d */ /* 0x004fea0003900000 */
[----:B------:R-:W2:Y:S02]  /*2f850*/  @!P0 SYNCS.PHASECHK.TRANS64 P0, [R18+URZ+0x30820], R5 ;  /* 0x03082005120085a7 */ /* 0x000ea4000800007f */
[----:B--2---:R-:W-:Y:S05]  /*2f860*/  @!P0 BRA `(.L_x_1852) ;  /* 0xfffffffc00f08947 */ /* 0x004fea000383ffff */
[----:B------:R-:W-:Y:S05]  /*2f870*/  BRA `(.L_x_2079) ;  /* 0xffffff6800987947 */ /* 0x000fea000383ffff */
.L_x_1856:
[----:B--2---:R2:W3:Y:S02]  /*2f880*/  SYNCS.PHASECHK.TRANS64.TRYWAIT P0, [R7+URZ+0x308a0], R10 ;  /* 0x0308a00a070075a7 */ /* 0x0044e4000800017f */
[----:B---3--:R-:W-:Y:S05]  /*2f890*/  @!P0 NANOSLEEP.SYNCS 0x989680 ;  /* 0x009896800000895d */ /* 0x008fea0003900000 */
[----:B------:R-:W3:Y:S02]  /*2f8a0*/  @!P0 SYNCS.PHASECHK.TRANS64 P0, [R7+URZ+0x308a0], R10 ;  /* 0x0308a00a070085a7 */ /* 0x000ee4000800007f */
[----:B---3--:R-:W-:Y:S05]  /*2f8b0*/  @!P0 BRA `(.L_x_1856) ;  /* 0xfffffffc00f08947 */ /* 0x008fea000383ffff */
[----:B------:R-:W-:Y:S05]  /*2f8c0*/  BRA `(.L_x_2080) ;  /* 0xffffff6800b87947 */ /* 0x000fea000383ffff */
.L_x_1864:
[----:B0-----:R0:W1:Y:S02]  /*2f8d0*/  SYNCS.PHASECHK.TRANS64.TRYWAIT P0, [R7+URZ+0x308c0], R10 ;  /* 0x0308c00a070075a7 */ /* 0x001064000800017f */
[----:B-1----:R-:W-:Y:S05]  /*2f8e0*/  @!P0 NANOSLEEP.SYNCS 0x989680 ;  /* 0x009896800000895d */ /* 0x002fea0003900000 */
[----:B------:R-:W1:Y:S02]  /*2f8f0*/  @!P0 SYNCS.PHASECHK.TRANS64 P0, [R7+URZ+0x308c0], R10 ;  /* 0x0308c00a070085a7 */ /* 0x000e64000800007f */
[----:B-1----:R-:W-:Y:S05]  /*2f900*/  @!P0 BRA `(.L_x_1864) ;  /* 0xfffffffc00f08947 */ /* 0x002fea000383ffff */
[----:B------:R-:W-:Y:S05]  /*2f910*/  BRA `(.L_x_2081) ;  /* 0xffffff6c00fc7947 */ /* 0x000fea000383ffff */
.L_x_1874:
[----:B-1----:R1:W2:Y:S02]  /*2f920*/  SYNCS.PHASECHK.TRANS64.TRYWAIT P1, [R8+URZ+0x308a0], R7 ;  /* 0x0308a007080075a7 */ /* 0x0022a4000802017f */
[----:B--2---:R-:W-:Y:S05]  /*2f930*/  @!P1 NANOSLEEP.SYNCS 0x989680 ;  /* 0x009896800000995d */ /* 0x004fea0003900000 */
[----:B------:R-:W2:Y:S02]  /*2f940*/  @!P1 SYNCS.PHASECHK.TRANS64 P1, [R8+URZ+0x308a0], R7 ;  /* 0x0308a007080095a7 */ /* 0x000ea4000802007f */
[----:B--2---:R-:W-:Y:S05]  /*2f950*/  @!P1 BRA `(.L_x_1874) ;  /* 0xfffffffc00f09947 */ /* 0x004fea000383ffff */
[----:B------:R-:W-:Y:S05]  /*2f960*/  BRA `(.L_x_2082) ;  /* 0xffffff7400907947 */ /* 0x000fea000383ffff */
.L_x_1882:
[----:B0-----:R0:W2:Y:S02]  /*2f970*/  SYNCS.PHASECHK.TRANS64.TRYWAIT P1, [R8+URZ+0x308c0], R7 ;  /* 0x0308c007080075a7 */ /* 0x0010a4000802017f */
[----:B--2---:R-:W-:Y:S05]  /*2f980*/  @!P1 NANOSLEEP.SYNCS 0x989680 ;  /* 0x009896800000995d */ /* 0x004fea0003900000 */
[----:B------:R-:W2:Y:S02]  /*2f990*/  @!P1 SYNCS.PHASECHK.TRANS64 P1, [R8+URZ+0x308c0], R7 ;  /* 0x0308c007080095a7 */ /* 0x000ea4000802007f */
[----:B--2---:R-:W-:Y:S05]  /*2f9a0*/  @!P1 BRA `(.L_x_1882) ;  /* 0xfffffffc00f09947 */ /* 0x004fea000383ffff */
[----:B------:R-:W-:Y:S05]  /*2f9b0*/  BRA `(.L_x_2083) ;  /* 0xffffff7800cc7947 */ /* 0x000fea000383ffff */
.L_x_1908:
[----:B------:R-:W2:Y:S01]  /*2f9c0*/  S2R R4, SR_TID.X ;  /* 0x0000000000047919 */ /* 0x000ea20000002100 */
[----:B------:R-:W-:Y:S01]  /*2f9d0*/  BSSY B0, `(.L_x_2084) ;  /* 0x000000a000007945 */ /* 0x000fe20003800000 */
[----:B------:R-:W-:Y:S02]  /*2f9e0*/  IMAD.MOV.U32 R12, RZ, RZ, RZ ;  /* 0x000000ffff0c7224 */ /* 0x000fe400078e00ff */
[----:B------:R-:W-:Y:S02]  /*2f9f0*/  IMAD.MOV.U32 R11, RZ, RZ, 0x1f ;  /* 0x0000001fff0b7424 */ /* 0x000fe400078e00ff */
[----:B0-----:R-:W-:Y:S01]  /*2fa00*/  IMAD.MOV.U32 R15, RZ, RZ, -0x1 ;  /* 0xffffffffff0f7424 */ /* 0x001fe200078e00ff */
[----:B--2---:R-:W-:-:S04]  /*2fa10*/  SHF.R.U32.HI R4, RZ, 0x5, R4 ;  /* 0x00000005ff047819 */ /* 0x004fc80000011604 */
[----:B------:R-:W-:-:S05]  /*2fa20*/  LOP3.LUT R4, R4, 0x3, RZ, 0xc0, !PT ;  /* 0x0000000304047812 */ /* 0x000fca00078ec0ff */
[----:B------:R-:W-:-:S07]  /*2fa30*/  IMAD.MOV.U32 R13, RZ, RZ, R4 ;  /* 0x000000ffff0d7224 */ /* 0x000fce00078e0004 */
[----:B-1----:R-:W-:Y:S05]  /*2fa40*/  WARPSYNC.COLLECTIVE R15, `(.L_x_2085) ;  /* 0x000000000f087348 */ /* 0x002fea0003c00000 */
[----:B------:R0:W2:Y:S02]  /*2fa50*/  SHFL.IDX P6, R14, R13, R12, R11 ;  /* 0x0000000c0d0e7389 */ /* 0x0000a400000c000b */
[----:B012---:R-:W-:Y:S01]  /*2fa60*/  ENDCOLLECTIVE ;  /* 0x000000000000791b */ /* 0x007fe20003800000 */
.L_x_2085:
[----:B------:R-:W-:Y:S05]  /*2fa70*/  BSYNC B0 ;  /* 0x0000000000007941 */ /* 0x000fea0003800000 */
.L_x_2084:
[----:B------:R-:W-:Y:S05]  /*2fa80*/  BRA `(.L_x_2086) ;  /* 0xffffff8c00607947 */ /* 0x000fea000383ffff */
.L_x_1910:
[----:B------:R-:W-:Y:S01]  /*2fa90*/  BSSY B0, `(.L_x_2087) ;  /* 0x0000006000007945 */ /* 0x000fe20003800000 */
[----:B0-----:R-:W-:-:S07]  /*2faa0*/  IMAD.MOV.U32 R15, RZ, RZ, -0x1 ;  /* 0xffffffffff0f7424 */ /* 0x001fce00078e00ff */
[----:B-1-3--:R-:W-:Y:S05]  /*2fab0*/  WARPSYNC.COLLECTIVE R15, `(.L_x_2088) ;  /* 0x000000000f0c7348 */ /* 0x00afea0003c00000 */
[----:B------:R-:W-:Y:S02]  /*2fac0*/  ELECT P6, UR62, PT ;  /* 0x00000000003e782f */ /* 0x000fe400038c0000 */
[----:B------:R-:W-:Y:S01]  /*2fad0*/  MOV R14, UR62 ;  /* 0x0000003e000e7c02 */ /* 0x000fe20008000f00 */
[----:B-1-3--:R-:W-:Y:S10]  /*2fae0*/  ENDCOLLECTIVE ;  /* 0x000000000000791b */ /* 0x00aff40003800000 */
.L_x_2088:
[----:B------:R-:W-:Y:S05]  /*2faf0*/  BSYNC B0 ;  /* 0x0000000000007941 */ /* 0x000fea0003800000 */
.L_x_2087:
[----:B------:R-:W-:Y:S05]  /*2fb00*/  BRA `(.L_x_2089) ;  /* 0xffffff8c006c7947 */ /* 0x000fea000383ffff */
.L_x_1912:
[----:B--2---:R2:W3:Y:S02]  /*2fb10*/  SYNCS.PHASECHK.TRANS64.TRYWAIT P0, [R0+URZ+0x30840], R2 ;  /* 0x03084002000075a7 */ /* 0x0044e4000800017f */
[----:B---3--:R-:W-:Y:S05]  /*2fb20*/  @!P0 NANOSLEEP.SYNCS 0x989680 ;  /* 0x009896800000895d */ /* 0x008fea0003900000 */
[----:B------:R-:W3:Y:S02]  /*2fb30*/  @!P0 SYNCS.PHASECHK.TRANS64 P0, [R0+URZ+0x30840], R2 ;  /* 0x03084002000085a7 */ /* 0x000ee4000800007f */
[----:B---3--:R-:W-:Y:S05]  /*2fb40*/  @!P0 BRA `(.L_x_1912) ;  /* 0xfffffffc00f08947 */ /* 0x008fea000383ffff */
[----:B------:R-:W-:Y:S05]  /*2fb50*/  BRA `(.L_x_2090) ;  /* 0xffffff8c00d07947 */ /* 0x000fea000383ffff */
.L_x_1916:
        /* <DEDUP_REMOVED lines=15> */
.L_x_2091:
[----:B------:R-:W-:Y:S02]  /*2fc50*/  IMAD.MOV.U32 R13, RZ, RZ, R4 ;  /* 0x000000ffff0d7224 */ /* 0x000fe400078e0004 */
[----:B------:R-:W-:-:S07]  /*2fc60*/  IMAD.MOV.U32 R6, RZ, RZ, R14 ;  /* 0x000000ffff067224 */ /* 0x000fce00078e000e */
[----:B------:R-:W-:Y:S05]  /*2fc70*/  WARPSYNC.COLLECTIVE R15, `(.L_x_2092) ;  /* 0x000000000f087348 */ /* 0x000fea0003c00000 */
[----:B------:R0:W1:Y:S02]  /*2fc80*/  SHFL.IDX P6, R14, R13, R12, R11 ;  /* 0x0000000c0d0e7389 */ /* 0x00006400000c000b */
[----:B01----:R-:W-:Y:S01]  /*2fc90*/  ENDCOLLECTIVE ;  /* 0x000000000000791b */ /* 0x003fe20003800000 */
.L_x_2092:
        /* <DEDUP_REMOVED lines=20> */
.L_x_2093:
[----:B------:R-:W-:Y:S02]  /*2fde0*/  IMAD.MOV.U32 R13, RZ, RZ, R4 ;  /* 0x000000ffff0d7224 */ /* 0x000fe400078e0004 */
[----:B------:R-:W-:-:S07]  /*2fdf0*/  IMAD.MOV.U32 R6, RZ, RZ, R14 ;  /* 0x000000ffff067224 */ /* 0x000fce00078e000e */
[----:B------:R-:W-:Y:S05]  /*2fe00*/  WARPSYNC.COLLECTIVE R15, `(.L_x_2094) ;  /* 0x000000000f087348 */ /* 0x000fea0003c00000 */
[----:B------:R0:W1:Y:S02]  /*2fe10*/  SHFL.IDX P6, R14, R13, R12, R11 ;  /* 0x0000000c0d0e7389 */ /* 0x00006400000c000b */
[----:B01----:R-:W-:Y:S01]  /*2fe20*/  ENDCOLLECTIVE ;  /* 0x000000000000791b */ /* 0x003fe20003800000 */
.L_x_2094:
        /* <DEDUP_REMOVED lines=20> */
.L_x_2095:
[----:B------:R-:W-:Y:S02]  /*2ff70*/  IMAD.MOV.U32 R13, RZ, RZ, R4 ;  /* 0x000000ffff0d7224 */ /* 0x000fe400078e0004 */
[----:B------:R-:W-:-:S07]  /*2ff80*/  IMAD.MOV.U32 R6, RZ, RZ, R14 ;  /* 0x000000ffff067224 */ /* 0x000fce00078e000e */
[----:B------:R-:W-:Y:S05]  /*2ff90*/  WARPSYNC.COLLECTIVE R15, `(.L_x_2096) ;  /* 0x000000000f087348 */ /* 0x000fea0003c00000 */
[----:B------:R0:W1:Y:S02]  /*2ffa0*/  SHFL.IDX P6, R14, R13, R12, R11 ;  /* 0x0000000c0d0e7389 */ /* 0x00006400000c000b */
[----:B01----:R-:W-:Y:S01]  /*2ffb0*/  ENDCOLLECTIVE ;  /* 0x000000000000791b */ /* 0x003fe20003800000 */
.L_x_2096:
        /* <DEDUP_REMOVED lines=20> */
.L_x_2097:
[----:B------:R-:W-:Y:S02]  /*30100*/  IMAD.MOV.U32 R13, RZ, RZ, R4 ;  /* 0x000000ffff0d7224 */ /* 0x000fe400078e0004 */
[----:B------:R-:W-:-:S07]  /*30110*/  IMAD.MOV.U32 R6, RZ, RZ, R14 ;  /* 0x000000ffff067224 */ /* 0x000fce00078e000e */
[----:B------:R-:W-:Y:S05]  /*30120*/  WARPSYNC.COLLECTIVE R15, `(.L_x_2098) ;  /* 0x000000000f087348 */ /* 0x000fea0003c00000 */
[----:B------:R0:W1:Y:S02]  /*30130*/  SHFL.IDX P6, R14, R13, R12, R11 ;  /* 0x0000000c0d0e7389 */ /* 0x00006400000c000b */
[----:B01----:R-:W-:Y:S01]  /*30140*/  ENDCOLLECTIVE ;  /* 0x000000000000791b */ /* 0x003fe20003800000 */
.L_x_2098:
        /* <DEDUP_REMOVED lines=20> */
.L_x_2099:
[----:B------:R-:W-:Y:S02]  /*30290*/  IMAD.MOV.U32 R13, RZ, RZ, R4 ;  /* 0x000000ffff0d7224 */ /* 0x000fe400078e0004 */
[----:B------:R-:W-:-:S07]  /*302a0*/  IMAD.MOV.U32 R6, RZ, RZ, R14 ;  /* 0x000000ffff067224 */ /* 0x000fce00078e000e */
[----:B------:R-:W-:Y:S05]  /*302b0*/  WARPSYNC.COLLECTIVE R15, `(.L_x_2100) ;  /* 0x000000000f087348 */ /* 0x000fea0003c00000 */
[----:B------:R0:W1:Y:S02]  /*302c0*/  SHFL.IDX P6, R14, R13, R12, R11 ;  /* 0x0000000c0d0e7389 */ /* 0x00006400000c000b */
[----:B01----:R-:W-:Y:S01]  /*302d0*/  ENDCOLLECTIVE ;  /* 0x000000000000791b */ /* 0x003fe20003800000 */
.L_x_2100:
        /* <DEDUP_REMOVED lines=20> */
.L_x_2101:
[----:B------:R-:W-:Y:S02]  /*30420*/  IMAD.MOV.U32 R13, RZ, RZ, R4 ;  /* 0x000000ffff0d7224 */ /* 0x000fe400078e0004 */
[----:B------:R-:W-:-:S07]  /*30430*/  IMAD.MOV.U32 R6, RZ, RZ, R14 ;  /* 0x000000ffff067224 */ /* 0x000fce00078e000e */
[----:B------:R-:W-:Y:S05]  /*30440*/  WARPSYNC.COLLECTIVE R15, `(.L_x_2102) ;  /* 0x000000000f087348 */ /* 0x000fea0003c00000 */
[----:B------:R0:W1:Y:S02]  /*30450*/  SHFL.IDX P6, R14, R13, R12, R11 ;  /* 0x0000000c0d0e7389 */ /* 0x00006400000c000b */
[----:B01----:R-:W-:Y:S01]  /*30460*/  ENDCOLLECTIVE ;  /* 0x000000000000791b */ /* 0x003fe20003800000 */
.L_x_2102:
        /* <DEDUP_REMOVED lines=18> */
.L_x_2103:
[----:B------:R-:W-:-:S05]  /*30590*/  VIADD R7, R0, 0x60 ;  /* 0x0000006000077836 */ /* 0x000fca0000000000 */
[----:B------:R-:W-:Y:S01]  /*305a0*/  ISETP.GE.AND P5, PT, R7, R2, PT ;  /* 0x000000020700720c */ /* 0x000fe20003fa6270 */
[----:B------:R-:W-:Y:S02]  /*305b0*/  IMAD.MOV.U32 R13, RZ, RZ, R4 ;  /* 0x000000ffff0d7224 */ /* 0x000fe400078e0004 */
[----:B------:R-:W-:-:S10]  /*305c0*/  IMAD.MOV.U32 R8, RZ, RZ, R14 ;  /* 0x000000ffff087224 */ /* 0x000fd400078e000e */
[----:B------:R-:W-:Y:S05]  /*305d0*/  WARPSYNC.COLLECTIVE R15, `(.L_x_2104) ;  /* 0x000000000f087348 */ /* 0x000fea0003c00000 */
[----:B------:R0:W1:Y:S02]  /*305e0*/  SHFL.IDX P6, R14, R13, R12, R11 ;  /* 0x0000000c0d0e7389 */ /* 0x00006400000c000b */
[----:B01----:R-:W-:Y:S01]  /*305f0*/  ENDCOLLECTIVE ;  /* 0x000000000000791b */ /* 0x003fe20003800000 */
.L_x_2104:
        /* <DEDUP_REMOVED lines=18> */
.L_x_2105:
[----:B------:R-:W-:Y:S02]  /*30720*/  IMAD.MOV.U32 R13, RZ, RZ, R4 ;  /* 0x000000ffff0d7224 */ /* 0x000fe400078e0004 */
[----:B------:R-:W-:-:S07]  /*30730*/  IMAD.MOV.U32 R5, RZ, RZ, R14 ;  /* 0x000000ffff057224 */ /* 0x000fce00078e000e */
[----:B------:R-:W-:Y:S05]  /*30740*/  WARPSYNC.COLLECTIVE R15, `(.L_x_2106) ;  /* 0x000000000f087348 */ /* 0x000fea0003c00000 */
[----:B------:R0:W1:Y:S02]  /*30750*/  SHFL.IDX P6, R14, R13, R12, R11 ;  /* 0x0000000c0d0e7389 */ /* 0x00006400000c000b */
[----:B01----:R-:W-:Y:S01]  /*30760*/  ENDCOLLECTIVE ;  /* 0x000000000000791b */ /* 0x003fe20003800000 */
.L_x_2106:
[----:B------:R-:W-:Y:S01]  /*30770*/  IMAD.MOV.U32 R3, RZ, RZ, R14 ;  /* 0x000000ffff037224 */ /* 0x000fe200078e000e */
[----:B------:R-:W-:Y:S06]  /*30780*/  BRA `(.L_x_2107) ;  /* 0xffffff9000947947 */ /* 0x000fec000383ffff */
.L_x_1921:
[----:B---3--:R3:W4:Y:S02]  /*30790*/  SYNCS.PHASECHK.TRANS64.TRYWAIT P0, [R18+URZ+0x30820], R0 ;  /* 0x03082000120075a7 */ /* 0x008724000800017f */
[----:B----4-:R-:W-:Y:S05]  /*307a0*/  @!P0 NANOSLEEP.SYNCS 0x989680 ;  /* 0x009896800000895d */ /* 0x010fea0003900000 */
[----:B------:R-:W4:Y:S02]  /*307b0*/  @!P0 SYNCS.PHASECHK.TRANS64 P0, [R18+URZ+0x30820], R0 ;  /* 0x03082000120085a7 */ /* 0x000f24000800007f */
[----:B----4-:R-:W-:Y:S05]  /*307c0*/  @!P0 BRA `(.L_x_1921) ;  /* 0xfffffffc00f08947 */ /* 0x010fea000383ffff */
[----:B------:R-:W-:Y:S05]  /*307d0*/  BRA `(.L_x_2108) ;  /* 0xffffff9400107947 */ /* 0x000fea000383ffff */
.L_x_1930:
[----:B-1----:R1:W2:Y:S02]  /*307e0*/  SYNCS.PHASECHK.TRANS64.TRYWAIT P0, [R3+URZ+0x30840], R2 ;  /* 0x03084002030075a7 */ /* 0x0022a4000800017f */
[----:B--2---:R-:W-:Y:S05]  /*307f0*/  @!P0 NANOSLEEP.SYNCS 0x989680 ;  /* 0x009896800000895d */ /* 0x004fea0003900000 */
[----:B------:R-:W2:Y:S02]  /*30800*/  @!P0 SYNCS.PHASECHK.TRANS64 P0, [R3+URZ+0x30840], R2 ;  /* 0x03084002030085a7 */ /* 0x000ea4000800007f */
[----:B--2---:R-:W-:Y:S05]  /*30810*/  @!P0 BRA `(.L_x_1930) ;  /* 0xfffffffc00f08947 */ /* 0x004fea000383ffff */
[----:B------:R-:W-:Y:S05]  /*30820*/  BRA `(.L_x_2109) ;  /* 0xffffff9800087947 */ /* 0x000fea000383ffff */
.L_x_1938:
[----:B0-----:R0:W1:Y:S02]  /*30830*/  SYNCS.PHASECHK.TRANS64.TRYWAIT P0, [R3+URZ+0x60], R2 ;  /* 0x00006002030075a7 */ /* 0x001064000800017f */
[----:B-1----:R-:W-:Y:S05]  /*30840*/  @!P0 NANOSLEEP.SYNCS 0x989680 ;  /* 0x009896800000895d */ /* 0x002fea0003900000 */
[----:B------:R-:W1:Y:S02]  /*30850*/  @!P0 SYNCS.PHASECHK.TRANS64 P0, [R3+URZ+0x60], R2 ;  /* 0x00006002030085a7 */ /* 0x000e64000800007f */
[----:B-1----:R-:W-:Y:S05]  /*30860*/  @!P0 BRA `(.L_x_1938) ;  /* 0xfffffffc00f08947 */ /* 0x002fea000383ffff */
[----:B------:R-:W-:Y:S05]  /*30870*/  BRA `(.L_x_2110) ;  /* 0xffffff9c005c7947 */ /* 0x000fea000383ffff */
.L_x_1949:
[----:B-1----:R1:W2:Y:S02]  /*30880*/  SYNCS.PHASECHK.TRANS64.TRYWAIT P0, [R3+URZ+0x30840], R2 ;  /* 0x03084002030075a7 */ /* 0x0022a4000800017f */
[----:B--2---:R-:W-:Y:S05]  /*30890*/  @!P0 NANOSLEEP.SYNCS 0x989680 ;  /* 0x009896800000895d */ /* 0x004fea0003900000 */
[----:B------:R-:W2:Y:S02]  /*308a0*/  @!P0 SYNCS.PHASECHK.TRANS64 P0, [R3+URZ+0x30840], R2 ;  /* 0x03084002030085a7 */ /* 0x000ea4000800007f */
[----:B--2---:R-:W-:Y:S05]  /*308b0*/  @!P0 BRA `(.L_x_1949) ;  /* 0xfffffffc00f08947 */ /* 0x004fea000383ffff */
[----:B------:R-:W-:Y:S05]  /*308c0*/  BRA `(.L_x_2111) ;  /* 0xffffffa400647947 */ /* 0x000fea000383ffff */
.L_x_1957:
[----:B0-----:R0:W1:Y:S02]  /*308d0*/  SYNCS.PHASECHK.TRANS64.TRYWAIT P0, [R2+URZ+0x60], R3 ;  /* 0x00006003020075a7 */ /* 0x001064000800017f */
[----:B-1----:R-:W-:Y:S05]  /*308e0*/  @!P0 NANOSLEEP.SYNCS 0x989680 ;  /* 0x009896800000895d */ /* 0x002fea0003900000 */
[----:B------:R-:W1:Y:S02]  /*308f0*/  @!P0 SYNCS.PHASECHK.TRANS64 P0, [R2+URZ+0x60], R3 ;  /* 0x00006003020085a7 */ /* 0x000e64000800007f */
[----:B-1----:R-:W-:Y:S05]  /*30900*/  @!P0 BRA `(.L_x_1957) ;  /* 0xfffffffc00f08947 */ /* 0x002fea000383ffff */
[----:B------:R-:W-:Y:S05]  /*30910*/  BRA `(.L_x_2112) ;  /* 0xffffffa800b87947 */ /* 0x000fea000383ffff */
.L_x_1968:
[----:B---3--:R3:W4:Y:S02]  /*30920*/  SYNCS.PHASECHK.TRANS64.TRYWAIT P0, [R2+URZ+0x30840], R3 ;  /* 0x03084003020075a7 */ /* 0x008724000800017f */
[----:B----4-:R-:W-:Y:S05]  /*30930*/  @!P0 NANOSLEEP.SYNCS 0x989680 ;  /* 0x009896800000895d */ /* 0x010fea0003900000 */
[----:B------:R-:W4:Y:S02]  /*30940*/  @!P0 SYNCS.PHASECHK.TRANS64 P0, [R2+URZ+0x30840], R3 ;  /* 0x03084003020085a7 */ /* 0x000f24000800007f */
[----:B----4-:R-:W-:Y:S05]  /*30950*/  @!P0 BRA `(.L_x_1968) ;  /* 0xfffffffc00f08947 */ /* 0x010fea000383ffff */
[----:B------:R-:W-:Y:S05]  /*30960*/  BRA `(.L_x_2113) ;  /* 0xffffffb000947947 */ /* 0x000fea000383ffff */
.L_x_1976:
[----:B0-----:R0:W1:Y:S02]  /*30970*/  SYNCS.PHASECHK.TRANS64.TRYWAIT P0, [R2+URZ+0x60], R5 ;  /* 0x00006005020075a7 */ /* 0x001064000800017f */
[----:B-1----:R-:W-:Y:S05]  /*30980*/  @!P0 NANOSLEEP.SYNCS 0x989680 ;  /* 0x009896800000895d */ /* 0x002fea0003900000 */
[----:B------:R-:W1:Y:S02]  /*30990*/  @!P0 SYNCS.PHASECHK.TRANS64 P0, [R2+URZ+0x60], R5 ;  /* 0x00006005020085a7 */ /* 0x000e64000800007f */
[----:B-1----:R-:W-:Y:S05]  /*309a0*/  @!P0 BRA `(.L_x_1976) ;  /* 0xfffffffc00f08947 */ /* 0x002fea000383ffff */
[----:B------:R-:W-:Y:S05]  /*309b0*/  BRA `(.L_x_2114) ;  /* 0xffffffb400e87947 */ /* 0x000fea000383ffff */
.L_x_1989:
[----:B--2---:R2:W3:Y:S02]  /*309c0*/  SYNCS.PHASECHK.TRANS64.TRYWAIT P0, [R0+URZ+0x30860], R2 ;  /* 0x03086002000075a7 */ /* 0x0044e4000800017f */
[----:B---3--:R-:W-:Y:S05]  /*309d0*/  @!P0 NANOSLEEP.SYNCS 0x989680 ;  /* 0x009896800000895d */ /* 0x008fea0003900000 */
[----:B------:R-:W3:Y:S02]  /*309e0*/  @!P0 SYNCS.PHASECHK.TRANS64 P0, [R0+URZ+0x30860], R2 ;  /* 0x03086002000085a7 */ /* 0x000ee4000800007f */
[----:B---3--:R-:W-:Y:S05]  /*309f0*/  @!P0 BRA `(.L_x_1989) ;  /* 0xfffffffc00f08947 */ /* 0x008fea000383ffff */
[----:B------:R-:W-:Y:S05]  /*30a00*/  BRA `(.L_x_2115) ;  /* 0xffffffbc00b07947 */ /* 0x000fea000383ffff */
.L_x_1998:
[----:B------:R-:W3:Y:S01]  /*30a10*/  LDL R0, [R1] ;  /* 0x0000000001007983 */ /* 0x000ee20000100800 */
[----:B------:R-:W-:Y:S01]  /*30a20*/  BSSY B0, `(.L_x_2116) ;  /* 0x0000008000007945 */ /* 0x000fe20003800000 */
[----:B------:R-:W-:Y:S02]  /*30a30*/  IMAD.MOV.U32 R12, RZ, RZ, RZ ;  /* 0x000000ffff0c7224 */ /* 0x000fe400078e00ff */
[----:B------:R-:W-:Y:S02]  /*30a40*/  IMAD.MOV.U32 R11, RZ, RZ, 0x1f ;  /* 0x0000001fff0b7424 */ /* 0x000fe400078e00ff */
[----:B0-----:R-:W-:Y:S02]  /*30a50*/  IMAD.MOV.U32 R15, RZ, RZ, -0x1 ;  /* 0xffffffffff0f7424 */ /* 0x001fe400078e00ff */
[----:B---3--:R-:W-:-:S07]  /*30a60*/  IMAD.MOV.U32 R13, RZ, RZ, R0 ;  /* 0x000000ffff0d7224 */ /* 0x008fce00078e0000 */
[----:B-12---:R-:W-:Y:S05]  /*30a70*/  WARPSYNC.COLLECTIVE R15, `(.L_x_2117) ;  /* 0x000000000f087348 */ /* 0x006fea0003c00000 */
[----:B------:R0:W3:Y:S02]  /*30a80*/  SHFL.IDX P6, R14, R13, R12, R11 ;  /* 0x0000000c0d0e7389 */ /* 0x0000e400000c000b */
[----:B0123--:R-:W-:Y:S01]  /*30a90*/  ENDCOLLECTIVE ;  /* 0x000000000000791b */ /* 0x00ffe20003800000 */
.L_x_2117:
[----:B------:R-:W-:Y:S05]  /*30aa0*/  BSYNC B0 ;  /* 0x0000000000007941 */ /* 0x000fea0003800000 */
.L_x_2116:
        /* <DEDUP_REMOVED lines=9> */
.L_x_2118:
        /* <DEDUP_REMOVED lines=27> */
.L_x_2119:
        /* <DEDUP_REMOVED lines=8> */
.L_x_2120:
        /* <DEDUP_REMOVED lines=8> */
.L_x_2121:
        /* <DEDUP_REMOVED lines=8> */
.L_x_2122:
        /* <DEDUP_REMOVED lines=8> */
.L_x_2123:
        /* <DEDUP_REMOVED lines=9> */
.L_x_2124:
[----:B------:R-:W-:Y:S01]  /*30f80*/  IMAD.MOV.U32 R9, RZ, RZ, R14 ;  /* 0x000000ffff097224 */ /* 0x000fe200078e000e */
[----:B------:R-:W-:Y:S06]  /*30f90*/  BRA `(.L_x_2125) ;  /* 0xffffffc0009c7947 */ /* 0x000fec000383ffff */
.L_x_2001:
        /* <DEDUP_REMOVED lines=8> */
.L_x_2127:
[----:B------:R-:W-:Y:S05]  /*31020*/  BSYNC B0 ;  /* 0x0000000000007941 */ /* 0x000fea0003800000 */
.L_x_2126:
        /* <DEDUP_REMOVED lines=10> */
.L_x_2128:
        /* <DEDUP_REMOVED lines=8> */
.L_x_2129:
        /* <DEDUP_REMOVED lines=8> */
.L_x_2130:
        /* <DEDUP_REMOVED lines=8> */
.L_x_2131:
        /* <DEDUP_REMOVED lines=9> */
.L_x_2132:
[----:B------:R-:W-:Y:S01]  /*312e0*/  IMAD.MOV.U32 R9, RZ, RZ, R14 ;  /* 0x000000ffff097224 */ /* 0x000fe200078e000e */
[----:B------:R-:W-:Y:S06]  /*312f0*/  BRA `(.L_x_2133) ;  /* 0xffffffc000747947 */ /* 0x000fec000383ffff */
.L_x_2003:
[----:B------:R-:W-:Y:S01]  /*31300*/  BSSY B0, `(.L_x_2134) ;  /* 0x0000006000007945 */ /* 0x000fe20003800000 */
[----:B------:R-:W-:Y:S01]  /*31310*/  PLOP3.LUT P6, PT, P6, PT, PT, 0x8, 0x0 ;  /* 0x000000000000781c */ /* 0x000fe200037ce170 */
[----:B------:R-:W-:-:S12]  /*31320*/  IMAD.MOV.U32 R15, RZ, RZ, -0x1 ;  /* 0xffffffffff0f7424 */ /* 0x000fd800078e00ff */
[----:B0-----:R-:W-:Y:S05]  /*31330*/  WARPSYNC.COLLECTIVE R15, `(.L_x_2135) ;  /* 0x000000000f087348 */ /* 0x001fea0003c00000 */
[----:B------:R-:W-:Y:S01]  /*31340*/  VOTE.ANY R14, PT, P6 ;  /* 0x00000000000e7806 */ /* 0x000fe200030e0100 */
[----:B0-----:R-:W-:Y:S06]  /*31350*/  ENDCOLLECTIVE ;  /* 0x000000000000791b */ /* 0x001fec0003800000 */
.L_x_2135:
[----:B------:R-:W-:Y:S05]  /*31360*/  BSYNC B0 ;  /* 0x0000000000007941 */ /* 0x000fea0003800000 */
.L_x_2134:
        /* <DEDUP_REMOVED lines=10> */
.L_x_2136:
[----:B------:R-:W-:Y:S02]  /*31410*/  IMAD.MOV.U32 R13, RZ, RZ, R6 ;  /* 0x000000ffff0d7224 */ /* 0x000fe400078e0006 */
[----:B------:R-:W-:-:S07]  /*31420*/  IMAD.MOV.U32 R4, RZ, RZ, R14 ;  /* 0x000000ffff047224 */ /* 0x000fce00078e000e */
[----:B------:R-:W-:Y:S05]  /*31430*/  WARPSYNC.COLLECTIVE R15, `(.L_x_2137) ;  /* 0x000000000f087348 */ /* 0x000fea0003c00000 */
[----:B------:R0:W1:Y:S02]  /*31440*/  SHFL.IDX P6, R14, R13, R12, R11 ;  /* 0x0000000c0d0e7389 */ /* 0x00006400000c000b */
[----:B01----:R-:W-:Y:S01]  /*31450*/  ENDCOLLECTIVE ;  /* 0x000000000000791b */ /* 0x003fe20003800000 */
.L_x_2137:
[----:B------:R-:W-:Y:S02]  /*31460*/  IMAD.MOV.U32 R6, RZ, RZ, R14 ;  /* 0x000000ffff067224 */ /* 0x000fe400078e000e */
[----:B------:R-:W-:-:S05]  /*31470*/  IMAD.IADD R10, R3, 0x1, R10 ;  /* 0x00000001030a7824 */ /* 0x000fca00078e020a */
[----:B------:R2:W-:Y:S01]  /*31480*/  STL [R1+0xc], R10 ;  /* 0x00000c0a01007387 */ /* 0x0005e20000100800 */
[----:B------:R-:W-:Y:S05]  /*31490*/  BRA `(.L_x_2138) ;  /* 0xffffffc000547947 */ /* 0x000fea000383ffff */
.L_x_2005:
[----:B------:R-:W-:Y:S01]  /*314a0*/  BSSY B0, `(.L_x_2139) ;  /* 0x0000008000007945 */ /* 0x000fe20003800000 */
[----:B------:R-:W-:Y:S02]  /*314b0*/  IMAD.MOV.U32 R13, RZ, RZ, R7 ;  /* 0x000000ffff0d7224 */ /* 0x000fe400078e0007 */
[----:B------:R-:W-:Y:S02]  /*314c0*/  IMAD.MOV.U32 R12, RZ, RZ, R3 ;  /* 0x000000ffff0c7224 */ /* 0x000fe400078e0003 */
[----:B------:R-:W-:Y:S02]  /*314d0*/  IMAD.MOV.U32 R11, RZ, RZ, 0x1f ;  /* 0x0000001fff0b7424 */ /* 0x000fe400078e00ff */
[----:B------:R-:W-:-:S07]  /*314e0*/  IMAD.MOV.U32 R15, RZ, RZ, -0x1 ;  /* 0xffffffffff0f7424 */ /* 0x000fce00078e00ff */
[----:B0-2---:R-:W-:Y:S05]  /*314f0*/  WARPSYNC.COLLECTIVE R15, `(.L_x_2140) ;  /* 0x000000000f087348 */ /* 0x005fea0003c00000 */
[----:B------:R1:W3:Y:S02]  /*31500*/  SHFL.IDX P6, R14, R13, R12, R11 ;  /* 0x0000000c0d0e7389 */ /* 0x0002e400000c000b */
[----:B0123--:R-:W-:Y:S01]  /*31510*/  ENDCOLLECTIVE ;  /* 0x000000000000791b */ /* 0x00ffe20003800000 */
.L_x_2140:
[----:B------:R-:W-:Y:S05]  /*31520*/  BSYNC B0 ;  /* 0x0000000000007941 */ /* 0x000fea0003800000 */
.L_x_2139:
[----:B------:R-:W-:Y:S01]  /*31530*/  IMAD.MOV.U32 R3, RZ, RZ, R14 ;  /* 0x000000ffff037224 */ /* 0x000fe200078e000e */
[----:B------:R-:W-:Y:S06]  /*31540*/  BRA `(.L_x_2141) ;  /* 0xffffffc000407947 */ /* 0x000fec000383ffff */
.L_x_2011:
[----:B0-----:R0:W1:Y:S02]  /*31550*/  SYNCS.PHASECHK.TRANS64.TRYWAIT P0, [R0+URZ+0x30820], R3 ;  /* 0x03082003000075a7 */ /* 0x001064000800017f */
[----:B-1----:R-:W-:Y:S05]  /*31560*/  @!P0 NANOSLEEP.SYNCS 0x989680 ;  /* 0x009896800000895d */ /* 0x002fea0003900000 */
[----:B------:R-:W1:Y:S02]  /*31570*/  @!P0 SYNCS.PHASECHK.TRANS64 P0, [R0+URZ+0x30820], R3 ;  /* 0x03082003000085a7 */ /* 0x000e64000800007f */
[----:B-1----:R-:W-:Y:S05]  /*31580*/  @!P0 BRA `(.L_x_2011) ;  /* 0xfffffffc00f08947 */ /* 0x002fea000383ffff */
[----:B------:R-:W-:Y:S05]  /*31590*/  BRA `(.L_x_2142) ;  /* 0xffffffc800e47947 */ /* 0x000fea000383ffff */
.L_x_2012:
        /* <DEDUP_REMOVED lines=11> */
.L_x_2144:
[----:B------:R-:W-:Y:S05]  /*31650*/  BSYNC B0 ;  /* 0x0000000000007941 */ /* 0x000fea0003800000 */
.L_x_2143:
[----:B------:R-:W-:Y:S05]  /*31660*/  BRA `(.L_x_2145) ;  /* 0xffffffc800cc7947 */ /* 0x000fea000383ffff */
.L_x_2013:
[----:B------:R-:W-:Y:S01]  /*31670*/  BSSY B0, `(.L_x_2146) ;  /* 0x0000006000007945 */ /* 0x000fe20003800000 */
[----:B------:R-:W-:-:S07]  /*31680*/  IMAD.MOV.U32 R15, RZ, RZ, -0x1 ;  /* 0xffffffffff0f7424 */ /* 0x000fce00078e00ff */
[----:B01----:R-:W-:Y:S05]  /*31690*/  WARPSYNC.COLLECTIVE R15, `(.L_x_2147) ;  /* 0x000000000f0c7348 */ /* 0x003fea0003c00000 */
[----:B------:R-:W-:Y:S02]  /*316a0*/  ELECT P6, UR62, PT ;  /* 0x00000000003e782f */ /* 0x000fe400038c0000 */
[----:B------:R-:W-:Y:S01]  /*316b0*/  MOV R14, UR62 ;  /* 0x0000003e000e7c02 */ /* 0x000fe20008000f00 */
[----:B01----:R-:W-:Y:S10]  /*316c0*/  ENDCOLLECTIVE ;  /* 0x000000000000791b */ /* 0x003ff40003800000 */
.L_x_2147:
[----:B------:R-:W-:Y:S05]  /*316d0*/  BSYNC B0 ;  /* 0x0000000000007941 */ /* 0x000fea0003800000 */
.L_x_2146:
[----:B------:R-:W-:Y:S05]  /*316e0*/  BRA `(.L_x_2148) ;  /* 0xffffffc800c07947 */ /* 0x000fea000383ffff */
.L_x_2015:
[----:B0-----:R0:W1:Y:S02]  /*316f0*/  SYNCS.PHASECHK.TRANS64.TRYWAIT P0, [R6+URZ], R5 ;  /* 0x00000005060075a7 */ /* 0x001064000800017f */
[----:B-1----:R-:W-:Y:S05]  /*31700*/  @!P0 NANOSLEEP.SYNCS 0x989680 ;  /* 0x009896800000895d */ /* 0x002fea0003900000 */
[----:B------:R-:W1:Y:S02]  /*31710*/  @!P0 SYNCS.PHASECHK.TRANS64 P0, [R6+URZ], R5 ;  /* 0x00000005060085a7 */ /* 0x000e64000800007f */
[----:B-1----:R-:W-:Y:S05]  /*31720*/  @!P0 BRA `(.L_x_2015) ;  /* 0xfffffffc00f08947 */ /* 0x002fea000383ffff */
[----:B------:R-:W-:Y:S05]  /*31730*/  BRA `(.L_x_2149) ;  /* 0xffffffcc00007947 */ /* 0x000fea000383ffff */
.L_x_2016:
[----:B-1----:R1:W2:Y:S02]  /*31740*/  SYNCS.PHASECHK.TRANS64.TRYWAIT P0, [R7+URZ], R2 ;  /* 0x00000002070075a7 */ /* 0x0022a4000800017f */
[----:B--2---:R-:W-:Y:S05]  /*31750*/  @!P0 NANOSLEEP.SYNCS 0x989680 ;  /* 0x009896800000895d */ /* 0x004fea0003900000 */
[----:B------:R-:W2:Y:S02]  /*31760*/  @!P0 SYNCS.PHASECHK.TRANS64 P0, [R7+URZ], R2 ;  /* 0x00000002070085a7 */ /* 0x000ea4000800007f */
[----:B--2---:R-:W-:Y:S05]  /*31770*/  @!P0 BRA `(.L_x_2016) ;  /* 0xfffffffc00f08947 */ /* 0x004fea000383ffff */
[----:B------:R-:W-:Y:S05]  /*31780*/  BRA `(.L_x_2150) ;  /* 0xffffffc800f47947 */ /* 0x000fea000383ffff */
.L_x_2018:
[----:B--2---:R2:W3:Y:S02]  /*31790*/  SYNCS.PHASECHK.TRANS64.TRYWAIT P0, [R4+URZ], R5 ;  /* 0x00000005040075a7 */ /* 0x0044e4000800017f */
[----:B---3--:R-:W-:Y:S05]  /*317a0*/  @!P0 NANOSLEEP.SYNCS 0x989680 ;  /* 0x009896800000895d */ /* 0x008fea0003900000 */
[----:B------:R-:W3:Y:S02]  /*317b0*/  @!P0 SYNCS.PHASECHK.TRANS64 P0, [R4+URZ], R5 ;  /* 0x00000005040085a7 */ /* 0x000ee4000800007f */
[----:B---3--:R-:W-:Y:S05]  /*317c0*/  @!P0 BRA `(.L_x_2018) ;  /* 0xfffffffc00f08947 */ /* 0x008fea000383ffff */
[----:B------:R-:W-:Y:S05]  /*317d0*/  BRA `(.L_x_2151) ;  /* 0xffffffc800f87947 */ /* 0x000fea000383ffff */
.L_x_2152:
        /* <DEDUP_REMOVED lines=10> */
.L_x_3205:


//--------------------- .text._ZN7cutlass13device_kernelIN5flash11enable_sm90INS1_16FlashAttnFwdSm90INS1_25CollectiveMainloopFwdSm90ILi2EN4cute5tupleIJNS5_1CILi1EEES8_S8_EEENS6_IJNS7_ILi128EEENS7_ILi80EEENS7_ILi256EEEEEELi256ENS_10bfloat16_tEfNS_4arch4Sm90ELb1ELb0ELb0ELb0ELb0ELb0ELb0ELb1ELb1ELb1ELb1ELb0EEENS1_21CollectiveEpilogueFwdINS6_IJSA_SC_SB_EEES9_SE_SG_Li256ELb0ELb1ELb1ELb0EEENS1_19SingleTileSchedulerILb0ELb1ELb1ELi128EEEEEEEEEvNT_6ParamsE --------------------------
	.section	.text._ZN7cutlass13device_kernelIN5flash11enable_sm90INS1_16FlashAttnFwdSm90INS1_25CollectiveMainloopFwdSm90ILi2EN4cute5tupleIJNS5_1CILi1EEES8_S8_EEENS6_IJNS7_ILi128EEENS7_ILi80EEENS7_ILi256EEEEEELi256ENS_10bfloat16_tEfNS_4arch4Sm90ELb1ELb0ELb0ELb0ELb0ELb0ELb0ELb1ELb1ELb1ELb1ELb0EEENS1_21CollectiveEpilogueFwdINS6_IJSA_SC_SB_EEES9_SE_SG_Li256ELb0ELb1ELb1ELb0EEENS1_19SingleTileSchedulerILb0ELb1ELb1ELi128EEEEEEEEEvNT_6ParamsE,"ax",@progbits
	.align	128
.text._ZN7cutlass13device_kernelIN5flash11enable_sm90INS1_16FlashAttnFwdSm90INS1_25CollectiveMainloopFwdSm90ILi2EN4cute5tupleIJNS5_1CILi1EEES8_S8_EEENS6_IJNS7_ILi128EEENS7_ILi80EEENS7_ILi256EEEEEELi256ENS_10bfloat16_tEfNS_4arch4Sm90ELb1ELb0ELb0ELb0ELb0ELb0ELb0ELb1ELb1ELb1ELb1ELb0EEENS1_21CollectiveEpilogueFwdINS6_IJSA_SC_SB_EEES9_SE_SG_Li256ELb0ELb1ELb1ELb0EEENS1_19SingleTileSchedulerILb0ELb1ELb1ELi128EEEEEEEEEvNT_6ParamsE:
        .type           _ZN7cutlass13device_kernelIN5flash11enable_sm90INS1_16FlashAttnFwdSm90INS1_25CollectiveMainloopFwdSm90ILi2EN4cute5tupleIJNS5_1CILi1EEES8_S8_EEENS6_IJNS7_ILi128EEENS7_ILi80EEENS7_ILi256EEEEEELi256ENS_10bfloat16_tEfNS_4arch4Sm90ELb1ELb0ELb0ELb0ELb0ELb0ELb0ELb1ELb1ELb1ELb1ELb0EEENS1_21CollectiveEpilogueFwdINS6_IJSA_SC_SB_EEES9_SE_SG_Li256ELb0ELb1ELb1ELb0EEENS1_19SingleTileSchedulerILb0ELb1ELb1ELi128EEEEEEEEEvNT_6ParamsE,@function
        .size           _ZN7cutlass13device_kernelIN5flash11enable_sm90INS1_16FlashAttnFwdSm90INS1_25CollectiveMainloopFwdSm90ILi2EN4cute5tupleIJNS5_1CILi1EEES8_S8_EEENS6_IJNS7_ILi128EEENS7_ILi80EEENS7_ILi256EEEEEELi256ENS_10bfloat16_tEfNS_4arch4Sm90ELb1ELb0ELb0ELb0ELb0ELb0ELb0ELb1ELb1ELb1ELb1ELb0EEENS1_21CollectiveEpilogueFwdINS6_IJSA_SC_SB_EEES9_SE_SG_Li256ELb0ELb1ELb1ELb0EEENS1_19SingleTileSchedulerILb0ELb1ELb1ELi128EEEEEEEEEvNT_6ParamsE,(.L_x_3206 - _ZN7cutlass13device_kernelIN5flash11enable_sm90INS1_16FlashAttnFwdSm90INS1_25CollectiveMainloopFwdSm90ILi2EN4cute5tupleIJNS5_1CILi1EEES8_S8_EEENS6_IJNS7_ILi128EEENS7_ILi80EEENS7_ILi256EEEEEELi256ENS_10bfloat16_tEfNS_4arch4Sm90ELb1ELb0ELb0ELb0ELb0ELb0ELb0ELb1ELb1ELb1ELb1ELb0EEENS1_21CollectiveEpilogueFwdINS6_IJSA_SC_SB_EEES9_SE_SG_Li256ELb0ELb1ELb1ELb0EEENS1_19SingleTileSchedulerILb0ELb1ELb1ELi128EEEEEEEEEvNT_6ParamsE)
        .other          _ZN7cutlass13device_kernelIN5flash11enable_sm90INS1_16FlashAttnFwdSm90INS1_25CollectiveMainloopFwdSm90ILi2EN4cute5tupleIJNS5_1CILi1EEES8_S8_EEENS6_IJNS7_ILi128EEENS7_ILi80EEENS7_ILi256EEEEEELi256ENS_10bfloat16_tEfNS_4arch4Sm90ELb1ELb0ELb0ELb0ELb0ELb0ELb0ELb1ELb1ELb1ELb1ELb0EEENS1_21CollectiveEpilogueFwdINS6_IJSA_SC_SB_EEES9_SE_SG_Li256ELb0ELb1ELb1ELb0EEENS1_19SingleTileSchedulerILb0ELb1ELb1ELi128EEEEEEEEEvNT_6ParamsE,@"STO_CUDA_ENTRY STV_DEFAULT"
_ZN7cutlass13device_kernelIN5flash11enable_sm90INS1_16FlashAttnFwdSm90INS1_25CollectiveMainloopFwdSm90ILi2EN4cute5tupleIJNS5_1CILi1EEES8_S8_EEENS6_IJNS7_ILi128EEENS7_ILi80EEENS7_ILi256EEEEEELi256ENS_10bfloat16_tEfNS_4arch4Sm90ELb1ELb0ELb0ELb0ELb0ELb0ELb0ELb1ELb1ELb1ELb1ELb0EEENS1_21CollectiveEpilogueFwdINS6_IJSA_SC_SB_EEES9_SE_SG_Li256ELb0ELb1ELb1ELb0EEENS1_19SingleTileSchedulerILb0ELb1ELb1ELi128EEEEEEEEEvNT_6ParamsE:
        /* <DEDUP_REMOVED lines=17> */
.L_x_2154:
[----:B------:R-:W-:Y:S05]  /*0110*/  BSYNC B0 ;  /* 0x0000000000007941 */ /* 0x000fea0003800000 */
.L_x_2153:
        /* <DEDUP_REMOVED lines=40> */
.L_x_2155:
        /* <DEDUP_REMOVED lines=22> */
.L_x_2156:
        /* <DEDUP_REMOVED lines=18> */
.L_x_2157:
        /* <DEDUP_REMOVED lines=22> */
.L_x_2158:
        /* <DEDUP_REMOVED lines=22> */
.L_x_2159:
        /* <DEDUP_REMOVED lines=8> */
.L_x_2162:
        /* <DEDUP_REMOVED lines=18> */
[----:B------:R-:W0:Y:S01]  /*0a80*/  LDC R0, c[0x0][0x448] ;  /* 0x00011200ff007b82 */ /* 0x000e220000000800 */
[----:B------:R-:W1:Y:S01]  /*0a90*/  S2R R152, SR_CTAID.X ;  /* 0x0000000000987919 */ /* 0x000e620000002500 */
[----:B------:R-:W-:Y:S01]  /*0aa0*/  SHF.R.U32.HI R4, RZ, 0x10, R22 ;  /* 0x00000010ff047819 */ /* 0x000fe20000011616 */
[----:B------:R-:W-:Y:S01]  /*0ab0*/  IMAD.MOV.U32 R213, RZ, RZ, RZ ;  /* 0x000000ffffd57224 */ /* 0x000fe200078e00ff */
[----:B------:R-:W-:-:S04]  /*0ac0*/  LOP3.LUT R22, R22, 0xffff, RZ, 0xc0, !PT ;  /* 0x0000ffff16167812 */ /* 0x000fc800078ec0ff */
[----:B------:R-:W2:Y:S08]  /*0ad0*/  LDC.64 R8, c[0x0][0x418] ;  /* 0x00010600ff087b82 */ /* 0x000eb00000000a00 */
[----:B------:R-:W3:Y:S01]  /*0ae0*/  LDC R3, c[0x0][0x288] ;  /* 0x0000a200ff037b82 */ /* 0x000ee20000000800 */
[----:B0-----:R-:W-:-:S07]  /*0af0*/  ISETP.NE.AND P1, PT, R0, 0x1, PT ;  /* 0x000000010000780c */ /* 0x001fce0003f25270 */
[----:B------:R-:W0:Y:S01]  /*0b00*/  LDC R18, c[0x0][0x424] ;  /* 0x00010900ff127b82 */ /* 0x000e220000000800 */
[----:B--2---:R-:W-:-:S07]  /*0b10*/  ISETP.NE.U32.AND P0, PT, R8, RZ, PT ;  /* 0x000000ff0800720c */ /* 0x004fce0003f05070 */
[----:B------:R-:W2:Y:S01]  /*0b20*/  LDC R153, c[0x0][0x2f0] ;  /* 0x0000bc00ff997b82 */ /* 0x000ea20000000800 */
[----:B-1----:R-:W-:Y:S01]  /*0b30*/  IMAD.SHL.U32 R152, R152, 0x80, RZ ;  /* 0x0000008098987824 */ /* 0x002fe200078e00ff */
[----:B------:R-:W-:-:S03]  /*0b40*/  ISETP.NE.AND.EX P0, PT, R9, RZ, PT, P0 ;  /* 0x000000ff0900720c */ /* 0x000fc60003f05300 */
[----:B------:R-:W-:Y:S01]  /*0b50*/  @P1 VIADD R0, R152, 0x7f ;  /* 0x0000007f98001836 */ /* 0x000fe20000000000 */
[----:B---3--:R-:W-:Y:S02]  /*0b60*/  IADD3 R3, -R3, 0x50, RZ ;  /* 0x0000005003037810 */ /* 0x008fe40007ffe1ff */
[----:B------:R-:W1:Y:S08]  /*0b70*/  @P1 LDC R5, c[0x0][0x44c] ;  /* 0x00011300ff051b82 */ /* 0x000e700000000800 */
[----:B------:R-:W3:Y:S01]  /*0b80*/  @P1 LDC R7, c[0x0][0x450] ;  /* 0x00011400ff071b82 */ /* 0x000ee20000000800 */
[----:B0-----:R-:W-:-:S02]  /*0b90*/  SEL R18, R18, 0x1, P0 ;  /* 0x0000000112127807 */ /* 0x001fc40000000000 */
[----:B------:R-:W-:-:S03]  /*0ba0*/  ISETP.NE.AND P0, PT, R4, RZ, PT ;  /* 0x000000ff0400720c */ /* 0x000fc60003f05270 */
[----:B--2---:R-:W-:Y:S02]  /*0bb0*/  IMAD R3, R18, R153, R3 ;  /* 0x0000009912037224 */ /* 0x004fe400078e0203 */
[----:B-1----:R-:W-:-:S08]  /*0bc0*/  @P1 IMAD.HI.U32 R2, R0, R5, RZ ;  /* 0x0000000500021227 */ /* 0x002fd000078e00ff */
[----:B------:R-:W0:Y:S01]  /*0bd0*/  @!P0 LDC R4, c[0x0][0x9f0] ;  /* 0x00027c00ff048b82 */ /* 0x000e220000000800 */
[----:B------:R-:W-:Y:S01]  /*0be0*/  VIADD R0, R152, 0x7f ;  /* 0x0000007f98007836 */ /* 0x000fe20000000000 */
[----:B---3--:R-:W-:Y:S01]  /*0bf0*/  @P1 SHF.R.U32.HI R0, RZ, R7, R2 ;  /* 0x00000007ff001219 */ /* 0x008fe20000011602 */
[----:B------:R-:W-:-:S04]  /*0c00*/  IMAD R2, R18, R153, 0x4f ;  /* 0x0000004f12027424 */ /* 0x000fc800078e0299 */
[----:B------:R-:W-:Y:S02]  /*0c10*/  IMAD.IADD R0, R3, 0x1, R0 ;  /* 0x0000000103007824 */ /* 0x000fe400078e0200 */
[----:B------:R-:W-:-:S04]  /*0c20*/  IMAD.HI R2, R2, 0x66666667, RZ ;  /* 0x6666666702027827 */ /* 0x000fc800078e02ff */
[----:B------:R-:W-:Y:S01]  /*0c30*/  IMAD.HI R0, R0, 0x66666667, RZ ;  /* 0x6666666700007827 */ /* 0x000fe200078e02ff */
[----:B------:R-:W-:-:S04]  /*0c40*/  SHF.R.U32.HI R3, RZ, 0x1f, R2 ;  /* 0x0000001fff037819 */ /* 0x000fc80000011602 */
[----:B------:R-:W-:Y:S02]  /*0c50*/  SHF.R.U32.HI R5, RZ, 0x1f, R0 ;  /* 0x0000001fff057819 */ /* 0x000fe40000011600 */
[----:B------:R-:W-:Y:S02]  /*0c60*/  LEA.HI.SX32 R3, R2, R3, 0x1b ;  /* 0x0000000302037211 */ /* 0x000fe400078fdaff */
[----:B------:R-:W-:-:S04]  /*0c70*/  LEA.HI.SX32 R0, R0, R5, 0x1b ;  /* 0x0000000500007211 */ /* 0x000fc800078fdaff */
[----:B------:R-:W-:-:S04]  /*0c80*/  VIMNMX R11, R3, R0, PT ;  /* 0x00000000030b7248 */ /* 0x000fc80003fe0100 */
[----:B------:R-:W-:-:S13]  /*0c90*/  ISETP.GE.AND P1, PT, R11, 0x1, PT ;  /* 0x000000010b00780c */ /* 0x000fda0003f26270 */
[----:B0-----:R-:W-:Y:S05]  /*0ca0*/  @!P1 BRA `(.L_x_2164) ;  /* 0x00000000006c9947 */ /* 0x001fea0003800000 */
[-C--:B------:R-:W-:Y:S02]  /*0cb0*/  IABS R7, R4.reuse ;  /* 0x0000000400077213 */ /* 0x080fe40000000000 */
[----:B------:R-:W-:Y:S02]  /*0cc0*/  IADD3 R5, R4, -0x1, R11 ;  /* 0xffffffff04057810 */ /* 0x000fe40007ffe00b */
[----:B------:R-:W0:Y:S01]  /*0cd0*/  I2F.RP R0, R7 ;  /* 0x0000000700007306 */ /* 0x000e220000209400 */
        /* <DEDUP_REMOVED lines=24> */
.L_x_2164:
[----:B------:R-:W0:Y:S01]  /*0e60*/  S2R R0, SR_TID.X ;  /* 0x0000000000007919 */ /* 0x000e220000002100 */
[-C--:B------:R-:W-:Y:S01]  /*0e70*/  IMAD R22, R22, R213.reuse, RZ ;  /* 0x000000d516167224 */ /* 0x080fe200078e02ff */
[----:B------:R-:W-:Y:S01]  /*0e80*/  PLOP3.LUT P0, PT, PT, PT, PT, 0x80, 0x0 ;  /* 0x000000000000781c */ /* 0x000fe20003f0f070 */
[----:B------:R-:W-:Y:S01]  /*0e90*/  IMAD.MOV.U32 R2, RZ, RZ, RZ ;  /* 0x000000ffff027224 */ /* 0x000fe200078e00ff */
[----:B------:R-:W-:Y:S02]  /*0ea0*/  CS2R R150, SRZ ;  /* 0x0000000000967805 */ /* 0x000fe4000001ff00 */
[----:B------:R-:W-:Y:S02]  /*0eb0*/  CS2R R148, SRZ ;  /* 0x0000000000947805 */ /* 0x000fe4000001ff00 */
[----:B------:R-:W-:Y:S02]  /*0ec0*/  VIADDMNMX R213, R22, R213, R11, PT ;  /* 0x000000d516d57246 */ /* 0x000fe4000380010b */
[----:B------:R-:W-:-:S02]  /*0ed0*/  CS2R R146, SRZ ;  /* 0x0000000000927805 */ /* 0x000fc4000001ff00 */
[----:B------:R-:W-:Y:S02]  /*0ee0*/  CS2R R144, SRZ ;  /* 0x0000000000907805 */ /* 0x000fe4000001ff00 */
[----:B------:R-:W-:Y:S02]  /*0ef0*/  CS2R R142, SRZ ;  /* 0x00000000008e7805 */ /* 0x000fe4000001ff00 */
[----:B------:R-:W-:Y:S02]  /*0f00*/  ISETP.GT.AND P1, PT, R213, R22, PT ;  /* 0x00000016d500720c */ /* 0x000fe40003f24270 */
        /* <DEDUP_REMOVED lines=21> */
[----:B0-----:R-:W-:Y:S01]  /*1060*/  VIADD R19, R0, 0xffffff80 ;  /* 0xffffff8000137836 */ /* 0x001fe20000000000 */
[----:B------:R-:W-:Y:S01]  /*1070*/  CS2R R98, SRZ ;  /* 0x0000000000627805 */ /* 0x000fe2000001ff00 */
[----:B------:R-:W-:Y:S01]  /*1080*/  IMAD.MOV.U32 R0, RZ, RZ, RZ ;  /* 0x000000ffff007224 */ /* 0x000fe200078e00ff */
        /* <DEDUP_REMOVED lines=37> */
[----:B------:R-:W-:Y:S01]  /*12e0*/  IMAD R153, R18, R153, RZ ;  /* 0x0000009912997224 */ /* 0x000fe200078e02ff */
        /* <DEDUP_REMOVED lines=36> */
.L_x_2166:
[----:B------:R-:W2:Y:S01]  /*1530*/  LDL.LU R17, [R1+0x14] ;  /* 0x0000140001117983 */ /* 0x000ea20000300800 */
[----:B------:R-:W-:Y:S02]  /*1540*/  R2UR UR4, R16 ;  /* 0x00000000100472ca */ /* 0x000fe400000e0000 */
[----:B------:R-:W-:-:S11]  /*1550*/  SHF.L.U32 R2, RZ, 0x1f, RZ ;  /* 0x0000001fff027819 */ /* 0x000fd600000006ff */
[----:B------:R-:W0:Y:S01]  /*1560*/  SYNCS.PHASECHK.TRANS64.TRYWAIT P1, [UR4+0x38800], R2 ;  /* 0x03880002ff0075a7 */ /* 0x000e220008020144 */
[----:B--2---:R-:W-:-:S04]  /*1570*/  LOP3.LUT R0, R17, 0x1, RZ, 0xfc, !PT ;  /* 0x0000000111007812 */ /* 0x004fc800078efcff */
[----:B------:R-:W-:Y:S01]  /*1580*/  ISETP.NE.AND P0, PT, R0, 0x3, PT ;  /* 0x000000030000780c */ /* 0x000fe20003f05270 */
[----:B0-----:R-:W-:-:S12]  /*1590*/  @!P1 BRA `(.L_x_2167) ;  /* 0x0000013400ac9947 */ /* 0x001fd80003800000 */
.L_x_2295:
[----:B------:R-:W-:Y:S05]  /*15a0*/  @!P0 BRA `(.L_x_2168) ;  /* 0x0000000000048947 */ /* 0x000fea0003800000 */
[----:B------:R-:W-:Y:S01]  /*15b0*/  BPT.TRAP 0x1 ;  /* 0x000000040000795c */ /* 0x000fe20000300000 */
.L_x_2168:
[----:B------:R-:W-:-:S13]  /*15c0*/  R2UR UR4, R16 ;  /* 0x00000000100472ca */ /* 0x000fda00000e0000 */
[----:B------:R1:W2:Y:S01]  /*15d0*/  SYNCS.PHASECHK.TRANS64.TRYWAIT P2, [UR4+0x38830], R2 ;  /* 0x03883002ff0075a7 */ /* 0x0002a20008040144 */
[----:B------:R-:W-:Y:S05]  /*15e0*/  @!P0 BRA `(.L_x_2169) ;  /* 0x0000000000048947 */ /* 0x000fea0003800000 */
[----:B------:R-:W-:Y:S01]  /*15f0*/  BPT.TRAP 0x1 ;  /* 0x000000040000795c */ /* 0x000fe20000300000 */
.L_x_2169:
[----:B------:R-:W3:Y:S01]  /*1600*/  S2R R0, SR_TID.X ;  /* 0x0000000000007919 */ /* 0x000ee20000002100 */
[----:B------:R-:W-:-:S04]  /*1610*/  MOV R4, UR36 ;  /* 0x0000002400047c02 */ /* 0x000fc80008000f00 */
[----:B------:R-:W-:Y:S02]  /*1620*/  LOP3.LUT R4, R4, 0x10000, RZ, 0xfc, !PT ;  /* 0x0001000004047812 */ /* 0x000fe400078efcff */
[----:B---3--:R-:W-:-:S04]  /*1630*/  LOP3.LUT R0, R0, 0x7f, RZ, 0xc0, !PT ;  /* 0x0000007f00007812 */ /* 0x008fc800078ec0ff */
[----:B------:R-:W-:Y:S01]  /*1640*/  ISETP.NE.AND P1, PT, R0, RZ, PT ;  /* 0x000000ff0000720c */ /* 0x000fe20003f25270 */
[----:B--2---:R-:W-:-:S12]  /*1650*/  @P2 BRA `(.L_x_2170) ;  /* 0x00000000000c2947 */ /* 0x004fd80003800000 */
[----:B------:R-:W-:-:S13]  /*1660*/  R2UR UR4, R16 ;  /* 0x00000000100472ca */ /* 0x000fda00000e0000 */
[----:B------:R-:W2:Y:S02]  /*1670*/  SYNCS.PHASECHK.TRANS64.TRYWAIT P2, [UR4+0x38830], R2 ;  /* 0x03883002ff0075a7 */ /* 0x000ea40008040144 */
[----:B--2---:R-:W-:Y:S05]  /*1680*/  @!P2 BRA `(.L_x_2171) ;  /* 0x00000134008ca947 */ /* 0x004fea0003800000 */
.L_x_2170:
[----:B------:R-:W-:Y:S05]  /*1690*/  WARPSYNC.ALL ;  /* 0x0000000000007948 */ /* 0x000fea0003800000 */
        /* <DEDUP_REMOVED lines=12> */
[----:B------:R-:W-:Y:S01]  /*1760*/  IMAD.U32 R13, RZ, RZ, UR21 ;  /* 0x00000015ff0d7e24 */ /* 0x000fe2000f8e00ff */
[----:B------:R-:W-:Y:S01]  /*1770*/  R2UR UR17, R5 ;  /* 0x00000000051172ca */ /* 0x000fe200000e0000 */
[----:B------:R-:W-:Y:S01]  /*1780*/  UIADD3 UR4, UR60, 0x24400, URZ ;  /* 0x000244003c047890 */ /* 0x000fe2000fffe03f */
[----:B------:R-:W-:Y:S01]  /*1790*/  R2UR UR6, R4 ;  /* 0x00000000040672ca */ /* 0x000fe200000e0000 */
[----:B------:R-:W-:Y:S01]  /*17a0*/  UMOV UR23, 0x40000040 ;  /* 0x4000004000177882 */ /* 0x000fe20000000000 */
[----:B------:R-:W-:Y:S01]  /*17b0*/  UMOV UR25, 0x40000040 ;  /* 0x4000004000197882 */ /* 0x000fe20000000000 */
[----:B------:R-:W-:Y:S01]  /*17c0*/  USHF.R.U32.HI UR4, URZ, 0x4, UR4 ;  /* 0x000000043f047899 */ /* 0x000fe20008011604 */
[----:B01----:R-:W0:Y:S01]  /*17d0*/  LDC R2, c[0x0][0x448] ;  /* 0x00011200ff027b82 */ /* 0x003e220000000800 */
[----:B------:R-:W-:Y:S01]  /*17e0*/  UMOV UR27, 0x40000040 ;  /* 0x40000040001b7882 */ /* 0x000fe20000000000 */
[----:B------:R-:W-:Y:S01]  /*17f0*/  UMOV UR29, 0x40000040 ;  /* 0x40000040001d7882 */ /* 0x000fe20000000000 */
[----:B------:R-:W-:Y:S01]  /*1800*/  ULOP3.LUT UR4, UR4, 0x3fff, URZ, 0xc0, !UPT ;  /* 0x00003fff04047892 */ /* 0x000fe2000f8ec03f */
[----:B------:R-:W-:Y:S01]  /*1810*/  LOP3.LUT R0, R65, 0xffffff80, RZ, 0xc0, !PT ;  /* 0xffffff8041007812 */ /* 0x000fe200078ec0ff */
[----:B------:R-:W-:Y:S01]  /*1820*/  UMOV UR31, 0x40000040 ;  /* 0x40000040001f7882 */ /* 0x000fe20000000000 */
[----:B------:R-:W-:Y:S01]  /*1830*/  UMOV UR33, 0x40000040 ;  /* 0x4000004000217882 */ /* 0x000fe20000000000 */
[----:B------:R-:W-:Y:S01]  /*1840*/  ULOP3.LUT UR61, UR4, 0x10000, URZ, 0xfc, !UPT ;  /* 0x00010000043d7892 */ /* 0x000fe2000f8efc3f */
[----:B------:R-:W-:Y:S01]  /*1850*/  LEA.HI R6, R66, R66, RZ, 0x1 ;  /* 0x0000004242067211 */ /* 0x000fe200078f08ff */
[----:B------:R-:W-:Y:S01]  /*1860*/  UIADD3 UR5, UR6, 0x2, URZ ;  /* 0x0000000206057890 */ /* 0x000fe2000fffe03f */
[----:B------:R-:W-:Y:S01]  /*1870*/  IMAD.IADD R0, R19, 0x1, -R0 ;  /* 0x0000000113007824 */ /* 0x000fe200078e0a00 */
[----:B------:R-:W-:Y:S01]  /*1880*/  UIADD3 UR4, UR61, 0x80, URZ ;  /* 0x000000803d047890 */ /* 0x000fe2000fffe03f */
[----:B------:R-:W-:Y:S01]  /*1890*/  LOP3.LUT R9, R6, 0x3fffffe, RZ, 0xc0, !PT ;  /* 0x03fffffe06097812 */ /* 0x000fe200078ec0ff */
[----:B------:R-:W-:Y:S01]  /*18a0*/  UIADD3 UR7, UR6, 0x4, URZ ;  /* 0x0000000406077890 */ /* 0x000fe2000fffe03f */
[----:B------:R-:W-:Y:S01]  /*18b0*/  LEA.HI R64, R64, R19, RZ, 0x2 ;  /* 0x0000001340407211 */ /* 0x000fe200078f10ff */
        /* <DEDUP_REMOVED lines=11> */
[----:B------:R-:W-:Y:S01]  /*1970*/  SHF.R.S32.HI R3, RZ, 0x1f, R0 ;  /* 0x0000001fff037819 */ /* 0x000fe20000011400 */
[----:B------:R-:W-:Y:S01]  /*1980*/  UMOV UR10, UR4 ;  /* 0x00000004000a7c82 */ /* 0x000fe20008000000 */
[----:B------:R-:W-:Y:S01]  /*1990*/  UIADD3 UR4, UR61, 0x180, URZ ;  /* 0x000001803d047890 */ /* 0x000fe2000fffe03f */
[----:B0-----:R-:W-:Y:S01]  /*19a0*/  ISETP.NE.AND P2, PT, R2, 0x1, PT ;  /* 0x000000010200780c */ /* 0x001fe20003f45270 */
[----:B------:R-:W-:Y:S01]  /*19b0*/  UIADD3 UR24, UR6, 0x406, URZ ;  /* 0x0000040606187890 */ /* 0x000fe2000fffe03f */
[CC--:B------:R-:W-:Y:S01]  /*19c0*/  LEA.HI R2, R3.reuse, R0.reuse, RZ, 0x2 ;  /* 0x0000000003027211 */ /* 0x0c0fe200078f10ff */
[----:B------:R-:W-:Y:S01]  /*19d0*/  UIADD3 UR26, UR61, 0x286, URZ ;  /* 0x000002863d1a7890 */ /* 0x000fe2000fffe03f */
[----:B------:R-:W-:Y:S01]  /*19e0*/  LEA.HI R6, R3, R0, RZ, 0x5 ;  /* 0x0000000003067211 */ /* 0x000fe200078f28ff */
[----:B------:R-:W-:Y:S01]  /*19f0*/  UIADD3 UR28, UR6, 0x800, URZ ;  /* 0x00000800061c7890 */ /* 0x000fe2000fffe03f */
[--C-:B------:R-:W-:Y:S01]  /*1a00*/  SHF.R.S32.HI R3, RZ, 0x2, R2.reuse ;  /* 0x00000002ff037819 */ /* 0x100fe20000011402 */
[----:B------:R-:W-:Y:S01]  /*1a10*/  UIADD3 UR30, UR61, 0x500, URZ ;  /* 0x000005003d1e7890 */ /* 0x000fe2000fffe03f */
[----:B------:R-:W-:Y:S01]  /*1a20*/  SHF.R.S32.HI R8, RZ, 0x1f, R2 ;  /* 0x0000001fff087819 */ /* 0x000fe20000011402 */
[----:B------:R-:W-:Y:S01]  /*1a30*/  UIADD3 UR32, UR6, 0x802, URZ ;  /* 0x0000080206207890 */ /* 0x000fe2000fffe03f */
[----:B------:R-:W-:Y:S01]  /*1a40*/  SHF.R.S32.HI R7, RZ, 0x5, R6 ;  /* 0x00000005ff077819 */ /* 0x000fe20000011406 */
[----:B------:R-:W-:Y:S01]  /*1a50*/  UIADD3 UR34, UR61, 0x502, URZ ;  /* 0x000005023d227890 */ /* 0x000fe2000fffe03f */
[-C--:B------:R-:W-:Y:S01]  /*1a60*/  LEA.HI R8, R8, R3.reuse, RZ, 0x3 ;  /* 0x0000000308087211 */ /* 0x080fe200078f18ff */
[----:B------:R-:W-:Y:S01]  /*1a70*/  UMOV UR35, 0x40000040 ;  /* 0x4000004000237882 */ /* 0x000fe20000000000 */
[----:B------:R-:W-:Y:S01]  /*1a80*/  UIADD3 UR36, UR6, 0x804, URZ ;  /* 0x0000080406247890 */ /* 0x000fe2000fffe03f */
[----:B------:R-:W-:Y:S01]  /*1a90*/  IMAD R6, R7, 0x10, R152 ;  /* 0x0000001007067824 */ /* 0x000fe200078e0298 */
[----:B------:R-:W-:Y:S01]  /*1aa0*/  UIADD3 UR38, UR61, 0x504, URZ ;  /* 0x000005043d267890 */ /* 0x000fe2000fffe03f */
[----:B------:R-:W-:Y:S01]  /*1ab0*/  LOP3.LUT R8, R8, 0xfffffff8, RZ, 0xc0, !PT ;  /* 0xfffffff808087812 */ /* 0x000fe200078ec0ff */
[----:B------:R-:W-:Y:S01]  /*1ac0*/  UMOV UR37, 0x40000040 ;  /* 0x4000004000257882 */ /* 0x000fe20000000000 */
[----:B------:R-:W-:Y:S01]  /*1ad0*/  UMOV UR39, 0x40000040 ;  /* 0x4000004000277882 */ /* 0x000fe20000000000 */
[----:B------:R-:W-:Y:S01]  /*1ae0*/  UIADD3 UR40, UR6, 0x806, URZ ;  /* 0x0000080606287890 */ /* 0x000fe2000fffe03f */
[----:B------:R-:W-:Y:S01]  /*1af0*/  LOP3.LUT R64, R64, 0xfffffffc, RZ, 0xc0, !PT ;  /* 0xfffffffc40407812 */ /* 0x000fe200078ec0ff */
[----:B------:R-:W-:Y:S01]  /*1b00*/  UIADD3 UR42, UR61, 0x506, URZ ;  /* 0x000005063d2a7890 */ /* 0x000fe2000fffe03f */
[----:B------:R-:W-:Y:S01]  /*1b10*/  IMAD.IADD R9, R66, 0x1, -R9 ;  /* 0x0000000142097824 */ /* 0x000fe200078e0a09 */
[----:B------:R-:W-:Y:S01]  /*1b20*/  UMOV UR41, 0x40000040 ;  /* 0x4000004000297882 */ /* 0x000fe20000000000 */
[----:B------:R-:W-:Y:S01]  /*1b30*/  UMOV UR43, 0x40000040 ;  /* 0x40000040002b7882 */ /* 0x000fe20000000000 */
[----:B------:R-:W-:Y:S01]  /*1b40*/  UIADD3 UR44, UR6, 0xc00, URZ ;  /* 0x00000c00062c7890 */ /* 0x000fe2000fffe03f */
[----:B------:R-:W-:Y:S01]  /*1b50*/  IADD3 R6, R6, R3, -R8 ;  /* 0x0000000306067210 */ /* 0x000fe20007ffe808 */
[----:B------:R-:W-:Y:S01]  /*1b60*/  UIADD3 UR46, UR61, 0x780, URZ ;  /* 0x000007803d2e7890 */ /* 0x000fe2000fffe03f */
[----:B------:R-:W0:Y:S01]  /*1b70*/  @P2 LDC R8, c[0x0][0x44c] ;  /* 0x00011300ff082b82 */ /* 0x000e220000000800 */
[----:B------:R-:W-:Y:S01]  /*1b80*/  UMOV UR45, 0x40000040 ;  /* 0x40000040002d7882 */ /* 0x000fe20000000000 */
[----:B------:R-:W-:Y:S01]  /*1b90*/  UMOV UR47, 0x40000040 ;  /* 0x40000040002f7882 */ /* 0x000fe20000000000 */
[----:B------:R-:W-:Y:S01]  /*1ba0*/  UIADD3 UR48, UR6, 0xc02, URZ ;  /* 0x00000c0206307890 */ /* 0x000fe2000fffe03f */
[----:B------:R-:W-:Y:S01]  /*1bb0*/  IMAD.IADD R64, R19, 0x1, -R64 ;  /* 0x0000000113407824 */ /* 0x000fe200078e0a40 */
[----:B------:R-:W-:Y:S01]  /*1bc0*/  UIADD3 UR50, UR61, 0x782, URZ ;  /* 0x000007823d327890 */ /* 0x000fe2000fffe03f */
[----:B------:R-:W-:Y:S01]  /*1bd0*/  IMAD R6, R9, 0x40, R6 ;  /* 0x0000004009067824 */ /* 0x000fe200078e0206 */
[----:B------:R-:W-:Y:S01]  /*1be0*/  UMOV UR49, 0x40000040 ;  /* 0x4000004000317882 */ /* 0x000fe20000000000 */
[----:B------:R-:W-:Y:S01]  /*1bf0*/  UMOV UR51, 0x40000040 ;  /* 0x4000004000337882 */ /* 0x000fe20000000000 */
[----:B------:R-:W-:Y:S01]  /*1c00*/  UIADD3 UR52, UR6, 0xc04, URZ ;  /* 0x00000c0406347890 */ /* 0x000fe2000fffe03f */
[----:B------:R-:W1:Y:S01]  /*1c10*/  @P2 LDC R9, c[0x0][0x450] ;  /* 0x00011400ff092b82 */ /* 0x000e620000000800 */
[----:B------:R-:W-:-:S02]  /*1c20*/  WARPGROUP.DEPBAR.LE gsb0, 0x0 ;  /* 0x00008000000079c5 */ /* 0x000fc40000010000 */
[----:B------:R-:W-:Y:S01]  /*1c30*/  WARPGROUP.ARRIVE ;  /* 0x00000000000079c5 */ /* 0x000fe20000000000 */
[----:B------:R-:W-:Y:S01]  /*1c40*/  UIADD3 UR54, UR61, 0x784, URZ ;  /* 0x000007843d367890 */ /* 0x000fe2000fffe03f */
[----:B------:R-:W-:Y:S01]  /*1c50*/  LEA.HI R10, R64, R64, RZ, 0x1 ;  /* 0x00000040400a7211 */ /* 0x000fe200078f08ff */
        /* <DEDUP_REMOVED lines=9> */
[----:B------:R-:W-:Y:S01]  /*1cf0*/  LOP3.LUT R7, R10, 0x1ffffffe, RZ, 0xc0, !PT ;  /* 0x1ffffffe0a077812 */ /* 0x000fe200078ec0ff */
[----:B------:R-:W-:Y:S01]  /*1d00*/  UMOV UR59, 0x40000040 ;  /* 0x40000040003b7882 */ /* 0x000fe20000000000 */
[----:B------:R-:W2:Y:S01]  /*1d10*/  LDC R65, c[0x0][0x288] ;  /* 0x0000a200ff417b82 */ /* 0x000ea20000000800 */
[----:B------:R-:W-:Y:S01]  /*1d20*/  LOP3.LUT R19, R2, 0x7ffffffc, RZ, 0xc0, !PT ;  /* 0x7ffffffc02137812 */ /* 0x000fe200078ec0ff */
[----:B------:R-:W-:Y:S01]  /*1d30*/  IMAD.MOV.U32 R14, RZ, RZ, -0x50 ;  /* 0xffffffb0ff0e7424 */ /* 0x000fe200078e00ff */
[----:B------:R-:W-:Y:S01]  /*1d40*/  CS2R R150, SRZ ;  /* 0x0000000000967805 */ /* 0x000fe2000001ff00 */
[----:B------:R-:W-:Y:S01]  /*1d50*/  IMAD.IADD R7, R64, 0x1, -R7 ;  /* 0x0000000140077824 */ /* 0x000fe200078e0a07 */
[----:B------:R-:W-:Y:S01]  /*1d60*/  IADD3 R19, R0, -R19, RZ ;  /* 0x8000001300137210 */ /* 0x000fe20007ffe0ff */
[----:B------:R-:W-:Y:S01]  /*1d70*/  IMAD R0, R213, R14, 0x51 ;  /* 0x00000051d5007424 */ /* 0x000fe200078e020e */
[----:B------:R-:W-:Y:S01]  /*1d80*/  CS2R R148, SRZ ;  /* 0x0000000000947805 */ /* 0x000fe2000001ff00 */
[----:B------:R-:W-:Y:S01]  /*1d90*/  IMAD R15, R7, 0x8, R6 ;  /* 0x00000008070f7824 */ /* 0x000fe200078e0206 */
[----:B------:R-:W-:Y:S01]  /*1da0*/  CS2R R146, SRZ ;  /* 0x0000000000927805 */ /* 0x000fe2000001ff00 */
[----:B------:R-:W-:Y:S01]  /*1db0*/  IMAD R0, R19, -0x2, R0 ;  /* 0xfffffffe13007824 */ /* 0x000fe200078e0200 */
[----:B------:R-:W-:Y:S01]  /*1dc0*/  CS2R R144, SRZ ;  /* 0x0000000000907805 */ /* 0x000fe2000001ff00 */
[----:B0-----:R-:W-:Y:S01]  /*1dd0*/  @P2 IMAD.HI.U32 R6, R15, R8, RZ ;  /* 0x000000080f062227 */ /* 0x001fe200078e00ff */
[----:B------:R-:W-:-:S02]  /*1de0*/  CS2R R142, SRZ ;  /* 0x00000000008e7805 */ /* 0x000fc4000001ff00 */
[----:B------:R-:W-:Y:S02]  /*1df0*/  CS2R R140, SRZ ;  /* 0x00000000008c7805 */ /* 0x000fe4000001ff00 */
[----:B------:R-:W-:Y:S01]  /*1e00*/  CS2R R138, SRZ ;  /* 0x00000000008a7805 */ /* 0x000fe2000001ff00 */
[----:B------:R-:W-:Y:S01]  /*1e10*/  IMAD.MOV.U32 R3, RZ, RZ, R15 ;  /* 0x000000ffff037224 */ /* 0x000fe200078e000f */
[----:B-1----:R-:W-:Y:S01]  /*1e20*/  @P2 SHF.R.U32.HI R3, RZ, R9, R6 ;  /* 0x00000009ff032219 */ /* 0x002fe20000011606 */
[C-C-:B------:R-:W-:Y:S01]  /*1e30*/  IMAD R6, R213.reuse, -0x50, R153.reuse ;  /* 0xffffffb0d5067824 */ /* 0x140fe200078e0299 */
[----:B------:R-:W-:Y:S01]  /*1e40*/  CS2R R136, SRZ ;  /* 0x0000000000887805 */ /* 0x000fe2000001ff00 */
[----:B------:R-:W-:Y:S01]  /*1e50*/  VIADD R213, R213, 0xfffffffe ;  /* 0xfffffffed5d57836 */ /* 0x000fe20000000000 */
[----:B------:R-:W-:Y:S01]  /*1e60*/  CS2R R134, SRZ ;  /* 0x0000000000867805 */ /* 0x000fe2000001ff00 */
[----:B------:R-:W0:Y:S01]  /*1e70*/  SHFL.IDX PT, R8, R3, 0x1, 0x1c1f ;  /* 0x003c1f0003087f89 */ /* 0x000e2200000e0000 */
[----:B------:R-:W-:Y:S01]  /*1e80*/  VIADD R6, R6, 0x50 ;  /* 0x0000005006067836 */ /* 0x000fe20000000000 */
[----:B--2---:R-:W-:Y:S01]  /*1e90*/  IADD3 R7, R0, -R65, R153 ;  /* 0x8000004100077210 */ /* 0x004fe20007ffe099 */
[----:B------:R-:W-:Y:S01]  /*1ea0*/  IMAD.U32 R17, RZ, RZ, UR61 ;  /* 0x0000003dff117e24 */ /* 0x000fe2000f8e00ff */
[----:B------:R-:W1:Y:S01]  /*1eb0*/  SHFL.IDX PT, R0, R3, RZ, 0x1c1f ;  /* 0x001c1fff03007589 */ /* 0x000e6200000e0000 */
[----:B------:R-:W-:Y:S01]  /*1ec0*/  IMAD R6, R19, -0x2, R6 ;  /* 0xfffffffe13067824 */ /* 0x000fe200078e0206 */
        /* <DEDUP_REMOVED lines=16> */
[----:B------:R-:W-:Y:S02]  /*1fd0*/  WARPGROUP.DEPBAR.LE gsb0, 0x0 ;  /* 0x00008000000079c5 */ /* 0x000fe40000010000 */
[----:B------:R-:W-:Y:S01]  /*1fe0*/  WARPGROUP.ARRIVE ;  /* 0x00000000000079c5 */ /* 0x000fe20000000000 */
[----:B0-----:R-:W-:Y:S02]  /*1ff0*/  VIADDMNMX R8, R8, R7, R6, PT ;  /* 0x0000000708087246 */ /* 0x001fe40003800106 */
[----:B------:R-:W-:-:S02]  /*2000*/  CS2R R100, SRZ ;  /* 0x0000000000647805 */ /* 0x000fc4000001ff00 */
[----:B------:R-:W-:Y:S02]  /*2010*/  CS2R R98, SRZ ;  /* 0x0000000000627805 */ /* 0x000fe4000001ff00 */
[----:B-1----:R-:W-:Y:S02]  /*2020*/  VIADDMNMX R0, R0, R7, R6, PT ;  /* 0x0000000700007246 */ /* 0x002fe40003800106 */
[----:B------:R-:W-:Y:S01]  /*2030*/  CS2R R96, SRZ ;  /* 0x0000000000607805 */ /* 0x000fe2000001ff00 */
[----:B------:R-:W-:Y:S01]  /*2040*/  HGMMA.64x16x16.F32.BF16 R40, gdesc[UR8], RZ, !UPT, gsb0 ;  /* 0x00200000082879f0 */ /* 0x000fe2000c0018ff */
[----:B------:R-:W-:Y:S01]  /*2050*/  UIADD3 UR8, UR61, 0x200, URZ ;  /* 0x000002003d087890 */ /* 0x000fe2000fffe03f */
[C---:B------:R-:W-:Y:S01]  /*2060*/  ISETP.GT.AND P3, PT, R8.reuse, RZ, PT ;  /* 0x000000ff0800720c */ /* 0x040fe20003f64270 */
[----:B------:R-:W-:Y:S01]  /*2070*/  UIADD3 UR10, UR61, 0x2, URZ ;  /* 0x000000023d0a7890 */ /* 0x000fe2000fffe03f */
[C---:B------:R-:W-:Y:S01]  /*2080*/  ISETP.GT.AND P4, PT, R8.reuse, 0x1, PT ;  /* 0x000000010800780c */ /* 0x040fe20003f84270 */
[----:B------:R-:W-:Y:S01]  /*2090*/  UMOV UR9, UR21 ;  /* 0x0000001500097c82 */ /* 0x000fe20008000000 */
[----:B------:R-:W-:Y:S01]  /*20a0*/  UMOV UR11, 0x40000040 ;  /* 0x40000040000b7882 */ /* 0x000fe20000000000 */
[----:B------:R-:W-:Y:S01]  /*20b0*/  ISETP.GT.AND P5, PT, R8, 0x8, PT ;  /* 0x000000080800780c */ /* 0x000fe20003fa4270 */
[----:B------:R-:W-:Y:S01]  /*20c0*/  UMOV UR18, UR8 ;  /* 0x0000000800127c82 */ /* 0x000fe20008000000 */
[----:B------:R-:W-:Y:S01]  /*20d0*/  UMOV UR8, UR20 ;  /* 0x0000001400087c82 */ /* 0x000fe20008000000 */
[----:B------:R-:W-:-:S02]  /*20e0*/  ISETP.GT.AND P6, PT, R0, 0x9, PT ;  /* 0x000000090000780c */ /* 0x000fc40003fc4270 */
[----:B------:R-:W-:Y:S02]  /*20f0*/  CS2R R94, SRZ ;  /* 0x00000000005e7805 */ /* 0x000fe4000001ff00 */
[----:B------:R-:W-:Y:S01]  /*2100*/  CS2R R92, SRZ ;  /* 0x00000000005c7805 */ /* 0x000fe2000001ff00 */
[----:B------:R-:W-:Y:S02]  /*2110*/  WARPGROUP.DEPBAR.LE gsb0, 0x0 ;  /* 0x00008000000079c5 */ /* 0x000fe40000010000 */
[----:B------:R-:W-:-:S06]  /*2120*/  WARPGROUP.ARRIVE ;  /* 0x00000000000079c5 */ /* 0x000fcc0000000000 */
[----:B------:R-:W-:Y:S01]  /*2130*/  HGMMA.64x16x16.F32.BF16 R32, gdesc[UR12], RZ, !UPT, gsb0 ;  /* 0x002000000c2079f0 */ /* 0x000fe2000c0018ff */
[----:B------:R-:W-:Y:S02]  /*2140*/  UIADD3 UR12, UR61, 0x4, URZ ;  /* 0x000000043d0c7890 */ /* 0x000fe4000fffe03f */
[----:B------:R-:W-:Y:S02]  /*2150*/  UIADD3 UR13, UR61, 0x6, URZ ;  /* 0x000000063d0d7890 */ /* 0x000fe4000fffe03f */
[----:B------:R-:W-:Y:S01]  /*2160*/  UIADD3 UR14, UR61, 0x280, URZ ;  /* 0x000002803d0e7890 */ /* 0x000fe2000fffe03f */
[----:B------:R-:W-:Y:S01]  /*2170*/  UMOV UR15, 0x40000040 ;  /* 0x40000040000f7882 */ /* 0x000fe20000000000 */
[----:B------:R-:W-:Y:S02]  /*2180*/  WARPGROUP.DEPBAR.LE gsb0, 0x0 ;  /* 0x00008000000079c5 */ /* 0x000fe40000010000 */
        /* <DEDUP_REMOVED lines=375> */
[----:B------:R-:W-:Y:S01]  /*3900*/  ULDC UR6, c[0x0][0x988] ;  /* 0x0002620000067ab9 */ /* 0x000fe20000000800 */
        /* <DEDUP_REMOVED lines=12> */
[----:B------:R-:W-:Y:S02]  /*39d0*/  FSEL R58, R58, -INF , P3 ;  /* 0xff8000003a3a7808 */ /* 0x000fe40001800000 */
[----:B------:R-:W-:-:S02]  /*39e0*/  FSEL R59, R59, -INF , P4 ;  /* 0xff8000003b3b7808 */ /* 0x000fc40002000000 */
[----:B------:R-:W-:Y:S01]  /*39f0*/  ISETP.GT.AND P3, PT, R8, 0x9, PT ;  /* 0x000000090800780c */ /* 0x000fe20003f64270 */
[----:B------:R-:W-:Y:S01]  /*3a00*/  HGMMA.64x16x16.F32.BF16 R48, gdesc[UR56], R48, gsb0 ;  /* 0x00200000383079f0 */ /* 0x000fe20008001830 */
[----:B------:R-:W-:Y:S01]  /*3a10*/  UIADD3 UR58, UR61, 0x886, URZ ;  /* 0x000008863d3a7890 */ /* 0x000fe2000fffe03f */
[----:B------:R-:W-:Y:S01]  /*3a20*/  FSEL R62, R62, -INF , P5 ;  /* 0xff8000003e3e7808 */ /* 0x000fe20002800000 */
[----:B------:R-:W-:Y:S01]  /*3a30*/  UMOV UR56, UR10 ;  /* 0x0000000a00387c82 */ /* 0x000fe20008000000 */
[----:B------:R-:W-:Y:S01]  /*3a40*/  UMOV UR57, UR11 ;  /* 0x0000000b00397c82 */ /* 0x000fe20008000000 */
[----:B------:R-:W-:Y:S01]  /*3a50*/  UMOV UR59, 0x40000040 ;  /* 0x40000040003b7882 */ /* 0x000fe20000000000 */
[----:B------:R-:W-:Y:S02]  /*3a60*/  FMNMX.FTZ R9, R58, R59, !PT ;  /* 0x0000003b3a097209 */ /* 0x000fe40007810000 */
[----:B------:R-:W-:Y:S02]  /*3a70*/  ISETP.GT.AND P4, PT, R8, 0x10, PT ;  /* 0x000000100800780c */ /* 0x000fe40003f84270 */
[----:B------:R-:W-:-:S02]  /*3a80*/  FSEL R64, R63, -INF , P3 ;  /* 0xff8000003f407808 */ /* 0x000fc40001800000 */
[----:B------:R-:W-:Y:S02]  /*3a90*/  FMNMX.FTZ R9, R62, R9, !PT ;  /* 0x000000093e097209 */ /* 0x000fe40007810000 */
[----:B------:R-:W-:Y:S02]  /*3aa0*/  ISETP.GT.AND P3, PT, R8, 0x11, PT ;  /* 0x000000110800780c */ /* 0x000fe40003f64270 */
[----:B------:R-:W-:Y:S02]  /*3ab0*/  FMNMX.FTZ R9, R64, R9, !PT ;  /* 0x0000000940097209 */ /* 0x000fe40007810000 */
[----:B------:R-:W-:-:S04]  /*3ac0*/  ISETP.GT.AND P5, PT, R0, 0x8, PT ;  /* 0x000000080000780c */ /* 0x000fc80003fa4270 */
[----:B------:R-:W-:Y:S02]  /*3ad0*/  FSEL R60, R60, -INF , P5 ;  /* 0xff8000003c3c7808 */ /* 0x000fe40002800000 */
[----:B------:R-:W-:Y:S01]  /*3ae0*/  ISETP.GT.AND P5, PT, R0, 0x18, PT ;  /* 0x000000180000780c */ /* 0x000fe20003fa4270 */
[----:B------:R-:W-:Y:S02]  /*3af0*/  WARPGROUP.DEPBAR.LE gsb0, 0x0 ;  /* 0x00008000000079c5 */ /* 0x000fe40000010000 */
[----:B------:R-:W-:Y:S01]  /*3b00*/  WARPGROUP.ARRIVE ;  /* 0x00000000000079c5 */ /* 0x000fe20000000000 */
[----:B------:R-:W-:Y:S02]  /*3b10*/  FSEL R50, R50, -INF , P4 ;  /* 0xff80000032327808 */ /* 0x000fe40002000000 */
[----:B------:R-:W-:Y:S02]  /*3b20*/  ISETP.GT.AND P4, PT, R8, 0x18, PT ;  /* 0x000000180800780c */ /* 0x000fe40003f84270 */
[----:B------:R-:W-:Y:S01]  /*3b30*/  FSEL R66, R51, -INF , P3 ;  /* 0xff80000033427808 */ /* 0x000fe20001800000 */
[----:B------:R-:W-:Y:S01]  /*3b40*/  HGMMA.64x16x16.F32.BF16 R40, gdesc[UR56], R40, gsb0 ;  /* 0x00200000382879f0 */ /* 0x000fe20008001828 */
[----:B------:R-:W-:Y:S01]  /*3b50*/  UIADD3 UR58, UR61, 0x906, URZ ;  /* 0x000009063d3a7890 */ /* 0x000fe2000fffe03f */
[----:B------:R-:W-:Y:S01]  /*3b60*/  FMNMX.FTZ R9, R50, R9, !PT ;  /* 0x0000000932097209 */ /* 0x000fe20007810000 */
[----:B------:R-:W-:Y:S01]  /*3b70*/  UMOV UR56, UR10 ;  /* 0x0000000a00387c82 */ /* 0x000fe20008000000 */
[----:B------:R-:W-:Y:S01]  /*3b80*/  UMOV UR57, UR11 ;  /* 0x0000000b00397c82 */ /* 0x000fe20008000000 */
[----:B------:R-:W-:Y:S01]  /*3b90*/  UMOV UR59, 0x40000040 ;  /* 0x40000040003b7882 */ /* 0x000fe20000000000 */
[----:B------:R-:W-:-:S02]  /*3ba0*/  ISETP.GT.AND P3, PT, R8, 0x19, PT ;  /* 0x000000190800780c */ /* 0x000fc40003f64270 */
[----:B------:R-:W-:Y:S02]  /*3bb0*/  FSEL R54, R54, -INF , P4 ;  /* 0xff80000036367808 */ /* 0x000fe40002000000 */
[----:B------:R-:W-:Y:S02]  /*3bc0*/  FMNMX.FTZ R9, R66, R9, !PT ;  /* 0x0000000942097209 */ /* 0x000fe40007810000 */
[----:B------:R-:W-:Y:S02]  /*3bd0*/  ISETP.GT.AND P4, PT, R8, 0x20, PT ;  /* 0x000000200800780c */ /* 0x000fe40003f84270 */
[----:B------:R-:W-:Y:S02]  /*3be0*/  FSEL R68, R55, -INF , P3 ;  /* 0xff80000037447808 */ /* 0x000fe40001800000 */
[----:B------:R-:W-:Y:S02]  /*3bf0*/  FMNMX.FTZ R9, R54, R9, !PT ;  /* 0x0000000936097209 */ /* 0x000fe40007810000 */
[----:B------:R-:W-:-:S02]  /*3c00*/  ISETP.GT.AND P3, PT, R8, 0x21, PT ;  /* 0x000000210800780c */ /* 0x000fc40003f64270 */
[----:B------:R-:W-:Y:S02]  /*3c10*/  FMNMX.FTZ R9, R68, R9, !PT ;  /* 0x0000000944097209 */ /* 0x000fe40007810000 */
[----:B------:R-:W-:Y:S01]  /*3c20*/  FSEL R52, R52, -INF , P5 ;  /* 0xff80000034347808 */ /* 0x000fe20002800000 */
        /* <DEDUP_REMOVED lines=11> */
[----:B------:R-:W-:Y:S01]  /*3ce0*/  ISETP.GT.AND P3, PT, R8, 0x29, PT ;  /* 0x000000290800780c */ /* 0x000fe20003f64270 */
[----:B------:R-:W-:Y:S01]  /*3cf0*/  UMOV UR61, URZ ;  /* 0x0000003f003d7c82 */ /* 0x000fe20008000000 */
[----:B------:R-:W-:-:S02]  /*3d00*/  FSEL R46, R46, -INF , P4 ;  /* 0xff8000002e2e7808 */ /* 0x000fc40002000000 */
[----:B------:R-:W-:Y:S02]  /*3d10*/  FMNMX.FTZ R9, R72, R9, !PT ;  /* 0x0000000948097209 */ /* 0x000fe40007810000 */
[----:B------:R-:W-:Y:S02]  /*3d20*/  ISETP.GT.AND P4, PT, R8, 0x30, PT ;  /* 0x000000300800780c */ /* 0x000fe40003f84270 */
[----:B------:R-:W-:Y:S02]  /*3d30*/  FSEL R74, R47, -INF , P3 ;  /* 0xff8000002f4a7808 */ /* 0x000fe40001800000 */
[----:B------:R-:W-:Y:S02]  /*3d40*/  FMNMX.FTZ R9, R46, R9, !PT ;  /* 0x000000092e097209 */ /* 0x000fe40007810000 */
[----:B------:R-:W-:Y:S02]  /*3d50*/  ISETP.GT.AND P3, PT, R8, 0x31, PT ;  /* 0x000000310800780c */ /* 0x000fe40003f64270 */
[----:B------:R-:W-:Y:S01]  /*3d60*/  FMNMX.FTZ R9, R74, R9, !PT ;  /* 0x000000094a097209 */ /* 0x000fe20007810000 */
[----:B------:R-:W-:-:S02]  /*3d70*/  WARPGROUP.DEPBAR.LE gsb0, 0x0 ;  /* 0x00008000000079c5 */ /* 0x000fc40000010000 */
[----:B------:R-:W-:Y:S01]  /*3d80*/  WARPGROUP.ARRIVE ;  /* 0x00000000000079c5 */ /* 0x000fe20000000000 */
[----:B------:R-:W-:Y:S02]  /*3d90*/  FSEL R76, R34, -INF , P4 ;  /* 0xff800000224c7808 */ /* 0x000fe40002000000 */
[----:B------:R-:W-:Y:S02]  /*3da0*/  ISETP.GT.AND P4, PT, R8, 0x38, PT ;  /* 0x000000380800780c */ /* 0x000fe40003f84270 */
[----:B------:R-:W-:Y:S01]  /*3db0*/  FSEL R78, R35, -INF , P3 ;  /* 0xff800000234e7808 */ /* 0x000fe20001800000 */
[----:B------:R-:W-:Y:S01]  /*3dc0*/  HGMMA.64x16x16.F32.BF16 R24, gdesc[UR56], R24, gsb0 ;  /* 0x00200000381879f0 */ /* 0x000fe20008001818 */
[----:B------:R-:W-:Y:S02]  /*3dd0*/  FMNMX.FTZ R9, R76, R9, !PT ;  /* 0x000000094c097209 */ /* 0x000fe40007810000 */
[----:B------:R-:W-:Y:S02]  /*3de0*/  ISETP.GT.AND P3, PT, R8, 0x39, PT ;  /* 0x000000390800780c */ /* 0x000fe40003f64270 */
        /* <DEDUP_REMOVED lines=8> */
[----:B------:R-:W-:Y:S02]  /*3e70*/  FSEL R84, R26, -INF , P4 ;  /* 0xff8000001a547808 */ /* 0x000fe40002000000 */
[----:B------:R-:W-:Y:S02]  /*3e80*/  ISETP.GT.AND P4, PT, R8, 0x48, PT ;  /* 0x000000480800780c */ /* 0x000fe40003f84270 */
[----:B------:R-:W-:Y:S02]  /*3e90*/  FSEL R86, R27, -INF , P3 ;  /* 0xff8000001b567808 */ /* 0x000fe40001800000 */
[----:B------:R-:W-:Y:S02]  /*3ea0*/  FMNMX.FTZ R9, R84, R9, !PT ;  /* 0x0000000954097209 */ /* 0x000fe40007810000 */
[----:B------:R-:W-:Y:S02]  /*3eb0*/  ISETP.GT.AND P3, PT, R8, 0x49, PT ;  /* 0x000000490800780c */ /* 0x000fe40003f64270 */
[----:B------:R-:W-:-:S02]  /*3ec0*/  FSEL R88, R30, -INF , P4 ;  /* 0xff8000001e587808 */ /* 0x000fc40002000000 */
[----:B------:R-:W-:Y:S02]  /*3ed0*/  FMNMX.FTZ R9, R86, R9, !PT ;  /* 0x0000000956097209 */ /* 0x000fe40007810000 */
[----:B------:R-:W-:Y:S02]  /*3ee0*/  FSEL R90, R31, -INF , P3 ;  /* 0xff8000001f5a7808 */ /* 0x000fe40001800000 */
[----:B------:R-:W-:Y:S01]  /*3ef0*/  FMNMX.FTZ R9, R88, R9, !PT ;  /* 0x0000000958097209 */ /* 0x000fe20007810000 */
[----:B------:R-:W0:Y:S01]  /*3f00*/  @P2 LDC R31, c[0x0][0x44c] ;  /* 0x00011300ff1f2b82 */ /* 0x000e220000000800 */
[----:B------:R-:W-:Y:S02]  /*3f10*/  ISETP.GT.AND P3, PT, R0, RZ, PT ;  /* 0x000000ff0000720c */ /* 0x000fe40003f64270 */
[----:B------:R-:W-:Y:S02]  /*3f20*/  FMNMX.FTZ R9, R90, R9, !PT ;  /* 0x000000095a097209 */ /* 0x000fe40007810000 */
[----:B------:R-:W-:-:S02]  /*3f30*/  ISETP.GT.AND P4, PT, R0, 0x1, PT ;  /* 0x000000010000780c */ /* 0x000fc40003f84270 */
[----:B------:R-:W-:Y:S01]  /*3f40*/  FSEL R56, R56, -INF , P3 ;  /* 0xff80000038387808 */ /* 0x000fe20001800000 */
[----:B------:R-:W1:Y:S01]  /*3f50*/  SHFL.BFLY PT, R2, R9, 0x2, 0x1f ;  /* 0x0c401f0009027f89 */ /* 0x000e6200000e0000 */
[----:B------:R-:W-:Y:S02]  /*3f60*/  FSEL R57, R57, -INF , P4 ;  /* 0xff80000039397808 */ /* 0x000fe40002000000 */
[----:B------:R-:W-:Y:S02]  /*3f70*/  ISETP.GT.AND P3, PT, R0, 0x10, PT ;  /* 0x000000100000780c */ /* 0x000fe40003f64270 */
[----:B------:R-:W-:Y:S02]  /*3f80*/  FMNMX.FTZ R3, R56, R57, !PT ;  /* 0x0000003938037209 */ /* 0x000fe40007810000 */
[----:B------:R-:W-:Y:S02]  /*3f90*/  ISETP.GT.AND P4, PT, R0, 0x11, PT ;  /* 0x000000110000780c */ /* 0x000fe40003f84270 */
[----:B------:R-:W-:-:S02]  /*3fa0*/  FSEL R48, R48, -INF , P3 ;  /* 0xff80000030307808 */ /* 0x000fc40001800000 */
[----:B------:R-:W-:-:S04]  /*3fb0*/  ISETP.GT.AND P3, PT, R0, 0x19, PT ;  /* 0x000000190000780c */ /* 0x000fc80003f64270 */
[----:B------:R-:W-:Y:S02]  /*3fc0*/  FSEL R14, R53, -INF , P3 ;  /* 0xff800000350e7808 */ /* 0x000fe40001800000 */
[----:B------:R-:W-:-:S04]  /*3fd0*/  ISETP.GT.AND P3, PT, R0, 0x21, PT ;  /* 0x000000210000780c */ /* 0x000fc80003f64270 */
[----:B------:R-:W-:Y:S02]  /*3fe0*/  FSEL R20, R41, -INF , P3 ;  /* 0xff80000029147808 */ /* 0x000fe40001800000 */
[----:B------:R-:W-:Y:S02]  /*3ff0*/  ISETP.GT.AND P3, PT, R0, 0x29, PT ;  /* 0x000000290000780c */ /* 0x000fe40003f64270 */
[----:B-1----:R-:W-:Y:S02]  /*4000*/  FMNMX.FTZ R8, R9, R2, !PT ;  /* 0x0000000209087209 */ /* 0x002fe40007810000 */
[----:B------:R-:W-:Y:S02]  /*4010*/  FSEL R2, R61, -INF , P6 ;  /* 0xff8000003d027808 */ /* 0x000fe40003000000 */
[----:B------:R-:W-:Y:S01]  /*4020*/  FMNMX.FTZ R9, R60, R3, !PT ;  /* 0x000000033c097209 */ /* 0x000fe20007810000 */
[----:B------:R-:W1:Y:S01]  /*4030*/  SHFL.BFLY PT, R21, R8, 0x1, 0x1f ;  /* 0x0c201f0008157f89 */ /* 0x000e6200000e0000 */
[----:B------:R-:W-:Y:S01]  /*4040*/  FSEL R26, R45, -INF , P3 ;  /* 0xff8000002d1a7808 */ /* 0x000fe20001800000 */
[----:B------:R-:W-:Y:S01]  /*4050*/  IMAD.U32 R3, RZ, RZ, UR6 ;  /* 0x00000006ff037e24 */ /* 0x000fe2000f8e00ff */
[----:B------:R-:W-:-:S02]  /*4060*/  FMNMX.FTZ R9, R2, R9, !PT ;  /* 0x0000000902097209 */ /* 0x000fc40007810000 */
[----:B------:R-:W-:Y:S02]  /*4070*/  ISETP.GT.AND P3, PT, R0, 0x30, PT ;  /* 0x000000300000780c */ /* 0x000fe40003f64270 */
[----:B------:R-:W-:Y:S02]  /*4080*/  FMNMX.FTZ R9, R48, R9, !PT ;  /* 0x0000000930097209 */ /* 0x000fe40007810000 */
[----:B------:R-:W-:Y:S02]  /*4090*/  FSEL R32, R32, -INF , P3 ;  /* 0xff80000020207808 */ /* 0x000fe40001800000 */
[----:B------:R-:W-:-:S04]  /*40a0*/  ISETP.GT.AND P3, PT, R0, 0x38, PT ;  /* 0x000000380000780c */ /* 0x000fc80003f64270 */
[----:B------:R-:W-:Y:S02]  /*40b0*/  FSEL R36, R36, -INF , P3 ;  /* 0xff80000024247808 */ /* 0x000fe40001800000 */
[----:B------:R-:W-:-:S04]  /*40c0*/  ISETP.GT.AND P3, PT, R0, 0x40, PT ;  /* 0x000000400000780c */ /* 0x000fc80003f64270 */
[----:B------:R-:W-:Y:S02]  /*40d0*/  FSEL R24, R24, -INF , P3 ;  /* 0xff80000018187808 */ /* 0x000fe40001800000 */
[----:B------:R-:W-:Y:S02]  /*40e0*/  ISETP.GT.AND P3, PT, R0, 0x48, PT ;  /* 0x000000480000780c */ /* 0x000fe40003f64270 */
[----:B-1----:R-:W-:Y:S02]  /*40f0*/  FMNMX.FTZ R7, R8, R21, !PT ;  /* 0x0000001508077209 */ /* 0x002fe40007810000 */
[----:B------:R-:W-:Y:S02]  /*4100*/  FSEL R8, R49, -INF , P4 ;  /* 0xff80000031087808 */ /* 0x000fe40002000000 */
[----:B------:R-:W-:Y:S01]  /*4110*/  ISETP.GT.AND P4, PT, R0, 0x20, PT ;  /* 0x000000200000780c */ /* 0x000fe20003f84270 */
[----:B------:R-:W-:Y:S01]  /*4120*/  FMUL.FTZ R6, R7, R3 ;  /* 0x0000000307067220 */ /* 0x000fe20000410000 */
[----:B------:R-:W-:-:S02]  /*4130*/  FMNMX.FTZ R9, R8, R9, !PT ;  /* 0x0000000908097209 */ /* 0x000fc40007810000 */
[----:B------:R-:W-:Y:S02]  /*4140*/  FSEL R40, R40, -INF , P4 ;  /* 0xff80000028287808 */ /* 0x000fe40002000000 */
[----:B------:R-:W-:Y:S02]  /*4150*/  FMNMX.FTZ R9, R52, R9, !PT ;  /* 0x0000000934097209 */ /* 0x000fe40007810000 */
[----:B------:R-:W-:Y:S02]  /*4160*/  ISETP.GT.AND P4, PT, R0, 0x28, PT ;  /* 0x000000280000780c */ /* 0x000fe40003f84270 */
[----:B------:R-:W-:Y:S02]  /*4170*/  FMNMX.FTZ R9, R14, R9, !PT ;  /* 0x000000090e097209 */ /* 0x000fe40007810000 */
[----:B------:R-:W-:Y:S02]  /*4180*/  FSEL R44, R44, -INF , P4 ;  /* 0xff8000002c2c7808 */ /* 0x000fe40002000000 */
[----:B------:R-:W-:-:S02]  /*4190*/  FMNMX.FTZ R9, R40, R9, !PT ;  /* 0x0000000928097209 */ /* 0x000fc40007810000 */
[----:B------:R-:W-:Y:S02]  /*41a0*/  ISETP.GT.AND P4, PT, R0, 0x31, PT ;  /* 0x000000310000780c */ /* 0x000fe40003f84270 */
[----:B------:R-:W-:Y:S02]  /*41b0*/  FMNMX.FTZ R9, R20, R9, !PT ;  /* 0x0000000914097209 */ /* 0x000fe40007810000 */
[----:B------:R-:W-:Y:S02]  /*41c0*/  FSEL R30, R33, -INF , P4 ;  /* 0xff800000211e7808 */ /* 0x000fe40002000000 */
[----:B------:R-:W-:Y:S01]  /*41d0*/  FMNMX.FTZ R9, R44, R9, !PT ;  /* 0x000000092c097209 */ /* 0x000fe20007810000 */
[----:B------:R-:W1:Y:S01]  /*41e0*/  @P2 LDC R33, c[0x0][0x450] ;  /* 0x00011400ff212b82 */ /* 0x000e620000000800 */
[----:B------:R-:W-:Y:S02]  /*41f0*/  ISETP.GT.AND P4, PT, R0, 0x39, PT ;  /* 0x000000390000780c */ /* 0x000fe40003f84270 */
        /* <DEDUP_REMOVED lines=10> */
[----:B------:R-:W-:Y:S02]  /*42a0*/  FMNMX.FTZ R9, R24, R9, !PT ;  /* 0x0000000918097209 */ /* 0x000fe40007810000 */
[----:B------:R-:W-:Y:S02]  /*42b0*/  FSEL R42, R29, -INF , P4 ;  /* 0xff8000001d2a7808 */ /* 0x000fe40002000000 */
[----:B------:R-:W-:-:S02]  /*42c0*/  FMNMX.FTZ R9, R38, R9, !PT ;  /* 0x0000000926097209 */ /* 0x000fc40007810000 */
[----:B------:R-:W-:Y:S02]  /*42d0*/  FSETP.NEU.FTZ.AND P6, PT, R7, -INF , PT ;  /* 0xff8000000700780b */ /* 0x000fe40003fdd000 */
[----:B------:R-:W-:Y:S02]  /*42e0*/  FMNMX.FTZ R9, R28, R9, !PT ;  /* 0x000000091c097209 */ /* 0x000fe40007810000 */
[----:B------:R-:W-:Y:S02]  /*42f0*/  FSEL R21, R6, RZ, P6 ;  /* 0x000000ff06157208 */ /* 0x000fe40003000000 */
[----:B------:R-:W-:-:S03]  /*4300*/  FMNMX.FTZ R9, R42, R9, !PT ;  /* 0x000000092a097209 */ /* 0x000fc60007810000 */
[-CC-:B------:R-:W-:Y:S01]  /*4310*/  FFMA.FTZ R58, R58, R3.reuse, -R21.reuse ;  /* 0x000000033a3a7223 */ /* 0x180fe20000010815 */
[-CC-:B------:R-:W-:Y:S01]  /*4320*/  FFMA.FTZ R59, R59, R3.reuse, -R21.reuse ;  /* 0x000000033b3b7223 */ /* 0x180fe20000010815 */
[----:B------:R-:W2:Y:S01]  /*4330*/  SHFL.BFLY PT, R0, R9, 0x2, 0x1f ;  /* 0x0c401f0009007f89 */ /* 0x000ea200000e0000 */
[-CC-:B------:R-:W-:Y:S01]  /*4340*/  FFMA.FTZ R62, R62, R3.reuse, -R21.reuse ;  /* 0x000000033e3e7223 */ /* 0x180fe20000010815 */
[-CC-:B------:R-:W-:Y:S01]  /*4350*/  FFMA.FTZ R64, R64, R3.reuse, -R21.reuse ;  /* 0x0000000340407223 */ /* 0x180fe20000010815 */
[-CC-:B------:R-:W-:Y:S01]  /*4360*/  FFMA.FTZ R50, R50, R3.reuse, -R21.reuse ;  /* 0x0000000332327223 */ /* 0x180fe20000010815 */
[----:B------:R-:W-:Y:S01]  /*4370*/  MUFU.EX2 R58, R58 ;  /* 0x0000003a003a7308 */ /* 0x000fe20000000800 */
[-CC-:B------:R-:W-:Y:S01]  /*4380*/  FFMA.FTZ R66, R66, R3.reuse, -R21.reuse ;  /* 0x0000000342427223 */ /* 0x180fe20000010815 */
[-CC-:B------:R-:W-:Y:S01]  /*4390*/  FFMA.FTZ R54, R54, R3.reuse, -R21.reuse ;  /* 0x0000000336367223 */ /* 0x180fe20000010815 */
[-CC-:B------:R-:W-:Y:S01]  /*43a0*/  FFMA.FTZ R68, R68, R3.reuse, -R21.reuse ;  /* 0x0000000344447223 */ /* 0x180fe20000010815 */
[-CC-:B------:R-:W-:Y:S01]  /*43b0*/  FFMA.FTZ R70, R70, R3.reuse, -R21.reuse ;  /* 0x0000000346467223 */ /* 0x180fe20000010815 */
[-CC-:B------:R-:W-:Y:S01]  /*43c0*/  FFMA.FTZ R72, R72, R3.reuse, -R21.reuse ;  /* 0x0000000348487223 */ /* 0x180fe20000010815 */
[-CC-:B------:R-:W-:Y:S01]  /*43d0*/  FFMA.FTZ R46, R46, R3.reuse, -R21.reuse ;  /* 0x000000032e2e7223 */ /* 0x180fe20000010815 */
[-CC-:B------:R-:W-:Y:S01]  /*43e0*/  FFMA.FTZ R74, R74, R3.reuse, -R21.reuse ;  /* 0x000000034a4a7223 */ /* 0x180fe20000010815 */
[----:B------:R-:W3:Y:S01]  /*43f0*/  MUFU.EX2 R59, R59 ;  /* 0x0000003b003b7308 */ /* 0x000ee20000000800 */
[-CC-:B------:R-:W-:Y:S01]  /*4400*/  FFMA.FTZ R76, R76, R3.reuse, -R21.reuse ;  /* 0x000000034c4c7223 */ /* 0x180fe20000010815 */
[-CC-:B------:R-:W-:Y:S01]  /*4410*/  FFMA.FTZ R78, R78, R3.reuse, -R21.reuse ;  /* 0x000000034e4e7223 */ /* 0x180fe20000010815 */
[-CC-:B------:R-:W-:Y:S01]  /*4420*/  FFMA.FTZ R80, R80, R3.reuse, -R21.reuse ;  /* 0x0000000350507223 */ /* 0x180fe20000010815 */
[-CC-:B------:R-:W-:Y:S01]  /*4430*/  FFMA.FTZ R82, R82, R3.reuse, -R21.reuse ;  /* 0x0000000352527223 */ /* 0x180fe20000010815 */
[-CC-:B------:R-:W-:Y:S01]  /*4440*/  FFMA.FTZ R84, R84, R3.reuse, -R21.reuse ;  /* 0x0000000354547223 */ /* 0x180fe20000010815 */
[-CC-:B------:R-:W-:Y:S01]  /*4450*/  FFMA.FTZ R86, R86, R3.reuse, -R21.reuse ;  /* 0x0000000356567223 */ /* 0x180fe20000010815 */
[-CC-:B------:R-:W-:Y:S01]  /*4460*/  FFMA.FTZ R88, R88, R3.reuse, -R21.reuse ;  /* 0x0000000358587223 */ /* 0x180fe20000010815 */
[----:B------:R-:W-:Y:S01]  /*4470*/  MUFU.EX2 R62, R62 ;  /* 0x0000003e003e7308 */ /* 0x000fe20000000800 */
[----:B------:R-:W-:Y:S01]  /*4480*/  FFMA.FTZ R90, R90, R3, -R21 ;  /* 0x000000035a5a7223 */ /* 0x000fe20000010815 */
[----:B--2---:R-:W-:-:S06]  /*4490*/  FMNMX.FTZ R0, R9, R0, !PT ;  /* 0x0000000009007209 */ /* 0x004fcc0007810000 */
[----:B------:R-:W-:Y:S01]  /*44a0*/  MUFU.EX2 R211, R64 ;  /* 0x0000004000d37308 */ /* 0x000fe20000000800 */
[----:B------:R-:W2:Y:S01]  /*44b0*/  SHFL.BFLY PT, R9, R0, 0x1, 0x1f ;  /* 0x0c201f0000097f89 */ /* 0x000ea200000e0000 */
[----:B---3--:R-:W-:-:S06]  /*44c0*/  F2FP.BF16.F32.PACK_AB R209, R59, R58 ;  /* 0x0000003a3bd1723e */ /* 0x008fcc00000010ff */
[----:B------:R-:W-:Y:S08]  /*44d0*/  MUFU.EX2 R50, R50 ;  /* 0x0000003200327308 */ /* 0x000ff00000000800 */
[----:B------:R3:W-:Y:S08]  /*44e0*/  MUFU.EX2 R205, R66 ;  /* 0x0000004200cd7308 */ /* 0x0007f00000000800 */
[----:B------:R-:W-:Y:S01]  /*44f0*/  MUFU.EX2 R54, R54 ;  /* 0x0000003600367308 */ /* 0x000fe20000000800 */
[----:B--2---:R-:W-:-:S02]  /*4500*/  FMNMX.FTZ R6, R0, R9, !PT ;  /* 0x0000000900067209 */ /* 0x004fc40007810000 */
[----:B---3--:R-:W-:Y:S02]  /*4510*/  CS2R R66, SRZ ;  /* 0x0000000000427805 */ /* 0x008fe4000001ff00 */
[C---:B------:R-:W-:Y:S01]  /*4520*/  FSETP.NEU.FTZ.AND P3, PT, R6.reuse, -INF , PT ;  /* 0xff8000000600780b */ /* 0x040fe20003f7d000 */
[----:B------:R-:W-:Y:S02]  /*4530*/  FMUL.FTZ R0, R6, R3 ;  /* 0x0000000306007220 */ /* 0x000fe40000410000 */
[----:B------:R2:W-:Y:S03]  /*4540*/  MUFU.EX2 R207, R68 ;  /* 0x0000004400cf7308 */ /* 0x0005e60000000800 */
[----:B------:R-:W-:-:S05]  /*4550*/  FSEL R9, R0, RZ, P3 ;  /* 0x000000ff00097208 */ /* 0x000fca0001800000 */
[-CC-:B------:R-:W-:Y:S01]  /*4560*/  FFMA.FTZ R56, R56, R3.reuse, -R9.reuse ;  /* 0x0000000338387223 */ /* 0x180fe20000010809 */
[-CC-:B------:R-:W-:Y:S01]  /*4570*/  FFMA.FTZ R57, R57, R3.reuse, -R9.reuse ;  /* 0x0000000339397223 */ /* 0x180fe20000010809 */
[-CC-:B------:R-:W-:Y:S01]  /*4580*/  FFMA.FTZ R2, R2, R3.reuse, -R9.reuse ;  /* 0x0000000302027223 */ /* 0x180fe20000010809 */
        /* <DEDUP_REMOVED lines=18> */
[----:B------:R-:W-:Y:S01]  /*46b0*/  FFMA.FTZ R42, R42, R3, -R9 ;  /* 0x000000032a2a7223 */ /* 0x000fe20000010809 */
[----:B------:R0:W-:Y:S01]  /*46c0*/  MUFU.EX2 R21, R2 ;  /* 0x0000000200157308 */ /* 0x0001e20000000800 */
[----:B--2---:R-:W-:-:S07]  /*46d0*/  CS2R R68, SRZ ;  /* 0x0000000000447805 */ /* 0x004fce000001ff00 */
[----:B------:R-:W2:Y:S01]  /*46e0*/  MUFU.EX2 R60, R60 ;  /* 0x0000003c003c7308 */ /* 0x000ea20000000800 */
[----:B0-----:R-:W-:-:S04]  /*46f0*/  @P2 IMAD.HI.U32 R2, R152, R31, RZ ;  /* 0x0000001f98022227 */ /* 0x001fc800078e00ff */
[----:B------:R-:W-:Y:S01]  /*4700*/  FADD.FTZ R31, R58, R59 ;  /* 0x0000003b3a1f7221 */ /* 0x000fe20000010000 */
[----:B---3--:R-:W-:Y:S02]  /*4710*/  F2FP.BF16.F32.PACK_AB R208, R57, R56 ;  /* 0x0000003839d0723e */ /* 0x008fe400000010ff */
[----:B------:R-:W-:Y:S01]  /*4720*/  CS2R R58, SRZ ;  /* 0x00000000003a7805 */ /* 0x000fe2000001ff00 */
[----:B------:R-:W-:Y:S01]  /*4730*/  FADD.FTZ R0, R62, R31 ;  /* 0x0000001f3e007221 */ /* 0x000fe20000010000 */
[----:B-1----:R-:W-:Y:S01]  /*4740*/  @P2 SHF.R.U32.HI R152, RZ, R33, R2 ;  /* 0x00000021ff982219 */ /* 0x002fe20000011602 */
[----:B------:R-:W0:Y:S02]  /*4750*/  MUFU.EX2 R48, R48 ;  /* 0x0000003000307308 */ /* 0x000e240000000800 */
[----:B------:R-:W-:Y:S01]  /*4760*/  FADD.FTZ R33, R211, R0 ;  /* 0x00000000d3217221 */ /* 0x000fe20000010000 */
[----:B------:R-:W-:Y:S01]  /*4770*/  IMAD.U32 R0, RZ, RZ, UR60 ;  /* 0x0000003cff007e24 */ /* 0x000fe2000f8e00ff */
[----:B------:R-:W-:-:S02]  /*4780*/  IADD3 R152, R152, -R65, R153 ;  /* 0x8000004198987210 */ /* 0x000fc40007ffe099 */
[----:B------:R-:W-:Y:S01]  /*4790*/  CS2R R64, SRZ ;  /* 0x0000000000407805 */ /* 0x000fe2000001ff00 */
[----:B------:R-:W-:Y:S01]  /*47a0*/  FADD.FTZ R2, R50, R33 ;  /* 0x0000002132027221 */ /* 0x000fe20000010000 */
[----:B------:R-:W-:Y:S01]  /*47b0*/  FADD.FTZ R33, R56, R57 ;  /* 0x0000003938217221 */ /* 0x000fe20000010000 */
[----:B------:R-:W1:Y:S01]  /*47c0*/  MUFU.EX2 R70, R70 ;  /* 0x0000004600467308 */ /* 0x000e620000000800 */
[----:B------:R-:W-:Y:S02]  /*47d0*/  @!P1 VIADD R0, R0, 0x38840 ;  /* 0x0003884000009836 */ /* 0x000fe40000000000 */
[----:B------:R-:W-:Y:S01]  /*47e0*/  FADD.FTZ R35, R205, R2 ;  /* 0x00000002cd237221 */ /* 0x000fe20000010000 */
[----:B--2---:R-:W-:Y:S01]  /*47f0*/  FADD.FTZ R2, R60, R33 ;  /* 0x000000213c027221 */ /* 0x004fe20000010000 */
[----:B------:R-:W-:Y:S01]  /*4800*/  IMAD.HI R152, R152, 0x66666667, RZ ;  /* 0x6666666798987827 */ /* 0x000fe200078e02ff */
[----:B------:R-:W-:Y:S02]  /*4810*/  F2FP.BF16.F32.PACK_AB R210, R21, R60 ;  /* 0x0000003c15d2723e */ /* 0x000fe400000010ff */
[----:B------:R-:W-:-:S02]  /*4820*/  CS2R R60, SRZ ;  /* 0x00000000003c7805 */ /* 0x000fc4000001ff00 */
[----:B------:R-:W-:Y:S01]  /*4830*/  @!P1 PRMT R0, RZ, 0x654, R0 ;  /* 0x00000654ff009816 */ /* 0x000fe20000000000 */
[----:B------:R2:W3:Y:S01]  /*4840*/  MUFU.EX2 R25, R8 ;  /* 0x0000000800197308 */ /* 0x0004e20000000800 */
[----:B------:R-:W-:Y:S02]  /*4850*/  F2FP.BF16.F32.PACK_AB R211, R211, R62 ;  /* 0x0000003ed3d3723e */ /* 0x000fe400000010ff */
[----:B------:R-:W-:Y:S01]  /*4860*/  CS2R R62, SRZ ;  /* 0x00000000003e7805 */ /* 0x000fe2000001ff00 */
[----:B------:R0:W-:Y:S01]  /*4870*/  @!P1 SYNCS.ARRIVE.TRANS64.RED.A1T0 RZ, [R0+URZ], RZ ;  /* 0x000000ff00ff99a7 */ /* 0x0001e2000810043f */
[----:B------:R-:W-:Y:S02]  /*4880*/  F2FP.BF16.F32.PACK_AB R205, R205, R50 ;  /* 0x00000032cdcd723e */ /* 0x000fe400000010ff */
[----:B------:R-:W-:Y:S02]  /*4890*/  CS2R R56, SRZ ;  /* 0x0000000000387805 */ /* 0x000fe4000001ff00 */
[----:B------:R-:W-:Y:S01]  /*48a0*/  CS2R R50, SRZ ;  /* 0x0000000000327805 */ /* 0x000fe2000001ff00 */
[----:B------:R4:W5:Y:S01]  /*48b0*/  MUFU.EX2 R201, R72 ;  /* 0x0000004800c97308 */ /* 0x0009620000000800 */
[----:B--2---:R-:W-:Y:S01]  /*48c0*/  FADD.FTZ R8, R54, R35 ;  /* 0x0000002336087221 */ /* 0x004fe20000010000 */
[----:B------:R-:W-:-:S03]  /*48d0*/  FADD.FTZ R35, R21, R2 ;  /* 0x0000000215237221 */ /* 0x000fc60000010000 */
[C---:B------:R-:W-:Y:S01]  /*48e0*/  FADD.FTZ R37, R207.reuse, R8 ;  /* 0x00000008cf257221 */ /* 0x040fe20000010000 */
[----:B0-----:R-:W-:Y:S01]  /*48f0*/  FADD.FTZ R0, R48, R35 ;  /* 0x0000002330007221 */ /* 0x001fe20000010000 */
[----:B------:R-:W-:Y:S01]  /*4900*/  F2FP.BF16.F32.PACK_AB R207, R207, R54 ;  /* 0x00000036cfcf723e */ /* 0x000fe200000010ff */
[----:B------:R-:W0:Y:S01]  /*4910*/  MUFU.EX2 R52, R52 ;  /* 0x0000003400347308 */ /* 0x000e220000000800 */
[----:B-1----:R-:W-:Y:S01]  /*4920*/  FADD.FTZ R2, R70, R37 ;  /* 0x0000002546027221 */ /* 0x002fe20000010000 */
[C---:B---3--:R-:W-:Y:S01]  /*4930*/  FADD.FTZ R35, R25.reuse, R0 ;  /* 0x0000000019237221 */ /* 0x048fe20000010000 */
[----:B------:R-:W-:Y:S01]  /*4940*/  F2FP.BF16.F32.PACK_AB R204, R25, R48 ;  /* 0x0000003019cc723e */ /* 0x000fe200000010ff */
[----:B------:R-:W-:Y:S01]  /*4950*/  IMAD.MOV.U32 R8, RZ, RZ, RZ ;  /* 0x000000ffff087224 */ /* 0x000fe200078e00ff */
[----:B----4-:R-:W-:Y:S02]  /*4960*/  CS2R R72, SRZ ;  /* 0x0000000000487805 */ /* 0x010fe4000001ff00 */
[----:B------:R-:W-:-:S02]  /*4970*/  CS2R R54, SRZ ;  /* 0x0000000000367805 */ /* 0x000fc4000001ff00 */
[----:B------:R-:W-:Y:S01]  /*4980*/  CS2R R48, SRZ ;  /* 0x0000000000307805 */ /* 0x000fe2000001ff00 */
[----:B------:R-:W1:Y:S01]  /*4990*/  MUFU.EX2 R46, R46 ;  /* 0x0000002e002e7308 */ /* 0x000e620000000800 */
[C---:B-----5:R-:W-:Y:S01]  /*49a0*/  FADD.FTZ R37, R201.reuse, R2 ;  /* 0x00000002c9257221 */ /* 0x060fe20000010000 */
[----:B------:R-:W-:Y:S02]  /*49b0*/  F2FP.BF16.F32.PACK_AB R201, R201, R70 ;  /* 0x00000046c9c9723e */ /* 0x000fe400000010ff */
[----:B------:R-:W-:-:S04]  /*49c0*/  CS2R R70, SRZ ;  /* 0x0000000000467805 */ /* 0x000fc8000001ff00 */
[----:B------:R-:W2:Y:S01]  /*49d0*/  MUFU.EX2 R27, R14 ;  /* 0x0000000e001b7308 */ /* 0x000ea20000000800 */
[----:B0-----:R-:W-:-:S07]  /*49e0*/  FADD.FTZ R0, R52, R35 ;  /* 0x0000002334007221 */ /* 0x001fce0000010000 */
[----:B------:R0:W3:Y:S01]  /*49f0*/  MUFU.EX2 R203, R74 ;  /* 0x0000004a00cb7308 */ /* 0x0000e20000000800 */
[----:B-1----:R-:W-:-:S07]  /*4a00*/  FADD.FTZ R2, R46, R37 ;  /* 0x000000252e027221 */ /* 0x002fce0000010000 */
[----:B------:R-:W1:Y:S01]  /*4a10*/  MUFU.EX2 R40, R40 ;  /* 0x0000002800287308 */ /* 0x000e620000000800 */
[C---:B--2---:R-:W-:Y:S01]  /*4a20*/  FADD.FTZ R37, R27.reuse, R0 ;  /* 0x000000001b257221 */ /* 0x044fe20000010000 */
[----:B------:R-:W-:Y:S02]  /*4a30*/  F2FP.BF16.F32.PACK_AB R206, R27, R52 ;  /* 0x000000341bce723e */ /* 0x000fe400000010ff */
[----:B0-----:R-:W-:Y:S02]  /*4a40*/  CS2R R74, SRZ ;  /* 0x00000000004a7805 */ /* 0x001fe4000001ff00 */
[----:B------:R-:W-:Y:S02]  /*4a50*/  CS2R R52, SRZ ;  /* 0x0000000000347805 */ /* 0x000fe4000001ff00 */
[----:B------:R-:W0:Y:S01]  /*4a60*/  MUFU.EX2 R76, R76 ;  /* 0x0000004c004c7308 */ /* 0x000e220000000800 */
[C---:B---3--:R-:W-:Y:S01]  /*4a70*/  FADD.FTZ R39, R203.reuse, R2 ;  /* 0x00000002cb277221 */ /* 0x048fe20000010000 */
[----:B------:R-:W-:-:S02]  /*4a80*/  F2FP.BF16.F32.PACK_AB R203, R203, R46 ;  /* 0x0000002ecbcb723e */ /* 0x000fc400000010ff */
[----:B------:R-:W-:-:S04]  /*4a90*/  CS2R R46, SRZ ;  /* 0x00000000002e7805 */ /* 0x000fc8000001ff00 */
[----:B------:R-:W2:Y:S01]  /*4aa0*/  MUFU.EX2 R29, R20 ;  /* 0x00000014001d7308 */ /* 0x000ea20000000800 */
[----:B-1----:R-:W-:Y:S01]  /*4ab0*/  FADD.FTZ R0, R40, R37 ;  /* 0x0000002528007221 */ /* 0x002fe20000010000 */
[----:B------:R-:W-:-:S04]  /*4ac0*/  SHF.R.U32.HI R37, RZ, 0x1f, R152 ;  /* 0x0000001fff257819 */ /* 0x000fc80000011698 */
[----:B------:R-:W-:Y:S02]  /*4ad0*/  LEA.HI.SX32 R153, R152, R37, 0x1b ;  /* 0x0000002598997211 */ /* 0x000fe400078fdaff */
[----:B------:R1:W3:Y:S01]  /*4ae0*/  MUFU.EX2 R197, R78 ;  /* 0x0000004e00c57308 */ /* 0x0002e20000000800 */
[----:B0-----:R-:W-:Y:S01]  /*4af0*/  FADD.FTZ R2, R76, R39 ;  /* 0x000000274c027221 */ /* 0x001fe20000010000 */
[----:B------:R-:W-:-:S04]  /*4b00*/  VIMNMX R212, R22, R153, !PT ;  /* 0x0000009916d47248 */ /* 0x000fc80007fe0100 */
[----:B------:R-:W-:Y:S02]  /*4b10*/  ISETP.GE.AND P3, PT, R213, R212, PT ;  /* 0x000000d4d500720c */ /* 0x000fe40003f66270 */
[----:B------:R-:W0:Y:S01]  /*4b20*/  MUFU.EX2 R44, R44 ;  /* 0x0000002c002c7308 */ /* 0x000e220000000800 */
[C---:B--2---:R-:W-:Y:S01]  /*4b30*/  FADD.FTZ R9, R29.reuse, R0 ;  /* 0x000000001d097221 */ /* 0x044fe20000010000 */
[----:B------:R-:W-:Y:S02]  /*4b40*/  F2FP.BF16.F32.PACK_AB R200, R29, R40 ;  /* 0x000000281dc8723e */ /* 0x000fe400000010ff */
[----:B-1----:R-:W-:-:S04]  /*4b50*/  CS2R R78, SRZ ;  /* 0x00000000004e7805 */ /* 0x002fc8000001ff00 */
[----:B------:R-:W1:Y:S01]  /*4b60*/  MUFU.EX2 R80, R80 ;  /* 0x0000005000507308 */ /* 0x000e620000000800 */
[C---:B---3--:R-:W-:Y:S01]  /*4b70*/  FADD.FTZ R37, R197.reuse, R2 ;  /* 0x00000002c5257221 */ /* 0x048fe20000010000 */
[----:B------:R-:W-:Y:S02]  /*4b80*/  F2FP.BF16.F32.PACK_AB R197, R197, R76 ;  /* 0x0000004cc5c5723e */ /* 0x000fe400000010ff */
[----:B------:R-:W-:-:S04]  /*4b90*/  CS2R R76, SRZ ;  /* 0x00000000004c7805 */ /* 0x000fc8000001ff00 */
[----:B------:R2:W3:Y:S01]  /*4ba0*/  MUFU.EX2 R31, R26 ;  /* 0x0000001a001f7308 */ /* 0x0004e20000000800 */
[----:B0-----:R-:W-:-:S07]  /*4bb0*/  FADD.FTZ R0, R44, R9 ;  /* 0x000000092c007221 */ /* 0x001fce0000010000 */
[----:B------:R0:W4:Y:S01]  /*4bc0*/  MUFU.EX2 R199, R82 ;  /* 0x0000005200c77308 */ /* 0x0001220000000800 */
[----:B-1----:R-:W-:Y:S01]  /*4bd0*/  FADD.FTZ R2, R80, R37 ;  /* 0x0000002550027221 */ /* 0x002fe20000010000 */
[----:B--2---:R-:W-:-:S06]  /*4be0*/  CS2R R26, SRZ ;  /* 0x00000000001a7805 */ /* 0x004fcc000001ff00 */
[----:B------:R-:W1:Y:S01]  /*4bf0*/  MUFU.EX2 R32, R32 ;  /* 0x0000002000207308 */ /* 0x000e620000000800 */
[C---:B---3--:R-:W-:Y:S01]  /*4c00*/  FADD.FTZ R9, R31.reuse, R0 ;  /* 0x000000001f097221 */ /* 0x048fe20000010000 */
[----:B------:R-:W-:Y:S02]  /*4c10*/  F2FP.BF16.F32.PACK_AB R202, R31, R44 ;  /* 0x0000002c1fca723e */ /* 0x000fe400000010ff */
[----:B0-----:R-:W-:Y:S02]  /*4c20*/  CS2R R82, SRZ ;  /* 0x0000000000527805 */ /* 0x001fe4000001ff00 */
[----:B------:R-:W-:Y:S02]  /*4c30*/  CS2R R44, SRZ ;  /* 0x00000000002c7805 */ /* 0x000fe4000001ff00 */
[----:B------:R-:W0:Y:S01]  /*4c40*/  MUFU.EX2 R84, R84 ;  /* 0x0000005400547308 */ /* 0x000e220000000800 */
[C---:B----4-:R-:W-:Y:S01]  /*4c50*/  FADD.FTZ R39, R199.reuse, R2 ;  /* 0x00000002c7277221 */ /* 0x050fe20000010000 */
[----:B------:R-:W-:-:S02]  /*4c60*/  F2FP.BF16.F32.PACK_AB R199, R199, R80 ;  /* 0x00000050c7c7723e */ /* 0x000fc400000010ff */
[----:B------:R-:W-:-:S04]  /*4c70*/  CS2R R80, SRZ ;  /* 0x0000000000507805 */ /* 0x000fc8000001ff00 */
[----:B------:R2:W3:Y:S01]  /*4c80*/  MUFU.EX2 R33, R30 ;  /* 0x0000001e00217308 */ /* 0x0004e20000000800 */
[----:B-1----:R-:W-:-:S07]  /*4c90*/  FADD.FTZ R0, R32, R9 ;  /* 0x0000000920007221 */ /* 0x002fce0000010000 */
[----:B------:R1:W4:Y:S01]  /*4ca0*/  MUFU.EX2 R193, R86 ;  /* 0x0000005600c17308 */ /* 0x0003220000000800 */
[----:B0-----:R-:W-:Y:S01]  /*4cb0*/  FADD.FTZ R2, R84, R39 ;  /* 0x0000002754027221 */ /* 0x001fe20000010000 */
[----:B--2---:R-:W-:-:S06]  /*4cc0*/  CS2R R30, SRZ ;  /* 0x00000000001e7805 */ /* 0x004fcc000001ff00 */
[----:B------:R-:W0:Y:S01]  /*4cd0*/  MUFU.EX2 R36, R36 ;  /* 0x0000002400247308 */ /* 0x000e220000000800 */
[C---:B---3--:R-:W-:Y:S01]  /*4ce0*/  FADD.FTZ R9, R33.reuse, R0 ;  /* 0x0000000021097221 */ /* 0x048fe20000010000 */
[----:B------:R-:W-:Y:S02]  /*4cf0*/  F2FP.BF16.F32.PACK_AB R196, R33, R32 ;  /* 0x0000002021c4723e */ /* 0x000fe400000010ff */
[----:B-1----:R-:W-:Y:S02]  /*4d00*/  CS2R R86, SRZ ;  /* 0x0000000000567805 */ /* 0x002fe4000001ff00 */
[----:B------:R-:W-:Y:S02]  /*4d10*/  CS2R R32, SRZ ;  /* 0x0000000000207805 */ /* 0x000fe4000001ff00 */
[----:B------:R-:W1:Y:S01]  /*4d20*/  MUFU.EX2 R88, R88 ;  /* 0x0000005800587308 */ /* 0x000e620000000800 */
[C---:B----4-:R-:W-:Y:S01]  /*4d30*/  FADD.FTZ R39, R193.reuse, R2 ;  /* 0x00000002c1277221 */ /* 0x050fe20000010000 */
[----:B------:R-:W-:-:S02]  /*4d40*/  F2FP.BF16.F32.PACK_AB R193, R193, R84 ;  /* 0x00000054c1c1723e */ /* 0x000fc400000010ff */
[----:B------:R-:W-:-:S04]  /*4d50*/  CS2R R84, SRZ ;  /* 0x0000000000547805 */ /* 0x000fc8000001ff00 */
[----:B------:R-:W2:Y:S01]  /*4d60*/  MUFU.EX2 R35, R34 ;  /* 0x0000002200237308 */ /* 0x000ea20000000800 */
[----:B0-----:R-:W-:-:S07]  /*4d70*/  FADD.FTZ R0, R36, R9 ;  /* 0x0000000924007221 */ /* 0x001fce0000010000 */
[----:B------:R-:W0:Y:S01]  /*4d80*/  MUFU.EX2 R24, R24 ;  /* 0x0000001800187308 */ /* 0x000e220000000800 */
[----:B-1----:R-:W-:-:S07]  /*4d90*/  FADD.FTZ R2, R88, R39 ;  /* 0x0000002758027221 */ /* 0x002fce0000010000 */
[----:B------:R-:W1:Y:S01]  /*4da0*/  MUFU.EX2 R37, R38 ;  /* 0x0000002600257308 */ /* 0x000e620000000800 */
[C---:B--2---:R-:W-:Y:S01]  /*4db0*/  FADD.FTZ R41, R35.reuse, R0 ;  /* 0x0000000023297221 */ /* 0x044fe20000010000 */
[----:B------:R-:W-:Y:S02]  /*4dc0*/  F2FP.BF16.F32.PACK_AB R198, R35, R36 ;  /* 0x0000002423c6723e */ /* 0x000fe400000010ff */
[----:B------:R-:W-:-:S04]  /*4dd0*/  CS2R R34, SRZ ;  /* 0x0000000000227805 */ /* 0x000fc8000001ff00 */
[----:B------:R-:W2:Y:S01]  /*4de0*/  MUFU.EX2 R28, R28 ;  /* 0x0000001c001c7308 */ /* 0x000ea20000000800 */
[----:B0-----:R-:W-:Y:S01]  /*4df0*/  FADD.FTZ R0, R24, R41 ;  /* 0x0000002918007221 */ /* 0x001fe20000010000 */
[----:B------:R-:W-:-:S06]  /*4e00*/  CS2R R40, SRZ ;  /* 0x0000000000287805 */ /* 0x000fcc000001ff00 */
[----:B------:R0:W3:Y:S01]  /*4e10*/  MUFU.EX2 R195, R90 ;  /* 0x0000005a00c37308 */ /* 0x0000e20000000800 */
[C---:B-1----:R-:W-:Y:S01]  /*4e20*/  FADD.FTZ R21, R37.reuse, R0 ;  /* 0x0000000025157221 */ /* 0x042fe20000010000 */
[----:B------:R-:W-:Y:S01]  /*4e30*/  F2FP.BF16.F32.PACK_AB R192, R37, R24 ;  /* 0x0000001825c0723e */ /* 0x000fe200000010ff */
[----:B------:R-:W-:Y:S01]  /*4e40*/  IMAD.MOV.U32 R0, RZ, RZ, 0x3f800000 ;  /* 0x3f800000ff007424 */ /* 0x000fe200078e00ff */
[----:B------:R-:W-:Y:S02]  /*4e50*/  CS2R R36, SRZ ;  /* 0x0000000000247805 */ /* 0x000fe4000001ff00 */
[----:B------:R-:W-:Y:S02]  /*4e60*/  CS2R R24, SRZ ;  /* 0x0000000000187805 */ /* 0x000fe4000001ff00 */
[----:B------:R1:W4:Y:S01]  /*4e70*/  MUFU.EX2 R39, R42 ;  /* 0x0000002a00277308 */ /* 0x0003220000000800 */
[----:B--2---:R-:W-:Y:S01]  /*4e80*/  FADD.FTZ R14, R28, R21 ;  /* 0x000000151c0e7221 */ /* 0x004fe20000010000 */
[----:B0-----:R-:W-:Y:S01]  /*4e90*/  CS2R R90, SRZ ;  /* 0x00000000005a7805 */ /* 0x001fe2000001ff00 */
[C---:B---3--:R-:W-:Y:S01]  /*4ea0*/  FADD.FTZ R9, R195.reuse, R2 ;  /* 0x00000002c3097221 */ /* 0x048fe20000010000 */
[----:B------:R-:W-:Y:S01]  /*4eb0*/  F2FP.BF16.F32.PACK_AB R195, R195, R88 ;  /* 0x00000058c3c3723e */ /* 0x000fe200000010ff */
[----:B------:R-:W-:Y:S01]  /*4ec0*/  IMAD.MOV.U32 R2, RZ, RZ, 0x3f800000 ;  /* 0x3f800000ff027424 */ /* 0x000fe200078e00ff */
[----:B------:R-:W-:-:S02]  /*4ed0*/  CS2R R88, SRZ ;  /* 0x0000000000587805 */ /* 0x000fc4000001ff00 */
[----:B-1----:R-:W-:Y:S01]  /*4ee0*/  CS2R R42, SRZ ;  /* 0x00000000002a7805 */ /* 0x002fe2000001ff00 */
[C---:B----4-:R-:W-:Y:S01]  /*4ef0*/  FADD.FTZ R14, R39.reuse, R14 ;  /* 0x0000000e270e7221 */ /* 0x050fe20000010000 */
[----:B------:R-:W-:Y:S02]  /*4f00*/  F2FP.BF16.F32.PACK_AB R194, R39, R28 ;  /* 0x0000001c27c2723e */ /* 0x000fe400000010ff */
[----:B------:R-:W-:Y:S02]  /*4f10*/  CS2R R38, SRZ ;  /* 0x0000000000267805 */ /* 0x000fe4000001ff00 */
[----:B------:R-:W-:Y:S01]  /*4f20*/  CS2R R28, SRZ ;  /* 0x00000000001c7805 */ /* 0x000fe2000001ff00 */
[----:B------:R-:W-:Y:S06]  /*4f30*/  @!P3 BRA `(.L_x_2172) ;  /* 0x00000040002cb947 */ /* 0x000fec0003800000 */
[----:B------:R-:W-:Y:S01]  /*4f40*/  UMOV UR6, URZ ;  /* 0x0000003f00067c82 */ /* 0x000fe20008000000 */
[----:B------:R-:W-:Y:S02]  /*4f50*/  IMAD.MOV.U32 R20, RZ, RZ, R7 ;  /* 0x000000ffff147224 */ /* 0x000fe400078e0007 */
[----:B------:R-:W-:Y:S02]  /*4f60*/  IMAD.MOV.U32 R21, RZ, RZ, R6 ;  /* 0x000000ffff157224 */ /* 0x000fe400078e0006 */
[----:B------:R-:W-:Y:S02]  /*4f70*/  IMAD.MOV.U32 R214, RZ, RZ, RZ ;  /* 0x000000ffffd67224 */ /* 0x000fe400078e00ff */
[----:B------:R-:W-:Y:S02]  /*4f80*/  IMAD.MOV.U32 R2, RZ, RZ, 0x3f800000 ;  /* 0x3f800000ff027424 */ /* 0x000fe400078e00ff */
[----:B------:R-:W-:Y:S02]  /*4f90*/  IMAD.U32 R218, RZ, RZ, UR6 ;  /* 0x00000006ffda7e24 */ /* 0x000fe4000f8e00ff */
[----:B------:R-:W-:-:S02]  /*4fa0*/  IMAD.MOV.U32 R0, RZ, RZ, 0x3f800000 ;  /* 0x3f800000ff007424 */ /* 0x000fc400078e00ff */
[----:B------:R-:W-:-:S07]  /*4fb0*/  IMAD.MOV.U32 R151, RZ, RZ, RZ ;  /* 0x000000ffff977224 */ /* 0x000fce00078e00ff */
.L_x_2181:
[----:B------:R-:W-:-:S13]  /*4fc0*/  R2UR UR6, R218 ;  /* 0x00000000da0672ca */ /* 0x000fda00000e0000 */
[----:B------:R-:W-:-:S04]  /*4fd0*/  UIADD3 UR6, UR6, 0x1, URZ ;  /* 0x0000000106067890 */ /* 0x000fc8000fffe03f */
[----:B------:R-:W-:-:S04]  /*4fe0*/  UISETP.NE.AND UP0, UPT, UR6, 0x2, UPT ;  /* 0x000000020600788c */ /* 0x000fc8000bf05270 */
[----:B------:R-:W-:Y:S02]  /*4ff0*/  USEL UR7, URZ, 0x1, UP0 ;  /* 0x000000013f077887 */ /* 0x000fe40008000000 */
[----:B------:R-:W-:-:S04]  /*5000*/  USEL UR61, UR6, URZ, UP0 ;  /* 0x0000003f063d7287 */ /* 0x000fc80008000000 */
[----:B------:R-:W-:Y:S01]  /*5010*/  LOP3.LUT R8, R214, UR7, RZ, 0x3c, !PT ;  /* 0x00000007d6087c12 */ /* 0x000fe2000f8e3cff */
[----:B------:R-:W-:Y:S07]  /*5020*/  @!P0 BRA `(.L_x_2173) ;  /* 0x0000000000048947 */ /* 0x000fee0003800000 */
[----:B------:R-:W-:Y:S01]  /*5030*/  BPT.TRAP 0x1 ;  /* 0x000000040000795c */ /* 0x000fe20000300000 */
.L_x_2173:
[----:B------:R-:W-:Y:S02]  /*5040*/  R2UR UR6, R16 ;  /* 0x00000000100672ca */ /* 0x000fe400000e0000 */
[----:B------:R-:W-:-:S11]  /*5050*/  SHF.L.U32 R3, R8, 0x1f, RZ ;  /* 0x0000001f08037819 */ /* 0x000fd600000006ff */
[----:B------:R-:W-:-:S06]  /*5060*/  ULEA UR6, UR61, UR6, 0x3 ;  /* 0x000000063d067291 */ /* 0x000fcc000f8e183f */
[----:B------:R-:W-:-:S03]  /*5070*/  MOV R215, UR6 ;  /* 0x0000000600d77c02 */ /* 0x000fc60008000f00 */
[----:B------:R0:W1:Y:S01]  /*5080*/  SYNCS.PHASECHK.TRANS64.TRYWAIT P3, [UR6+0x38830], R3 ;  /* 0x03883003ff0075a7 */ /* 0x0000620008060146 */
[----:B------:R-:W-:Y:S05]  /*5090*/  @!P0 BRA `(.L_x_2174) ;  /* 0x0000000000048947 */ /* 0x000fea0003800000 */
[----:B------:R-:W-:Y:S01]  /*50a0*/  BPT.TRAP 0x1 ;  /* 0x000000040000795c */ /* 0x000fe20000300000 */
.L_x_2174:
[----:B-1----:R-:W-:Y:S05]  /*50b0*/  @P3 BRA `(.L_x_2175) ;  /* 0x00000000000c3947 */ /* 0x002fea0003800000 */
[----:B------:R-:W-:-:S13]  /*50c0*/  R2UR UR6, R215 ;  /* 0x00000000d70672ca */ /* 0x000fda00000e0000 */
[----:B------:R-:W1:Y:S02]  /*50d0*/  SYNCS.PHASECHK.TRANS64.TRYWAIT P3, [UR6+0x38830], R3 ;  /* 0x03883003ff0075a7 */ /* 0x000e640008060146 */
[----:B-1----:R-:W-:Y:S05]  /*50e0*/  @!P3 BRA `(.L_x_2176) ;  /* 0x000000fc0010b947 */ /* 0x002fea0003800000 */
.L_x_2175:
        /* <DEDUP_REMOVED lines=649> */
.L_x_2177:
[----:B------:R-:W-:Y:S02]  /*7980*/  R2UR UR7, R16 ;  /* 0x00000000100772ca */ /* 0x000fe400000e0000 */
[----:B------:R-:W-:Y:S02]  /*7990*/  R2UR UR6, R218 ;  /* 0x00000000da0672ca */ /* 0x000fe400000e0000 */
[----:B------:R-:W-:-:S11]  /*79a0*/  SHF.L.U32 R0, R214, 0x1f, RZ ;  /* 0x0000001fd6007819 */ /* 0x000fd600000006ff */
[----:B------:R-:W-:-:S09]  /*79b0*/  ULEA UR7, UR6, UR7, 0x3 ;  /* 0x0000000706077291 */ /* 0x000fd2000f8e183f */
[----:B------:R0:W1:Y:S01]  /*79c0*/  SYNCS.PHASECHK.TRANS64.TRYWAIT P3, [UR7+0x38850], R0 ;  /* 0x03885000ff0075a7 */ /* 0x0000620008060147 */
[----:B------:R-:W-:Y:S05]  /*79d0*/  @!P0 BRA `(.L_x_2178) ;  /* 0x0000000000048947 */ /* 0x000fea0003800000 */
[----:B------:R-:W-:Y:S01]  /*79e0*/  BPT.TRAP 0x1 ;  /* 0x000000040000795c */ /* 0x000fe20000300000 */
.L_x_2178:
[----:B-1----:R-:W-:Y:S05]  /*79f0*/  @P3 BRA `(.L_x_2179) ;  /* 0x0000000000083947 */ /* 0x002fea0003800000 */
[----:B------:R-:W1:Y:S02]  /*7a00*/  SYNCS.PHASECHK.TRANS64.TRYWAIT P3, [UR7+0x38850], R0 ;  /* 0x03885000ff0075a7 */ /* 0x000e640008060147 */
[----:B-1----:R-:W-:Y:S05]  /*7a10*/  @!P3 BRA `(.L_x_2180) ;  /* 0x000000d000e0b947 */ /* 0x002fea0003800000 */
.L_x_2179:
[----:B------:R-:W-:Y:S01]  /*7a20*/  R2UR UR6, R16 ;  /* 0x00000000100672ca */ /* 0x000fe200000e0000 */
[----:B------:R-:W-:Y:S01]  /*7a30*/  WARPGROUP.ARRIVE ;  /* 0x00000000000079c5 */ /* 0x000fe20000000000 */
[----:B------:R-:W-:Y:S01]  /*7a40*/  R2UR UR10, R218 ;  /* 0x00000000da0a72ca */ /* 0x000fe200000e0000 */
[----:B------:R-:W-:Y:S01]  /*7a50*/  UMOV UR11, 0x40000040 ;  /* 0x40000040000b7882 */ /* 0x000fe20000000000 */
[----:B01----:R-:W0:Y:S01]  /*7a60*/  @P2 LDC R0, c[0x0][0x44c] ;  /* 0x00011300ff002b82 */ /* 0x003e220000000800 */
[----:B------:R-:W-:Y:S01]  /*7a70*/  IMAD.MOV.U32 R3, RZ, RZ, R15 ;  /* 0x000000ffff037224 */ /* 0x000fe200078e000f */
[----:B------:R-:W-:Y:S01]  /*7a80*/  ULDC UR15, c[0x0][0x2f0] ;  /* 0x0000bc00000f7ab9 */ /* 0x000fe20000000800 */
[----:B------:R-:W-:-:S05]  /*7a90*/  ULDC UR14, c[0x0][0x288] ;  /* 0x0000a200000e7ab9 */ /* 0x000fca0000000800 */
[----:B------:R-:W1:Y:S01]  /*7aa0*/  @P2 LDC R7, c[0x0][0x450] ;  /* 0x00011400ff072b82 */ /* 0x000e620000000800 */
[----:B------:R-:W-:-:S04]  /*7ab0*/  UIADD3 UR6, UR6, 0x400, URZ ;  /* 0x0000040006067890 */ /* 0x000fc8000fffe03f */
[----:B------:R-:W-:-:S04]  /*7ac0*/  USHF.R.U32.HI UR6, URZ, 0x4, UR6 ;  /* 0x000000043f067899 */ /* 0x000fc80008011606 */
[----:B------:R-:W-:-:S04]  /*7ad0*/  ULOP3.LUT UR6, UR6, 0x3fff, URZ, 0xc0, !UPT ;  /* 0x00003fff06067892 */ /* 0x000fc8000f8ec03f */
[----:B------:R-:W-:Y:S01]  /*7ae0*/  ULOP3.LUT UR6, UR6, 0x2800000, URZ, 0xfc, !UPT ;  /* 0x0280000006067892 */ /* 0x000fe2000f8efc3f */
[----:B0-----:R-:W-:-:S03]  /*7af0*/  @P2 IMAD.HI.U32 R0, R15, R0, RZ ;  /* 0x000000000f002227 */ /* 0x001fc600078e00ff */
[----:B------:R-:W-:-:S07]  /*7b00*/  UIMAD UR6, UR10, 0xa00, UR6 ;  /* 0x00000a000a0678a4 */ /* 0x000fce000f8e0206 */
[----:B------:R-:W-:Y:S01]  /*7b10*/  UMOV UR10, UR6 ;  /* 0x00000006000a7c82 */ /* 0x000fe20008000000 */
[----:B-1----:R-:W-:Y:S01]  /*7b20*/  @P2 SHF.R.U32.HI R3, RZ, R7, R0 ;  /* 0x00000007ff032219 */ /* 0x002fe20000011600 */
[----:B------:R-:W-:Y:S01]  /*7b30*/  HGMMA.64x256x16.F32.BF16 R24, R208, gdesc[UR8].tnspB, R24, gsb0 ;  /* 0x43e00008d0187df0 */ /* 0x000fe20008001818 */
[----:B------:R-:W-:Y:S01]  /*7b40*/  UIADD3 UR10, UR6, 0x80, URZ ;  /* 0x00000080060a7890 */ /* 0x000fe2000fffe03f */
[----:B------:R-:W-:Y:S01]  /*7b50*/  IMAD.MOV.U32 R0, RZ, RZ, -0x50 ;  /* 0xffffffb0ff007424 */ /* 0x000fe200078e00ff */
[----:B------:R-:W-:Y:S01]  /*7b60*/  UMOV UR11, 0x40000040 ;  /* 0x40000040000b7882 */ /* 0x000fe20000000000 */
[----:B------:R-:W0:Y:S02]  /*7b70*/  SHFL.IDX PT, R2, R3, 0x1, 0x1c1f ;  /* 0x003c1f0003027f89 */ /* 0x000e2400000e0000 */
[----:B------:R-:W-:-:S04]  /*7b80*/  IMAD R0, R213, R0, 0x1 ;  /* 0x00000001d5007424 */ /* 0x000fc800078e0200 */
[----:B------:R-:W-:-:S04]  /*7b90*/  IMAD R7, R19, -0x2, R0 ;  /* 0xfffffffe13077824 */ /* 0x000fc800078e0200 */
[----:B------:R-:W-:Y:S01]  /*7ba0*/  IMAD R7, R18, UR15, R7 ;  /* 0x0000000f12077c24 */ /* 0x000fe2000f8e0207 */
[----:B------:R-:W-:Y:S02]  /*7bb0*/  WARPGROUP.DEPBAR.LE gsb0, 0x0 ;  /* 0x00008000000079c5 */ /* 0x000fe40000010000 */
[----:B------:R-:W-:Y:S01]  /*7bc0*/  WARPGROUP.ARRIVE ;  /* 0x00000000000079c5 */ /* 0x000fe20000000000 */
[----:B------:R-:W1:Y:S10]  /*7bd0*/  SHFL.IDX PT, R208, R3, RZ, 0x1c1f ;  /* 0x001c1fff03d07589 */ /* 0x000e7400000e0000 */
[----:B------:R-:W-:Y:S01]  /*7be0*/  HGMMA.64x256x16.F32.BF16 R24, R204, gdesc[UR8].tnspB, R24, gsb0 ;  /* 0x43e00008cc187df0 */ /* 0x000fe20008001818 */
[----:B------:R-:W-:Y:S01]  /*7bf0*/  UIADD3 UR10, UR6, 0x100, URZ ;  /* 0x00000100060a7890 */ /* 0x000fe2000fffe03f */
[----:B------:R-:W-:Y:S01]  /*7c00*/  UMOV UR11, 0x40000040 ;  /* 0x40000040000b7882 */ /* 0x000fe20000000000 */
[----:B------:R-:W-:-:S02]  /*7c10*/  WARPGROUP.DEPBAR.LE gsb0, 0x0 ;  /* 0x00008000000079c5 */ /* 0x000fc40000010000 */
[----:B------:R-:W-:-:S15]  /*7c20*/  WARPGROUP.ARRIVE ;  /* 0x00000000000079c5 */ /* 0x000fde0000000000 */
[----:B------:R-:W-:-:S08]  /*7c30*/  NOP ;  /* 0x0000000000007918 */ /* 0x000fd00000000000 */
[----:B------:R-:W-:Y:S01]  /*7c40*/  HGMMA.64x256x16.F32.BF16 R24, R200, gdesc[UR8].tnspB, R24, gsb0 ;  /* 0x43e00008c8187df0 */ /* 0x000fe20008001818 */
[----:B------:R-:W-:Y:S01]  /*7c50*/  UIADD3 UR10, UR6, 0x180, URZ ;  /* 0x00000180060a7890 */ /* 0x000fe2000fffe03f */
[----:B------:R-:W-:Y:S01]  /*7c60*/  UMOV UR11, 0x40000040 ;  /* 0x40000040000b7882 */ /* 0x000fe20000000000 */
[----:B------:R-:W-:Y:S01]  /*7c70*/  UIADD3 UR6, UR6, 0x200, URZ ;  /* 0x0000020006067890 */ /* 0x000fe2000fffe03f */
[----:B------:R-:W-:Y:S02]  /*7c80*/  WARPGROUP.DEPBAR.LE gsb0, 0x0 ;  /* 0x00008000000079c5 */ /* 0x000fe40000010000 */
[----:B------:R-:W-:Y:S01]  /*7c90*/  WARPGROUP.ARRIVE ;  /* 0x00000000000079c5 */ /* 0x000fe20000000000 */
[----:B0-----:R-:W-:-:S04]  /*7ca0*/  IADD3 R201, R2, -UR14, R7 ;  /* 0x8000000e02c97c10 */ /* 0x001fc8000fffe007 */
[----:B------:R-:W-:-:S15]  /*7cb0*/  ISETP.GT.AND P3, PT, R201, RZ, PT ;  /* 0x000000ffc900720c */ /* 0x000fde0003f64270 */
[----:B------:R-:W-:-:S02]  /*7cc0*/  NOP ;  /* 0x0000000000007918 */ /* 0x000fc40000000000 */
[----:B------:R-:W-:Y:S01]  /*7cd0*/  HGMMA.64x256x16.F32.BF16 R24, R196, gdesc[UR8].tnspB, R24, gsb0 ;  /* 0x43e00008c4187df0 */ /* 0x000fe20008001818 */
[----:B------:R-:W-:Y:S01]  /*7ce0*/  ISETP.GT.AND P4, PT, R201, 0x1, PT ;  /* 0x00000001c900780c */ /* 0x000fe20003f84270 */
[----:B------:R-:W-:Y:S01]  /*7cf0*/  UMOV UR10, UR6 ;  /* 0x00000006000a7c82 */ /* 0x000fe20008000000 */
[----:B------:R-:W-:Y:S01]  /*7d00*/  FSEL R216, R186, -INF , P3 ;  /* 0xff800000bad87808 */ /* 0x000fe20001800000 */
[----:B------:R-:W-:Y:S01]  /*7d10*/  UMOV UR11, 0x40000040 ;  /* 0x40000040000b7882 */ /* 0x000fe20000000000 */
[----:B------:R-:W-:Y:S02]  /*7d20*/  FSEL R214, R187, -INF , P4 ;  /* 0xff800000bbd67808 */ /* 0x000fe40002000000 */
[C---:B------:R-:W-:Y:S02]  /*7d30*/  ISETP.GT.AND P3, PT, R201.reuse, 0x8, PT ;  /* 0x00000008c900780c */ /* 0x040fe40003f64270 */
[----:B------:R-:W-:Y:S02]  /*7d40*/  FMNMX.FTZ R187, R216, R20, !PT ;  /* 0x00000014d8bb7209 */ /* 0x000fe40007810000 */
[----:B------:R-:W-:-:S02]  /*7d50*/  ISETP.GT.AND P4, PT, R201, 0x9, PT ;  /* 0x00000009c900780c */ /* 0x000fc40003f84270 */
[----:B------:R-:W-:Y:S02]  /*7d60*/  FSEL R210, R190, -INF , P3 ;  /* 0xff800000bed27808 */ /* 0x000fe40001800000 */
[----:B------:R-:W-:Y:S02]  /*7d70*/  FMNMX.FTZ R187, R214, R187, !PT ;  /* 0x000000bbd6bb7209 */ /* 0x000fe40007810000 */
[----:B------:R-:W-:Y:S02]  /*7d80*/  ISETP.GT.AND P3, PT, R201, 0x10, PT ;  /* 0x00000010c900780c */ /* 0x000fe40003f64270 */
[----:B------:R-:W-:Y:S02]  /*7d90*/  FSEL R0, R191, -INF , P4 ;  /* 0xff800000bf007808 */ /* 0x000fe40002000000 */
        /* <DEDUP_REMOVED lines=46> */
[----:B------:R-:W-:Y:S02]  /*8080*/  FSEL R158, R159, -INF , P4 ;  /* 0xff8000009f9e7808 */ /* 0x000fe40002000000 */
[----:B------:R-:W-:Y:S02]  /*8090*/  FMNMX.FTZ R187, R206, R187, !PT ;  /* 0x000000bbcebb7209 */ /* 0x000fe40007810000 */
[----:B-1----:R-:W-:Y:S02]  /*80a0*/  IADD3 R159, R208, -UR14, R7 ;  /* 0x8000000ed09f7c10 */ /* 0x002fe4000fffe007 */
[----:B------:R-:W-:-:S02]  /*80b0*/  FMNMX.FTZ R187, R158, R187, !PT ;  /* 0x000000bb9ebb7209 */ /* 0x000fc40007810000 */
[C---:B------:R-:W-:Y:S02]  /*80c0*/  ISETP.GT.AND P3, PT, R159.reuse, RZ, PT ;  /* 0x000000ff9f00720c */ /* 0x040fe40003f64270 */
[C---:B------:R-:W-:Y:S01]  /*80d0*/  ISETP.GT.AND P4, PT, R159.reuse, 0x1, PT ;  /* 0x000000019f00780c */ /* 0x040fe20003f84270 */
[----:B------:R-:W0:Y:S01]  /*80e0*/  SHFL.BFLY PT, R218, R187, 0x2, 0x1f ;  /* 0x0c401f00bbda7f89 */ /* 0x000e2200000e0000 */
[----:B------:R-:W-:Y:S02]  /*80f0*/  FSEL R184, R184, -INF , P3 ;  /* 0xff800000b8b87808 */ /* 0x000fe40001800000 */
[----:B------:R-:W-:Y:S02]  /*8100*/  ISETP.GT.AND P5, PT, R159, 0x8, PT ;  /* 0x000000089f00780c */ /* 0x000fe40003fa4270 */
[----:B------:R-:W-:Y:S02]  /*8110*/  FSEL R208, R185, -INF , P4 ;  /* 0xff800000b9d07808 */ /* 0x000fe40002000000 */
[----:B------:R-:W-:-:S02]  /*8120*/  FMNMX.FTZ R3, R184, R21, !PT ;  /* 0x00000015b8037209 */ /* 0x000fc40007810000 */
[C---:B------:R-:W-:Y:S02]  /*8130*/  ISETP.GT.AND P3, PT, R159.reuse, 0x9, PT ;  /* 0x000000099f00780c */ /* 0x040fe40003f64270 */
[----:B------:R-:W-:Y:S02]  /*8140*/  FSEL R188, R188, -INF , P5 ;  /* 0xff800000bcbc7808 */ /* 0x000fe40002800000 */
[----:B------:R-:W-:Y:S02]  /*8150*/  FMNMX.FTZ R7, R208, R3, !PT ;  /* 0x00000003d0077209 */ /* 0x000fe40007810000 */
[C---:B------:R-:W-:Y:S01]  /*8160*/  ISETP.GT.AND P4, PT, R159.reuse, 0x11, PT ;  /* 0x000000119f00780c */ /* 0x040fe20003f84270 */
[----:B------:R-:W1:Y:S01]  /*8170*/  LDC R3, c[0x0][0x988] ;  /* 0x00026200ff037b82 */ /* 0x000e620000000800 */
[----:B------:R-:W-:Y:S02]  /*8180*/  FMNMX.FTZ R7, R188, R7, !PT ;  /* 0x00000007bc077209 */ /* 0x000fe40007810000 */
[----:B------:R-:W-:-:S02]  /*8190*/  ISETP.GT.AND P5, PT, R159, 0x21, PT ;  /* 0x000000219f00780c */ /* 0x000fc40003fa4270 */
[----:B------:R-:W-:Y:S02]  /*81a0*/  R2UR UR14, R215 ;  /* 0x00000000d70e72ca */ /* 0x000fe400000e0000 */
[----:B------:R-:W-:Y:S02]  /*81b0*/  FSEL R226, R169, -INF , P5 ;  /* 0xff800000a9e27808 */ /* 0x000fe40002800000 */
[----:B0-----:R-:W-:Y:S02]  /*81c0*/  FMNMX.FTZ R163, R187, R218, !PT ;  /* 0x000000dabba37209 */ /* 0x001fe40007810000 */
[----:B------:R-:W-:Y:S02]  /*81d0*/  FSEL R218, R177, -INF , P4 ;  /* 0xff800000b1da7808 */ /* 0x000fe40002000000 */
[C---:B------:R-:W-:Y:S01]  /*81e0*/  ISETP.GT.AND P4, PT, R159.reuse, 0x19, PT ;  /* 0x000000199f00780c */ /* 0x040fe20003f84270 */
[----:B------:R-:W0:Y:S01]  /*81f0*/  SHFL.BFLY PT, R224, R163, 0x1, 0x1f ;  /* 0x0c201f00a3e07f89 */ /* 0x000e2200000e0000 */
[----:B------:R-:W-:-:S02]  /*8200*/  ISETP.GT.AND P5, PT, R159, 0x29, PT ;  /* 0x000000299f00780c */ /* 0x000fc40003fa4270 */
[----:B------:R-:W-:Y:S02]  /*8210*/  FSEL R222, R181, -INF , P4 ;  /* 0xff800000b5de7808 */ /* 0x000fe40002000000 */
[----:B------:R-:W-:Y:S01]  /*8220*/  ISETP.GT.AND P4, PT, R159, 0x20, PT ;  /* 0x000000209f00780c */ /* 0x000fe20003f84270 */
[----:B------:R-:W-:Y:S02]  /*8230*/  WARPGROUP.DEPBAR.LE gsb0, 0x0 ;  /* 0x00008000000079c5 */ /* 0x000fe40000010000 */
[----:B------:R-:W-:Y:S01]  /*8240*/  FSEL R196, R189, -INF , P3 ;  /* 0xff800000bdc47808 */ /* 0x000fe20001800000 */
[----:B------:R-:W-:Y:S01]  /*8250*/  WARPGROUP.ARRIVE ;  /* 0x00000000000079c5 */ /* 0x000fe20000000000 */
[C---:B------:R-:W-:Y:S02]  /*8260*/  ISETP.GT.AND P3, PT, R159.reuse, 0x10, PT ;  /* 0x000000109f00780c */ /* 0x040fe40003f64270 */
[----:B------:R-:W-:Y:S02]  /*8270*/  FMNMX.FTZ R7, R196, R7, !PT ;  /* 0x00000007c4077209 */ /* 0x000fe40007810000 */
[----:B------:R-:W-:Y:S01]  /*8280*/  FSEL R198, R176, -INF , P3 ;  /* 0xff800000b0c67808 */ /* 0x000fe20001800000 */
[----:B------:R-:W-:Y:S01]  /*8290*/  HGMMA.64x256x16.F32.BF16 R24, R192, gdesc[UR8].tnspB, R24, gsb0 ;  /* 0x43e00008c0187df0 */ /* 0x000fe20008001818 */
[----:B------:R-:W-:-:S02]  /*82a0*/  ISETP.GT.AND P3, PT, R159, 0x18, PT ;  /* 0x000000189f00780c */ /* 0x000fc40003f64270 */
[----:B------:R-:W-:Y:S02]  /*82b0*/  FMNMX.FTZ R7, R198, R7, !PT ;  /* 0x00000007c6077209 */ /* 0x000fe40007810000 */
[----:B------:R-:W-:Y:S02]  /*82c0*/  FSEL R220, R180, -INF , P3 ;  /* 0xff800000b4dc7808 */ /* 0x000fe40001800000 */
[----:B------:R-:W-:Y:S02]  /*82d0*/  FMNMX.FTZ R155, R218, R7, !PT ;  /* 0x00000007da9b7209 */ /* 0x000fe40007810000 */
[----:B0-----:R-:W-:Y:S02]  /*82e0*/  FMNMX.FTZ R7, R163, R224, !PT ;  /* 0x000000e0a3077209 */ /* 0x001fe40007810000 */
[----:B------:R-:W-:Y:S02]  /*82f0*/  FMNMX.FTZ R155, R220, R155, !PT ;  /* 0x0000009bdc9b7209 */ /* 0x000fe40007810000 */
[----:B------:R-:W-:Y:S01]  /*8300*/  FSEL R224, R168, -INF , P4 ;  /* 0xff800000a8e07808 */ /* 0x000fe20002000000 */
[----:B-1----:R-:W-:Y:S01]  /*8310*/  FMUL.FTZ R167, R7, R3 ;  /* 0x0000000307a77220 */ /* 0x002fe20000410000 */
[----:B------:R-:W-:-:S02]  /*8320*/  FMNMX.FTZ R155, R222, R155, !PT ;  /* 0x0000009bde9b7209 */ /* 0x000fc40007810000 */
[----:B------:R-:W-:Y:S02]  /*8330*/  ISETP.GT.AND P3, PT, R159, 0x28, PT ;  /* 0x000000289f00780c */ /* 0x000fe40003f64270 */
[----:B------:R-:W-:Y:S02]  /*8340*/  FMNMX.FTZ R163, R224, R155, !PT ;  /* 0x0000009be0a37209 */ /* 0x000fe40007810000 */
[----:B------:R-:W-:Y:S02]  /*8350*/  FSEL R228, R172, -INF , P3 ;  /* 0xff800000ace47808 */ /* 0x000fe40001800000 */
[----:B------:R-:W-:Y:S02]  /*8360*/  FMNMX.FTZ R163, R226, R163, !PT ;  /* 0x000000a3e2a37209 */ /* 0x000fe40007810000 */
[----:B------:R-:W-:Y:S02]  /*8370*/  FSEL R168, R173, -INF , P5 ;  /* 0xff800000ada87808 */ /* 0x000fe40002800000 */
[----:B------:R-:W-:-:S02]  /*8380*/  ISETP.GT.AND P3, PT, R159, 0x30, PT ;  /* 0x000000309f00780c */ /* 0x000fc40003f64270 */
[----:B------:R-:W-:Y:S02]  /*8390*/  FMNMX.FTZ R163, R228, R163, !PT ;  /* 0x000000a3e4a37209 */ /* 0x000fe40007810000 */
[C---:B------:R-:W-:Y:S02]  /*83a0*/  ISETP.GT.AND P5, PT, R159.reuse, 0x31, PT ;  /* 0x000000319f00780c */ /* 0x040fe40003fa4270 */
[----:B------:R-:W-:Y:S02]  /*83b0*/  FSEL R176, R160, -INF , P3 ;  /* 0xff800000a0b07808 */ /* 0x000fe40001800000 */
[----:B------:R-:W-:Y:S02]  /*83c0*/  FMNMX.FTZ R163, R168, R163, !PT ;  /* 0x000000a3a8a37209 */ /* 0x000fe40007810000 */
[----:B------:R-:W-:Y:S02]  /*83d0*/  ISETP.GT.AND P3, PT, R159, 0x38, PT ;  /* 0x000000389f00780c */ /* 0x000fe40003f64270 */
[----:B------:R-:W-:-:S02]  /*83e0*/  FSEL R172, R161, -INF , P5 ;  /* 0xff800000a1ac7808 */ /* 0x000fc40002800000 */
[----:B------:R-:W-:Y:S02]  /*83f0*/  FMNMX.FTZ R163, R176, R163, !PT ;  /* 0x000000a3b0a37209 */ /* 0x000fe40007810000 */
[----:B------:R-:W-:Y:S02]  /*8400*/  ISETP.GT.AND P5, PT, R159, 0x39, PT ;  /* 0x000000399f00780c */ /* 0x000fe40003fa4270 */
[----:B------:R-:W-:Y:S02]  /*8410*/  FSEL R180, R164, -INF , P3 ;  /* 0xff800000a4b47808 */ /* 0x000fe40001800000 */
[----:B------:R-:W-:Y:S02]  /*8420*/  FMNMX.FTZ R163, R172, R163, !PT ;  /* 0x000000a3aca37209 */ /* 0x000fe40007810000 */
[----:B------:R-:W-:Y:S02]  /*8430*/  FSETP.NEU.FTZ.AND P4, PT, R7, -INF , PT ;  /* 0xff8000000700780b */ /* 0x000fe40003f9d000 */
[----:B------:R-:W-:-:S02]  /*8440*/  FSEL R164, R165, -INF , P5 ;  /* 0xff800000a5a47808 */ /* 0x000fc40002800000 */
[----:B------:R-:W-:Y:S02]  /*8450*/  ISETP.GT.AND P3, PT, R159, 0x40, PT ;  /* 0x000000409f00780c */ /* 0x000fe40003f64270 */
[----:B------:R-:W-:Y:S02]  /*8460*/  FMNMX.FTZ R163, R180, R163, !PT ;  /* 0x000000a3b4a37209 */ /* 0x000fe40007810000 */
[----:B------:R-:W-:Y:S02]  /*8470*/  FSEL R155, R167, RZ, P4 ;  /* 0x000000ffa79b7208 */ /* 0x000fe40002000000 */
[C---:B------:R-:W-:Y:S02]  /*8480*/  ISETP.GT.AND P5, PT, R159.reuse, 0x41, PT ;  /* 0x000000419f00780c */ /* 0x040fe40003fa4270 */
[----:B------:R-:W-:Y:S01]  /*8490*/  FSEL R152, R152, -INF , P3 ;  /* 0xff80000098987808 */ /* 0x000fe20001800000 */
[--C-:B------:R-:W-:Y:S01]  /*84a0*/  FFMA.FTZ R211, R210, R3, -R155.reuse ;  /* 0x00000003d2d37223 */ /* 0x100fe2000001089b */
[----:B------:R-:W-:Y:S01]  /*84b0*/  FMNMX.FTZ R163, R164, R163, !PT ;  /* 0x000000a3a4a37209 */ /* 0x000fe20007810000 */
[-CC-:B------:R-:W-:Y:S01]  /*84c0*/  FFMA.FTZ R160, R214, R3.reuse, -R155.reuse ;  /* 0x00000003d6a07223 */ /* 0x180fe2000001089b */
[----:B------:R-:W-:Y:S01]  /*84d0*/  ISETP.GT.AND P3, PT, R159, 0x48, PT ;  /* 0x000000489f00780c */ /* 0x000fe20003f64270 */
[-CC-:B------:R-:W-:Y:S01]  /*84e0*/  FFMA.FTZ R209, R216, R3.reuse, -R155.reuse ;  /* 0x00000003d8d17223 */ /* 0x180fe2000001089b */
        /* <DEDUP_REMOVED lines=9> */
[----:B------:R0:W-:Y:S01]  /*8580*/  MUFU.EX2 R156, R153 ;  /* 0x00000099009c7308 */ /* 0x0001e20000000800 */
[----:B------:R-:W-:Y:S01]  /*8590*/  FSEL R216, R157, -INF , P5 ;  /* 0xff8000009dd87808 */ /* 0x000fe20002800000 */
[--C-:B------:R-:W-:Y:S01]  /*85a0*/  FFMA.FTZ R207, R182, R3, -R155.reuse ;  /* 0x00000003b6cf7223 */ /* 0x100fe2000001089b */
[----:B------:R-:W-:Y:S01]  /*85b0*/  FMNMX.FTZ R163, R214, R163, !PT ;  /* 0x000000a3d6a37209 */ /* 0x000fe20007810000 */
[-CC-:B------:R-:W-:Y:S01]  /*85c0*/  FFMA.FTZ R157, R206, R3.reuse, -R155.reuse ;  /* 0x00000003ce9d7223 */ /* 0x180fe2000001089b */
[----:B------:R-:W-:Y:S01]  /*85d0*/  FSEL R171, R7, RZ, P4 ;  /* 0x000000ff07ab7208 */ /* 0x000fe20002000000 */
[--C-:B------:R-:W-:Y:S01]  /*85e0*/  FFMA.FTZ R197, R162, R3, -R155.reuse ;  /* 0x00000003a2c57223 */ /* 0x100fe2000001089b */
[----:B------:R-:W-:Y:S01]  /*85f0*/  FMNMX.FTZ R163, R216, R163, !PT ;  /* 0x000000a3d8a37209 */ /* 0x000fe20007810000 */
[----:B------:R-:W-:Y:S01]  /*8600*/  MUFU.EX2 R209, R209 ;  /* 0x000000d100d17308 */ /* 0x000fe20000000800 */
[-CC-:B------:R-:W-:Y:S01]  /*8610*/  FFMA.FTZ R162, R200, R3.reuse, -R155.reuse ;  /* 0x00000003c8a27223 */ /* 0x180fe2000001089b */
[----:B------:R-:W-:Y:S01]  /*8620*/  FADD.FTZ R2, -R171, R20 ;  /* 0x00000014ab027221 */ /* 0x000fe20000010100 */
[----:B------:R-:W-:Y:S01]  /*8630*/  IMAD.U32 R20, RZ, RZ, UR14 ;  /* 0x0000000eff147e24 */ /* 0x000fe2000f8e00ff */
[----:B------:R-:W1:Y:S01]  /*8640*/  SHFL.BFLY PT, R0, R163, 0x2, 0x1f ;  /* 0x0c401f00a3007f89 */ /* 0x000e6200000e0000 */
[-CC-:B------:R-:W-:Y:S01]  /*8650*/  FFMA.FTZ R201, R186, R3.reuse, -R155.reuse ;  /* 0x00000003bac97223 */ /* 0x180fe2000001089b */
[-C--:B------:R-:W-:Y:S01]  /*8660*/  FMUL.FTZ R2, R2, R3.reuse ;  /* 0x0000000302027220 */ /* 0x080fe20000410000 */
[----:B------:R-:W-:Y:S01]  /*8670*/  @!P1 VIADD R20, R20, 0x38840 ;  /* 0x0003884014149836 */ /* 0x000fe20000000000 */
[----:B------:R-:W-:Y:S01]  /*8680*/  MUFU.EX2 R160, R160 ;  /* 0x000000a000a07308 */ /* 0x000fe20000000800 */
[-CC-:B------:R-:W-:Y:S01]  /*8690*/  FFMA.FTZ R170, R170, R3.reuse, -R155.reuse ;  /* 0x00000003aaaa7223 */ /* 0x180fe2000001089b */
[-CC-:B------:R-:W-:Y:S01]  /*86a0*/  FFMA.FTZ R199, R166, R3.reuse, -R155.reuse ;  /* 0x00000003a6c77223 */ /* 0x180fe2000001089b */
[-CC-:B------:R-:W-:Y:S01]  /*86b0*/  FFMA.FTZ R166, R202, R3.reuse, -R155.reuse ;  /* 0x00000003caa67223 */ /* 0x180fe2000001089b */
[----:B------:R-:W-:Y:S01]  /*86c0*/  @!P1 PRMT R20, RZ, 0x654, R20 ;  /* 0x00000654ff149816 */ /* 0x000fe20000000014 */
[-CC-:B------:R-:W-:Y:S01]  /*86d0*/  FFMA.FTZ R203, R174, R3.reuse, -R155.reuse ;  /* 0x00000003aecb7223 */ /* 0x180fe2000001089b */
[-CC-:B------:R-:W-:Y:S01]  /*86e0*/  FFMA.FTZ R174, R190, R3.reuse, -R155.reuse ;  /* 0x00000003beae7223 */ /* 0x180fe2000001089b */
[----:B------:R-:W-:Y:S01]  /*86f0*/  FFMA.FTZ R158, R158, R3, -R155 ;  /* 0x000000039e9e7223 */ /* 0x000fe2000001089b */
[----:B------:R-:W2:Y:S08]  /*8700*/  MUFU.EX2 R2, R2 ;  /* 0x0000000200027308 */ /* 0x000eb00000000800 */
[----:B------:R-:W-:Y:S01]  /*8710*/  MUFU.EX2 R211, R211 ;  /* 0x000000d300d37308 */ /* 0x000fe20000000800 */
[----:B-1----:R-:W-:-:S07]  /*8720*/  FMNMX.FTZ R0, R163, R0, !PT ;  /* 0x00000000a3007209 */ /* 0x002fce0007810000 */
[----:B------:R-:W-:Y:S01]  /*8730*/  MUFU.EX2 R205, R205 ;  /* 0x000000cd00cd7308 */ /* 0x000fe20000000800 */
[----:B0-----:R-:W0:Y:S01]  /*8740*/  SHFL.BFLY PT, R153, R0, 0x1, 0x1f ;  /* 0x0c201f0000997f89 */ /* 0x001e2200000e0000 */
[----:B--2---:R-:W-:Y:S01]  /*8750*/  FFMA.FTZ R173, R2, R9, R209 ;  /* 0x0000000902ad7223 */ /* 0x004fe200000100d1 */
[----:B------:R-:W-:-:S05]  /*8760*/  F2FP.BF16.F32.PACK_AB R209, R160, R209 ;  /* 0x000000d1a0d1723e */ /* 0x000fca00000010ff */
[----:B------:R-:W-:Y:S08]  /*8770*/  MUFU.EX2 R230, R230 ;  /* 0x000000e600e67308 */ /* 0x000ff00000000800 */
[----:B------:R-:W-:Y:S08]  /*8780*/  MUFU.EX2 R207, R207 ;  /* 0x000000cf00cf7308 */ /* 0x000ff00000000800 */
[----:B------:R-:W-:Y:S01]  /*8790*/  MUFU.EX2 R178, R178 ;  /* 0x000000b200b27308 */ /* 0x000fe20000000800 */
[----:B0-----:R-:W-:Y:S01]  /*87a0*/  FMNMX.FTZ R6, R0, R153, !PT ;  /* 0x0000009900067209 */ /* 0x001fe20007810000 */
[-CC-:B------:R-:W-:Y:S01]  /*87b0*/  FFMA.FTZ R153, R154, R3.reuse, -R155.reuse ;  /* 0x000000039a997223 */ /* 0x180fe2000001089b */
[----:B------:R-:W-:-:S02]  /*87c0*/  FFMA.FTZ R154, R204, R3, -R155 ;  /* 0x00000003cc9a7223 */ /* 0x000fc4000001089b */
[C---:B------:R-:W-:Y:S01]  /*87d0*/  FSETP.NEU.FTZ.AND P3, PT, R6.reuse, -INF , PT ;  /* 0xff8000000600780b */ /* 0x040fe20003f7d000 */
[C---:B------:R-:W-:Y:S02]  /*87e0*/  FMUL.FTZ R159, R6.reuse, R3 ;  /* 0x00000003069f7220 */ /* 0x040fe40000410000 */
[----:B------:R-:W-:Y:S01]  /*87f0*/  MUFU.EX2 R201, R201 ;  /* 0x000000c900c97308 */ /* 0x000fe20000000800 */
[----:B------:R-:W-:Y:S02]  /*8800*/  FSEL R0, R6, RZ, P3 ;  /* 0x000000ff06007208 */ /* 0x000fe40001800000 */
[----:B------:R-:W-:Y:S02]  /*8810*/  FSEL R159, R159, RZ, P3 ;  /* 0x000000ff9f9f7208 */ /* 0x000fe40001800000 */
[C---:B------:R-:W-:Y:S01]  /*8820*/  ISETP.GT.AND P3, PT, R213.reuse, R212, PT ;  /* 0x000000d4d500720c */ /* 0x040fe20003f64270 */
[----:B------:R-:W-:Y:S01]  /*8830*/  FADD.FTZ R0, -R0, R21 ;  /* 0x0000001500007221 */ /* 0x000fe20000010100 */
[----:B------:R-:W-:-:S02]  /*8840*/  VIADD R213, R213, 0xffffffff ;  /* 0xffffffffd5d57836 */ /* 0x000fc40000000000 */
[-CC-:B------:R-:W-:Y:S01]  /*8850*/  FFMA.FTZ R161, R184, R3.reuse, -R159.reuse ;  /* 0x00000003b8a17223 */ /* 0x180fe2000001089f */
[-CC-:B------:R-:W-:Y:S01]  /*8860*/  FFMA.FTZ R208, R208, R3.reuse, -R159.reuse ;  /* 0x00000003d0d07223 */ /* 0x180fe2000001089f */
[-C--:B------:R-:W-:Y:S01]  /*8870*/  FMUL.FTZ R0, R0, R3.reuse ;  /* 0x0000000300007220 */ /* 0x080fe20000410000 */
        /* <DEDUP_REMOVED lines=11> */
[----:B------:R-:W0:Y:S01]  /*8930*/  MUFU.EX2 R0, R0 ;  /* 0x0000000000007308 */ /* 0x000e220000000800 */
[-CC-:B------:R-:W-:Y:S01]  /*8940*/  FFMA.FTZ R155, R164, R3.reuse, -R159.reuse ;  /* 0x00000003a49b7223 */ /* 0x180fe2000001089f */
[-CC-:B------:R-:W-:Y:S01]  /*8950*/  FFMA.FTZ R196, R176, R3.reuse, -R159.reuse ;  /* 0x00000003b0c47223 */ /* 0x180fe2000001089f */
[-CC-:B------:R-:W-:Y:S01]  /*8960*/  FFMA.FTZ R172, R172, R3.reuse, -R159.reuse ;  /* 0x00000003acac7223 */ /* 0x180fe2000001089f */
[-CC-:B------:R-:W-:Y:S01]  /*8970*/  FFMA.FTZ R198, R180, R3.reuse, -R159.reuse ;  /* 0x00000003b4c67223 */ /* 0x180fe2000001089f */
[-CC-:B------:R-:W-:Y:S01]  /*8980*/  FFMA.FTZ R152, R152, R3.reuse, -R159.reuse ;  /* 0x0000000398987223 */ /* 0x180fe2000001089f */
[----:B------:R-:W-:Y:S01]  /*8990*/  FFMA.FTZ R214, R214, R3, -R159 ;  /* 0x00000003d6d67223 */ /* 0x000fe2000001089f */
[----:B------:R-:W-:Y:S01]  /*89a0*/  IMAD.U32 R168, RZ, RZ, UR7 ;  /* 0x00000007ffa87e24 */ /* 0x000fe2000f8e00ff */
[----:B------:R-:W1:Y:S01]  /*89b0*/  MUFU.EX2 R208, R208 ;  /* 0x000000d000d07308 */ /* 0x000e620000000800 */
[----:B------:R-:W-:-:S02]  /*89c0*/  IMAD.U32 R218, RZ, RZ, UR61 ;  /* 0x0000003dffda7e24 */ /* 0x000fc4000f8e00ff */
[----:B------:R-:W-:-:S05]  /*89d0*/  @!P1 VIADD R168, R168, 0x38860 ;  /* 0x00038860a8a89836 */ /* 0x000fca0000000000 */
[----:B------:R-:W2:Y:S01]  /*89e0*/  MUFU.EX2 R163, R163 ;  /* 0x000000a300a37308 */ /* 0x000ea20000000800 */
[----:B0-----:R-:W-:Y:S01]  /*89f0*/  FFMA.FTZ R171, R0, R14, R161 ;  /* 0x0000000e00ab7223 */ /* 0x001fe200000100a1 */
[----:B------:R-:W-:-:S06]  /*8a00*/  @!P1 PRMT R168, RZ, 0x654, R168 ;  /* 0x00000654ffa89816 */ /* 0x000fcc00000000a8 */
[----:B------:R-:W0:Y:S01]  /*8a10*/  MUFU.EX2 R182, R182 ;  /* 0x000000b600b67308 */ /* 0x000e220000000800 */
[C---:B-1----:R-:W-:Y:S01]  /*8a20*/  FADD.FTZ R14, R208.reuse, R171 ;  /* 0x000000abd00e7221 */ /* 0x042fe20000010000 */
[----:B------:R-:W-:-:S06]  /*8a30*/  F2FP.BF16.F32.PACK_AB R208, R208, R161 ;  /* 0x000000a1d0d0723e */ /* 0x000fcc00000010ff */
[----:B------:R-:W1:Y:S01]  /*8a40*/  MUFU.EX2 R204, R204 ;  /* 0x000000cc00cc7308 */ /* 0x000e620000000800 */
[----:B--2---:R-:W-:-:S07]  /*8a50*/  FADD.FTZ R171, R163, R14 ;  /* 0x0000000ea3ab7221 */ /* 0x004fce0000010000 */
[----:B------:R-:W2:Y:S01]  /*8a60*/  MUFU.EX2 R165, R165 ;  /* 0x000000a500a57308 */ /* 0x000ea20000000800 */
[----:B0-----:R-:W-:-:S07]  /*8a70*/  FADD.FTZ R171, R182, R171 ;  /* 0x000000abb6ab7221 */ /* 0x001fce0000010000 */
[----:B------:R-:W0:Y:S08]  /*8a80*/  MUFU.EX2 R206, R206 ;  /* 0x000000ce00ce7308 */ /* 0x000e300000000800 */
[----:B------:R-:W3:Y:S08]  /*8a90*/  MUFU.EX2 R167, R167 ;  /* 0x000000a700a77308 */ /* 0x000ef00000000800 */
[----:B------:R-:W4:Y:S08]  /*8aa0*/  MUFU.EX2 R200, R200 ;  /* 0x000000c800c87308 */ /* 0x000f300000000800 */
[----:B------:R-:W5:Y:S08]  /*8ab0*/  MUFU.EX2 R169, R169 ;  /* 0x000000a900a97308 */ /* 0x000f700000000800 */
[----:B------:R-:W-:Y:S08]  /*8ac0*/  MUFU.EX2 R170, R170 ;  /* 0x000000aa00aa7308 */ /* 0x000ff00000000800 */
[----:B------:R-:W5:Y:S08]  /*8ad0*/  MUFU.EX2 R202, R202 ;  /* 0x000000ca00ca7308 */ /* 0x000f700000000800 */
[----:B------:R-:W-:Y:S01]  /*8ae0*/  MUFU.EX2 R203, R203 ;  /* 0x000000cb00cb7308 */ /* 0x000fe20000000800 */
[----:B------:R-:W-:-:S02]  /*8af0*/  WARPGROUP.DEPBAR.LE gsb0, 0x0 ;  /* 0x00008000000079c5 */ /* 0x000fc40000010000 */
[----:B------:R1:W-:Y:S05]  /*8b00*/  @!P1 SYNCS.ARRIVE.TRANS64.RED.A1T0 RZ, [R20+URZ], RZ ;  /* 0x000000ff14ff99a7 */ /* 0x0003ea000810043f */
[----:B------:R-:W5:Y:S01]  /*8b10*/  MUFU.EX2 R21, R21 ;  /* 0x0000001500157308 */ /* 0x000f620000000800 */
[----:B-1----:R-:W-:Y:S01]  /*8b20*/  FADD.FTZ R20, R160, R173 ;  /* 0x000000ada0147221 */ /* 0x002fe20000010000 */
[----:B------:R1:W-:Y:S06]  /*8b30*/  @!P1 SYNCS.ARRIVE.TRANS64.RED.A1T0 RZ, [R168+URZ], RZ ;  /* 0x000000ffa8ff99a7 */ /* 0x0003ec000810043f */
[----:B------:R-:W1:Y:S01]  /*8b40*/  MUFU.EX2 R174, R174 ;  /* 0x000000ae00ae7308 */ /* 0x000e620000000800 */
[----:B------:R-:W-:Y:S01]  /*8b50*/  FADD.FTZ R173, R211, R20 ;  /* 0x00000014d3ad7221 */ /* 0x000fe20000010000 */
[----:B------:R-:W-:Y:S01]  /*8b60*/  FADD.FTZ R20, R204, R171 ;  /* 0x000000abcc147221 */ /* 0x000fe20000010000 */
[----:B------:R-:W-:-:S02]  /*8b70*/  F2FP.BF16.F32.PACK_AB R211, R156, R211 ;  /* 0x000000d39cd3723e */ /* 0x000fc400000010ff */
[----:B------:R-:W-:Y:S01]  /*8b80*/  FADD.FTZ R14, R156, R173 ;  /* 0x000000ad9c0e7221 */ /* 0x000fe20000010000 */
[C---:B--2---:R-:W-:Y:S02]  /*8b90*/  FADD.FTZ R173, R165.reuse, R20 ;  /* 0x00000014a5ad7221 */ /* 0x044fe40000010000 */
[----:B------:R-:W-:Y:S01]  /*8ba0*/  MUFU.EX2 R196, R196 ;  /* 0x000000c400c47308 */ /* 0x000fe20000000800 */
[----:B------:R-:W-:Y:S01]  /*8bb0*/  F2FP.BF16.F32.PACK_AB R204, R165, R204 ;  /* 0x000000cca5cc723e */ /* 0x000fe200000010ff */
[----:B------:R-:W-:Y:S01]  /*8bc0*/  FADD.FTZ R171, R205, R14 ;  /* 0x0000000ecdab7221 */ /* 0x000fe20000010000 */
[----:B0-----:R-:W-:Y:S01]  /*8bd0*/  FADD.FTZ R164, R206, R173 ;  /* 0x000000adcea47221 */ /* 0x001fe20000010000 */
[----:B------:R-:W-:Y:S01]  /*8be0*/  FFMA.FTZ R14, R210, R3, -R159 ;  /* 0x00000003d20e7223 */ /* 0x000fe2000001089f */
[----:B------:R-:W-:Y:S01]  /*8bf0*/  F2FP.BF16.F32.PACK_AB R210, R182, R163 ;  /* 0x000000a3b6d2723e */ /* 0x000fe200000010ff */
[----:B------:R-:W-:Y:S01]  /*8c00*/  FADD.FTZ R20, R230, R171 ;  /* 0x000000abe6147221 */ /* 0x000fe20000010000 */
[----:B---3--:R-:W-:Y:S01]  /*8c10*/  FADD.FTZ R173, R167, R164 ;  /* 0x000000a4a7ad7221 */ /* 0x008fe20000010000 */
[----:B------:R-:W0:Y:S01]  /*8c20*/  MUFU.EX2 R197, R197 ;  /* 0x000000c500c57308 */ /* 0x000e220000000800 */
[----:B------:R-:W-:Y:S01]  /*8c30*/  FFMA.FTZ R159, R216, R3, -R159 ;  /* 0x00000003d89f7223 */ /* 0x000fe2000001089f */
[----:B------:R-:W-:Y:S01]  /*8c40*/  FADD.FTZ R171, R207, R20 ;  /* 0x00000014cfab7221 */ /* 0x000fe20000010000 */
[----:B----4-:R-:W-:Y:S01]  /*8c50*/  FADD.FTZ R164, R200, R173 ;  /* 0x000000adc8a47221 */ /* 0x010fe20000010000 */
[----:B------:R-:W-:-:S02]  /*8c60*/  F2FP.BF16.F32.PACK_AB R205, R230, R205 ;  /* 0x000000cde6cd723e */ /* 0x000fc400000010ff */
[----:B------:R-:W-:Y:S01]  /*8c70*/  FADD.FTZ R20, R178, R171 ;  /* 0x000000abb2147221 */ /* 0x000fe20000010000 */
[----:B-----5:R-:W-:Y:S01]  /*8c80*/  FADD.FTZ R173, R169, R164 ;  /* 0x000000a4a9ad7221 */ /* 0x020fe20000010000 */
[----:B------:R-:W-:Y:S01]  /*8c90*/  MUFU.EX2 R9, R172 ;  /* 0x000000ac00097308 */ /* 0x000fe20000000800 */
[----:B------:R-:W-:Y:S01]  /*8ca0*/  F2FP.BF16.F32.PACK_AB R206, R167, R206 ;  /* 0x000000cea7ce723e */ /* 0x000fe200000010ff */
[----:B------:R-:W-:Y:S01]  /*8cb0*/  FADD.FTZ R171, R201, R20 ;  /* 0x00000014c9ab7221 */ /* 0x000fe20000010000 */
[----:B------:R-:W-:Y:S01]  /*8cc0*/  FADD.FTZ R156, R202, R173 ;  /* 0x000000adca9c7221 */ /* 0x000fe20000010000 */
[C---:B------:R-:W-:Y:S02]  /*8cd0*/  F2FP.BF16.F32.PACK_AB R202, R21.reuse, R202 ;  /* 0x000000ca15ca723e */ /* 0x040fe400000010ff */
[----:B------:R-:W-:Y:S01]  /*8ce0*/  FADD.FTZ R20, R170, R171 ;  /* 0x000000abaa147221 */ /* 0x000fe20000010000 */
[----:B------:R-:W-:Y:S01]  /*8cf0*/  FADD.FTZ R163, R21, R156 ;  /* 0x0000009c15a37221 */ /* 0x000fe20000010000 */
[----:B------:R-:W2:Y:S01]  /*8d00*/  MUFU.EX2 R162, R162 ;  /* 0x000000a200a27308 */ /* 0x000ea20000000800 */
[----:B------:R-:W-:Y:S01]  /*8d10*/  F2FP.BF16.F32.PACK_AB R207, R178, R207 ;  /* 0x000000cfb2cf723e */ /* 0x000fe200000010ff */
[----:B------:R-:W-:Y:S01]  /*8d20*/  FADD.FTZ R161, R203, R20 ;  /* 0x00000014cba17221 */ /* 0x000fe20000010000 */
[----:B------:R-:W-:-:S02]  /*8d30*/  F2FP.BF16.F32.PACK_AB R200, R169, R200 ;  /* 0x000000c8a9c8723e */ /* 0x000fc400000010ff */
[----:B------:R-:W-:Y:S01]  /*8d40*/  F2FP.BF16.F32.PACK_AB R201, R170, R201 ;  /* 0x000000c9aac9723e */ /* 0x000fe200000010ff */
[C---:B-1----:R-:W-:Y:S01]  /*8d50*/  FADD.FTZ R20, R174.reuse, R161 ;  /* 0x000000a1ae147221 */ /* 0x042fe20000010000 */
[----:B------:R-:W-:Y:S01]  /*8d60*/  F2FP.BF16.F32.PACK_AB R203, R174, R203 ;  /* 0x000000cbaecb723e */ /* 0x000fe200000010ff */
[----:B------:R-:W1:Y:S02]  /*8d70*/  MUFU.EX2 R198, R198 ;  /* 0x000000c600c67308 */ /* 0x000e640000000800 */
[----:B0-----:R-:W-:-:S06]  /*8d80*/  FADD.FTZ R161, R197, R20 ;  /* 0x00000014c5a17221 */ /* 0x001fcc0000010000 */
[----:B------:R-:W-:Y:S01]  /*8d90*/  MUFU.EX2 R199, R199 ;  /* 0x000000c700c77308 */ /* 0x000fe20000000800 */
[----:B--2---:R-:W-:-:S07]  /*8da0*/  F2FP.BF16.F32.PACK_AB R197, R162, R197 ;  /* 0x000000c5a2c5723e */ /* 0x004fce00000010ff */
[----:B------:R-:W0:Y:S08]  /*8db0*/  MUFU.EX2 R155, R155 ;  /* 0x0000009b009b7308 */ /* 0x000e300000000800 */
[----:B------:R-:W-:Y:S08]  /*8dc0*/  MUFU.EX2 R166, R166 ;  /* 0x000000a600a67308 */ /* 0x000ff00000000800 */
[----:B------:R2:W3:Y:S08]  /*8dd0*/  MUFU.EX2 R175, R152 ;  /* 0x0000009800af7308 */ /* 0x0004f00000000800 */
[----:B------:R-:W-:Y:S01]  /*8de0*/  MUFU.EX2 R153, R153 ;  /* 0x0000009900997308 */ /* 0x000fe20000000800 */
[----:B--2---:R-:W-:Y:S01]  /*8df0*/  FADD.FTZ R152, R196, R163 ;  /* 0x000000a3c4987221 */ /* 0x004fe20000010000 */
[----:B------:R-:W-:-:S03]  /*8e00*/  F2FP.BF16.F32.PACK_AB R196, R9, R196 ;  /* 0x000000c409c4723e */ /* 0x000fc600000010ff */
[----:B------:R-:W-:-:S03]  /*8e10*/  FADD.FTZ R163, R9, R152 ;  /* 0x0000009809a37221 */ /* 0x000fc60000010000 */
[----:B------:R2:W4:Y:S01]  /*8e20*/  MUFU.EX2 R192, R14 ;  /* 0x0000000e00c07308 */ /* 0x0005220000000800 */
[----:B-1----:R-:W-:Y:S01]  /*8e30*/  FADD.FTZ R20, R198, R163 ;  /* 0x000000a3c6147221 */ /* 0x002fe20000010000 */
[----:B0-----:R-:W-:-:S03]  /*8e40*/  F2FP.BF16.F32.PACK_AB R198, R155, R198 ;  /* 0x000000c69bc6723e */ /* 0x001fc600000010ff */
[----:B------:R-:W-:-:S03]  /*8e50*/  FADD.FTZ R20, R155, R20 ;  /* 0x000000149b147221 */ /* 0x000fc60000010000 */
[----:B------:R-:W0:Y:S01]  /*8e60*/  MUFU.EX2 R154, R154 ;  /* 0x0000009a009a7308 */ /* 0x000e220000000800 */
[----:B--2---:R-:W-:Y:S01]  /*8e70*/  FADD.FTZ R14, R162, R161 ;  /* 0x000000a1a20e7221 */ /* 0x004fe20000010000 */
[----:B---3--:R-:W-:-:S03]  /*8e80*/  FADD.FTZ R20, R175, R20 ;  /* 0x00000014af147221 */ /* 0x008fc60000010000 */
[----:B------:R-:W-:Y:S01]  /*8e90*/  FADD.FTZ R21, R199, R14 ;  /* 0x0000000ec7157221 */ /* 0x000fe20000010000 */
[C---:B------:R-:W-:Y:S02]  /*8ea0*/  F2FP.BF16.F32.PACK_AB R199, R166.reuse, R199 ;  /* 0x000000c7a6c7723e */ /* 0x040fe400000010ff */
[----:B------:R1:W2:Y:S01]  /*8eb0*/  MUFU.EX2 R165, R214 ;  /* 0x000000d600a57308 */ /* 0x0002a20000000800 */
[----:B------:R-:W-:Y:S01]  /*8ec0*/  FADD.FTZ R14, R166, R21 ;  /* 0x00000015a60e7221 */ /* 0x000fe20000010000 */
[C---:B----4-:R-:W-:Y:S01]  /*8ed0*/  FADD.FTZ R20, R192.reuse, R20 ;  /* 0x00000014c0147221 */ /* 0x050fe20000010000 */
[----:B------:R-:W-:Y:S01]  /*8ee0*/  F2FP.BF16.F32.PACK_AB R192, R192, R175 ;  /* 0x000000afc0c0723e */ /* 0x000fe200000010ff */
[----:B------:R-:W-:Y:S02]  /*8ef0*/  IMAD.MOV.U32 R21, RZ, RZ, R6 ;  /* 0x000000ffff157224 */ /* 0x000fe400078e0006 */
[----:B------:R-:W-:Y:S02]  /*8f00*/  FADD.FTZ R9, R153, R14 ;  /* 0x0000000e99097221 */ /* 0x000fe40000010000 */
[----:B------:R-:W3:Y:S02]  /*8f10*/  MUFU.EX2 R157, R157 ;  /* 0x0000009d009d7308 */ /* 0x000ee40000000800 */
[C---:B0-----:R-:W-:Y:S01]  /*8f20*/  FADD.FTZ R14, R154.reuse, R9 ;  /* 0x000000099a0e7221 */ /* 0x041fe20000010000 */
[----:B------:R-:W-:Y:S01]  /*8f30*/  F2FP.BF16.F32.PACK_AB R193, R154, R153 ;  /* 0x000000999ac1723e */ /* 0x000fe200000010ff */
[----:B-1----:R-:W-:-:S04]  /*8f40*/  IMAD.MOV.U32 R214, RZ, RZ, R8 ;  /* 0x000000ffffd67224 */ /* 0x002fc800078e0008 */
[----:B------:R-:W0:Y:S01]  /*8f50*/  MUFU.EX2 R159, R159 ;  /* 0x0000009f009f7308 */ /* 0x000e220000000800 */
[----:B--2---:R-:W-:-:S07]  /*8f60*/  FADD.FTZ R20, R165, R20 ;  /* 0x00000014a5147221 */ /* 0x004fce0000010000 */
[----:B------:R-:W1:Y:S01]  /*8f70*/  MUFU.EX2 R158, R158 ;  /* 0x0000009e009e7308 */ /* 0x000e620000000800 */
[----:B---3--:R-:W-:Y:S01]  /*8f80*/  FADD.FTZ R9, R157, R14 ;  /* 0x0000000e9d097221 */ /* 0x008fe20000010000 */
[C---:B0-----:R-:W-:Y:S01]  /*8f90*/  FADD.FTZ R14, R159.reuse, R20 ;  /* 0x000000149f0e7221 */ /* 0x041fe20000010000 */
[----:B------:R-:W-:Y:S01]  /*8fa0*/  F2FP.BF16.F32.PACK_AB R194, R159, R165 ;  /* 0x000000a59fc2723e */ /* 0x000fe200000010ff */
[----:B------:R-:W-:Y:S02]  /*8fb0*/  IMAD.MOV.U32 R20, RZ, RZ, R7 ;  /* 0x000000ffff147224 */ /* 0x000fe400078e0007 */
[C---:B-1----:R-:W-:Y:S01]  /*8fc0*/  FADD.FTZ R9, R158.reuse, R9 ;  /* 0x000000099e097221 */ /* 0x042fe20000010000 */
[----:B------:R-:W-:Y:S01]  /*8fd0*/  F2FP.BF16.F32.PACK_AB R195, R158, R157 ;  /* 0x0000009d9ec3723e */ /* 0x000fe200000010ff */
[----:B------:R-:W-:Y:S06]  /*8fe0*/  @P3 BRA `(.L_x_2181) ;  /* 0xffffffbc00f43947 */ /* 0x000fec000383ffff */
.L_x_2172:
[----:B------:R-:W-:-:S13]  /*8ff0*/  ISETP.GE.AND P2, PT, R213, R22, PT ;  /* 0x00000016d500720c */ /* 0x000fda0003f46270 */
[----:B------:R-:W-:Y:S05]  /*9000*/  @!P2 BRA `(.L_x_2182) ;  /* 0x000000380074a947 */ /* 0x000fea0003800000 */
[----:B------:R-:W-:Y:S01]  /*9010*/  IMAD.MOV.U32 R15, RZ, RZ, R7 ;  /* 0x000000ffff0f7224 */ /* 0x000fe200078e0007 */
[----:B------:R-:W-:Y:S01]  /*9020*/  UMOV UR7, UR61 ;  /* 0x0000003d00077c82 */ /* 0x000fe20008000000 */
[----:B------:R-:W-:Y:S02]  /*9030*/  IMAD.MOV.U32 R19, RZ, RZ, R6 ;  /* 0x000000ffff137224 */ /* 0x000fe400078e0006 */
[----:B------:R-:W-:-:S07]  /*9040*/  IMAD.MOV.U32 R18, RZ, RZ, R8 ;  /* 0x000000ffff127224 */ /* 0x000fce00078e0008 */
.L_x_2191:
[----:B------:R-:W-:-:S04]  /*9050*/  UIADD3 UR61, UR7, 0x1, URZ ;  /* 0x00000001073d7890 */ /* 0x000fc8000fffe03f */
[----:B------:R-:W-:-:S04]  /*9060*/  UISETP.NE.AND UP0, UPT, UR61, 0x2, UPT ;  /* 0x000000023d00788c */ /* 0x000fc8000bf05270 */
[----:B------:R-:W-:Y:S02]  /*9070*/  USEL UR6, URZ, 0x1, UP0 ;  /* 0x000000013f067887 */ /* 0x000fe40008000000 */
[----:B------:R-:W-:-:S04]  /*9080*/  USEL UR61, UR61, URZ, UP0 ;  /* 0x0000003f3d3d7287 */ /* 0x000fc80008000000 */
[----:B------:R-:W-:Y:S01]  /*9090*/  LOP3.LUT R8, R18, UR6, RZ, 0x3c, !PT ;  /* 0x0000000612087c12 */ /* 0x000fe2000f8e3cff */
[----:B------:R-:W-:Y:S07]  /*90a0*/  @!P0 BRA `(.L_x_2183) ;  /* 0x0000000000048947 */ /* 0x000fee0003800000 */
[----:B------:R-:W-:Y:S01]  /*90b0*/  BPT.TRAP 0x1 ;  /* 0x000000040000795c */ /* 0x000fe20000300000 */
.L_x_2183:
[----:B------:R-:W-:Y:S02]  /*90c0*/  R2UR UR6, R16 ;  /* 0x00000000100672ca */ /* 0x000fe400000e0000 */
[----:B------:R-:W-:-:S11]  /*90d0*/  SHF.L.U32 R3, R8, 0x1f, RZ ;  /* 0x0000001f08037819 */ /* 0x000fd600000006ff */
[----:B------:R-:W-:-:S09]  /*90e0*/  ULEA UR60, UR61, UR6, 0x3 ;  /* 0x000000063d3c7291 */ /* 0x000fd2000f8e183f */
[----:B------:R0:W1:Y:S01]  /*90f0*/  SYNCS.PHASECHK.TRANS64.TRYWAIT P2, [UR60+0x38830], R3 ;  /* 0x03883003ff0075a7 */ /* 0x000062000804017c */
[----:B------:R-:W-:Y:S05]  /*9100*/  @!P0 BRA `(.L_x_2184) ;  /* 0x0000000000048947 */ /* 0x000fea0003800000 */
[----:B------:R-:W-:Y:S01]  /*9110*/  BPT.TRAP 0x1 ;  /* 0x000000040000795c */ /* 0x000fe20000300000 */
.L_x_2184:
[----:B-1----:R-:W-:Y:S05]  /*9120*/  @P2 BRA `(.L_x_2185) ;  /* 0x0000000000082947 */ /* 0x002fea0003800000 */
[----:B------:R-:W1:Y:S02]  /*9130*/  SYNCS.PHASECHK.TRANS64.TRYWAIT P2, [UR60+0x38830], R3 ;  /* 0x03883003ff0075a7 */ /* 0x000e64000804017c */
[----:B-1----:R-:W-:Y:S05]  /*9140*/  @!P2 BRA `(.L_x_2186) ;  /* 0x000000bc002ca947 */ /* 0x002fea0003800000 */
.L_x_2185:
        /* <DEDUP_REMOVED lines=35> */
[----:B------:R-:W-:Y:S01]  /*9380*/  R2UR UR14, R12 ;  /* 0x000000000c0e72ca */ /* 0x000fe200000e0000 */
[----:B------:R-:W-:Y:S01]  /*9390*/  UMOV UR54, UR10 ;  /* 0x0000000a00367c82 */ /* 0x000fe20008000000 */
[----:B------:R-:W-:Y:S01]  /*93a0*/  R2UR UR15, R13 ;  /* 0x000000000d0f72ca */ /* 0x000fe200000e0000 */
        /* <DEDUP_REMOVED lines=158> */
[----:B------:R-:W-:Y:S01]  /*9d90*/  R2UR UR52, R152 ;  /* 0x00000000983472ca */ /* 0x000fe200000e0000 */
[----:B------:R-:W-:Y:S01]  /*9da0*/  UIADD3 UR54, UR6, 0x784, URZ ;  /* 0x0000078406367890 */ /* 0x000fe2000fffe03f */
[----:B------:R-:W-:Y:S01]  /*9db0*/  R2UR UR53, R21 ;  /* 0x00000000153572ca */ /* 0x000fe200000e0000 */
[----:B------:R-:W-:Y:S01]  /*9dc0*/  UMOV UR55, 0x40000040 ;  /* 0x4000004000377882 */ /* 0x000fe20000000000 */
        /* <DEDUP_REMOVED lines=141> */
[----:B------:R-:W-:Y:S02]  /*a6a0*/  R2UR UR14, R10 ;  /* 0x000000000a0e72ca */ /* 0x000fe400000e0000 */
[----:B------:R-:W-:-:S11]  /*a6b0*/  R2UR UR15, R11 ;  /* 0x000000000b0f72ca */ /* 0x000fd600000e0000 */
[----:B------:R-:W-:Y:S02]  /*a6c0*/  UMOV UR56, UR14 ;  /* 0x0000000e00387c82 */ /* 0x000fe40008000000 */
[----:B------:R-:W-:Y:S01]  /*a6d0*/  UMOV UR57, UR15 ;  /* 0x0000000f00397c82 */ /* 0x000fe20008000000 */
        /* <DEDUP_REMOVED lines=306> */
.L_x_2187:
[----:B------:R-:W-:Y:S02]  /*ba00*/  R2UR UR6, R16 ;  /* 0x00000000100672ca */ /* 0x000fe400000e0000 */
[----:B------:R-:W-:-:S11]  /*ba10*/  SHF.L.U32 R0, R18, 0x1f, RZ ;  /* 0x0000001f12007819 */ /* 0x000fd600000006ff */
[----:B------:R-:W-:-:S09]  /*ba20*/  ULEA UR11, UR7, UR6, 0x3 ;  /* 0x00000006070b7291 */ /* 0x000fd2000f8e183f */
[----:B------:R0:W1:Y:S01]  /*ba30*/  SYNCS.PHASECHK.TRANS64.TRYWAIT P2, [UR11+0x38850], R0 ;  /* 0x03885000ff0075a7 */ /* 0x000062000804014b */
[----:B------:R-:W-:Y:S05]  /*ba40*/  @!P0 BRA `(.L_x_2188) ;  /* 0x0000000000048947 */ /* 0x000fea0003800000 */
[----:B------:R-:W-:Y:S01]  /*ba50*/  BPT.TRAP 0x1 ;  /* 0x000000040000795c */ /* 0x000fe20000300000 */
.L_x_2188:
[----:B-1----:R-:W-:Y:S05]  /*ba60*/  @P2 BRA `(.L_x_2189) ;  /* 0x0000000000082947 */ /* 0x002fea0003800000 */
[----:B------:R-:W1:Y:S02]  /*ba70*/  SYNCS.PHASECHK.TRANS64.TRYWAIT P2, [UR11+0x38850], R0 ;  /* 0x03885000ff0075a7 */ /* 0x000e64000804014b */
[----:B-1----:R-:W-:Y:S05]  /*ba80*/  @!P2 BRA `(.L_x_2190) ;  /* 0x0000009000f4a947 */ /* 0x002fea0003800000 */
.L_x_2189:
[----:B------:R-:W-:Y:S01]  /*ba90*/  R2UR UR6, R16 ;  /* 0x00000000100672ca */ /* 0x000fe200000e0000 */
[----:B------:R-:W-:Y:S01]  /*baa0*/  WARPGROUP.ARRIVE ;  /* 0x00000000000079c5 */ /* 0x000fe20000000000 */
[----:B------:R-:W-:Y:S01]  /*bab0*/  UMOV UR15, 0x40000040 ;  /* 0x40000040000f7882 */ /* 0x000fe20000000000 */
[----:B01----:R-:W-:Y:S02]  /*bac0*/  FMNMX.FTZ R0, R184, R19, !PT ;  /* 0x00000013b8007209 */ /* 0x003fe40007810000 */
[C---:B------:R-:W-:Y:S01]  /*bad0*/  ISETP.GT.AND P2, PT, R213.reuse, R22, PT ;  /* 0x00000016d500720c */ /* 0x040fe20003f44270 */
[----:B------:R-:W-:Y:S01]  /*bae0*/  VIADD R213, R213, 0xffffffff ;  /* 0xffffffffd5d57836 */ /* 0x000fe20000000000 */
[----:B------:R-:W-:-:S04]  /*baf0*/  FMNMX.FTZ R3, R185, R0, !PT ;  /* 0x00000000b9037209 */ /* 0x000fc80007810000 */
        /* <DEDUP_REMOVED lines=9> */
[----:B------:R-:W-:Y:S02]  /*bb90*/  UIMAD UR6, UR7, 0xa00, UR6 ;  /* 0x00000a00070678a4 */ /* 0x000fe4000f8e0206 */
[----:B------:R-:W-:Y:S01]  /*bba0*/  FMNMX.FTZ R3, R181, R0, !PT ;  /* 0x00000000b5037209 */ /* 0x000fe20007810000 */
[----:B------:R-:W-:Y:S01]  /*bbb0*/  UMOV UR7, 0x40000040 ;  /* 0x4000004000077882 */ /* 0x000fe20000000000 */
[----:B------:R-:W-:-:S02]  /*bbc0*/  UIADD3 UR10, UR6, 0x80, URZ ;  /* 0x00000080060a7890 */ /* 0x000fc4000fffe03f */
[----:B------:R-:W-:-:S03]  /*bbd0*/  FMNMX.FTZ R0, R168, R3, !PT ;  /* 0x00000003a8007209 */ /* 0x000fc60007810000 */
[----:B------:R-:W-:Y:S01]  /*bbe0*/  HGMMA.64x256x16.F32.BF16 R24, R208, gdesc[UR4].tnspB, R24, gsb0 ;  /* 0x43e00004d0187df0 */ /* 0x000fe20008001818 */
[----:B------:R-:W-:Y:S01]  /*bbf0*/  FMNMX.FTZ R3, R169, R0, !PT ;  /* 0x00000000a9037209 */ /* 0x000fe20007810000 */
[----:B------:R-:W-:Y:S01]  /*bc00*/  UMOV UR14, UR10 ;  /* 0x0000000a000e7c82 */ /* 0x000fe20008000000 */
[----:B------:R-:W-:Y:S02]  /*bc10*/  UIADD3 UR10, UR6, 0x100, URZ ;  /* 0x00000100060a7890 */ /* 0x000fe4000fffe03f */
        /* <DEDUP_REMOVED lines=12> */
[----:B------:R-:W0:Y:S02]  /*bce0*/  SHFL.BFLY PT, R3, R2, 0x2, 0x1f ;  /* 0x0c401f0002037f89 */ /* 0x000e2400000e0000 */
[----:B0-----:R-:W-:Y:S02]  /*bcf0*/  FMNMX.FTZ R20, R2, R3, !PT ;  /* 0x0000000302147209 */ /* 0x001fe40007810000 */
[----:B------:R-:W0:Y:S03]  /*bd00*/  LDC R3, c[0x0][0x988] ;  /* 0x00026200ff037b82 */ /* 0x000e260000000800 */
[----:B------:R-:W1:Y:S02]  /*bd10*/  SHFL.BFLY PT, R7, R20, 0x1, 0x1f ;  /* 0x0c201f0014077f89 */ /* 0x000e6400000e0000 */
[----:B-1----:R-:W-:Y:S02]  /*bd20*/  FMNMX.FTZ R6, R20, R7, !PT ;  /* 0x0000000714067209 */ /* 0x002fe40007810000 */
[----:B------:R-:W-:-:S03]  /*bd30*/  FMNMX.FTZ R7, R187, R0, !PT ;  /* 0x00000000bb077209 */ /* 0x000fc60007810000 */
[C---:B------:R-:W-:Y:S01]  /*bd40*/  FADD.FTZ R18, -R6.reuse, R19 ;  /* 0x0000001306127221 */ /* 0x040fe20000010100 */
[----:B0-----:R-:W-:-:S03]  /*bd50*/  FMUL.FTZ R2, R6, R3 ;  /* 0x0000000306027220 */ /* 0x001fc60000410000 */
[----:B------:R-:W-:Y:S01]  /*bd60*/  FMUL.FTZ R0, R18, R3 ;  /* 0x0000000312007220 */ /* 0x000fe20000410000 */
        /* <DEDUP_REMOVED lines=14> */
[----:B------:R-:W-:Y:S01]  /*be50*/  FFMA.FTZ R157, R157, R3, -R2 ;  /* 0x000000039d9d7223 */ /* 0x000fe20000010802 */
[----:B------:R-:W-:Y:S01]  /*be60*/  MUFU.EX2 R0, R0 ;  /* 0x0000000000007308 */ /* 0x000fe20000000800 */
[----:B------:R-:W-:-:S04]  /*be70*/  FMNMX.FTZ R18, R182, R7, !PT ;  /* 0x00000007b6127209 */ /* 0x000fc80007810000 */
[----:B------:R-:W-:-:S03]  /*be80*/  FMNMX.FTZ R7, R183, R18, !PT ;  /* 0x00000012b7077209 */ /* 0x000fc60007810000 */
        /* <DEDUP_REMOVED lines=18> */
[----:B------:R-:W-:Y:S02]  /*bfb0*/  MUFU.EX2 R161, R161 ;  /* 0x000000a100a17308 */ /* 0x000fe40000000800 */
[----:B------:R-:W0:Y:S06]  /*bfc0*/  SHFL.BFLY PT, R7, R18, 0x2, 0x1f ;  /* 0x0c401f0012077f89 */ /* 0x000e2c00000e0000 */
[----:B------:R-:W-:Y:S08]  /*bfd0*/  MUFU.EX2 R165, R165 ;  /* 0x000000a500a57308 */ /* 0x000ff00000000800 */
[----:B------:R-:W-:Y:S08]  /*bfe0*/  MUFU.EX2 R153, R153 ;  /* 0x0000009900997308 */ /* 0x000ff00000000800 */
[----:B------:R-:W-:Y:S01]  /*bff0*/  MUFU.EX2 R20, R20 ;  /* 0x0000001400147308 */ /* 0x000fe20000000800 */
[----:B------:R-:W-:-:S02]  /*c000*/  WARPGROUP.DEPBAR.LE gsb0, 0x0 ;  /* 0x00008000000079c5 */ /* 0x000fc40000010000 */
[----:B------:R-:W-:Y:S01]  /*c010*/  WARPGROUP.ARRIVE ;  /* 0x00000000000079c5 */ /* 0x000fe20000000000 */
[-CC-:B------:R-:W-:Y:S01]  /*c020*/  FFMA.FTZ R208, R185, R3.reuse, -R2.reuse ;  /* 0x00000003b9d07223 */ /* 0x180fe20000010802 */
[----:B------:R-:W-:-:S04]  /*c030*/  FFMA.FTZ R210, R188, R3, -R2 ;  /* 0x00000003bcd27223 */ /* 0x000fc80000010802 */
[----:B------:R-:W-:Y:S01]  /*c040*/  HGMMA.64x256x16.F32.BF16 R24, R204, gdesc[UR12].tnspB, R24, gsb0 ;  /* 0x43e0000ccc187df0 */ /* 0x000fe20008001818 */
[----:B------:R-:W-:Y:S01]  /*c050*/  UMOV UR14, UR10 ;  /* 0x0000000a000e7c82 */ /* 0x000fe20008000000 */
[----:B------:R-:W-:Y:S01]  /*c060*/  UMOV UR15, 0x40000040 ;  /* 0x40000040000f7882 */ /* 0x000fe20000000000 */
[----:B------:R-:W-:Y:S01]  /*c070*/  UIADD3 UR10, UR6, 0x180, URZ ;  /* 0x00000180060a7890 */ /* 0x000fe2000fffe03f */
[----:B------:R-:W-:Y:S01]  /*c080*/  MUFU.EX2 R208, R208 ;  /* 0x000000d000d07308 */ /* 0x000fe20000000800 */
[----:B------:R-:W-:-:S07]  /*c090*/  UIADD3 UR6, UR6, 0x200, URZ ;  /* 0x0000020006067890 */ /* 0x000fce000fffe03f */
[----:B------:R-:W-:Y:S01]  /*c0a0*/  MUFU.EX2 R210, R210 ;  /* 0x000000d200d27308 */ /* 0x000fe20000000800 */
[----:B------:R-:W-:Y:S02]  /*c0b0*/  WARPGROUP.DEPBAR.LE gsb0, 0x0 ;  /* 0x00008000000079c5 */ /* 0x000fe40000010000 */
[----:B------:R-:W-:Y:S01]  /*c0c0*/  WARPGROUP.ARRIVE ;  /* 0x00000000000079c5 */ /* 0x000fe20000000000 */
[-CC-:B------:R-:W-:Y:S01]  /*c0d0*/  FFMA.FTZ R204, R176, R3.reuse, -R2.reuse ;  /* 0x00000003b0cc7223 */ /* 0x180fe20000010802 */
[----:B------:R-:W-:-:S11]  /*c0e0*/  FFMA.FTZ R206, R180, R3, -R2 ;  /* 0x00000003b4ce7223 */ /* 0x000fd60000010802 */
[----:B------:R-:W-:Y:S01]  /*c0f0*/  HGMMA.64x256x16.F32.BF16 R24, R200, gdesc[UR12].tnspB, R24, gsb0 ;  /* 0x43e0000cc8187df0 */ /* 0x000fe20008001818 */
[----:B------:R-:W-:Y:S01]  /*c100*/  UMOV UR14, UR10 ;  /* 0x0000000a000e7c82 */ /* 0x000fe20008000000 */
[----:B------:R-:W-:Y:S01]  /*c110*/  UMOV UR15, 0x40000040 ;  /* 0x40000040000f7882 */ /* 0x000fe20000000000 */
[----:B------:R-:W-:Y:S08]  /*c120*/  MUFU.EX2 R204, R204 ;  /* 0x000000cc00cc7308 */ /* 0x000ff00000000800 */
[----:B------:R-:W-:Y:S01]  /*c130*/  MUFU.EX2 R206, R206 ;  /* 0x000000ce00ce7308 */ /* 0x000fe20000000800 */
[----:B------:R-:W-:-:S02]  /*c140*/  WARPGROUP.DEPBAR.LE gsb0, 0x0 ;  /* 0x00008000000079c5 */ /* 0x000fc40000010000 */
[----:B------:R-:W-:Y:S01]  /*c150*/  WARPGROUP.ARRIVE ;  /* 0x00000000000079c5 */ /* 0x000fe20000000000 */
[-CC-:B------:R-:W-:Y:S01]  /*c160*/  FFMA.FTZ R200, R168, R3.reuse, -R2.reuse ;  /* 0x00000003a8c87223 */ /* 0x180fe20000010802 */
[----:B------:R-:W-:-:S12]  /*c170*/  FFMA.FTZ R202, R172, R3, -R2 ;  /* 0x00000003acca7223 */ /* 0x000fd80000010802 */
[----:B------:R-:W-:Y:S01]  /*c180*/  HGMMA.64x256x16.F32.BF16 R24, R196, gdesc[UR12].tnspB, R24, gsb0 ;  /* 0x43e0000cc4187df0 */ /* 0x000fe20008001818 */
[----:B------:R-:W-:Y:S08]  /*c190*/  MUFU.EX2 R200, R200 ;  /* 0x000000c800c87308 */ /* 0x000ff00000000800 */
[----:B------:R-:W-:Y:S01]  /*c1a0*/  MUFU.EX2 R202, R202 ;  /* 0x000000ca00ca7308 */ /* 0x000fe20000000800 */
[----:B------:R-:W-:-:S02]  /*c1b0*/  WARPGROUP.DEPBAR.LE gsb0, 0x0 ;  /* 0x00008000000079c5 */ /* 0x000fc40000010000 */
[----:B------:R-:W-:Y:S01]  /*c1c0*/  WARPGROUP.ARRIVE ;  /* 0x00000000000079c5 */ /* 0x000fe20000000000 */
[--C-:B------:R-:W-:Y:S01]  /*c1d0*/  FFMA.FTZ R196, R160, R3, -R2.reuse ;  /* 0x00000003a0c47223 */ /* 0x100fe20000010802 */
[----:B0-----:R-:W-:Y:S01]  /*c1e0*/  FMNMX.FTZ R160, R18, R7, !PT ;  /* 0x0000000712a07209 */ /* 0x001fe20007810000 */
[-CC-:B------:R-:W-:Y:S01]  /*c1f0*/  FFMA.FTZ R198, R164, R3.reuse, -R2.reuse ;  /* 0x00000003a4c67223 */ /* 0x180fe20000010802 */
[----:B------:R-:W-:-:S12]  /*c200*/  FFMA.FTZ R18, R152, R3, -R2 ;  /* 0x0000000398127223 */ /* 0x000fd80000010802 */
[----:B------:R-:W-:Y:S01]  /*c210*/  HGMMA.64x256x16.F32.BF16 R24, R192, gdesc[UR4].tnspB, R24, gsb0 ;  /* 0x43e00004c0187df0 */ /* 0x000fe20008001818 */
[----:B------:R-:W0:Y:S01]  /*c220*/  SHFL.BFLY PT, R7, R160, 0x1, 0x1f ;  /* 0x0c201f00a0077f89 */ /* 0x000e2200000e0000 */
[----:B------:R-:W-:Y:S01]  /*c230*/  MUFU.EX2 R196, R196 ;  /* 0x000000c400c47308 */ /* 0x000fe20000000800 */
[----:B------:R-:W-:-:S07]  /*c240*/  UMOV UR7, UR61 ;  /* 0x0000003d00077c82 */ /* 0x000fce0008000000 */
[----:B------:R-:W-:Y:S08]  /*c250*/  MUFU.EX2 R198, R198 ;  /* 0x000000c600c67308 */ /* 0x000ff00000000800 */
[----:B------:R-:W-:Y:S01]  /*c260*/  MUFU.EX2 R18, R18 ;  /* 0x0000001200127308 */ /* 0x000fe20000000800 */
[----:B0-----:R-:W-:-:S05]  /*c270*/  FMNMX.FTZ R7, R160, R7, !PT ;  /* 0x00000007a0077209 */ /* 0x001fca0007810000 */
[C---:B------:R-:W-:Y:S01]  /*c280*/  FADD.FTZ R2, -R7.reuse, R15 ;  /* 0x0000000f07027221 */ /* 0x040fe20000010100 */
[-C--:B------:R-:W-:Y:S01]  /*c290*/  FMUL.FTZ R152, R7, R3.reuse ;  /* 0x0000000307987220 */ /* 0x080fe20000410000 */
[----:B------:R0:W-:Y:S02]  /*c2a0*/  MUFU.EX2 R15, R157 ;  /* 0x0000009d000f7308 */ /* 0x0001e40000000800 */
[-C--:B------:R-:W-:Y:S01]  /*c2b0*/  FMUL.FTZ R2, R2, R3.reuse ;  /* 0x0000000302027220 */ /* 0x080fe20000410000 */
[-CC-:B------:R-:W-:Y:S01]  /*c2c0*/  FFMA.FTZ R209, R186, R3.reuse, -R152.reuse ;  /* 0x00000003bad17223 */ /* 0x180fe20000010898 */
[-CC-:B------:R-:W-:Y:S01]  /*c2d0*/  FFMA.FTZ R156, R187, R3.reuse, -R152.reuse ;  /* 0x00000003bb9c7223 */ /* 0x180fe20000010898 */
[-CC-:B------:R-:W-:Y:S01]  /*c2e0*/  FFMA.FTZ R211, R190, R3.reuse, -R152.reuse ;  /* 0x00000003bed37223 */ /* 0x180fe20000010898 */
[-CC-:B------:R-:W-:Y:S01]  /*c2f0*/  FFMA.FTZ R160, R191, R3.reuse, -R152.reuse ;  /* 0x00000003bfa07223 */ /* 0x180fe20000010898 */
[----:B------:R-:W-:Y:S01]  /*c300*/  FFMA.FTZ R205, R178, R3, -R152 ;  /* 0x00000003b2cd7223 */ /* 0x000fe20000010898 */
[----:B------:R-:W-:Y:S01]  /*c310*/  MUFU.EX2 R2, R2 ;  /* 0x0000000200027308 */ /* 0x000fe20000000800 */
[----:B0-----:R-:W-:-:S02]  /*c320*/  IMAD.U32 R157, RZ, RZ, UR60 ;  /* 0x0000003cff9d7e24 */ /* 0x001fc4000f8e00ff */
[-CC-:B------:R-:W-:Y:S01]  /*c330*/  FFMA.FTZ R164, R179, R3.reuse, -R152.reuse ;  /* 0x00000003b3a47223 */ /* 0x180fe20000010898 */
[-CC-:B------:R-:W-:Y:S01]  /*c340*/  FFMA.FTZ R207, R182, R3.reuse, -R152.reuse ;  /* 0x00000003b6cf7223 */ /* 0x180fe20000010898 */
[-CC-:B------:R-:W-:Y:S01]  /*c350*/  FFMA.FTZ R197, R162, R3.reuse, -R152.reuse ;  /* 0x00000003a2c57223 */ /* 0x180fe20000010898 */
[-CC-:B------:R-:W-:Y:S01]  /*c360*/  FFMA.FTZ R168, R183, R3.reuse, -R152.reuse ;  /* 0x00000003b7a87223 */ /* 0x180fe20000010898 */
[----:B------:R-:W-:Y:S01]  /*c370*/  @!P1 IADD3 R157, R157, 0x38840, RZ ;  /* 0x000388409d9d9810 */ /* 0x000fe20007ffe0ff */
[-CC-:B------:R-:W-:Y:S01]  /*c380*/  FFMA.FTZ R203, R174, R3.reuse, -R152.reuse ;  /* 0x00000003aecb7223 */ /* 0x180fe20000010898 */
[----:B------:R-:W0:Y:S01]  /*c390*/  MUFU.EX2 R209, R209 ;  /* 0x000000d100d17308 */ /* 0x000e220000000800 */
[-CC-:B------:R-:W-:Y:S01]  /*c3a0*/  FFMA.FTZ R201, R170, R3.reuse, -R152.reuse ;  /* 0x00000003aac97223 */ /* 0x180fe20000010898 */
[----:B------:R-:W-:Y:S01]  /*c3b0*/  @!P1 PRMT R157, RZ, 0x654, R157 ;  /* 0x00000654ff9d9816 */ /* 0x000fe2000000009d */
[-CC-:B------:R-:W-:Y:S01]  /*c3c0*/  FFMA.FTZ R170, R171, R3.reuse, -R152.reuse ;  /* 0x00000003abaa7223 */ /* 0x180fe20000010898 */
[-CC-:B------:R-:W-:Y:S01]  /*c3d0*/  FFMA.FTZ R172, R175, R3.reuse, -R152.reuse ;  /* 0x00000003afac7223 */ /* 0x180fe20000010898 */
[-CC-:B------:R-:W-:Y:S01]  /*c3e0*/  FFMA.FTZ R166, R166, R3.reuse, -R152.reuse ;  /* 0x00000003a6a67223 */ /* 0x180fe20000010898 */
[-CC-:B------:R-:W-:Y:S01]  /*c3f0*/  FFMA.FTZ R167, R167, R3.reuse, -R152.reuse ;  /* 0x00000003a7a77223 */ /* 0x180fe20000010898 */
[-CC-:B------:R-:W-:Y:S01]  /*c400*/  FFMA.FTZ R154, R154, R3.reuse, -R152.reuse ;  /* 0x000000039a9a7223 */ /* 0x180fe20000010898 */
[----:B------:R-:W1:Y:S01]  /*c410*/  MUFU.EX2 R156, R156 ;  /* 0x0000009c009c7308 */ /* 0x000e620000000800 */
[-CC-:B------:R-:W-:Y:S01]  /*c420*/  FFMA.FTZ R155, R155, R3.reuse, -R152.reuse ;  /* 0x000000039b9b7223 */ /* 0x180fe20000010898 */
[----:B------:R-:W-:-:S06]  /*c430*/  FFMA.FTZ R158, R158, R3, -R152 ;  /* 0x000000039e9e7223 */ /* 0x000fcc0000010898 */
[----:B------:R-:W2:Y:S01]  /*c440*/  MUFU.EX2 R211, R211 ;  /* 0x000000d300d37308 */ /* 0x000ea20000000800 */
[----:B0-----:R-:W-:-:S07]  /*c450*/  FFMA.FTZ R9, R2, R9, R209 ;  /* 0x0000000902097223 */ /* 0x001fce00000100d1 */
        /* <DEDUP_REMOVED lines=25> */
[----:B------:R-:W-:Y:S01]  /*c5f0*/  MUFU.EX2 R176, R166 ;  /* 0x000000a600b07308 */ /* 0x000fe20000000800 */
[C---:B--2---:R-:W-:Y:S01]  /*c600*/  FADD.FTZ R156, R172.reuse, R9 ;  /* 0x00000009ac9c7221 */ /* 0x044fe20000010000 */
[----:B------:R-:W-:-:S06]  /*c610*/  F2FP.BF16.F32.PACK_AB R203, R172, R203 ;  /* 0x000000cbaccb723e */ /* 0x000fcc00000010ff */
[----:B------:R-:W1:Y:S01]  /*c620*/  MUFU.EX2 R167, R167 ;  /* 0x000000a700a77308 */ /* 0x000e620000000800 */
[----:B0-----:R-:W-:-:S07]  /*c630*/  FADD.FTZ R9, R197, R156 ;  /* 0x0000009cc5097221 */ /* 0x001fce0000010000 */
[----:B------:R-:W-:Y:S08]  /*c640*/  MUFU.EX2 R155, R155 ;  /* 0x0000009b009b7308 */ /* 0x000ff00000000800 */
[----:B------:R-:W-:Y:S01]  /*c650*/  MUFU.EX2 R158, R158 ;  /* 0x0000009e009e7308 */ /* 0x000fe20000000800 */
[----:B-1----:R-:W-:Y:S01]  /*c660*/  F2FP.BF16.F32.PACK_AB R199, R167, R176 ;  /* 0x000000b0a7c7723e */ /* 0x002fe200000010ff */
[----:B------:R-:W-:-:S02]  /*c670*/  WARPGROUP.DEPBAR.LE gsb0, 0x0 ;  /* 0x00008000000079c5 */ /* 0x000fc40000010000 */
[----:B------:R0:W-:Y:S01]  /*c680*/  @!P1 SYNCS.ARRIVE.TRANS64.RED.A1T0 RZ, [R157+URZ], RZ ;  /* 0x000000ff9dff99a7 */ /* 0x0001e2000810043f */
[----:B------:R-:W-:Y:S02]  /*c690*/  F2FP.BF16.F32.PACK_AB R192, R153, R18 ;  /* 0x0000001299c0723e */ /* 0x000fe400000010ff */
[----:B------:R-:W-:Y:S01]  /*c6a0*/  F2FP.BF16.F32.PACK_AB R194, R15, R20 ;  /* 0x000000140fc2723e */ /* 0x000fe200000010ff */
[----:B0-----:R-:W-:Y:S01]  /*c6b0*/  FFMA.FTZ R157, R0, R14, R19 ;  /* 0x0000000e009d7223 */ /* 0x001fe20000010013 */
[----:B------:R-:W-:-:S03]  /*c6c0*/  IMAD.U32 R14, RZ, RZ, UR11 ;  /* 0x0000000bff0e7e24 */ /* 0x000fc6000f8e00ff */
[----:B------:R-:W-:Y:S01]  /*c6d0*/  FADD.FTZ R157, R208, R157 ;  /* 0x0000009dd09d7221 */ /* 0x000fe20000010000 */
[----:B------:R-:W-:Y:S01]  /*c6e0*/  @!P1 VIADD R14, R14, 0x38860 ;  /* 0x000388600e0e9836 */ /* 0x000fe20000000000 */
[----:B------:R-:W-:Y:S02]  /*c6f0*/  F2FP.BF16.F32.PACK_AB R208, R208, R19 ;  /* 0x00000013d0d0723e */ /* 0x000fe400000010ff */
[----:B------:R-:W-:Y:S01]  /*c700*/  FADD.FTZ R174, R210, R157 ;  /* 0x0000009dd2ae7221 */ /* 0x000fe20000010000 */
[C---:B------:R-:W-:Y:S02]  /*c710*/  F2FP.BF16.F32.PACK_AB R210, R21.reuse, R210 ;  /* 0x000000d215d2723e */ /* 0x040fe400000010ff */
[----:B------:R-:W-:Y:S01]  /*c720*/  @!P1 PRMT R171, RZ, 0x654, R14 ;  /* 0x00000654ffab9816 */ /* 0x000fe2000000000e */
[----:B------:R-:W-:Y:S01]  /*c730*/  FADD.FTZ R157, R21, R174 ;  /* 0x000000ae159d7221 */ /* 0x000fe20000010000 */
[-CC-:B------:R-:W-:Y:S01]  /*c740*/  FFMA.FTZ R14, R163, R3.reuse, -R152.reuse ;  /* 0x00000003a30e7223 */ /* 0x180fe20000010898 */
[----:B------:R-:W-:Y:S01]  /*c750*/  FFMA.FTZ R152, R159, R3, -R152 ;  /* 0x000000039f987223 */ /* 0x000fe20000010898 */
[----:B------:R0:W-:Y:S01]  /*c760*/  @!P1 SYNCS.ARRIVE.TRANS64.RED.A1T0 RZ, [R171+URZ], RZ ;  /* 0x000000ffabff99a7 */ /* 0x0001e2000810043f */
[----:B------:R-:W-:Y:S01]  /*c770*/  FADD.FTZ R174, R204, R157 ;  /* 0x0000009dccae7221 */ /* 0x000fe20000010000 */
[----:B------:R-:W-:-:S02]  /*c780*/  F2FP.BF16.F32.PACK_AB R204, R177, R204 ;  /* 0x000000ccb1cc723e */ /* 0x000fc400000010ff */
[----:B------:R-:W1:Y:S01]  /*c790*/  MUFU.EX2 R14, R14 ;  /* 0x0000000e000e7308 */ /* 0x000e620000000800 */
[----:B------:R-:W-:-:S04]  /*c7a0*/  FADD.FTZ R157, R177, R174 ;  /* 0x000000aeb19d7221 */ /* 0x000fc80000010000 */
[----:B------:R-:W-:Y:S01]  /*c7b0*/  FADD.FTZ R174, R206, R157 ;  /* 0x0000009dceae7221 */ /* 0x000fe20000010000 */
[C---:B------:R-:W-:Y:S02]  /*c7c0*/  F2FP.BF16.F32.PACK_AB R206, R181.reuse, R206 ;  /* 0x000000ceb5ce723e */ /* 0x040fe400000010ff */
[----:B------:R-:W2:Y:S01]  /*c7d0*/  MUFU.EX2 R152, R152 ;  /* 0x0000009800987308 */ /* 0x000ea20000000800 */
[----:B------:R-:W-:-:S04]  /*c7e0*/  FADD.FTZ R157, R181, R174 ;  /* 0x000000aeb59d7221 */ /* 0x000fc80000010000 */
[----:B------:R-:W-:Y:S01]  /*c7f0*/  FADD.FTZ R174, R200, R157 ;  /* 0x0000009dc8ae7221 */ /* 0x000fe20000010000 */
[----:B------:R-:W-:-:S03]  /*c800*/  F2FP.BF16.F32.PACK_AB R200, R169, R200 ;  /* 0x000000c8a9c8723e */ /* 0x000fc600000010ff */
[----:B------:R-:W-:Y:S01]  /*c810*/  FADD.FTZ R19, R169, R174 ;  /* 0x000000aea9137221 */ /* 0x000fe20000010000 */
[C---:B-1----:R-:W-:Y:S01]  /*c820*/  FADD.FTZ R9, R14.reuse, R9 ;  /* 0x000000090e097221 */ /* 0x042fe20000010000 */
[----:B------:R-:W1:Y:S01]  /*c830*/  MUFU.EX2 R174, R154 ;  /* 0x0000009a00ae7308 */ /* 0x000e620000000800 */
[----:B------:R-:W-:Y:S01]  /*c840*/  F2FP.BF16.F32.PACK_AB R197, R14, R197 ;  /* 0x000000c50ec5723e */ /* 0x000fe200000010ff */
[----:B------:R-:W-:Y:S01]  /*c850*/  FADD.FTZ R166, R202, R19 ;  /* 0x00000013caa67221 */ /* 0x000fe20000010000 */
[----:B------:R-:W-:Y:S01]  /*c860*/  FADD.FTZ R9, R176, R9 ;  /* 0x00000009b0097221 */ /* 0x000fe20000010000 */
[C---:B------:R-:W-:Y:S02]  /*c870*/  F2FP.BF16.F32.PACK_AB R202, R173.reuse, R202 ;  /* 0x000000caadca723e */ /* 0x040fe400000010ff */
[----:B------:R-:W-:Y:S01]  /*c880*/  FADD.FTZ R19, R173, R166 ;  /* 0x000000a6ad137221 */ /* 0x000fe20000010000 */
[----:B------:R-:W-:Y:S01]  /*c890*/  FADD.FTZ R9, R167, R9 ;  /* 0x00000009a7097221 */ /* 0x000fe20000010000 */
[----:B--2---:R-:W-:-:S02]  /*c8a0*/  F2FP.BF16.F32.PACK_AB R195, R152, R158 ;  /* 0x0000009e98c3723e */ /* 0x004fc400000010ff */
[----:B------:R-:W-:Y:S01]  /*c8b0*/  FADD.FTZ R160, R196, R19 ;  /* 0x00000013c4a07221 */ /* 0x000fe20000010000 */
[----:B------:R-:W-:-:S03]  /*c8c0*/  F2FP.BF16.F32.PACK_AB R196, R161, R196 ;  /* 0x000000c4a1c4723e */ /* 0x000fc600000010ff */
[----:B------:R-:W-:Y:S01]  /*c8d0*/  FADD.FTZ R19, R161, R160 ;  /* 0x000000a0a1137221 */ /* 0x000fe20000010000 */
[----:B-1----:R-:W-:-:S03]  /*c8e0*/  FADD.FTZ R9, R174, R9 ;  /* 0x00000009ae097221 */ /* 0x002fc60000010000 */
[----:B------:R-:W-:Y:S01]  /*c8f0*/  FADD.FTZ R154, R198, R19 ;  /* 0x00000013c69a7221 */ /* 0x000fe20000010000 */
[----:B------:R-:W-:Y:S01]  /*c900*/  F2FP.BF16.F32.PACK_AB R198, R165, R198 ;  /* 0x000000c6a5c6723e */ /* 0x000fe200000010ff */
[----:B------:R-:W-:Y:S02]  /*c910*/  FADD.FTZ R9, R155, R9 ;  /* 0x000000099b097221 */ /* 0x000fe40000010000 */
[----:B------:R-:W-:Y:S01]  /*c920*/  FADD.FTZ R19, R165, R154 ;  /* 0x0000009aa5137221 */ /* 0x000fe20000010000 */
[----:B------:R-:W-:Y:S01]  /*c930*/  F2FP.BF16.F32.PACK_AB R193, R155, R174 ;  /* 0x000000ae9bc1723e */ /* 0x000fe200000010ff */
[----:B------:R-:W-:Y:S02]  /*c940*/  FADD.FTZ R9, R158, R9 ;  /* 0x000000099e097221 */ /* 0x000fe40000010000 */
[----:B------:R-:W-:Y:S01]  /*c950*/  FADD.FTZ R154, R18, R19 ;  /* 0x00000013129a7221 */ /* 0x000fe20000010000 */
[----:B------:R-:W-:Y:S02]  /*c960*/  IMAD.MOV.U32 R18, RZ, RZ, R8 ;  /* 0x000000ffff127224 */ /* 0x000fe400078e0008 */
[----:B------:R-:W-:Y:S01]  /*c970*/  FADD.FTZ R9, R152, R9 ;  /* 0x0000000998097221 */ /* 0x000fe20000010000 */
[----:B------:R-:W-:-:S04]  /*c980*/  FADD.FTZ R19, R153, R154 ;  /* 0x0000009a99137221 */ /* 0x000fc80000010000 */
[----:B------:R-:W-:Y:S01]  /*c990*/  FADD.FTZ R14, R20, R19 ;  /* 0x00000013140e7221 */ /* 0x000fe20000010000 */
[----:B------:R-:W-:-:S03]  /*c9a0*/  IMAD.MOV.U32 R19, RZ, RZ, R6 ;  /* 0x000000ffff137224 */ /* 0x000fc600078e0006 */
[----:B------:R-:W-:Y:S01]  /*c9b0*/  FADD.FTZ R14, R15, R14 ;  /* 0x0000000e0f0e7221 */ /* 0x000fe20000010000 */
[----:B------:R-:W-:Y:S01]  /*c9c0*/  IMAD.MOV.U32 R15, RZ, RZ, R7 ;  /* 0x000000ffff0f7224 */ /* 0x000fe200078e0007 */
[----:B0-----:R-:W-:Y:S06]  /*c9d0*/  @P2 BRA `(.L_x_2191) ;  /* 0xffffffc4009c2947 */ /* 0x001fec000383ffff */
.L_x_2182:
        /* <DEDUP_REMOVED lines=131> */
.L_x_2192:
[----:B------:R-:W-:Y:S02]  /*d210*/  R2UR UR4, R16 ;  /* 0x00000000100472ca */ /* 0x000fe400000e0000 */
[----:B------:R-:W-:-:S11]  /*d220*/  SHF.L.U32 R8, R8, 0x1f, RZ ;  /* 0x0000001f08087819 */ /* 0x000fd600000006ff */
[----:B------:R-:W-:-:S09]  /*d230*/  ULEA UR5, UR61, UR4, 0x3 ;  /* 0x000000043d057291 */ /* 0x000fd2000f8e183f */
[----:B------:R0:W1:Y:S01]  /*d240*/  SYNCS.PHASECHK.TRANS64.TRYWAIT P2, [UR5+0x38850], R8 ;  /* 0x03885008ff0075a7 */ /* 0x0000620008040145 */
[----:B------:R-:W-:Y:S05]  /*d250*/  @!P0 BRA `(.L_x_2193) ;  /* 0x0000000000048947 */ /* 0x000fea0003800000 */
[----:B------:R-:W-:Y:S01]  /*d260*/  BPT.TRAP 0x1 ;  /* 0x000000040000795c */ /* 0x000fe20000300000 */
.L_x_2193:
[----:B-1----:R-:W-:Y:S05]  /*d270*/  @P2 BRA `(.L_x_2194) ;  /* 0x0000000000082947 */ /* 0x002fea0003800000 */
[----:B------:R-:W1:Y:S02]  /*d280*/  SYNCS.PHASECHK.TRANS64.TRYWAIT P0, [UR5+0x38850], R8 ;  /* 0x03885008ff0075a7 */ /* 0x000e640008000145 */
[----:B-1----:R-:W-:Y:S05]  /*d290*/  @!P0 BRA `(.L_x_2195) ;  /* 0x0000007c00088947 */ /* 0x002fea0003800000 */
.L_x_2194:
[----:B------:R-:W-:Y:S01]  /*d2a0*/  R2UR UR4, R16 ;  /* 0x00000000100472ca */ /* 0x000fe200000e0000 */
[----:B------:R-:W-:Y:S01]  /*d2b0*/  WARPGROUP.ARRIVE ;  /* 0x00000000000079c5 */ /* 0x000fe20000000000 */
[----:B------:R-:W-:Y:S01]  /*d2c0*/  UMOV UR7, 0x40000040 ;  /* 0x4000004000077882 */ /* 0x000fe20000000000 */
[----:B-1----:R-:W1:Y:S01]  /*d2d0*/  SHFL.BFLY PT, R5, R14, 0x2, 0x1f ;  /* 0x0c401f000e057f89 */ /* 0x002e6200000e0000 */
[----:B0-----:R-:W-:Y:S02]  /*d2e0*/  IMAD.MOV.U32 R8, RZ, RZ, RZ ;  /* 0x000000ffff087224 */ /* 0x001fe400078e00ff */
[----:B------:R-:W-:Y:S01]  /*d2f0*/  IMAD.MOV.U32 R4, RZ, RZ, RZ ;  /* 0x000000ffff047224 */ /* 0x000fe200078e00ff */
[----:B------:R-:W0:Y:S06]  /*d300*/  SHFL.BFLY PT, R0, R9, 0x2, 0x1f ;  /* 0x0c401f0009007f89 */ /* 0x000e2c00000e0000 */
[----:B------:R-:W-:-:S04]  /*d310*/  UIADD3 UR4, UR4, 0x400, URZ ;  /* 0x0000040004047890 */ /* 0x000fc8000fffe03f */
[----:B------:R-:W-:-:S04]  /*d320*/  USHF.R.U32.HI UR4, URZ, 0x4, UR4 ;  /* 0x000000043f047899 */ /* 0x000fc80008011604 */
[----:B------:R-:W-:-:S04]  /*d330*/  ULOP3.LUT UR4, UR4, 0x3fff, URZ, 0xc0, !UPT ;  /* 0x00003fff04047892 */ /* 0x000fc8000f8ec03f */
[----:B------:R-:W-:Y:S01]  /*d340*/  ULOP3.LUT UR4, UR4, 0x2800000, URZ, 0xfc, !UPT ;  /* 0x0280000004047892 */ /* 0x000fe2000f8efc3f */
[----:B-1----:R-:W-:-:S03]  /*d350*/  FADD.FTZ R5, R5, R14 ;  /* 0x0000000e05057221 */ /* 0x002fc60000010000 */
[----:B------:R-:W-:Y:S01]  /*d360*/  UIMAD UR4, UR61, 0xa00, UR4 ;  /* 0x00000a003d0478a4 */ /* 0x000fe2000f8e0204 */
[----:B0-----:R-:W-:Y:S01]  /*d370*/  FADD.FTZ R2, R0, R9 ;  /* 0x0000000900027221 */ /* 0x001fe20000010000 */
[----:B------:R-:W-:Y:S01]  /*d380*/  IMAD.U32 R9, RZ, RZ, UR5 ;  /* 0x00000005ff097e24 */ /* 0x000fe2000f8e00ff */
[----:B------:R-:W0:Y:S04]  /*d390*/  SHFL.BFLY PT, R0, R5, 0x1, 0x1f ;  /* 0x0c201f0005007f89 */ /* 0x000e2800000e0000 */
[----:B------:R-:W-:Y:S01]  /*d3a0*/  UMOV UR6, UR4 ;  /* 0x0000000400067c82 */ /* 0x000fe20008000000 */
[----:B------:R-:W1:Y:S01]  /*d3b0*/  SHFL.BFLY PT, R11, R2, 0x1, 0x1f ;  /* 0x0c201f00020b7f89 */ /* 0x000e6200000e0000 */
[----:B------:R-:W-:Y:S01]  /*d3c0*/  HGMMA.64x256x16.F32.BF16 R24, R208, gdesc[UR4].tnspB, R24, gsb0 ;  /* 0x43e00004d0187df0 */ /* 0x000fe20008001818 */
[----:B------:R-:W-:Y:S01]  /*d3d0*/  UIADD3 UR6, UR4, 0x80, URZ ;  /* 0x0000008004067890 */ /* 0x000fe2000fffe03f */
[----:B------:R-:W-:Y:S01]  /*d3e0*/  @!P1 VIADD R9, R9, 0x38860 ;  /* 0x0003886009099836 */ /* 0x000fe20000000000 */
[----:B------:R-:W-:-:S04]  /*d3f0*/  UMOV UR7, 0x40000040 ;  /* 0x4000004000077882 */ /* 0x000fc80000000000 */
[----:B------:R-:W-:Y:S01]  /*d400*/  @!P1 PRMT R9, RZ, 0x654, R9 ;  /* 0x00000654ff099816 */ /* 0x000fe20000000009 */
[----:B0-----:R-:W-:Y:S01]  /*d410*/  FADD.FTZ R13, R5, R0 ;  /* 0x00000000050d7221 */ /* 0x001fe20000010000 */
[----:B------:R-:W-:Y:S02]  /*d420*/  IMAD.MOV.U32 R0, RZ, RZ, -0x800000 ;  /* 0xff800000ff007424 */ /* 0x000fe400078e00ff */
[----:B-1----:R-:W-:Y:S02]  /*d430*/  FADD.FTZ R15, R2, R11 ;  /* 0x0000000b020f7221 */ /* 0x002fe40000010000 */
[----:B------:R-:W-:Y:S01]  /*d440*/  FSETP.NE.FTZ.AND P0, PT, R13, RZ, PT ;  /* 0x000000ff0d00720b */ /* 0x000fe20003f15000 */
[----:B------:R-:W-:Y:S02]  /*d450*/  IMAD.MOV.U32 R2, RZ, RZ, -0x800000 ;  /* 0xff800000ff027424 */ /* 0x000fe400078e00ff */
[----:B------:R-:W-:-:S10]  /*d460*/  FSETP.NE.FTZ.AND P2, PT, R15, RZ, PT ;  /* 0x000000ff0f00720b */ /* 0x000fd40003f55000 */
[----:B------:R-:W0:Y:S01]  /*d470*/  @P0 MUFU.LG2 R10, R13 ;  /* 0x0000000d000a0308 */ /* 0x000e220000000c00 */
[C---:B------:R-:W-:Y:S02]  /*d480*/  @P0 FMUL.FTZ R5, R3.reuse, 0.69314718246459960938 ;  /* 0x3f31721803050820 */ /* 0x040fe40000410000 */
[----:B------:R-:W-:-:S05]  /*d490*/  @P2 FMUL.FTZ R3, R3, 0.69314718246459960938 ;  /* 0x3f31721803032820 */ /* 0x000fca0000410000 */
[----:B------:R-:W1:Y:S08]  /*d4a0*/  @P2 MUFU.LG2 R11, R15 ;  /* 0x0000000f000b2308 */ /* 0x000e700000000c00 */
[----:B------:R-:W2:Y:S01]  /*d4b0*/  @P0 MUFU.RCP R8, R13 ;  /* 0x0000000d00080308 */ /* 0x000ea20000001000 */
        /* <DEDUP_REMOVED lines=158> */
.L_x_2165:
[----:B------:R-:W-:Y:S05]  /*dea0*/  @P0 BRA `(.L_x_2196) ;  /* 0x0000002000440947 */ /* 0x000fea0003800000 */
[----:B------:R-:W0:Y:S01]  /*deb0*/  S2R R3, SR_TID.X ;  /* 0x0000000000037919 */ /* 0x000e220000002100 */
[----:B------:R-:W1:Y:S01]  /*dec0*/  LDC R8, c[0x0][0xbe8] ;  /* 0x0002fa00ff087b82 */ /* 0x000e620000000800 */
[----:B------:R-:W-:Y:S01]  /*ded0*/  ULDC.64 UR4, c[0x0][0xbd0] ;  /* 0x0002f40000047ab9 */ /* 0x000fe20000000a00 */
[----:B------:R-:W-:Y:S01]  /*dee0*/  ULDC.64 UR6, c[0x0][0xb38] ;  /* 0x0002ce0000067ab9 */ /* 0x000fe20000000a00 */
[----:B------:R-:W-:Y:S01]  /*def0*/  ULDC.64 UR10, c[0x0][0x208] ;  /* 0x00008200000a7ab9 */ /* 0x000fe20000000a00 */
[----:B------:R-:W-:Y:S04]  /*df00*/  BSSY B0, `(.L_x_2197) ;  /* 0x0000145000007945 */ /* 0x000fe80003800000 */
[----:B------:R-:W2:Y:S08]  /*df10*/  S2UR UR9, SR_CTAID.Z ;  /* 0x00000000000979c3 */ /* 0x000eb00000002700 */
[----:B------:R-:W3:Y:S08]  /*df20*/  LDC.64 R20, c[0x0][0xbd8] ;  /* 0x0002f600ff147b82 */ /* 0x000ef00000000a00 */
[----:B------:R-:W-:Y:S01]  /*df30*/  BAR.SYNC.DEFER_BLOCKING 0x1, 0x100 ;  /* 0x0044000000007b1d */ /* 0x000fe20000010000 */
[----:B-1----:R-:W-:-:S07]  /*df40*/  ISETP.NE.AND P0, PT, R8, 0x1, PT ;  /* 0x000000010800780c */ /* 0x002fce0003f05270 */
[----:B------:R-:W1:Y:S01]  /*df50*/  S2UR UR8, SR_CTAID.Y ;  /* 0x00000000000879c3 */ /* 0x000e620000002600 */
[----:B0-----:R-:W-:-:S07]  /*df60*/  VIADD R4, R3, 0xffffff80 ;  /* 0xffffff8003047836 */ /* 0x001fce0000000000 */
[----:B------:R-:W1:Y:S01]  /*df70*/  LDC R22, c[0x0][0xc50] ;  /* 0x00031400ff167b82 */ /* 0x000e620000000800 */
[----:B------:R-:W-:-:S04]  /*df80*/  SHF.R.S32.HI R5, RZ, 0x1f, R4 ;  /* 0x0000001fff057819 */ /* 0x000fc80000011404 */
[----:B------:R-:W-:-:S03]  /*df90*/  LEA.HI R6, R5, R4, RZ, 0x7 ;  /* 0x0000000405067211 */ /* 0x000fc600078f38ff */
[----:B------:R-:W0:Y:S01]  /*dfa0*/  @P0 LDC R18, c[0x0][0xbec] ;  /* 0x0002fb00ff120b82 */ /* 0x000e220000000800 */
[----:B------:R-:W-:Y:S02]  /*dfb0*/  LEA.HI R5, R5, R4, RZ, 0x2 ;  /* 0x0000000405057211 */ /* 0x000fe400078f10ff */
[----:B------:R-:W-:Y:S02]  /*dfc0*/  LOP3.LUT R3, R6, 0xffffff80, RZ, 0xc0, !PT ;  /* 0xffffff8006037812 */ /* 0x000fe400078ec0ff */
[----:B------:R-:W-:Y:S02]  /*dfd0*/  LOP3.LUT R5, R5, 0xfffffffc, RZ, 0xc0, !PT ;  /* 0xfffffffc05057812 */ /* 0x000fe400078ec0ff */
[----:B------:R-:W-:Y:S01]  /*dfe0*/  SHF.R.S32.HI R7, RZ, 0x7, R6 ;  /* 0x00000007ff077819 */ /* 0x000fe20000011406 */
[C---:B------:R-:W-:Y:S01]  /*dff0*/  IMAD.IADD R3, R4.reuse, 0x1, -R3 ;  /* 0x0000000104037824 */ /* 0x040fe200078e0a03 */
[----:B------:R-:W4:Y:S01]  /*e000*/  LDC.64 R152, c[0x0][0xb40] ;  /* 0x0002d000ff987b82 */ /* 0x000f220000000a00 */
[----:B------:R-:W-:Y:S01]  /*e010*/  IMAD.IADD R11, R4, 0x1, -R5 ;  /* 0x00000001040b7824 */ /* 0x000fe200078e0a05 */
[----:B------:R-:W-:-:S02]  /*e020*/  LEA.HI R4, R6, R7, RZ, 0x1 ;  /* 0x0000000706047211 */ /* 0x000fc400078f08ff */
[----:B------:R-:W-:Y:S02]  /*e030*/  SHF.R.S32.HI R12, RZ, 0x1f, R3 ;  /* 0x0000001fff0c7819 */ /* 0x000fe40000011403 */
[----:B------:R-:W-:Y:S02]  /*e040*/  LEA.HI R6, R11, R11, RZ, 0x1 ;  /* 0x0000000b0b067211 */ /* 0x000fe400078f08ff */
[CC--:B------:R-:W-:Y:S01]  /*e050*/  LEA.HI R10, R12.reuse, R3.reuse, RZ, 0x2 ;  /* 0x000000030c0a7211 */ /* 0x0c0fe200078f10ff */
[----:B------:R-:W5:Y:S01]  /*e060*/  @P0 LDC R17, c[0x0][0xbf0] ;  /* 0x0002fc00ff110b82 */ /* 0x000f620000000800 */
[----:B------:R-:W-:Y:S02]  /*e070*/  LEA.HI R12, R12, R3, RZ, 0x5 ;  /* 0x000000030c0c7211 */ /* 0x000fe400078f28ff */
[--C-:B------:R-:W-:Y:S02]  /*e080*/  SHF.R.S32.HI R9, RZ, 0x2, R10.reuse ;  /* 0x00000002ff097819 */ /* 0x100fe4000001140a */
[----:B------:R-:W-:-:S02]  /*e090*/  SHF.R.S32.HI R14, RZ, 0x1f, R10 ;  /* 0x0000001fff0e7819 */ /* 0x000fc4000001140a */
[----:B------:R-:W-:Y:S01]  /*e0a0*/  SHF.R.S32.HI R12, RZ, 0x5, R12 ;  /* 0x00000005ff0c7819 */ /* 0x000fe2000001140c */
[----:B------:R-:W5:Y:S01]  /*e0b0*/  @P0 LDC R154, c[0x0][0xbec] ;  /* 0x0002fb00ff9a0b82 */ /* 0x000f620000000800 */
[----:B------:R-:W-:Y:S02]  /*e0c0*/  LEA.HI R14, R14, R9, RZ, 0x3 ;  /* 0x000000090e0e7211 */ /* 0x000fe400078f18ff */
[----:B------:R-:W-:Y:S02]  /*e0d0*/  LOP3.LUT R4, R4, 0x3fffffe, RZ, 0xc0, !PT ;  /* 0x03fffffe04047812 */ /* 0x000fe400078ec0ff */
[----:B------:R-:W-:Y:S02]  /*e0e0*/  LOP3.LUT R14, R14, 0xfffffff8, RZ, 0xc0, !PT ;  /* 0xfffffff80e0e7812 */ /* 0x000fe400078ec0ff */
[----:B------:R-:W-:Y:S01]  /*e0f0*/  LOP3.LUT R6, R6, 0x1ffffffe, RZ, 0xc0, !PT ;  /* 0x1ffffffe06067812 */ /* 0x000fe200078ec0ff */
[----:B------:R-:W-:Y:S01]  /*e100*/  IMAD.IADD R4, R7, 0x1, -R4 ;  /* 0x0000000107047824 */ /* 0x000fe200078e0a04 */
[----:B------:R-:W-:Y:S01]  /*e110*/  IADD3 R5, R9, -R14, RZ ;  /* 0x8000000e09057210 */ /* 0x000fe20007ffe0ff */
[----:B------:R-:W5:Y:S01]  /*e120*/  @P0 LDC R19, c[0x0][0xbf0] ;  /* 0x0002fc00ff130b82 */ /* 0x000f620000000800 */
[----:B------:R-:W1:Y:S01]  /*e130*/  S2R R9, SR_CTAID.X ;  /* 0x0000000000097919 */ /* 0x000e620000002500 */
[----:B------:R-:W-:Y:S01]  /*e140*/  IMAD.IADD R15, R11, 0x1, -R6 ;  /* 0x000000010b0f7824 */ /* 0x000fe200078e0a06 */
[----:B------:R-:W-:Y:S01]  /*e150*/  LOP3.LUT R10, R10, 0x7ffffffc, RZ, 0xc0, !PT ;  /* 0x7ffffffc0a0a7812 */ /* 0x000fe200078ec0ff */
[----:B------:R-:W-:Y:S01]  /*e160*/  IMAD R5, R12, 0x10, R5 ;  /* 0x000000100c057824 */ /* 0x000fe200078e0205 */
[----:B------:R-:W-:-:S03]  /*e170*/  SHF.R.S32.HI R12, RZ, 0x1f, R23 ;  /* 0x0000001fff0c7819 */ /* 0x000fc60000011417 */
[----:B------:R-:W-:Y:S02]  /*e180*/  IMAD R16, R4, 0x40, R5 ;  /* 0x0000004004107824 */ /* 0x000fe400078e0205 */
[C---:B------:R-:W-:Y:S02]  /*e190*/  IMAD R6, R12.reuse, UR4, RZ ;  /* 0x000000040c067c24 */ /* 0x040fe4000f8e02ff */
[----:B------:R-:W-:Y:S02]  /*e1a0*/  IMAD R12, R12, UR6, RZ ;  /* 0x000000060c0c7c24 */ /* 0x000fe4000f8e02ff */
[----:B------:R-:W-:Y:S01]  /*e1b0*/  IMAD.WIDE.U32 R4, R23, UR4, RZ ;  /* 0x0000000417047c25 */ /* 0x000fe2000f8e00ff */
[----:B--2---:R-:W-:-:S03]  /*e1c0*/  USHF.R.S32.HI UR4, URZ, 0x1f, UR9 ;  /* 0x0000001f3f047899 */ /* 0x004fc60008011409 */
[C---:B------:R-:W-:Y:S02]  /*e1d0*/  IMAD R11, R23.reuse, UR5, R6 ;  /* 0x00000005170b7c24 */ /* 0x040fe4000f8e0206 */
[----:B------:R-:W-:Y:S02]  /*e1e0*/  IMAD R13, R23, UR7, R12 ;  /* 0x00000007170d7c24 */ /* 0x000fe4000f8e020c */
[----:B------:R-:W-:Y:S02]  /*e1f0*/  IMAD R12, R15, 0x8, R16 ;  /* 0x000000080f0c7824 */ /* 0x000fe400078e0210 */
[----:B------:R-:W-:Y:S02]  /*e200*/  IMAD.IADD R5, R5, 0x1, R11 ;  /* 0x0000000105057824 */ /* 0x000fe400078e020b */
[----:B------:R-:W-:Y:S01]  /*e210*/  IMAD.WIDE.U32 R6, R23, UR6, RZ ;  /* 0x0000000617067c25 */ /* 0x000fe2000f8e00ff */
[----:B------:R-:W-:-:S03]  /*e220*/  ULDC.64 UR6, c[0x0][0xb48] ;  /* 0x0002d20000067ab9 */ /* 0x000fc60000000a00 */
[----:B---3--:R-:W-:Y:S02]  /*e230*/  IMAD R14, R20, UR4, RZ ;  /* 0x00000004140e7c24 */ /* 0x008fe4000f8e02ff */
[----:B------:R-:W-:Y:S02]  /*e240*/  IMAD.MOV R23, RZ, RZ, -R23 ;  /* 0x000000ffff177224 */ /* 0x000fe400078e0a17 */
[----:B-1----:R-:W-:Y:S02]  /*e250*/  IMAD R11, R9, 0x80, R12 ;  /* 0x00000080090b7824 */ /* 0x002fe400078e020c */
[----:B------:R-:W-:Y:S02]  /*e260*/  IMAD R15, R21, UR9, R14 ;  /* 0x00000009150f7c24 */ /* 0x000fe4000f8e020e */
[----:B0-----:R-:W-:-:S04]  /*e270*/  @P0 IMAD.HI.U32 R12, R11, R18, RZ ;  /* 0x000000120b0c0227 */ /* 0x001fc800078e00ff */
[----:B----4-:R-:W-:Y:S01]  /*e280*/  IMAD R14, R152, UR4, RZ ;  /* 0x00000004980e7c24 */ /* 0x010fe2000f8e02ff */
[----:B------:R-:W-:Y:S01]  /*e290*/  ULDC.64 UR4, c[0x0][0xbe0] ;  /* 0x0002f80000047ab9 */ /* 0x000fe20000000a00 */
[----:B------:R-:W-:Y:S02]  /*e2a0*/  IMAD R23, R22, R23, UR8 ;  /* 0x0000000816177e24 */ /* 0x000fe4000f8e0217 */
[----:B------:R-:W-:Y:S02]  /*e2b0*/  IMAD.IADD R7, R7, 0x1, R13 ;  /* 0x0000000107077824 */ /* 0x000fe400078e020d */
[----:B------:R-:W-:-:S04]  /*e2c0*/  IMAD.WIDE.U32 R4, R20, UR9, R4 ;  /* 0x0000000914047c25 */ /* 0x000fc8000f8e0004 */
[----:B------:R-:W-:Y:S01]  /*e2d0*/  IMAD.MOV.U32 R13, RZ, RZ, R11 ;  /* 0x000000ffff0d7224 */ /* 0x000fe200078e000b */
[----:B-----5:R-:W-:Y:S01]  /*e2e0*/  @P0 SHF.R.U32.HI R13, RZ, R17, R12 ;  /* 0x00000011ff0d0219 */ /* 0x020fe2000001160c */
[----:B------:R-:W-:Y:S01]  /*e2f0*/  IMAD R17, R153, UR9, R14 ;  /* 0x0000000999117c24 */ /* 0x000fe2000f8e020e */
[----:B------:R-:W-:Y:S01]  /*e300*/  SHF.R.S32.HI R14, RZ, 0x1f, R23 ;  /* 0x0000001fff0e7819 */ /* 0x000fe20000011417 */
[----:B------:R-:W-:Y:S01]  /*e310*/  IMAD.WIDE.U32 R6, R152, UR9, R6 ;  /* 0x0000000998067c25 */ /* 0x000fe2000f8e0006 */
[----:B------:R-:W-:-:S03]  /*e320*/  ULDC.64 UR8, c[0x0][0xb28] ;  /* 0x0002ca0000087ab9 */ /* 0x000fc60000000a00 */
[----:B------:R-:W-:Y:S02]  /*e330*/  IMAD.IADD R5, R5, 0x1, R15 ;  /* 0x0000000105057824 */ /* 0x000fe400078e020f */
        /* <DEDUP_REMOVED lines=9> */
[C---:B------:R-:W-:Y:S01]  /*e3d0*/  IMAD R19, R23.reuse, UR7, R17 ;  /* 0x0000000717137c24 */ /* 0x040fe2000f8e0211 */
[--C-:B------:R-:W-:Y:S01]  /*e3e0*/  SHF.R.S32.HI R17, RZ, 0x1f, R13.reuse ;  /* 0x0000001fff117819 */ /* 0x100fe2000001140d */
[----:B------:R-:W-:Y:S01]  /*e3f0*/  IMAD.MOV R13, RZ, RZ, -R13 ;  /* 0x000000ffff0d7224 */ /* 0x000fe200078e0a0d */
[----:B------:R-:W-:Y:S01]  /*e400*/  SHF.R.S32.HI R12, RZ, 0x1f, R15 ;  /* 0x0000001fff0c7819 */ /* 0x000fe2000001140f */
[----:B------:R-:W-:Y:S01]  /*e410*/  ULDC.64 UR4, c[0x0][0xb30] ;  /* 0x0002cc0000047ab9 */ /* 0x000fe20000000a00 */
[----:B------:R-:W-:Y:S01]  /*e420*/  IMAD.WIDE.U32 R6, R23, UR6, R6 ;  /* 0x0000000617067c25 */ /* 0x000fe2000f8e0006 */
[----:B------:R-:W-:Y:S01]  /*e430*/  IADD3.X R5, R17, R5, R14, P0, !PT ;  /* 0x0000000511057210 */ /* 0x000fe200007fe40e */
[----:B------:R-:W-:Y:S02]  /*e440*/  ULDC.64 UR6, c[0x0][0xbc8] ;  /* 0x0002f20000067ab9 */ /* 0x000fe40000000a00 */
[----:B------:R-:W-:Y:S01]  /*e450*/  IMAD.MOV R18, RZ, RZ, -R15 ;  /* 0x000000ffff127224 */ /* 0x000fe200078e0a0f */
[----:B------:R-:W-:Y:S01]  /*e460*/  IADD3 R7, R7, R19, RZ ;  /* 0x0000001307077210 */ /* 0x000fe20007ffe0ff */
[----:B------:R-:W-:-:S02]  /*e470*/  IMAD R12, R12, UR4, RZ ;  /* 0x000000040c0c7c24 */ /* 0x000fc4000f8e02ff */
[C-C-:B------:R-:W-:Y:S02]  /*e480*/  IMAD R13, R8.reuse, R13, R11.reuse ;  /* 0x0000000d080d7224 */ /* 0x140fe400078e020b */
[----:B------:R-:W-:Y:S02]  /*e490*/  IMAD R11, R8, R18, R11 ;  /* 0x00000012080b7224 */ /* 0x000fe400078e020b */
[C---:B------:R-:W-:Y:S01]  /*e4a0*/  IMAD R17, R15.reuse, UR5, R12 ;  /* 0x000000050f117c24 */ /* 0x040fe2000f8e020c */
[----:B------:R-:W-:Y:S01]  /*e4b0*/  SHF.R.S32.HI R12, RZ, 0x1f, R13 ;  /* 0x0000001fff0c7819 */ /* 0x000fe2000001140d */
[----:B------:R-:W-:Y:S01]  /*e4c0*/  IMAD.WIDE.U32 R6, R15, UR4, R6 ;  /* 0x000000040f067c25 */ /* 0x000fe2000f8e0006 */
[----:B------:R-:W-:Y:S01]  /*e4d0*/  SHF.R.S32.HI R14, RZ, 0x1f, R11 ;  /* 0x0000001fff0e7819 */ /* 0x000fe2000001140b */
[----:B------:R-:W0:Y:S01]  /*e4e0*/  S2UR UR5, SR_CgaCtaId ;  /* 0x00000000000579c3 */ /* 0x000e220000008800 */
[----:B------:R-:W-:Y:S01]  /*e4f0*/  UMOV UR4, 0x400 ;  /* 0x0000040000047882 */ /* 0x000fe20000000000 */
[----:B------:R-:W-:-:S02]  /*e500*/  IMAD R12, R12, UR6, RZ ;  /* 0x000000060c0c7c24 */ /* 0x000fc4000f8e02ff */
[----:B------:R-:W-:Y:S02]  /*e510*/  IMAD.IADD R7, R7, 0x1, R17 ;  /* 0x0000000107077824 */ /* 0x000fe400078e0211 */
[----:B------:R-:W-:Y:S02]  /*e520*/  IMAD R14, R14, UR8, RZ ;  /* 0x000000080e0e7c24 */ /* 0x000fe4000f8e02ff */
[C---:B------:R-:W-:Y:S02]  /*e530*/  IMAD R15, R13.reuse, UR7, R12 ;  /* 0x000000070d0f7c24 */ /* 0x040fe4000f8e020c */
[----:B------:R-:W-:Y:S01]  /*e540*/  IMAD.WIDE.U32 R4, R13, UR6, R4 ;  /* 0x000000060d047c25 */ /* 0x000fe2000f8e0004 */
[----:B------:R-:W-:-:S03]  /*e550*/  ULDC.64 UR6, c[0x0][0xba8] ;  /* 0x0002ea0000067ab9 */ /* 0x000fc60000000a00 */
[C---:B------:R-:W-:Y:S01]  /*e560*/  IMAD R17, R11.reuse, UR9, R14 ;  /* 0x000000090b117c24 */ /* 0x040fe2000f8e020e */
[----:B------:R-:W-:Y:S01]  /*e570*/  LEA R18, P0, R4, UR6, 0x2 ;  /* 0x0000000604127c11 */ /* 0x000fe2000f8010ff */
[----:B------:R-:W-:Y:S01]  /*e580*/  IMAD.WIDE.U32 R12, R11, UR8, R6 ;  /* 0x000000080b0c7c25 */ /* 0x000fe2000f8e0006 */
[----:B------:R-:W-:Y:S01]  /*e590*/  ULDC.64 UR8, c[0x0][0xb00] ;  /* 0x0002c00000087ab9 */ /* 0x000fe20000000a00 */
[----:B------:R-:W-:Y:S02]  /*e5a0*/  ULDC UR6, c[0x0][0xa88] ;  /* 0x0002a20000067ab9 */ /* 0x000fe40000000800 */
[----:B------:R-:W-:Y:S01]  /*e5b0*/  IMAD.IADD R5, R5, 0x1, R15 ;  /* 0x0000000105057824 */ /* 0x000fe200078e020f */
[----:B------:R-:W-:Y:S01]  /*e5c0*/  LEA R6, P1, R12, UR8, 0x2 ;  /* 0x000000080c067c11 */ /* 0x000fe2000f8210ff */
[----:B------:R-:W-:Y:S01]  /*e5d0*/  IMAD.IADD R7, R13, 0x1, R17 ;  /* 0x000000010d077824 */ /* 0x000fe200078e0211 */
[----:B------:R-:W-:Y:S01]  /*e5e0*/  SHFL.IDX PT, R14, R18, 0x1, 0x1c1f ;  /* 0x003c1f00120e7f89 */ /* 0x000fe200000e0000 */
[----:B------:R-:W-:Y:S01]  /*e5f0*/  IMAD R11, R9, 0x80, R16 ;  /* 0x00000080090b7824 */ /* 0x000fe200078e0210 */
[----:B------:R-:W-:Y:S01]  /*e600*/  LEA.HI.X R17, R4, UR7, R5, 0x2, P0 ;  /* 0x0000000704117c11 */ /* 0x000fe200080f1405 */
[----:B0-----:R-:W-:Y:S01]  /*e610*/  ULEA UR4, UR5, UR4, 0x18 ;  /* 0x0000000405047291 */ /* 0x001fe2000f8ec03f */
[----:B------:R-:W-:Y:S01]  /*e620*/  LEA.HI.X R7, R12, UR9, R7, 0x2, P1 ;  /* 0x000000090c077c11 */ /* 0x000fe200088f1407 */
[----:B------:R-:W-:Y:S01]  /*e630*/  IMAD R8, R8, UR6, RZ ;  /* 0x0000000608087c24 */ /* 0x000fe2000f8e02ff */
[----:B------:R-:W-:Y:S01]  /*e640*/  SHFL.IDX PT, R12, R18, RZ, 0x1c1f ;  /* 0x001c1fff120c7589 */ /* 0x000fe200000e0000 */
[----:B------:R-:W-:Y:S01]  /*e650*/  LOP3.LUT P0, RZ, R3, 0x3, RZ, 0xc0, !PT ;  /* 0x0000000303ff7812 */ /* 0x000fe2000780c0ff */
[C---:B------:R-:W-:Y:S01]  /*e660*/  VIADD R9, R11.reuse, 0x8 ;  /* 0x000000080b097836 */ /* 0x040fe20000000000 */
[----:B------:R-:W-:Y:S01]  /*e670*/  UIADD3 UR4, UR4, 0x38820, URZ ;  /* 0x0003882004047890 */ /* 0x000fe2000fffe03f */
[----:B------:R-:W0:Y:S01]  /*e680*/  SHFL.IDX PT, R13, R17, RZ, 0x1c1f ;  /* 0x001c1fff110d7589 */ /* 0x000e2200000e0000 */
[-C--:B------:R-:W-:Y:S01]  /*e690*/  ISETP.GE.OR P1, PT, R11, R8.reuse, P0 ;  /* 0x000000080b00720c */ /* 0x080fe20000726670 */
[----:B------:R-:W-:Y:S01]  /*e6a0*/  IMAD.IADD R3, R3, 0x1, -R10 ;  /* 0x0000000103037824 */ /* 0x000fe200078e0a0a */
[-C--:B------:R-:W-:Y:S01]  /*e6b0*/  ISETP.GE.OR P0, PT, R9, R8.reuse, P0 ;  /* 0x000000080900720c */ /* 0x080fe20000706670 */
[----:B------:R-:W1:Y:S01]  /*e6c0*/  SHFL.IDX PT, R15, R17, 0x1, 0x1c1f ;  /* 0x003c1f00110f7f89 */ /* 0x000e6200000e0000 */
[----:B------:R-:W-:Y:S01]  /*e6d0*/  ISETP.GE.AND P2, PT, R11, R8, PT ;  /* 0x000000080b00720c */ /* 0x000fe20003f46270 */
[----:B------:R-:W-:Y:S01]  /*e6e0*/  UPRMT UR4, URZ, 0x654, UR4 ;  /* 0x000006543f047896 */ /* 0x000fe20008000004 */
[----:B------:R-:W-:Y:S01]  /*e6f0*/  IMAD.SHL.U32 R3, R3, 0x2, RZ ;  /* 0x0000000203037824 */ /* 0x000fe200078e00ff */
[----:B------:R2:W3:Y:S04]  /*e700*/  SHFL.IDX PT, R4, R6, RZ, 0x1c1f ;  /* 0x001c1fff06047589 */ /* 0x0004e800000e0000 */
        /* <DEDUP_REMOVED lines=19> */
[C---:B------:R-:W-:Y:S01]  /*e840*/  VIADD R22, R3.reuse, 0x50 ;  /* 0x0000005003167836 */ /* 0x040fe20000000000 */
[----:B------:R-:W-:-:S03]  /*e850*/  IADD3 R21, R3, 0x48, RZ ;  /* 0x0000004803157810 */ /* 0x000fc60007ffe0ff */
        /* <DEDUP_REMOVED lines=74> */
[----:B------:R-:W-:Y:S01]  /*ed00*/  @!P3 LEA.HI R22, R22, R22, RZ, 0x1 ;  /* 0x000000161616b211 */ /* 0x000fe200078f08ff */
[----:B------:R0:W-:Y:S01]  /*ed10*/  @!P1 ST.E.64 desc[UR6][R10.64], R68 ;  /* 0x000000440a009985 */ /* 0x0001e2000c101b06 */
[----:B------:R-:W-:-:S02]  /*ed20*/  @!P4 LEA.HI R21, R21, R21, RZ, 0x1 ;  /* 0x000000151515c211 */ /* 0x000fc400078f08ff */
        /* <DEDUP_REMOVED lines=36> */
[----:B------:R-:W-:Y:S01]  /*ef70*/  @!P1 IMAD.WIDE R12, R13, 0x4, R4 ;  /* 0x000000040d0c9825 */ /* 0x000fe200078e0204 */
[----:B--2---:R-:W-:Y:S01]  /*ef80*/  @!P2 LOP3.LUT R15, R0, 0xfffffffe, RZ, 0xc0, !PT ;  /* 0xfffffffe000fa812 */ /* 0x004fe200078ec0ff */
[----:B------:R0:W-:Y:S01]  /*ef90*/  @!P0 ST.E.64 desc[UR6][R10.64], R96 ;  /* 0x000000600a008985 */ /* 0x0001e2000c101b06 */
[----:B------:R-:W-:-:S02]  /*efa0*/  @!P5 LEA.HI R21, R21, R21, RZ, 0x1 ;  /* 0x000000151515d211 */ /* 0x000fc400078f08ff */
        /* <DEDUP_REMOVED lines=9> */
[C---:B------:R-:W-:Y:S01]  /*f040*/  VIADD R20, R3.reuse, 0xd8 ;  /* 0x000000d803147836 */ /* 0x040fe20000000000 */
[----:B------:R-:W-:Y:S01]  /*f050*/  IADD3 R0, R3, 0xc8, RZ ;  /* 0x000000c803007810 */ /* 0x000fe20007ffe0ff */
[----:B0-----:R-:W-:Y:S01]  /*f060*/  @!P3 IMAD.WIDE R10, R17, 0x4, R4 ;  /* 0x00000004110ab825 */ /* 0x001fe200078e0204 */
[----:B------:R-:W-:-:S02]  /*f070*/  ISETP.GE.AND P1, PT, R2, UR4, PT ;  /* 0x0000000402007c0c */ /* 0x000fc4000bf26270 */
[----:B------:R-:W-:Y:S01]  /*f080*/  ISETP.GE.AND P0, PT, R0, UR4, PT ;  /* 0x0000000400007c0c */ /* 0x000fe2000bf06270 */
[--C-:B------:R-:W-:Y:S01]  /*f090*/  @!P5 IMAD.WIDE R16, R21, 0x4, R4.reuse ;  /* 0x000000041510d825 */ /* 0x100fe200078e0204 */
[----:B------:R0:W-:Y:S01]  /*f0a0*/  @!P3 ST.E.64 desc[UR6][R10.64], R108 ;  /* 0x0000006c0a00b985 */ /* 0x0001e2000c101b06 */
[----:B------:R-:W-:Y:S02]  /*f0b0*/  ISETP.GE.AND P2, PT, R20, UR4, PT ;  /* 0x0000000414007c0c */ /* 0x000fe4000bf46270 */
        /* <DEDUP_REMOVED lines=41> */
.L_x_2198:
[----:B------:R-:W-:Y:S05]  /*f350*/  BSYNC B0 ;  /* 0x0000000000007941 */ /* 0x000fea0003800000 */
.L_x_2197:
[----:B------:R-:W-:Y:S01]  /*f360*/  ISETP.GE.AND P0, PT, R9, R8, PT ;  /* 0x000000080900720c */ /* 0x000fe20003f06270 */
[----:B0---4-:R1:W4:Y:S04]  /*f370*/  SHFL.IDX PT, R5, R7, 0x1, 0x1c1f ;  /* 0x003c1f0007057f89 */ /* 0x01132800000e0000 */
[----:B---3--:R1:W3:Y:S08]  /*f380*/  SHFL.IDX PT, R4, R6, 0x1, 0x1c1f ;  /* 0x003c1f0006047f89 */ /* 0x0082f000000e0000 */
[----:B-1----:R-:W-:Y:S05]  /*f390*/  @P0 BRA `(.L_x_2163) ;  /* 0x0000005800240947 */ /* 0x002fea0003800000 */
        /* <DEDUP_REMOVED lines=13> */
[C---:B------:R-:W-:Y:S01]  /*f470*/  IADD3 R18, R3.reuse, 0x50, RZ ;  /* 0x0000005003127810 */ /* 0x040fe20007ffe0ff */
[----:B------:R-:W-:-:S02]  /*f480*/  VIADD R16, R3, 0x48 ;  /* 0x0000004803107836 */ /* 0x000fc40000000000 */
[--C-:B---34-:R-:W-:Y:S01]  /*f490*/  @!P0 IMAD.WIDE R6, R3, 0x4, R4.reuse ;  /* 0x0000000403068825 */ /* 0x118fe200078e0204 */
        /* <DEDUP_REMOVED lines=14> */
[----:B------:R1:W-:Y:S01]  /*f580*/  @!P1 ST.E.64 desc[UR6][R8.64], R30 ;  /* 0x0000001e08009985 */ /* 0x0003e2000c101b06 */
[----:B------:R-:W-:Y:S02]  /*f590*/  ISETP.GE.AND P1, PT, R2, UR4, PT ;  /* 0x0000000402007c0c */ /* 0x000fe4000bf26270 */
[----:B------:R-:W-:Y:S01]  /*f5a0*/  @!P6 LEA.HI R13, R13, R13, RZ, 0x1 ;  /* 0x0000000d0d0de211 */ /* 0x000fe200078f08ff */
[----:B------:R2:W-:Y:S01]  /*f5b0*/  @!P2 ST.E.64 desc[UR6][R10.64], R34 ;  /* 0x000000220a00a985 */ /* 0x0005e2000c101b06 */
[----:B------:R-:W-:Y:S02]  /*f5c0*/  ISETP.GE.AND P2, PT, R14, UR4, PT ;  /* 0x000000040e007c0c */ /* 0x000fe4000bf46270 */
[----:B0-----:R-:W-:Y:S02]  /*f5d0*/  @!P5 LOP3.LUT R7, R12, 0xfffffffe, RZ, 0xc0, !PT ;  /* 0xfffffffe0c07d812 */ /* 0x001fe400078ec0ff */
[----:B------:R-:W-:-:S02]  /*f5e0*/  @!P0 LEA.HI R0, R0, R0, RZ, 0x1 ;  /* 0x0000000000008211 */ /* 0x000fc400078f08ff */
[----:B------:R-:W-:Y:S01]  /*f5f0*/  @!P4 LEA.HI R16, R16, R16, RZ, 0x1 ;  /* 0x000000101010c211 */ /* 0x000fe200078f08ff */
[--C-:B------:R-:W-:Y:S01]  /*f600*/  @!P5 IMAD.WIDE R6, R7, 0x4, R4.reuse ;  /* 0x000000040706d825 */ /* 0x100fe200078e0204 */
[----:B-1----:R-:W-:Y:S02]  /*f610*/  @!P6 LOP3.LUT R9, R13, 0xfffffffe, RZ, 0xc0, !PT ;  /* 0xfffffffe0d09e812 */ /* 0x002fe400078ec0ff */
[----:B------:R-:W-:Y:S02]  /*f620*/  @!P1 LEA.HI R2, R2, R2, RZ, 0x1 ;  /* 0x0000000202029211 */ /* 0x000fe400078f08ff */
[----:B------:R0:W-:Y:S01]  /*f630*/  @!P5 ST.E.64 desc[UR6][R6.64], R38 ;  /* 0x000000260600d985 */ /* 0x0001e2000c101b06 */
[----:B------:R-:W-:Y:S01]  /*f640*/  @!P2 LEA.HI R14, R14, R14, RZ, 0x1 ;  /* 0x0000000e0e0ea211 */ /* 0x000fe200078f08ff */
[----:B------:R-:W-:Y:S01]  /*f650*/  @!P6 IMAD.WIDE R8, R9, 0x4, R4 ;  /* 0x000000040908e825 */ /* 0x000fe200078e0204 */
[----:B--2---:R-:W-:Y:S02]  /*f660*/  @!P3 LEA.HI R10, R15, R15, RZ, 0x1 ;  /* 0x0000000f0f0ab211 */ /* 0x004fe400078f08ff */
[----:B------:R-:W-:Y:S01]  /*f670*/  @!P0 LOP3.LUT R11, R0, 0xfffffffe, RZ, 0xc0, !PT ;  /* 0xfffffffe000b8812 */ /* 0x000fe200078ec0ff */
[C---:B------:R-:W-:Y:S01]  /*f680*/  VIADD R0, R3.reuse, 0x60 ;  /* 0x0000006003007836 */ /* 0x040fe20000000000 */
[----:B------:R-:W-:Y:S01]  /*f690*/  @!P1 LOP3.LUT R13, R2, 0xfffffffe, RZ, 0xc0, !PT ;  /* 0xfffffffe020d9812 */ /* 0x000fe200078ec0ff */
[----:B------:R1:W-:Y:S01]  /*f6a0*/  @!P6 ST.E.64 desc[UR6][R8.64], R42 ;  /* 0x0000002a0800e985 */ /* 0x0003e2000c101b06 */
[----:B------:R-:W-:Y:S01]  /*f6b0*/  @!P2 LOP3.LUT R15, R14, 0xfffffffe, RZ, 0xc0, !PT ;  /* 0xfffffffe0e0fa812 */ /* 0x000fe200078ec0ff */
[----:B------:R-:W-:Y:S01]  /*f6c0*/  VIADD R2, R3, 0x68 ;  /* 0x0000006803027836 */ /* 0x000fe20000000000 */
[----:B------:R-:W-:-:S02]  /*f6d0*/  @!P3 LOP3.LUT R17, R10, 0xfffffffe, RZ, 0xc0, !PT ;  /* 0xfffffffe0a11b812 */ /* 0x000fc400078ec0ff */
[----:B------:R-:W-:Y:S01]  /*f6e0*/  @!P4 LOP3.LUT R19, R16, 0xfffffffe, RZ, 0xc0, !PT ;  /* 0xfffffffe1013c812 */ /* 0x000fe200078ec0ff */
[--C-:B0-----:R-:W-:Y:S01]  /*f6f0*/  @!P0 IMAD.WIDE R6, R11, 0x4, R4.reuse ;  /* 0x000000040b068825 */ /* 0x101fe200078e0204 */
[----:B------:R-:W-:Y:S02]  /*f700*/  ISETP.GE.AND P5, PT, R18, UR4, PT ;  /* 0x0000000412007c0c */ /* 0x000fe4000bfa6270 */
[----:B------:R-:W-:Y:S01]  /*f710*/  ISETP.GE.AND P6, PT, R20, UR4, PT ;  /* 0x0000000414007c0c */ /* 0x000fe2000bfc6270 */
[--C-:B------:R-:W-:Y:S01]  /*f720*/  @!P2 IMAD.WIDE R10, R15, 0x4, R4.reuse ;  /* 0x000000040f0aa825 */ /* 0x100fe200078e0204 */
[----:B------:R0:W-:Y:S03]  /*f730*/  @!P0 ST.E.64 desc[UR6][R6.64], R46 ;  /* 0x0000002e06008985 */ /* 0x0001e6000c101b06 */
[----:B-1----:R-:W-:-:S04]  /*f740*/  @!P1 IMAD.WIDE R8, R13, 0x4, R4 ;  /* 0x000000040d089825 */ /* 0x002fc800078e0204 */
[--C-:B------:R-:W-:Y:S01]  /*f750*/  @!P3 IMAD.WIDE R12, R17, 0x4, R4.reuse ;  /* 0x00000004110cb825 */ /* 0x100fe200078e0204 */
[----:B------:R1:W-:Y:S01]  /*f760*/  @!P1 ST.E.64 desc[UR6][R8.64], R50 ;  /* 0x0000003208009985 */ /* 0x0003e2000c101b06 */
[----:B------:R-:W-:Y:S02]  /*f770*/  @!P5 LEA.HI R18, R18, R18, RZ, 0x1 ;  /* 0x000000121212d211 */ /* 0x000fe400078f08ff */
        /* <DEDUP_REMOVED lines=10> */
[----:B------:R-:W-:Y:S02]  /*f820*/  ISETP.GE.AND P2, PT, R16, UR4, PT ;  /* 0x0000000410007c0c */ /* 0x000fe4000bf46270 */
[----:B------:R-:W-:Y:S02]  /*f830*/  ISETP.GE.AND P1, PT, R17, UR4, PT ;  /* 0x0000000411007c0c */ /* 0x000fe4000bf26270 */
[----:B------:R-:W-:Y:S02]  /*f840*/  ISETP.GE.AND P0, PT, R19, UR4, PT ;  /* 0x0000000413007c0c */ /* 0x000fe4000bf06270 */
[----:B0-----:R-:W-:Y:S01]  /*f850*/  @!P5 LOP3.LUT R7, R18, 0xfffffffe, RZ, 0xc0, !PT ;  /* 0xfffffffe1207d812 */ /* 0x001fe200078ec0ff */
[C---:B------:R-:W-:Y:S01]  /*f860*/  VIADD R18, R3.reuse, 0x88 ;  /* 0x0000008803127836 */ /* 0x040fe20000000000 */
[----:B-1----:R-:W-:Y:S01]  /*f870*/  @!P6 LOP3.LUT R9, R20, 0xfffffffe, RZ, 0xc0, !PT ;  /* 0xfffffffe1409e812 */ /* 0x002fe200078ec0ff */
        /* <DEDUP_REMOVED lines=16> */
[----:B------:R-:W-:Y:S01]  /*f980*/  VIADD R16, R3, 0xa8 ;  /* 0x000000a803107836 */ /* 0x000fe20000000000 */
[----:B------:R-:W-:-:S02]  /*f990*/  @!P0 LOP3.LUT R19, R19, 0xfffffffe, RZ, 0xc0, !PT ;  /* 0xfffffffe13138812 */ /* 0x000fc400078ec0ff */
        /* <DEDUP_REMOVED lines=31> */
[----:B--2---:R-:W-:-:S02]  /*fb90*/  @!P0 LOP3.LUT R11, R0, 0xfffffffe, RZ, 0xc0, !PT ;  /* 0xfffffffe000b8812 */ /* 0x004fc400078ec0ff */
[----:B------:R1:W-:Y:S01]  /*fba0*/  @!P5 ST.E.64 desc[UR6][R8.64], R98 ;  /* 0x000000620800d985 */ /* 0x0003e2000c101b06 */
[----:B------:R-:W-:Y:S02]  /*fbb0*/  ISETP.GE.AND P5, PT, R18, UR4, PT ;  /* 0x0000000412007c0c */ /* 0x000fe4000bfa6270 */
[----:B------:R-:W-:Y:S02]  /*fbc0*/  @!P2 LEA.HI R17, R17, R17, RZ, 0x1 ;  /* 0x000000111111a211 */ /* 0x000fe400078f08ff */
[----:B------:R-:W-:Y:S01]  /*fbd0*/  @!P1 LEA.HI R19, R19, R19, RZ, 0x1 ;  /* 0x0000001313139211 */ /* 0x000fe200078f08ff */
[--C-:B0-----:R-:W-:Y:S01]  /*fbe0*/  @!P0 IMAD.WIDE R6, R11, 0x4, R4.reuse ;  /* 0x000000040b068825 */ /* 0x101fe200078e0204 */
[----:B------:R-:W-:Y:S02]  /*fbf0*/  @!P4 LOP3.LUT R13, R2, 0xfffffffe, RZ, 0xc0, !PT ;  /* 0xfffffffe020dc812 */ /* 0x000fe400078ec0ff */
[C---:B------:R-:W-:Y:S01]  /*fc00*/  IADD3 R0, R3.reuse, 0xd0, RZ ;  /* 0x000000d003007810 */ /* 0x040fe20007ffe0ff */
[----:B------:R-:W-:Y:S01]  /*fc10*/  VIADD R2, R3, 0xd8 ;  /* 0x000000d803027836 */ /* 0x000fe20000000000 */
[----:B------:R-:W-:Y:S01]  /*fc20*/  @!P3 LOP3.LUT R15, R16, 0xfffffffe, RZ, 0xc0, !PT ;  /* 0xfffffffe100fb812 */ /* 0x000fe200078ec0ff */
[----:B------:R0:W-:Y:S01]  /*fc30*/  @!P0 ST.E.64 desc[UR6][R6.64], R102 ;  /* 0x0000006606008985 */ /* 0x0001e2000c101b06 */
[----:B------:R-:W-:Y:S01]  /*fc40*/  @!P2 LOP3.LUT R17, R17, 0xfffffffe, RZ, 0xc0, !PT ;  /* 0xfffffffe1111a812 */ /* 0x000fe200078ec0ff */
[----:B-1----:R-:W-:Y:S01]  /*fc50*/  @!P4 IMAD.WIDE R8, R13, 0x4, R4 ;  /* 0x000000040d08c825 */ /* 0x002fe200078e0204 */
[----:B------:R-:W-:-:S02]  /*fc60*/  ISETP.GE.AND P6, PT, R20, UR4, PT ;  /* 0x0000000414007c0c */ /* 0x000fc4000bfc6270 */
[----:B------:R-:W-:Y:S01]  /*fc70*/  @!P1 LOP3.LUT R19, R19, 0xfffffffe, RZ, 0xc0, !PT ;  /* 0xfffffffe13139812 */ /* 0x000fe200078ec0ff */
[--C-:B------:R-:W-:Y:S01]  /*fc80*/  @!P3 IMAD.WIDE R10, R15, 0x4, R4.reuse ;  /* 0x000000040f0ab825 */ /* 0x100fe200078e0204 */
[----:B------:R-:W-:Y:S01]  /*fc90*/  ISETP.GE.AND P0, PT, R0, UR4, PT ;  /* 0x0000000400007c0c */ /* 0x000fe2000bf06270 */
[----:B------:R1:W-:Y:S01]  /*fca0*/  @!P4 ST.E.64 desc[UR6][R8.64], R106 ;  /* 0x0000006a0800c985 */ /* 0x0003e2000c101b06 */
[----:B------:R-:W-:Y:S01]  /*fcb0*/  @!P5 LEA.HI R18, R18, R18, RZ, 0x1 ;  /* 0x000000121212d211 */ /* 0x000fe200078f08ff */
[--C-:B------:R-:W-:Y:S02]  /*fcc0*/  @!P2 IMAD.WIDE R12, R17, 0x4, R4.reuse ;  /* 0x00000004110ca825 */ /* 0x100fe400078e0204 */
[----:B------:R2:W-:Y:S02]  /*fcd0*/  @!P3 ST.E.64 desc[UR6][R10.64], R110 ;  /* 0x0000006e0a00b985 */ /* 0x0005e4000c101b06 */
[----:B------:R-:W-:Y:S01]  /*fce0*/  @!P1 IMAD.WIDE R14, R19, 0x4, R4 ;  /* 0x00000004130e9825 */ /* 0x000fe200078e0204 */
[----:B0-----:R-:W-:Y:S01]  /*fcf0*/  @!P5 LOP3.LUT R7, R18, 0xfffffffe, RZ, 0xc0, !PT ;  /* 0xfffffffe1207d812 */ /* 0x001fe200078ec0ff */
[----:B------:R-:W-:Y:S01]  /*fd00*/  @!P2 ST.E.64 desc[UR6][R12.64], R114 ;  /* 0x000000720c00a985 */ /* 0x000fe2000c101b06 */
[----:B------:R-:W-:Y:S01]  /*fd10*/  @!P6 LEA.HI R20, R20, R20, RZ, 0x1 ;  /* 0x000000141414e211 */ /* 0x000fe200078f08ff */
[----:B------:R-:W-:-:S02]  /*fd20*/  VIADD R16, R3, 0xe0 ;  /* 0x000000e003107836 */ /* 0x000fc40000000000 */
[C---:B------:R-:W-:Y:S01]  /*fd30*/  VIADD R17, R3.reuse, 0xe8 ;  /* 0x000000e803117836 */ /* 0x040fe20000000000 */
[----:B------:R-:W-:Y:S01]  /*fd40*/  @!P1 ST.E.64 desc[UR6][R14.64], R118 ;  /* 0x000000760e009985 */ /* 0x000fe2000c101b06 */
[----:B------:R-:W-:Y:S01]  /*fd50*/  VIADD R19, R3, 0xf0 ;  /* 0x000000f003137836 */ /* 0x000fe20000000000 */
[----:B------:R-:W-:Y:S01]  /*fd60*/  ISETP.GE.AND P1, PT, R2, UR4, PT ;  /* 0x0000000402007c0c */ /* 0x000fe2000bf26270 */
[----:B------:R-:W-:Y:S01]  /*fd70*/  @!P5 IMAD.WIDE R6, R7, 0x4, R4 ;  /* 0x000000040706d825 */ /* 0x000fe200078e0204 */
[----:B------:R-:W-:Y:S02]  /*fd80*/  ISETP.GE.AND P2, PT, R16, UR4, PT ;  /* 0x0000000410007c0c */ /* 0x000fe4000bf46270 */
        /* <DEDUP_REMOVED lines=35> */
.L_x_2196:
        /* <DEDUP_REMOVED lines=39> */
[--C-:B------:R-:W-:Y:S01]  /*10230*/  SHF.R.S32.HI R9, RZ, 0x1f, R5.reuse ;  /* 0x0000001fff097819 */ /* 0x100fe20000011405 */
[----:B------:R-:W-:Y:S01]  /*10240*/  IMAD.MOV R7, RZ, RZ, -R5 ;  /* 0x000000ffff077224 */ /* 0x000fe200078e0a05 */
[----:B------:R-:W-:Y:S01]  /*10250*/  IADD3 R2, P0, R5, R2, RZ ;  /* 0x0000000205027210 */ /* 0x000fe20007f1e0ff */
[----:B------:R-:W-:Y:S02]  /*10260*/  IMAD R4, R4, UR4, RZ ;  /* 0x0000000404047c24 */ /* 0x000fe4000f8e02ff */
[----:B------:R-:W-:-:S02]  /*10270*/  IMAD R7, R6, R7, R0 ;  /* 0x0000000706077224 */ /* 0x000fc400078e0200 */
[----:B------:R-:W-:Y:S01]  /*10280*/  IMAD R4, R23, UR5, R4 ;  /* 0x0000000517047c24 */ /* 0x000fe2000f8e0204 */
[----:B------:R-:W-:Y:S02]  /*10290*/  ULDC.64 UR4, c[0x0][0xbc8] ;  /* 0x0002f20000047ab9 */ /* 0x000fe40000000a00 */
        /* <DEDUP_REMOVED lines=8> */
[----:B------:R-:W-:Y:S01]  /*10320*/  LEA.HI.X R5, R2, UR5, R3, 0x2, P0 ;  /* 0x0000000502057c11 */ /* 0x000fe200080f1403 */
[----:B------:R-:W-:-:S05]  /*10330*/  IMAD.MOV.U32 R3, RZ, RZ, -0x800000 ;  /* 0xff800000ff037424 */ /* 0x000fca00078e00ff */
[----:B------:R0:W-:Y:S01]  /*10340*/  STG.E desc[UR10][R4.64], R3 ;  /* 0x0000000304007986 */ /* 0x0001e2000c10190a */
[----:B------:R-:W-:Y:S05]  /*10350*/  BRA `(.L_x_2163) ;  /* 0x0000004800347947 */ /* 0x000fea0003800000 */
.L_x_2161:
        /* <DEDUP_REMOVED lines=18> */
.L_x_2199:
[----:B------:R-:W-:Y:S01]  /*10480*/  ULDC UR40, c[0x0][0xc50] ;  /* 0x0003140000287ab9 */ /* 0x000fe20000000800 */
[----:B------:R-:W-:Y:S01]  /*10490*/  UMOV UR36, UR6 ;  /* 0x0000000600247c82 */ /* 0x000fe20008000000 */
[----:B------:R-:W-:-:S11]  /*104a0*/  UISETP.NE.AND UP0, UPT, UR40, 0x1, UPT ;  /* 0x000000012800788c */ /* 0x000fd6000bf05270 */
[----:B------:R-:W-:Y:S01]  /*104b0*/  @UP0 ULDC UR4, c[0x0][0xc54] ;  /* 0x0003150000040ab9 */ /* 0x000fe20000000800 */
[----:B------:R-:W-:Y:S01]  /*104c0*/  @UP0 ULDC UR7, c[0x0][0xc58] ;  /* 0x0003160000070ab9 */ /* 0x000fe20000000800 */
[----:B------:R-:W-:-:S04]  /*104d0*/  UIMAD.WIDE.U32 UR4, UR6, UR4, URZ ;  /* 0x00000004060472a5 */ /* 0x000fc8000f8e003f */
[----:B------:R-:W-:-:S12]  /*104e0*/  @UP0 USHF.R.U32.HI UR36, URZ, UR7, UR5 ;  /* 0x000000073f240299 */ /* 0x000fd80008011605 */
.L_x_2200:
[----:B------:R-:W-:Y:S01]  /*104f0*/  ISETP.GE.AND P0, PT, R18, RZ, PT ;  /* 0x000000ff1200720c */ /* 0x000fe20003f06270 */
[----:B------:R-:W-:Y:S01]  /*10500*/  UIADD3 UR4, -UR36, URZ, URZ ;  /* 0x0000003f24047290 */ /* 0x000fe2000fffe13f */
[----:B------:R-:W-:Y:S01]  /*10510*/  MOV R9, 0x1 ;  /* 0x0000000100097802 */ /* 0x000fe20000000f00 */
[----:B------:R-:W-:Y:S02]  /*10520*/  IMAD.MOV.U32 R0, RZ, RZ, RZ ;  /* 0x000000ffff007224 */ /* 0x000fe400078e00ff */
[----:B------:R-:W-:Y:S01]  /*10530*/  UIMAD UR40, UR40, UR4, UR6 ;  /* 0x00000004282872a4 */ /* 0x000fe2000f8e0206 */
[----:B------:R-:W-:-:S07]  /*10540*/  IMAD.MOV.U32 R3, RZ, RZ, 0x1 ;  /* 0x00000001ff037424 */ /* 0x000fce00078e00ff */
[----:B------:R-:W-:Y:S05]  /*10550*/  @!P0 BRA `(.L_x_2201) ;  /* 0x0000004000f48947 */ /* 0x000fea0003800000 */
[----:B------:R-:W0:Y:S01]  /*10560*/  S2UR UR4, SR_CTAID.X ;  /* 0x00000000000479c3 */ /* 0x000e220000002500 */
[----:B------:R-:W-:Y:S01]  /*10570*/  ULDC UR5, c[0x0][0x448] ;  /* 0x0001120000057ab9 */ /* 0x000fe20000000800 */
[----:B------:R-:W-:Y:S01]  /*10580*/  ULDC.64 UR6, c[0x0][0x418] ;  /* 0x0001060000067ab9 */ /* 0x000fe20000000a00 */
[----:B------:R-:W-:Y:S01]  /*10590*/  UISETP.NE.AND UP1, UPT, UR5, 0x1, UPT ;  /* 0x000000010500788c */ /* 0x000fe2000bf25270 */
[----:B------:R1:W-:Y:S01]  /*105a0*/  STL [R1+0xc], RZ ;  /* 0x00000cff01007387 */ /* 0x0003e20000100800 */
[----:B------:R-:W-:Y:S01]  /*105b0*/  UISETP.NE.U32.AND UP0, UPT, UR6, URZ, UPT ;  /* 0x0000003f0600728c */ /* 0x000fe2000bf05070 */
[----:B------:R-:W-:Y:S02]  /*105c0*/  ULDC UR5, c[0x0][0x288] ;  /* 0x0000a20000057ab9 */ /* 0x000fe40000000800 */
[----:B------:R-:W-:Y:S01]  /*105d0*/  ULDC UR6, c[0x0][0x424] ;  /* 0x0001090000067ab9 */ /* 0x000fe20000000800 */
[----:B------:R-:W-:Y:S02]  /*105e0*/  UISETP.NE.AND.EX UP0, UPT, UR7, URZ, UPT, UP0 ;  /* 0x0000003f0700728c */ /* 0x000fe4000bf05300 */
[----:B------:R-:W-:-:S02]  /*105f0*/  UIADD3 UR10, -UR5, 0x50, URZ ;  /* 0x00000050050a7890 */ /* 0x000fc4000fffe13f */
[----:B------:R-:W-:Y:S01]  /*10600*/  USEL UR7, UR6, 0x1, UP0 ;  /* 0x0000000106077887 */ /* 0x000fe20008000000 */
[----:B------:R-:W-:-:S03]  /*10610*/  ULDC UR9, c[0x0][0x2f0] ;  /* 0x0000bc0000097ab9 */ /* 0x000fc60000000800 */
[----:B------:R-:W-:Y:S02]  /*10620*/  UIMAD UR10, UR7, UR9, UR10 ;  /* 0x00000009070a72a4 */ /* 0x000fe4000f8e020a */
[----:B0-----:R-:W-:-:S03]  /*10630*/  ULEA UR8, UR4, 0x7f, 0x7 ;  /* 0x0000007f04087891 */ /* 0x001fc6000f8e383f */
[----:B------:R-:W-:Y:S02]  /*10640*/  @UP1 ULDC UR4, c[0x0][0x44c] ;  /* 0x0001130000041ab9 */ /* 0x000fe40000000800 */
[----:B------:R-:W-:Y:S02]  /*10650*/  UIMAD.WIDE.U32 UR4, UR8, UR4, URZ ;  /* 0x00000004080472a5 */ /* 0x000fe4000f8e003f */
[----:B------:R-:W-:Y:S01]  /*10660*/  UMOV UR6, UR8 ;  /* 0x0000000800067c82 */ /* 0x000fe20008000000 */
[----:B------:R-:W-:Y:S01]  /*10670*/  @UP1 ULDC UR8, c[0x0][0x450] ;  /* 0x0001140000081ab9 */ /* 0x000fe20000000800 */
[----:B------:R-:W-:Y:S02]  /*10680*/  UIMAD UR4, UR7, UR9, 0x4f ;  /* 0x0000004f070474a4 */ /* 0x000fe4000f8e0209 */
[----:B------:R-:W-:Y:S02]  /*10690*/  @UP1 USHF.R.U32.HI UR6, URZ, UR8, UR5 ;  /* 0x000000083f061299 */ /* 0x000fe40008011605 */
[----:B------:R-:W-:-:S02]  /*106a0*/  UIMAD.WIDE UR4, UR4, 0x66666667, URZ ;  /* 0x66666667040478a5 */ /* 0x000fc4000f8e023f */
[----:B------:R-:W-:Y:S02]  /*106b0*/  UIADD3 UR6, UR10, UR6, URZ ;  /* 0x000000060a067290 */ /* 0x000fe4000fffe03f */
[----:B------:R-:W-:Y:S02]  /*106c0*/  USHF.R.U32.HI UR8, URZ, 0x1f, UR5 ;  /* 0x0000001f3f087899 */ /* 0x000fe40008011605 */
[----:B------:R-:W-:Y:S02]  /*106d0*/  UIMAD.WIDE UR6, UR6, 0x66666667, URZ ;  /* 0x66666667060678a5 */ /* 0x000fe4000f8e023f */
[----:B------:R-:W-:Y:S02]  /*106e0*/  ULEA.HI.SX32 UR8, UR5, UR8, 0x1b ;  /* 0x0000000805087291 */ /* 0x000fe4000f8fda3f */
[----:B------:R-:W-:Y:S02]  /*106f0*/  USHF.R.U32.HI UR4, URZ, 0x1f, UR7 ;  /* 0x0000001f3f047899 */ /* 0x000fe40008011607 */
[----:B------:R-:W-:-:S02]  /*10700*/  USHF.R.U32.HI UR5, URZ, 0x10, UR40 ;  /* 0x000000103f057899 */ /* 0x000fc40008011628 */
[----:B------:R-:W-:Y:S02]  /*10710*/  ULEA.HI.SX32 UR4, UR7, UR4, 0x1b ;  /* 0x0000000407047291 */ /* 0x000fe4000f8fda3f */
[----:B------:R-:W-:Y:S02]  /*10720*/  ULOP3.LUT UR40, UR40, 0xffff, URZ, 0xc0, !UPT ;  /* 0x0000ffff28287892 */ /* 0x000fe4000f8ec03f */
[----:B------:R-:W-:-:S04]  /*10730*/  UISETP.LT.AND UP0, UPT, UR8, UR4, UPT ;  /* 0x000000040800728c */ /* 0x000fc8000bf01270 */
[----:B------:R-:W-:Y:S02]  /*10740*/  USEL UR39, UR8, UR4, UP0 ;  /* 0x0000000408277287 */ /* 0x000fe40008000000 */
[----:B------:R-:W-:Y:S02]  /*10750*/  UISETP.NE.AND UP0, UPT, UR5, URZ, UPT ;  /* 0x0000003f0500728c */ /* 0x000fe4000bf05270 */
[----:B------:R-:W-:-:S06]  /*10760*/  UISETP.GE.AND UP1, UPT, UR39, 0x1, UPT ;  /* 0x000000012700788c */ /* 0x000fcc000bf26270 */
[----:B------:R-:W-:-:S03]  /*10770*/  PLOP3.LUT P0, PT, PT, PT, UP1, 0x80, 0x0 ;  /* 0x000000000000781c */ /* 0x000fc60003f0f018 */
[----:B------:R-:W-:-:S10]  /*10780*/  @!UP0 ULDC UR5, c[0x0][0x9f0] ;  /* 0x00027c0000058ab9 */ /* 0x000fd40000000800 */
[----:B-1----:R-:W-:Y:S05]  /*10790*/  @!P0 BRA `(.L_x_2202) ;  /* 0x0000000000708947 */ /* 0x002fea0003800000 */
        /* <DEDUP_REMOVED lines=8> */
[----:B0-----:R-:W-:Y:S02]  /*10820*/  IMAD.MOV.U32 R2, RZ, RZ, RZ ;  /* 0x000000ffff027224 */ /* 0x001fe400078e00ff */
        /* <DEDUP_REMOVED lines=15> */
[----:B------:R-:W-:-:S04]  /*10920*/  @P0 VIADD R3, R3, 0x1 ;  /* 0x0000000103030836 */ /* 0x000fc80000000000 */
[----:B------:R-:W-:Y:S01]  /*10930*/  @!P2 IMAD.MOV R3, RZ, RZ, -R3 ;  /* 0x000000ffff03a224 */ /* 0x000fe200078e0a03 */
[----:B------:R-:W-:-:S05]  /*10940*/  @!P1 LOP3.LUT R3, RZ, UR5, RZ, 0x33, !PT ;  /* 0x00000005ff039c12 */ /* 0x000fca000f8e33ff */
[----:B------:R0:W-:Y:S02]  /*10950*/  STL [R1+0xc], R3 ;  /* 0x00000c0301007387 */ /* 0x0001e40000100800 */
.L_x_2202:
        /* <DEDUP_REMOVED lines=32> */
.L_x_2203:
        /* <DEDUP_REMOVED lines=9> */
[----:B------:R-:W-:Y:S01]  /*10bf0*/  IMAD.U32 R4, RZ, RZ, UR6 ;  /* 0x00000006ff047e24 */ /* 0x000fe2000f8e00ff */
[----:B------:R-:W-:Y:S01]  /*10c00*/  MOV R13, RZ ;  /* 0x000000ff000d7202 */ /* 0x000fe20000000f00 */
[----:B------:R-:W-:Y:S02]  /*10c10*/  IMAD.U32 R5, RZ, RZ, UR7 ;  /* 0x00000007ff057e24 */ /* 0x000fe4000f8e00ff */
[----:B------:R-:W-:Y:S02]  /*10c20*/  IMAD.U32 R6, RZ, RZ, UR8 ;  /* 0x00000008ff067e24 */ /* 0x000fe4000f8e00ff */
[----:B------:R-:W-:-:S02]  /*10c30*/  IMAD.U32 R7, RZ, RZ, UR9 ;  /* 0x00000009ff077e24 */ /* 0x000fc4000f8e00ff */
[----:B------:R-:W-:Y:S02]  /*10c40*/  IMAD.U32 R10, RZ, RZ, UR4 ;  /* 0x00000004ff0a7e24 */ /* 0x000fe4000f8e00ff */
[----:B------:R-:W-:Y:S02]  /*10c50*/  IMAD.U32 R11, RZ, RZ, UR5 ;  /* 0x00000005ff0b7e24 */ /* 0x000fe4000f8e00ff */
[----:B------:R-:W-:Y:S02]  /*10c60*/  IMAD.MOV.U32 R8, RZ, RZ, 0x70 ;  /* 0x00000070ff087424 */ /* 0x000fe400078e00ff */
[----:B0-----:R-:W-:-:S07]  /*10c70*/  IMAD.MOV.U32 R12, RZ, RZ, 0x1 ;  /* 0x00000001ff0c7424 */ /* 0x001fce00078e00ff */
[----:B------:R-:W-:-:S07]  /*10c80*/  LEPC R20, `(.L_x_2205) ;  /* 0x000000001014794e */ /* 0x000fce0000000000 */
[----:B-1----:R-:W-:Y:S05]  /*10c90*/  CALL.ABS.NOINC R2 ;  /* 0x0000000002007343 */ /* 0x002fea0003c00000 */
.L_x_2205:
        /* <DEDUP_REMOVED lines=15> */
.L_x_2204:
        /* <DEDUP_REMOVED lines=21> */
.L_x_2297:
        /* <DEDUP_REMOVED lines=8> */
.L_x_2300:
        /* <DEDUP_REMOVED lines=22> */
.L_x_2209:
[----:B0-----:R-:W-:Y:S01]  /*110c0*/  MOV R0, 0x1 ;  /* 0x0000000100007802 */ /* 0x001fe20000000f00 */
[----:B------:R-:W1:Y:S03]  /*110d0*/  S2R R8, SR_TID.X ;  /* 0x0000000000087919 */ /* 0x000e660000002100 */
[----:B------:R-:W-:-:S04]  /*110e0*/  SHF.L.U32 R0, R0, 0x1f, RZ ;  /* 0x0000001f00007819 */ /* 0x000fc800000006ff */
[----:B------:R-:W0:Y:S01]  /*110f0*/  SYNCS.PHASECHK.TRANS64.TRYWAIT P0, [UR38+0x38840], R0 ;  /* 0x03884000ff0075a7 */ /* 0x000e220008000166 */
[----:B-1----:R-:W-:-:S04]  /*11100*/  LOP3.LUT R2, R8, 0x7f, RZ, 0xc0, !PT ;  /* 0x0000007f08027812 */ /* 0x002fc800078ec0ff */
[----:B------:R-:W-:Y:S01]  /*11110*/  ISETP.NE.AND P1, PT, R2, RZ, PT ;  /* 0x000000ff0200720c */ /* 0x000fe20003f25270 */
[----:B0-----:R-:W-:-:S12]  /*11120*/  @!P0 BRA `(.L_x_2210) ;  /* 0x0000003c00bc8947 */ /* 0x001fd80003800000 */
.L_x_2301:
[----:B------:R-:W-:Y:S05]  /*11130*/  @P1 BRA `(.L_x_2211) ;  /* 0x0000000000181947 */ /* 0x000fea0003800000 */
[----:B------:R-:W1:Y:S01]  /*11140*/  S2R R2, SR_TID.X ;  /* 0x0000000000027919 */ /* 0x000e620000002100 */
[----:B0-----:R-:W-:-:S04]  /*11150*/  IMAD.MOV.U32 R0, RZ, RZ, 0xa000 ;  /* 0x0000a000ff007424 */ /* 0x001fc800078e00ff */
[----:B------:R2:W-:Y:S01]  /*11160*/  SYNCS.ARRIVE.TRANS64 RZ, [UR38+0x38830], R0 ;  /* 0x03883000ffff79a7 */ /* 0x0005e20008000026 */
[----:B-1----:R-:W-:-:S13]  /*11170*/  LOP3.LUT P0, RZ, R2, 0x1f, RZ, 0xc0, !PT ;  /* 0x0000001f02ff7812 */ /* 0x002fda000780c0ff */
[----:B--2---:R-:W-:Y:S05]  /*11180*/  @!P0 BRA `(.L_x_2211) ;  /* 0x0000000000048947 */ /* 0x004fea0003800000 */
[----:B------:R-:W-:Y:S01]  /*11190*/  BPT.TRAP 0x1 ;  /* 0x000000040000795c */ /* 0x000fe20000300000 */
.L_x_2211:
        /* <DEDUP_REMOVED lines=37> */
.L_x_2207:
        /* <DEDUP_REMOVED lines=21> */
[----:B01----:R-:W-:Y:S05]  /*11540*/  CALL.ABS.NOINC R2 ;  /* 0x0000000002007343 */ /* 0x003fea0003c00000 */
.L_x_2212:
        /* <DEDUP_REMOVED lines=17> */
[C---:B------:R-:W-:Y:S02]  /*11660*/  IMAD R5, R4.reuse, R3, R0 ;  /* 0x0000000304057224 */ /* 0x040fe400078e0200 */
[----:B------:R-:W-:Y:S01]  /*11670*/  IMAD.WIDE.U32 R2, R4, R2, UR4 ;  /* 0x0000000404027e25 */ /* 0x000fe2000f8e0002 */
[----:B------:R-:W-:-:S03]  /*11680*/  ULDC.64 UR4, c[0x0][0x2d0] ;  /* 0x0000b40000047ab9 */ /* 0x000fc60000000a00 */
[----:B------:R-:W1:Y:S01]  /*11690*/  @P0 LDC R0, c[0x0][0x450] ;  /* 0x00011400ff000b82 */ /* 0x000e620000000800 */
[----:B------:R-:W-:Y:S02]  /*116a0*/  IMAD.IADD R3, R3, 0x1, R5 ;  /* 0x0000000103037824 */ /* 0x000fe400078e0205 */
[----:B------:R-:W-:Y:S02]  /*116b0*/  IMAD.SHL.U32 R5, R12, 0x10, RZ ;  /* 0x000000100c057824 */ /* 0x000fe400078e00ff */
[----:B------:R-:W-:-:S03]  /*116c0*/  IMAD.SHL.U32 R9, R9, 0x8, RZ ;  /* 0x0000000809097824 */ /* 0x000fc600078e00ff */
[----:B------:R-:W-:-:S05]  /*116d0*/  LOP3.LUT R4, R8, 0x70, R5, 0xf8, !PT ;  /* 0x0000007008047812 */ /* 0x000fca00078ef805 */
[----:B----4-:R-:W-:-:S04]  /*116e0*/  IMAD R5, R11, 0x80, R4 ;  /* 0x000000800b057824 */ /* 0x010fc800078e0204 */
        /* <DEDUP_REMOVED lines=10> */
[----:B------:R-:W-:-:S03]  /*11790*/  ULDC.64 UR4, c[0x0][0x2c8] ;  /* 0x0000b20000047ab9 */ /* 0x000fc60000000a00 */
[----:B------:R-:W-:Y:S01]  /*117a0*/  IADD3 R3, R3, R5, RZ ;  /* 0x0000000503037210 */ /* 0x000fe20007ffe0ff */
[----:B------:R-:W-:-:S04]  /*117b0*/  IMAD R5, R4, UR4, RZ ;  /* 0x0000000404057c24 */ /* 0x000fc8000f8e02ff */
[C---:B------:R-:W-:Y:S02]  /*117c0*/  IMAD R4, R0.reuse, UR5, R5 ;  /* 0x0000000500047c24 */ /* 0x040fe4000f8e0205 */
[----:B------:R-:W-:Y:S01]  /*117d0*/  IMAD.WIDE.U32 R2, R0, UR4, R2 ;  /* 0x0000000400027c25 */ /* 0x000fe2000f8e0002 */
[----:B------:R-:W-:-:S03]  /*117e0*/  ULDC.64 UR4, c[0x0][0x280] ;  /* 0x0000a00000047ab9 */ /* 0x000fc60000000a00 */
[----:B------:R-:W-:Y:S01]  /*117f0*/  IMAD.SHL.U32 R0, R12, 0x8, RZ ;  /* 0x000000080c007824 */ /* 0x000fe200078e00ff */
[----:B------:R-:W-:Y:S01]  /*11800*/  LEA R7, P0, R2, UR4, 0x1 ;  /* 0x0000000402077c11 */ /* 0x000fe2000f8008ff */
[----:B------:R-:W-:Y:S01]  /*11810*/  IMAD.IADD R3, R3, 0x1, R4 ;  /* 0x0000000103037824 */ /* 0x000fe200078e0204 */
[----:B------:R-:W-:Y:S02]  /*11820*/  ULDC UR4, c[0x0][0x2b8] ;  /* 0x0000ae0000047ab9 */ /* 0x000fe40000000800 */
[----:B------:R-:W-:Y:S02]  /*11830*/  LOP3.LUT R10, R0, 0x38, RZ, 0xc0, !PT ;  /* 0x00000038000a7812 */ /* 0x000fe400078ec0ff */
[----:B------:R-:W-:Y:S02]  /*11840*/  LEA.HI.X R6, R2, UR5, R3, 0x1, P0 ;  /* 0x0000000502067c11 */ /* 0x000fe400080f0c03 */
[----:B------:R-:W-:Y:S02]  /*11850*/  LOP3.LUT R2, R10, 0x40, RZ, 0xfc, !PT ;  /* 0x000000400a027812 */ /* 0x000fe400078efcff */
[----:B------:R-:W-:-:S02]  /*11860*/  LOP3.LUT R3, R0, 0x1c0, RZ, 0xc0, !PT ;  /* 0x000001c000037812 */ /* 0x000fc400078ec0ff */
[----:B------:R-:W-:Y:S02]  /*11870*/  ISETP.GE.AND P2, PT, R2, UR4, PT ;  /* 0x0000000402007c0c */ /* 0x000fe4000bf46270 */
[----:B------:R-:W-:Y:S02]  /*11880*/  LOP3.LUT R2, R10, 0x80, RZ, 0xfc, !PT ;  /* 0x000000800a027812 */ /* 0x000fe400078efcff */
[----:B------:R-:W-:Y:S02]  /*11890*/  LOP3.LUT R3, R3, 0x38, R0, 0xf8, !PT ;  /* 0x0000003803037812 */ /* 0x000fe400078ef800 */
[----:B------:R-:W-:Y:S02]  /*118a0*/  ISETP.GE.AND P1, PT, R2, UR4, PT ;  /* 0x0000000402007c0c */ /* 0x000fe4000bf26270 */
[C---:B------:R-:W-:Y:S02]  /*118b0*/  LOP3.LUT R2, R10.reuse, 0xc0, RZ, 0xfc, !PT ;  /* 0x000000c00a027812 */ /* 0x040fe400078efcff */
[----:B------:R-:W-:-:S02]  /*118c0*/  ISETP.GE.AND P4, PT, R10, UR4, PT ;  /* 0x000000040a007c0c */ /* 0x000fc4000bf86270 */
[----:B------:R-:W-:Y:S01]  /*118d0*/  ISETP.GE.AND P0, PT, R2, UR4, PT ;  /* 0x0000000402007c0c */ /* 0x000fe2000bf06270 */
[----:B------:R-:W-:Y:S01]  /*118e0*/  UMOV UR4, 0xffffffff ;  /* 0xffffffff00047882 */ /* 0x000fe20000000000 */
[----:B------:R-:W-:-:S04]  /*118f0*/  LOP3.LUT R0, R3, 0x38, R12, 0x78, !PT ;  /* 0x0000003803007812 */ /* 0x000fc800078e780c */
[----:B------:R-:W-:Y:S01]  /*11900*/  LOP3.LUT R9, R0, 0x200, R9, 0xf8, !PT ;  /* 0x0000020000097812 */ /* 0x000fe200078ef809 */
[----:B------:R-:W-:Y:S06]  /*11910*/  BRA.DIV UR4, `(.L_x_2213) ;  /* 0x0000003604d87947 */ /* 0x000fec000b800000 */
[----:B------:R-:W-:Y:S01]  /*11920*/  SHFL.IDX PT, R2, R6, RZ, 0x181f ;  /* 0x00181fff06027589 */ /* 0x000fe200000e0000 */
[----:B------:R-:W-:Y:S01]  /*11930*/  ULDC UR4, c[0x0][0x288] ;  /* 0x0000a20000047ab9 */ /* 0x000fe20000000800 */
[----:B------:R-:W-:Y:S01]  /*11940*/  IMAD R8, R11, 0x80, R8 ;  /* 0x000000800b087824 */ /* 0x000fe200078e0208 */
[----:B------:R-:W-:Y:S01]  /*11950*/  ULDC.64 UR6, c[0x0][0x208] ;  /* 0x0000820000067ab9 */ /* 0x000fe20000000a00 */
[----:B------:R-:W0:Y:S01]  /*11960*/  SHFL.IDX PT, R3, R7, RZ, 0x181f ;  /* 0x00181fff07037589 */ /* 0x000e2200000e0000 */
[----:B------:R-:W-:Y:S02]  /*11970*/  IMAD R0, R20, UR4, RZ ;  /* 0x0000000414007c24 */ /* 0x000fe4000f8e02ff */
[C---:B------:R-:W-:Y:S01]  /*11980*/  VIADD R5, R8.reuse, 0x10 ;  /* 0x0000001008057836 */ /* 0x040fe20000000000 */
[----:B------:R-:W-:Y:S02]  /*11990*/  SHFL.IDX PT, R4, R7, 0x1, 0x181f ;  /* 0x00381f0007047f89 */ /* 0x000fe400000e0000 */
[----:B------:R-:W-:-:S02]  /*119a0*/  ISETP.GE.AND P3, PT, R8, R0, PT ;  /* 0x000000000800720c */ /* 0x000fc40003f66270 */
[----:B------:R-:W-:Y:S11]  /*119b0*/  SHFL.IDX PT, R14, R7, 0x7, 0x181f ;  /* 0x00f81f00070e7f89 */ /* 0x000ff600000e0000 */
[----:B------:R-:W-:-:S02]  /*119c0*/  @!P3 LEA R21, R9, UR38, 0x1 ;  /* 0x000000260915bc11 */ /* 0x000fc4000f8e08ff */
        /* <DEDUP_REMOVED lines=67> */
.L_x_2318:
        /* <DEDUP_REMOVED lines=16> */
.L_x_2215:
[----:B------:R-:W-:Y:S05]  /*11f00*/  BSYNC B0 ;  /* 0x0000000000007941 */ /* 0x000fea0003800000 */
.L_x_2214:
        /* <DEDUP_REMOVED lines=10> */
[----:B--2---:R-:W-:-:S05]  /*11fb0*/  VIADD R0, R4, 0xfffffffe ;  /* 0xfffffffe04007836 */ /* 0x004fca0000000000 */
[----:B---3--:R-:W-:Y:S01]  /*11fc0*/  ISETP.GE.AND P1, PT, R0, R3, PT ;  /* 0x000000030000720c */ /* 0x008fe20003f26270 */
[----:B-1----:R-:W-:-:S12]  /*11fd0*/  @!P0 BRA `(.L_x_2216) ;  /* 0x0000003800f48947 */ /* 0x002fd80003800000 */
.L_x_2319:
[----:B0-----:R-:W-:Y:S01]  /*11fe0*/  MOV R9, 0x1 ;  /* 0x0000000100097802 */ /* 0x001fe20000000f00 */
[----:B------:R-:W-:Y:S01]  /*11ff0*/  IMAD.MOV.U32 R8, RZ, RZ, RZ ;  /* 0x000000ffff087224 */ /* 0x000fe200078e00ff */
[----:B------:R-:W-:Y:S06]  /*12000*/  @!P1 BRA `(.L_x_2217) ;  /* 0x0000002000e49947 */ /* 0x000fec0003800000 */
[----:B------:R-:W2:Y:S04]  /*12010*/  LDL.LU R4, [R1+0xc] ;  /* 0x00000c0001047983 */ /* 0x000ea80000300800 */
[----:B-1----:R-:W3:Y:S01]  /*12020*/  LDL.LU R3, [R1+0x8] ;  /* 0x0000080001037983 */ /* 0x002ee20000300800 */
[----:B------:R-:W-:Y:S01]  /*12030*/  UIADD3 UR4, UR40, 0x1, URZ ;  /* 0x0000000128047890 */ /* 0x000fe2000fffe03f */
[----:B------:R-:W-:Y:S01]  /*12040*/  IMAD.MOV.U32 R9, RZ, RZ, 0x1 ;  /* 0x00000001ff097424 */ /* 0x000fe200078e00ff */
        /* <DEDUP_REMOVED lines=18> */
.L_x_2257:
        /* <DEDUP_REMOVED lines=29> */
.L_x_2221:
[----:B------:R-:W1:Y:S01]  /*12340*/  S2R R2, SR_TID.X ;  /* 0x0000000000027919 */ /* 0x000e620000002100 */
[----:B------:R-:W-:Y:S01]  /*12350*/  BSSY B2, `(.L_x_2222) ;  /* 0x0000006000027945 */ /* 0x000fe20003800000 */
[----:B-1----:R-:W-:Y:S02]  /*12360*/  LOP3.LUT R3, R2, 0x7f, RZ, 0xc0, !PT ;  /* 0x0000007f02037812 */ /* 0x002fe400078ec0ff */
[----:B------:R-:W-:Y:S02]  /*12370*/  SHF.L.U32 R2, R7, 0x1f, RZ ;  /* 0x0000001f07027819 */ /* 0x000fe400000006ff */
[----:B------:R-:W-:Y:S02]  /*12380*/  ISETP.NE.AND P1, PT, R3, RZ, PT ;  /* 0x000000ff0300720c */ /* 0x000fe40003f25270 */
[----:B------:R-:W1:Y:S02]  /*12390*/  SYNCS.PHASECHK.TRANS64.TRYWAIT P0, [UR38+0x38848], R2 ;  /* 0x03884802ff0075a7 */ /* 0x000e640008000166 */
[----:B-1----:R-:W-:Y:S09]  /*123a0*/  @!P0 BRA `(.L_x_2223) ;  /* 0x0000003800188947 */ /* 0x002ff20003800000 */
.L_x_2320:
[----:B------:R-:W-:Y:S05]  /*123b0*/  BSYNC B2 ;  /* 0x0000000000027941 */ /* 0x000fea0003800000 */
.L_x_2222:
[----:B------:R-:W-:Y:S04]  /*123c0*/  BSSY B2, `(.L_x_2224) ;  /* 0x0000007000027945 */ /* 0x000fe80003800000 */
[----:B------:R-:W-:Y:S05]  /*123d0*/  @P1 BRA `(.L_x_2225) ;  /* 0x0000000000141947 */ /* 0x000fea0003800000 */
[----:B------:R-:W-:Y:S01]  /*123e0*/  ISETP.NE.AND P0, PT, R10, RZ, PT ;  /* 0x000000ff0a00720c */ /* 0x000fe20003f05270 */
[----:B-1----:R-:W-:-:S04]  /*123f0*/  IMAD.MOV.U32 R3, RZ, RZ, 0xa000 ;  /* 0x0000a000ff037424 */ /* 0x002fc800078e00ff */
[----:B------:R2:W-:Y:S08]  /*12400*/  SYNCS.ARRIVE.TRANS64 RZ, [UR38+0x38838], R3 ;  /* 0x03883803ffff79a7 */ /* 0x0005f00008000026 */
[----:B--2---:R-:W-:Y:S05]  /*12410*/  @!P0 BRA `(.L_x_2225) ;  /* 0x0000000000048947 */ /* 0x004fea0003800000 */
[----:B------:R-:W-:Y:S01]  /*12420*/  BPT.TRAP 0x1 ;  /* 0x000000040000795c */ /* 0x000fe20000300000 */
.L_x_2225:
[----:B------:R-:W-:Y:S05]  /*12430*/  BSYNC B2 ;  /* 0x0000000000027941 */ /* 0x000fea0003800000 */
.L_x_2224:
[----:B------:R-:W-:Y:S01]  /*12440*/  MOV R14, RZ ;  /* 0x000000ff000e7202 */ /* 0x000fe20000000f00 */
        /* <DEDUP_REMOVED lines=10> */
.L_x_2226:
        /* <DEDUP_REMOVED lines=13> */
.L_x_2227:
        /* <DEDUP_REMOVED lines=15> */
.L_x_2228:
        /* <DEDUP_REMOVED lines=15> */
.L_x_2229:
        /* <DEDUP_REMOVED lines=12> */
.L_x_2321:
[----:B------:R-:W-:Y:S05]  /*12860*/  BSYNC B2 ;  /* 0x0000000000027941 */ /* 0x000fea0003800000 */
.L_x_2230:
        /* <DEDUP_REMOVED lines=9> */
.L_x_2233:
[----:B------:R-:W-:Y:S05]  /*12900*/  BSYNC B2 ;  /* 0x0000000000027941 */ /* 0x000fea0003800000 */
.L_x_2232:
        /* <DEDUP_REMOVED lines=10> */
.L_x_2234:
        /* <DEDUP_REMOVED lines=13> */
.L_x_2235:
        /* <DEDUP_REMOVED lines=13> */
.L_x_2236:
        /* <DEDUP_REMOVED lines=13> */
.L_x_2237:
        /* <DEDUP_REMOVED lines=10> */
.L_x_2220:
[----:B------:R-:W-:Y:S05]  /*12cc0*/  BSYNC B1 ;  /* 0x0000000000017941 */ /* 0x000fea0003800000 */
.L_x_2219:
        /* <DEDUP_REMOVED lines=28> */
.L_x_2240:
[----:B------:R-:W1:Y:S01]  /*12e90*/  S2R R2, SR_TID.X ;  /* 0x0000000000027919 */ /* 0x000e620000002100 */
[----:B------:R-:W-:Y:S01]  /*12ea0*/  BSSY B2, `(.L_x_2241) ;  /* 0x0000006000027945 */ /* 0x000fe20003800000 */
[----:B-1----:R-:W-:Y:S02]  /*12eb0*/  LOP3.LUT R3, R2, 0x7f, RZ, 0xc0, !PT ;  /* 0x0000007f02037812 */ /* 0x002fe400078ec0ff */
[----:B------:R-:W-:Y:S02]  /*12ec0*/  SHF.L.U32 R2, R9, 0x1f, RZ ;  /* 0x0000001f09027819 */ /* 0x000fe400000006ff */
[----:B------:R-:W-:Y:S02]  /*12ed0*/  ISETP.NE.AND P1, PT, R3, RZ, PT ;  /* 0x000000ff0300720c */ /* 0x000fe40003f25270 */
[----:B------:R-:W1:Y:S02]  /*12ee0*/  SYNCS.PHASECHK.TRANS64.TRYWAIT P0, [UR38+0x38840], R2 ;  /* 0x03884002ff0075a7 */ /* 0x000e640008000166 */
[----:B-1----:R-:W-:Y:S09]  /*12ef0*/  @!P0 BRA `(.L_x_2242) ;  /* 0x0000002c00748947 */ /* 0x002ff20003800000 */
.L_x_2322:
[----:B------:R-:W-:Y:S05]  /*12f00*/  BSYNC B2 ;  /* 0x0000000000027941 */ /* 0x000fea0003800000 */
.L_x_2241:
[----:B------:R-:W-:Y:S04]  /*12f10*/  BSSY B2, `(.L_x_2243) ;  /* 0x0000007000027945 */ /* 0x000fe80003800000 */
[----:B------:R-:W-:Y:S05]  /*12f20*/  @P1 BRA `(.L_x_2244) ;  /* 0x0000000000141947 */ /* 0x000fea0003800000 */
[----:B------:R-:W-:Y:S01]  /*12f30*/  ISETP.NE.AND P0, PT, R10, RZ, PT ;  /* 0x000000ff0a00720c */ /* 0x000fe20003f05270 */
[----:B-1----:R-:W-:-:S04]  /*12f40*/  IMAD.MOV.U32 R2, RZ, RZ, 0xa000 ;  /* 0x0000a000ff027424 */ /* 0x002fc800078e00ff */
[----:B------:R2:W-:Y:S08]  /*12f50*/  SYNCS.ARRIVE.TRANS64 RZ, [UR38+0x38830], R2 ;  /* 0x03883002ffff79a7 */ /* 0x0005f00008000026 */
[----:B--2---:R-:W-:Y:S05]  /*12f60*/  @!P0 BRA `(.L_x_2244) ;  /* 0x0000000000048947 */ /* 0x004fea0003800000 */
[----:B------:R-:W-:Y:S01]  /*12f70*/  BPT.TRAP 0x1 ;  /* 0x000000040000795c */ /* 0x000fe20000300000 */
.L_x_2244:
[----:B------:R-:W-:Y:S05]  /*12f80*/  BSYNC B2 ;  /* 0x0000000000027941 */ /* 0x000fea0003800000 */
.L_x_2243:
        /* <DEDUP_REMOVED lines=11> */
.L_x_2245:
        /* <DEDUP_REMOVED lines=14> */
.L_x_2246:
        /* <DEDUP_REMOVED lines=14> */
.L_x_2247:
        /* <DEDUP_REMOVED lines=14> */
.L_x_2248:
        /* <DEDUP_REMOVED lines=12> */
.L_x_2323:
[----:B------:R-:W-:Y:S05]  /*133a0*/  BSYNC B2 ;  /* 0x0000000000027941 */ /* 0x000fea0003800000 */
.L_x_2249:
        /* <DEDUP_REMOVED lines=9> */
.L_x_2252:
[----:B------:R-:W-:Y:S05]  /*13440*/  BSYNC B2 ;  /* 0x0000000000027941 */ /* 0x000fea0003800000 */
.L_x_2251:
        /* <DEDUP_REMOVED lines=10> */
.L_x_2253:
        /* <DEDUP_REMOVED lines=13> */
.L_x_2254:
        /* <DEDUP_REMOVED lines=13> */
.L_x_2255:
        /* <DEDUP_REMOVED lines=13> */
.L_x_2256:
        /* <DEDUP_REMOVED lines=10> */
.L_x_2239:
[----:B------:R-:W-:Y:S05]  /*13800*/  BSYNC B1 ;  /* 0x0000000000017941 */ /* 0x000fea0003800000 */
.L_x_2238:
[----:B------:R-:W-:Y:S02]  /*13810*/  VIADD R0, R0, 0xfffffffe ;  /* 0xfffffffe00007836 */ /* 0x000fe40000000000 */
[----:B------:R-:W-:Y:S01]  /*13820*/  IMAD.MOV.U32 R7, RZ, RZ, R9 ;  /* 0x000000ffff077224 */ /* 0x000fe200078e0009 */
[----:B------:R-:W-:Y:S06]  /*13830*/  @P2 BRA `(.L_x_2257) ;  /* 0xffffffe8004c2947 */ /* 0x000fec000383ffff */
[----:B------:R-:W-:Y:S05]  /*13840*/  BSYNC B0 ;  /* 0x0000000000007941 */ /* 0x000fea0003800000 */
.L_x_2218:
        /* <DEDUP_REMOVED lines=30> */
.L_x_2259:
[----:B------:R-:W1:Y:S01]  /*13a30*/  S2R R2, SR_TID.X ;  /* 0x0000000000027919 */ /* 0x000e620000002100 */
[----:B------:R-:W-:Y:S01]  /*13a40*/  BSSY B1, `(.L_x_2260) ;  /* 0x0000006000017945 */ /* 0x000fe20003800000 */
[----:B-1----:R-:W-:Y:S02]  /*13a50*/  LOP3.LUT R3, R2, 0x7f, RZ, 0xc0, !PT ;  /* 0x0000007f02037812 */ /* 0x002fe400078ec0ff */
[----:B------:R-:W-:Y:S02]  /*13a60*/  SHF.L.U32 R2, R9, 0x1f, RZ ;  /* 0x0000001f09027819 */ /* 0x000fe400000006ff */
[----:B------:R-:W-:Y:S02]  /*13a70*/  ISETP.NE.AND P1, PT, R3, RZ, PT ;  /* 0x000000ff0300720c */ /* 0x000fe40003f25270 */
[----:B------:R-:W1:Y:S02]  /*13a80*/  SYNCS.PHASECHK.TRANS64.TRYWAIT P0, [UR38+0x38848], R2 ;  /* 0x03884802ff0075a7 */ /* 0x000e640008000166 */
[----:B-1----:R-:W-:Y:S09]  /*13a90*/  @!P0 BRA `(.L_x_2261) ;  /* 0x0000002000bc8947 */ /* 0x002ff20003800000 */
.L_x_2324:
[----:B------:R-:W-:Y:S05]  /*13aa0*/  BSYNC B1 ;  /* 0x0000000000017941 */ /* 0x000fea0003800000 */
.L_x_2260:
[----:B------:R-:W-:Y:S04]  /*13ab0*/  BSSY B1, `(.L_x_2262) ;  /* 0x0000007000017945 */ /* 0x000fe80003800000 */
[----:B------:R-:W-:Y:S05]  /*13ac0*/  @P1 BRA `(.L_x_2263) ;  /* 0x0000000000141947 */ /* 0x000fea0003800000 */
[----:B------:R-:W-:Y:S01]  /*13ad0*/  ISETP.NE.AND P0, PT, R10, RZ, PT ;  /* 0x000000ff0a00720c */ /* 0x000fe20003f05270 */
[----:B-1----:R-:W-:-:S04]  /*13ae0*/  IMAD.MOV.U32 R3, RZ, RZ, 0xa000 ;  /* 0x0000a000ff037424 */ /* 0x002fc800078e00ff */
[----:B------:R2:W-:Y:S08]  /*13af0*/  SYNCS.ARRIVE.TRANS64 RZ, [UR38+0x38838], R3 ;  /* 0x03883803ffff79a7 */ /* 0x0005f00008000026 */
[----:B--2---:R-:W-:Y:S05]  /*13b00*/  @!P0 BRA `(.L_x_2263) ;  /* 0x0000000000048947 */ /* 0x004fea0003800000 */
[----:B------:R-:W-:Y:S01]  /*13b10*/  BPT.TRAP 0x1 ;  /* 0x000000040000795c */ /* 0x000fe20000300000 */
.L_x_2263:
[----:B------:R-:W-:Y:S05]  /*13b20*/  BSYNC B1 ;  /* 0x0000000000017941 */ /* 0x000fea0003800000 */
.L_x_2262:
[----:B0-----:R-:W-:Y:S01]  /*13b30*/  IMAD.MOV.U32 R5, RZ, RZ, RZ ;  /* 0x000000ffff057224 */ /* 0x001fe200078e00ff */
        /* <DEDUP_REMOVED lines=10> */
.L_x_2264:
        /* <DEDUP_REMOVED lines=8> */
[----:B------:R-:W-:Y:S01]  /*13c60*/  MOV R6, 0x40 ;  /* 0x0000004000067802 */ /* 0x000fe20000000f00 */
[----:B------:R-:W-:Y:S01]  /*13c70*/  UIADD3 UR8, UR38, 0x30c00, URZ ;  /* 0x00030c0026087890 */ /* 0x000fe2000fffe03f */
[----:B------:R-:W-:Y:S01]  /*13c80*/  PLOP3.LUT P0, PT, PT, PT, PT, 0x80, 0x0 ;  /* 0x000000000000781c */ /* 0x000fe20003f0f070 */
[----:B------:R-:W-:Y:S01]  /*13c90*/  UMOV UR6, 0x0 ;  /* 0x0000000000067882 */ /* 0x000fe20000000000 */
[----:B------:R-:W-:Y:S01]  /*13ca0*/  R2UR UR10, R6 ;  /* 0x00000000060a72ca */ /* 0x000fe200000e0000 */
[----:B------:R-:W-:-:S14]  /*13cb0*/  UMOV UR7, 0x14f00000 ;  /* 0x14f0000000077882 */ /* 0x000fdc0000000000 */
.L_x_2265:
        /* <DEDUP_REMOVED lines=14> */
.L_x_2266:
        /* <DEDUP_REMOVED lines=14> */
.L_x_2267:
        /* <DEDUP_REMOVED lines=11> */
.L_x_2325:
[----:B------:R-:W-:Y:S05]  /*13f30*/  BSYNC B1 ;  /* 0x0000000000017941 */ /* 0x000fea0003800000 */
.L_x_2268:
        /* <DEDUP_REMOVED lines=9> */
.L_x_2271:
[----:B------:R-:W-:Y:S05]  /*13fd0*/  BSYNC B1 ;  /* 0x0000000000017941 */ /* 0x000fea0003800000 */
.L_x_2270:
        /* <DEDUP_REMOVED lines=10> */
.L_x_2272:
        /* <DEDUP_REMOVED lines=13> */
.L_x_2273:
        /* <DEDUP_REMOVED lines=13> */
.L_x_2274:
        /* <DEDUP_REMOVED lines=13> */
.L_x_2275:
        /* <DEDUP_REMOVED lines=10> */
.L_x_2258:
[----:B------:R-:W-:Y:S05]  /*14390*/  BSYNC B0 ;  /* 0x0000000000007941 */ /* 0x000fea0003800000 */
.L_x_2217:
        /* <DEDUP_REMOVED lines=12> */
.L_x_2326:
[----:B------:R-:W-:Y:S05]  /*14460*/  BSYNC B1 ;  /* 0x0000000000017941 */ /* 0x000fea0003800000 */
.L_x_2278:
        /* <DEDUP_REMOVED lines=8> */
.L_x_2281:
[----:B------:R-:W-:Y:S05]  /*144f0*/  BSYNC B1 ;  /* 0x0000000000017941 */ /* 0x000fea0003800000 */
.L_x_2280:
        /* <DEDUP_REMOVED lines=13> */
.L_x_2282:
        /* <DEDUP_REMOVED lines=13> */
.L_x_2283:
        /* <DEDUP_REMOVED lines=13> */
.L_x_2284:
        /* <DEDUP_REMOVED lines=13> */
.L_x_2285:
        /* <DEDUP_REMOVED lines=8> */
.L_x_2277:
[----:B------:R-:W-:Y:S05]  /*148c0*/  BSYNC B0 ;  /* 0x0000000000007941 */ /* 0x000fea0003800000 */
.L_x_2276:
[----:B0-----:R-:W-:Y:S02]  /*148d0*/  VIADD R0, R8, 0x1 ;  /* 0x0000000108007836 */ /* 0x001fe40000000000 */
[----:B-1----:R-:W-:-:S03]  /*148e0*/  IMAD.MOV.U32 R3, RZ, RZ, RZ ;  /* 0x000000ffff037224 */ /* 0x002fc600078e00ff */
[----:B------:R-:W-:-:S04]  /*148f0*/  ISETP.NE.AND P0, PT, R0, 0x2, PT ;  /* 0x000000020000780c */ /* 0x000fc80003f05270 */
[----:B------:R-:W-:Y:S02]  /*14900*/  SEL R2, RZ, 0x1, P0 ;  /* 0x00000001ff027807 */ /* 0x000fe40000000000 */
[----:B------:R-:W-:Y:S02]  /*14910*/  SEL R0, R0, RZ, P0 ;  /* 0x000000ff00007207 */ /* 0x000fe40000000000 */
[----:B------:R-:W-:-:S07]  /*14920*/  LOP3.LUT R9, R9, R2, RZ, 0x3c, !PT ;  /* 0x0000000209097212 */ /* 0x000fce00078e3cff */
.L_x_2201:
[----:B------:R-:W0:Y:S01]  /*14930*/  S2R R5, SR_CgaCtaId ;  /* 0x0000000000057919 */ /* 0x000e220000008800 */
[----:B------:R-:W-:Y:S02]  /*14940*/  MOV R2, 0x400 ;  /* 0x0000040000027802 */ /* 0x000fe40000000f00 */
[----:B------:R-:W-:Y:S02]  /*14950*/  SHF.L.U32 R3, R3, 0x1f, RZ ;  /* 0x0000001f03037819 */ /* 0x000fe400000006ff */
[----:B0-----:R-:W-:-:S04]  /*14960*/  LEA R2, R5, R2, 0x18 ;  /* 0x0000000205027211 */ /* 0x001fc800078ec0ff */
[----:B------:R-:W0:Y:S02]  /*14970*/  SYNCS.PHASECHK.TRANS64.TRYWAIT P0, [R2+URZ+0x38820], R3 ;  /* 0x03882003020075a7 */ /* 0x000e24000800017f */
[----:B0-----:R-:W-:Y:S05]  /*14980*/  @!P0 BRA `(.L_x_2286) ;  /* 0x0000001400448947 */ /* 0x001fea0003800000 */
.L_x_2327:
[----:B------:R-:W-:-:S03]  /*14990*/  UMOV UR4, 0xffffffff ;  /* 0xffffffff00047882 */ /* 0x000fc60000000000 */
[----:B------:R-:W-:Y:S05]  /*149a0*/  BRA.DIV UR4, `(.L_x_2287) ;  /* 0x0000001604507947 */ /* 0x000fea000b800000 */
[----:B0-----:R-:W0:Y:S02]  /*149b0*/  S2R R3, SR_TID.X ;  /* 0x0000000000037919 */ /* 0x001e240000002100 */
[----:B0-----:R-:W-:-:S04]  /*149c0*/  SHF.R.U32.HI R3, RZ, 0x5, R3 ;  /* 0x00000005ff037819 */ /* 0x001fc80000011603 */
[----:B------:R-:W-:-:S05]  /*149d0*/  LOP3.LUT R3, R3, 0x3, RZ, 0xc0, !PT ;  /* 0x0000000303037812 */ /* 0x000fca00078ec0ff */
[----:B------:R0:W1:Y:S02]  /*149e0*/  SHFL.IDX PT, R14, R3, RZ, 0x1f ;  /* 0x00001fff030e7589 */ /* 0x00006400000e0000 */
.L_x_2330:
[----:B-1----:R-:W-:-:S13]  /*149f0*/  ISETP.NE.AND P0, PT, R14, RZ, PT ;  /* 0x000000ff0e00720c */ /* 0x002fda0003f05270 */
[----:B------:R-:W-:Y:S05]  /*14a00*/  @P0 BRA `(.L_x_2163) ;  /* 0x0000000000880947 */ /* 0x000fea0003800000 */
[----:B------:R-:W-:-:S03]  /*14a10*/  UMOV UR4, 0xffffffff ;  /* 0xffffffff00047882 */ /* 0x000fc60000000000 */
[----:B------:R-:W-:Y:S05]  /*14a20*/  BRA.DIV UR4, `(.L_x_2288) ;  /* 0x0000001604647947 */ /* 0x000fea000b800000 */
[----:B------:R-:W-:-:S13]  /*14a30*/  ELECT P6, URZ, PT ;  /* 0x00000000003f782f */ /* 0x000fda00038c0000 */
.L_x_2333:
[----:B------:R-:W-:Y:S05]  /*14a40*/  @!P6 BRA `(.L_x_2163) ;  /* 0x000000000078e947 */ /* 0x000fea0003800000 */
[----:B0-----:R-:W2:Y:S02]  /*14a50*/  LDL.LU R3, [R1+0x14] ;  /* 0x0000140001037983 */ /* 0x001ea40000300800 */
[----:B--2---:R-:W-:-:S04]  /*14a60*/  LOP3.LUT R3, R3, 0x2, RZ, 0xfc, !PT ;  /* 0x0000000203037812 */ /* 0x004fc800078efcff */
[----:B------:R-:W-:-:S13]  /*14a70*/  ISETP.NE.AND P2, PT, R3, 0x3, PT ;  /* 0x000000030300780c */ /* 0x000fda0003f45270 */
[----:B------:R-:W-:Y:S05]  /*14a80*/  @!P2 BRA `(.L_x_2289) ;  /* 0x000000000004a947 */ /* 0x000fea0003800000 */
[----:B------:R-:W-:Y:S01]  /*14a90*/  BPT.TRAP 0x1 ;  /* 0x000000040000795c */ /* 0x000fe20000300000 */
.L_x_2289:
        /* <DEDUP_REMOVED lines=12> */
.L_x_2334:
[----:B------:R-:W1:Y:S02]  /*14b60*/  SYNCS.PHASECHK.TRANS64.TRYWAIT P0, [R3+URZ], R4 ;  /* 0x00000004030075a7 */ /* 0x000e64000800017f */
[----:B-1----:R-:W-:Y:S05]  /*14b70*/  @!P0 BRA `(.L_x_2291) ;  /* 0x0000001400448947 */ /* 0x002fea0003800000 */
.L_x_2335:
[----:B------:R-:W-:Y:S05]  /*14b80*/  @!P2 BRA `(.L_x_2292) ;  /* 0x000000000004a947 */ /* 0x000fea0003800000 */
[----:B------:R-:W-:Y:S01]  /*14b90*/  BPT.TRAP 0x1 ;  /* 0x000000040000795c */ /* 0x000fe20000300000 */
.L_x_2292:
[----:B-1----:R-:W-:-:S05]  /*14ba0*/  VIADD R3, R2, 0x38860 ;  /* 0x0003886002037836 */ /* 0x002fca0000000000 */
[----:B------:R-:W-:-:S04]  /*14bb0*/  LEA R0, R0, R3, 0x3 ;  /* 0x0000000300007211 */ /* 0x000fc800078e18ff */
[----:B------:R-:W1:Y:S02]  /*14bc0*/  SYNCS.PHASECHK.TRANS64.TRYWAIT P0, [R0+URZ], R5 ;  /* 0x00000005000075a7 */ /* 0x000e64000800017f */
[----:B-1----:R-:W-:Y:S05]  /*14bd0*/  @!P0 BRA `(.L_x_2293) ;  /* 0x0000001400408947 */ /* 0x002fea0003800000 */
.L_x_2336:
[----:B------:R-:W-:-:S07]  /*14be0*/  IMAD R3, R8, 0x8, R3 ;  /* 0x0000000808037824 */ /* 0x000fce00078e0203 */
.L_x_2294:
[----:B--2---:R2:W3:Y:S02]  /*14bf0*/  SYNCS.PHASECHK.TRANS64.TRYWAIT P0, [R3+URZ], R4 ;  /* 0x00000004030075a7 */ /* 0x0044e4000800017f */
[----:B---3--:R-:W-:Y:S05]  /*14c00*/  @!P0 NANOSLEEP.SYNCS 0x989680 ;  /* 0x009896800000895d */ /* 0x008fea0003900000 */
[----:B------:R-:W3:Y:S02]  /*14c10*/  @!P0 SYNCS.PHASECHK.TRANS64 P0, [R3+URZ], R4 ;  /* 0x00000004030085a7 */ /* 0x000ee4000800007f */
[----:B---3--:R-:W-:Y:S05]  /*14c20*/  @!P0 BRA `(.L_x_2294) ;  /* 0xfffffffc00f08947 */ /* 0x008fea000383ffff */
.L_x_2163:
[----:B------:R-:W-:Y:S05]  /*14c30*/  BSYNC B6 ;  /* 0x0000000000067941 */ /* 0x000fea0003800000 */
.L_x_2160:
[----:B------:R-:W-:Y:S05]  /*14c40*/  EXIT ;  /* 0x000000000000794d */ /* 0x000fea0003800000 */
.L_x_2167:
[----:B------:R-:W-:-:S13]  /*14c50*/  R2UR UR4, R16 ;  /* 0x00000000100472ca */ /* 0x000fda00000e0000 */
[----:B0-----:R-:W-:-:S04]  /*14c60*/  IMAD.U32 R3, RZ, RZ, UR4 ;  /* 0x00000004ff037e24 */ /* 0x001fc8000f8e00ff */
[----:B------:R0:W1:Y:S03]  /*14c70*/  SYNCS.PHASECHK.TRANS64.TRYWAIT P1, [R3+URZ+0x38800], R2 ;  /* 0x03880002030075a7 */ /* 0x000066000802017f */
[----:B-1----:R-:W-:Y:S05]  /*14c80*/  @!P1 NANOSLEEP.SYNCS 0x989680 ;  /* 0x009896800000995d */ /* 0x002fea0003900000 */
[----:B------:R-:W1:Y:S02]  /*14c90*/  @!P1 SYNCS.PHASECHK.TRANS64 P1, [R3+URZ+0x38800], R2 ;  /* 0x03880002030095a7 */ /* 0x000e64000802007f */
[----:B-1----:R-:W-:Y:S05]  /*14ca0*/  @!P1 BRA `(.L_x_2167) ;  /* 0xfffffffc00e89947 */ /* 0x002fea000383ffff */
[----:B------:R-:W-:Y:S05]  /*14cb0*/  BRA `(.L_x_2295) ;  /* 0xfffffec800387947 */ /* 0x000fea000383ffff */
.L_x_2171:
[----:B------:R-:W-:-:S13]  /*14cc0*/  R2UR UR4, R16 ;  /* 0x00000000100472ca */ /* 0x000fda00000e0000 */
[----:B0-----:R-:W-:-:S04]  /*14cd0*/  IMAD.U32 R3, RZ, RZ, UR4 ;  /* 0x00000004ff037e24 */ /* 0x001fc8000f8e00ff */
[----:B------:R0:W2:Y:S03]  /*14ce0*/  SYNCS.PHASECHK.TRANS64.TRYWAIT P2, [R3+URZ+0x38830], R2 ;  /* 0x03883002030075a7 */ /* 0x0000a6000804017f */
[----:B--2---:R-:W-:Y:S05]  /*14cf0*/  @!P2 NANOSLEEP.SYNCS 0x989680 ;  /* 0x009896800000a95d */ /* 0x004fea0003900000 */
[----:B------:R-:W2:Y:S02]  /*14d00*/  @!P2 SYNCS.PHASECHK.TRANS64 P2, [R3+URZ+0x38830], R2 ;  /* 0x038830020300a5a7 */ /* 0x000ea4000804007f */
[----:B--2---:R-:W-:Y:S05]  /*14d10*/  @!P2 BRA `(.L_x_2171) ;  /* 0xfffffffc00e8a947 */ /* 0x004fea000383ffff */
[----:B------:R-:W-:Y:S05]  /*14d20*/  BRA `(.L_x_2170) ;  /* 0xfffffec800587947 */ /* 0x000fea000383ffff */
.L_x_2176:
[----:B------:R-:W-:-:S13]  /*14d30*/  R2UR UR6, R215 ;  /* 0x00000000d70672ca */ /* 0x000fda00000e0000 */
[----:B-1----:R-:W-:-:S04]  /*14d40*/  IMAD.U32 R6, RZ, RZ, UR6 ;  /* 0x00000006ff067e24 */ /* 0x002fc8000f8e00ff */
[----:B------:R1:W2:Y:S03]  /*14d50*/  SYNCS.PHASECHK.TRANS64.TRYWAIT P3, [R6+URZ+0x38830], R3 ;  /* 0x03883003060075a7 */ /* 0x0002a6000806017f */
[----:B--2---:R-:W-:Y:S05]  /*14d60*/  @!P3 NANOSLEEP.SYNCS 0x989680 ;  /* 0x009896800000b95d */ /* 0x004fea0003900000 */
[----:B------:R-:W2:Y:S02]  /*14d70*/  @!P3 SYNCS.PHASECHK.TRANS64 P3, [R6+URZ+0x38830], R3 ;  /* 0x038830030600b5a7 */ /* 0x000ea4000806007f */
[----:B--2---:R-:W-:Y:S05]  /*14d80*/  @!P3 BRA `(.L_x_2176) ;  /* 0xfffffffc00e8b947 */ /* 0x004fea000383ffff */
[----:B------:R-:W-:Y:S05]  /*14d90*/  BRA `(.L_x_2175) ;  /* 0xffffff0000d47947 */ /* 0x000fea000383ffff */
.L_x_2180:
[----:B-1----:R-:W-:-:S04]  /*14da0*/  IMAD.U32 R3, RZ, RZ, UR7 ;  /* 0x00000007ff037e24 */ /* 0x002fc8000f8e00ff */
[----:B------:R1:W2:Y:S03]  /*14db0*/  SYNCS.PHASECHK.TRANS64.TRYWAIT P3, [R3+URZ+0x38850], R0 ;  /* 0x03885000030075a7 */ /* 0x0002a6000806017f */
[----:B--2---:R-:W-:Y:S05]  /*14dc0*/  @!P3 NANOSLEEP.SYNCS 0x989680 ;  /* 0x009896800000b95d */ /* 0x004fea0003900000 */
[----:B------:R-:W2:Y:S02]  /*14dd0*/  @!P3 SYNCS.PHASECHK.TRANS64 P3, [R3+URZ+0x38850], R0 ;  /* 0x038850000300b5a7 */ /* 0x000ea4000806007f */
[----:B--2---:R-:W-:Y:S05]  /*14de0*/  @!P3 BRA `(.L_x_2180) ;  /* 0xfffffffc00ecb947 */ /* 0x004fea000383ffff */
[----:B------:R-:W-:Y:S05]  /*14df0*/  BRA `(.L_x_2179) ;  /* 0xffffff2c00087947 */ /* 0x000fea000383ffff */
.L_x_2186:
[----:B-1----:R-:W-:-:S04]  /*14e00*/  IMAD.U32 R6, RZ, RZ, UR60 ;  /* 0x0000003cff067e24 */ /* 0x002fc8000f8e00ff */
[----:B------:R1:W2:Y:S03]  /*14e10*/  SYNCS.PHASECHK.TRANS64.TRYWAIT P2, [R6+URZ+0x38830], R3 ;  /* 0x03883003060075a7 */ /* 0x0002a6000804017f */
[----:B--2---:R-:W-:Y:S05]  /*14e20*/  @!P2 NANOSLEEP.SYNCS 0x989680 ;  /* 0x009896800000a95d */ /* 0x004fea0003900000 */
[----:B------:R-:W2:Y:S02]  /*14e30*/  @!P2 SYNCS.PHASECHK.TRANS64 P2, [R6+URZ+0x38830], R3 ;  /* 0x038830030600a5a7 */ /* 0x000ea4000804007f */
[----:B--2---:R-:W-:Y:S05]  /*14e40*/  @!P2 BRA `(.L_x_2186) ;  /* 0xfffffffc00eca947 */ /* 0x004fea000383ffff */
[----:B------:R-:W-:Y:S05]  /*14e50*/  BRA `(.L_x_2185) ;  /* 0xffffff4000bc7947 */ /* 0x000fea000383ffff */
.L_x_2190:
[----:B-1----:R-:W-:-:S04]  /*14e60*/  IMAD.U32 R3, RZ, RZ, UR11 ;  /* 0x0000000bff037e24 */ /* 0x002fc8000f8e00ff */
[----:B------:R1:W2:Y:S03]  /*14e70*/  SYNCS.PHASECHK.TRANS64.TRYWAIT P2, [R3+URZ+0x38850], R0 ;  /* 0x03885000030075a7 */ /* 0x0002a6000804017f */
[----:B--2---:R-:W-:Y:S05]  /*14e80*/  @!P2 NANOSLEEP.SYNCS 0x989680 ;  /* 0x009896800000a95d */ /* 0x004fea0003900000 */
[----:B------:R-:W2:Y:S02]  /*14e90*/  @!P2 SYNCS.PHASECHK.TRANS64 P2, [R3+URZ+0x38850], R0 ;  /* 0x038850000300a5a7 */ /* 0x000ea4000804007f */
[----:B--2---:R-:W-:Y:S05]  /*14ea0*/  @!P2 BRA `(.L_x_2190) ;  /* 0xfffffffc00eca947 */ /* 0x004fea000383ffff */
[----:B------:R-:W-:Y:S05]  /*14eb0*/  BRA `(.L_x_2189) ;  /* 0xffffff6800f47947 */ /* 0x000fea000383ffff */
.L_x_2195:
[----:B-1----:R-:W-:-:S04]  /*14ec0*/  IMAD.U32 R5, RZ, RZ, UR5 ;  /* 0x00000005ff057e24 */ /* 0x002fc8000f8e00ff */
[----:B------:R1:W2:Y:S03]  /*14ed0*/  SYNCS.PHASECHK.TRANS64.TRYWAIT P0, [R5+URZ+0x38850], R8 ;  /* 0x03885008050075a7 */ /* 0x0002a6000800017f */
[----:B--2---:R-:W-:Y:S05]  /*14ee0*/  @!P0 NANOSLEEP.SYNCS 0x989680 ;  /* 0x009896800000895d */ /* 0x004fea0003900000 */
[----:B------:R-:W2:Y:S02]  /*14ef0*/  @!P0 SYNCS.PHASECHK.TRANS64 P0, [R5+URZ+0x38850], R8 ;  /* 0x03885008050085a7 */ /* 0x000ea4000800007f */
[----:B--2---:R-:W-:Y:S05]  /*14f00*/  @!P0 BRA `(.L_x_2195) ;  /* 0xfffffffc00ec8947 */ /* 0x004fea000383ffff */
[----:B------:R-:W-:Y:S05]  /*14f10*/  BRA `(.L_x_2194) ;  /* 0xffffff8000e07947 */ /* 0x000fea000383ffff */
.L_x_2206:
[----:B------:R-:W-:Y:S02]  /*14f20*/  IMAD.MOV.U32 R13, RZ, RZ, R0 ;  /* 0x000000ffff0d7224 */ /* 0x000fe400078e0000 */
[----:B------:R-:W-:Y:S02]  /*14f30*/  IMAD.MOV.U32 R12, RZ, RZ, RZ ;  /* 0x000000ffff0c7224 */ /* 0x000fe400078e00ff */
[----:B------:R-:W-:Y:S02]  /*14f40*/  IMAD.MOV.U32 R11, RZ, RZ, 0x1f ;  /* 0x0000001fff0b7424 */ /* 0x000fe400078e00ff */
[----:B------:R-:W-:-:S07]  /*14f50*/  IMAD.MOV.U32 R15, RZ, RZ, -0x1 ;  /* 0xffffffffff0f7424 */ /* 0x000fce00078e00ff */
[----:B------:R-:W-:Y:S05]  /*14f60*/  WARPSYNC.COLLECTIVE R15, `(.L_x_2296) ;  /* 0x000000000f087348 */ /* 0x000fea0003c00000 */
[----:B------:R0:W1:Y:S02]  /*14f70*/  SHFL.IDX P6, R14, R13, R12, R11 ;  /* 0x0000000c0d0e7389 */ /* 0x00006400000c000b */
[----:B01----:R-:W-:Y:S01]  /*14f80*/  ENDCOLLECTIVE ;  /* 0x000000000000791b */ /* 0x003fe20003800000 */
.L_x_2296:
[----:B------:R-:W-:Y:S05]  /*14f90*/  BRA `(.L_x_2297) ;  /* 0xffffffbc00d07947 */ /* 0x000fea000383ffff */
.L_x_2208:
[----:B------:R-:W-:Y:S01]  /*14fa0*/  BSSY B0, `(.L_x_2298) ;  /* 0x0000006000007945 */ /* 0x000fe20003800000 */
[----:B------:R-:W-:-:S07]  /*14fb0*/  IMAD.MOV.U32 R15, RZ, RZ, -0x1 ;  /* 0xffffffffff0f7424 */ /* 0x000fce00078e00ff */
[----:B0-----:R-:W-:Y:S05]  /*14fc0*/  WARPSYNC.COLLECTIVE R15, `(.L_x_2299) ;  /* 0x000000000f0c7348 */ /* 0x001fea0003c00000 */
[----:B------:R-:W-:Y:S02]  /*14fd0*/  ELECT P6, UR62, PT ;  /* 0x00000000003e782f */ /* 0x000fe400038c0000 */
[----:B------:R-:W-:Y:S01]  /*14fe0*/  MOV R14, UR62 ;  /* 0x0000003e000e7c02 */ /* 0x000fe20008000f00 */
[----:B0-----:R-:W-:Y:S10]  /*14ff0*/  ENDCOLLECTIVE ;  /* 0x000000000000791b */ /* 0x001ff40003800000 */
.L_x_2299:
[----:B------:R-:W-:Y:S05]  /*15000*/  BSYNC B0 ;  /* 0x0000000000007941 */ /* 0x000fea0003800000 */
.L_x_2298:
[----:B------:R-:W-:Y:S05]  /*15010*/  BRA `(.L_x_2300) ;  /* 0xffffffbc00d07947 */ /* 0x000fea000383ffff */
.L_x_2210:
[----:B0-----:R-:W-:-:S04]  /*15020*/  IMAD.U32 R3, RZ, RZ, UR38 ;  /* 0x00000026ff037e24 */ /* 0x001fc8000f8e00ff */
[----:B------:R0:W1:Y:S03]  /*15030*/  SYNCS.PHASECHK.TRANS64.TRYWAIT P0, [R3+URZ+0x38840], R0 ;  /* 0x03884000030075a7 */ /* 0x000066000800017f */
[----:B-1----:R-:W-:Y:S05]  /*15040*/  @!P0 NANOSLEEP.SYNCS 0x989680 ;  /* 0x009896800000895d */ /* 0x002fea0003900000 */
[----:B------:R-:W1:Y:S02]  /*15050*/  @!P0 SYNCS.PHASECHK.TRANS64 P0, [R3+URZ+0x38840], R0 ;  /* 0x03884000030085a7 */ /* 0x000e64000800007f */
[----:B-1----:R-:W-:Y:S05]  /*15060*/  @!P0 BRA `(.L_x_2210) ;  /* 0xfffffffc00ec8947 */ /* 0x002fea000383ffff */
[----:B------:R-:W-:Y:S05]  /*15070*/  BRA `(.L_x_2301) ;  /* 0xffffffc0002c7947 */ /* 0x000fea000383ffff */
.L_x_2213:
        /* <DEDUP_REMOVED lines=9> */
.L_x_2302:
[----:B------:R-:W-:Y:S02]  /*15110*/  IMAD.MOV.U32 R13, RZ, RZ, R7 ;  /* 0x000000ffff0d7224 */ /* 0x000fe400078e0007 */
[----:B------:R-:W-:-:S07]  /*15120*/  IMAD.MOV.U32 R2, RZ, RZ, R14 ;  /* 0x000000ffff027224 */ /* 0x000fce00078e000e */
[----:B------:R-:W-:Y:S05]  /*15130*/  WARPSYNC.COLLECTIVE R15, `(.L_x_2303) ;  /* 0x000000000f087348 */ /* 0x000fea0003c00000 */
[----:B------:R0:W1:Y:S02]  /*15140*/  SHFL.IDX P6, R14, R13, R12, R11 ;  /* 0x0000000c0d0e7389 */ /* 0x00006400000c000b */
[----:B01----:R-:W-:Y:S01]  /*15150*/  ENDCOLLECTIVE ;  /* 0x000000000000791b */ /* 0x003fe20003800000 */
.L_x_2303:
[----:B------:R-:W-:Y:S01]  /*15160*/  ULDC UR4, c[0x0][0x288] ;  /* 0x0000a20000047ab9 */ /* 0x000fe20000000800 */
[----:B------:R-:W-:Y:S01]  /*15170*/  ULDC.64 UR6, c[0x0][0x208] ;  /* 0x0000820000067ab9 */ /* 0x000fe20000000a00 */
[----:B------:R-:W-:-:S05]  /*15180*/  IMAD R0, R20, UR4, RZ ;  /* 0x0000000414007c24 */ /* 0x000fca000f8e02ff */
[----:B------:R-:W-:Y:S01]  /*15190*/  ISETP.GE.AND P3, PT, R8, R0, PT ;  /* 0x000000000800720c */ /* 0x000fe20003f66270 */
[----:B------:R-:W-:Y:S02]  /*151a0*/  IMAD.MOV.U32 R13, RZ, RZ, R6 ;  /* 0x000000ffff0d7224 */ /* 0x000fe400078e0006 */
[----:B------:R-:W-:-:S10]  /*151b0*/  IMAD.MOV.U32 R12, RZ, RZ, 0x1 ;  /* 0x00000001ff0c7424 */ /* 0x000fd400078e00ff */
[----:B------:R-:W-:Y:S01]  /*151c0*/  @!P3 LEA R21, R9, UR38, 0x1 ;  /* 0x000000260915bc11 */ /* 0x000fe2000f8e08ff */
[----:B------:R-:W-:-:S05]  /*151d0*/  IMAD.MOV.U32 R3, RZ, RZ, R14 ;  /* 0x000000ffff037224 */ /* 0x000fca00078e000e */
        /* <DEDUP_REMOVED lines=15> */
.L_x_2304:
[----:B------:R-:W-:Y:S01]  /*152d0*/  VIADD R3, R8, 0x20 ;  /* 0x0000002008037836 */ /* 0x000fe20000000000 */
[----:B------:R-:W-:Y:S01]  /*152e0*/  @!P3 LEA R20, R9, UR38, 0x1 ;  /* 0x000000260914bc11 */ /* 0x000fe2000f8e08ff */
[----:B------:R-:W-:Y:S02]  /*152f0*/  IMAD.MOV.U32 R13, RZ, RZ, R7 ;  /* 0x000000ffff0d7224 */ /* 0x000fe400078e0007 */
[----:B------:R-:W-:-:S07]  /*15300*/  IMAD.MOV.U32 R5, RZ, RZ, R14 ;  /* 0x000000ffff057224 */ /* 0x000fce00078e000e */
[----:B------:R-:W-:Y:S05]  /*15310*/  WARPSYNC.COLLECTIVE R15, `(.L_x_2305) ;  /* 0x000000000f087348 */ /* 0x000fea0003c00000 */
[----:B------:R0:W1:Y:S02]  /*15320*/  SHFL.IDX P6, R14, R13, R12, R11 ;  /* 0x0000000c0d0e7389 */ /* 0x00006400000c000b */
[----:B01----:R-:W-:Y:S01]  /*15330*/  ENDCOLLECTIVE ;  /* 0x000000000000791b */ /* 0x003fe20003800000 */
.L_x_2305:
[----:B------:R-:W-:Y:S01]  /*15340*/  ULDC.64 UR4, c[0x0][0x208] ;  /* 0x0000820000047ab9 */ /* 0x000fe20000000a00 */
[----:B------:R-:W-:Y:S01]  /*15350*/  IMAD.MOV.U32 R13, RZ, RZ, R6 ;  /* 0x000000ffff0d7224 */ /* 0x000fe200078e0006 */
[----:B------:R-:W-:Y:S01]  /*15360*/  MOV R12, 0x2 ;  /* 0x00000002000c7802 */ /* 0x000fe20000000f00 */
        /* <DEDUP_REMOVED lines=13> */
.L_x_2306:
[----:B------:R-:W-:Y:S01]  /*15440*/  VIADD R5, R8, 0x30 ;  /* 0x0000003008057836 */ /* 0x000fe20000000000 */
[----:B------:R-:W-:Y:S01]  /*15450*/  @!P3 LEA R21, R9, UR38, 0x1 ;  /* 0x000000260915bc11 */ /* 0x000fe2000f8e08ff */
[----:B------:R-:W-:Y:S02]  /*15460*/  IMAD.MOV.U32 R13, RZ, RZ, R7 ;  /* 0x000000ffff0d7224 */ /* 0x000fe400078e0007 */
[----:B------:R-:W-:-:S07]  /*15470*/  IMAD.MOV.U32 R3, RZ, RZ, R14 ;  /* 0x000000ffff037224 */ /* 0x000fce00078e000e */
[----:B------:R-:W-:Y:S05]  /*15480*/  WARPSYNC.COLLECTIVE R15, `(.L_x_2307) ;  /* 0x000000000f087348 */ /* 0x000fea0003c00000 */
[----:B------:R0:W1:Y:S02]  /*15490*/  SHFL.IDX P6, R14, R13, R12, R11 ;  /* 0x0000000c0d0e7389 */ /* 0x00006400000c000b */
[----:B01----:R-:W-:Y:S01]  /*154a0*/  ENDCOLLECTIVE ;  /* 0x000000000000791b */ /* 0x003fe20003800000 */
.L_x_2307:
        /* <DEDUP_REMOVED lines=16> */
.L_x_2308:
[----:B------:R-:W-:Y:S01]  /*155b0*/  VIADD R3, R8, 0x40 ;  /* 0x0000004008037836 */ /* 0x000fe20000000000 */
[----:B------:R-:W-:Y:S01]  /*155c0*/  @!P3 LEA R20, R9, UR38, 0x1 ;  /* 0x000000260914bc11 */ /* 0x000fe2000f8e08ff */
[----:B------:R-:W-:Y:S02]  /*155d0*/  IMAD.MOV.U32 R13, RZ, RZ, R7 ;  /* 0x000000ffff0d7224 */ /* 0x000fe400078e0007 */
[----:B------:R-:W-:-:S07]  /*155e0*/  IMAD.MOV.U32 R5, RZ, RZ, R14 ;  /* 0x000000ffff057224 */ /* 0x000fce00078e000e */
[----:B------:R-:W-:Y:S05]  /*155f0*/  WARPSYNC.COLLECTIVE R15, `(.L_x_2309) ;  /* 0x000000000f087348 */ /* 0x000fea0003c00000 */
[----:B------:R0:W1:Y:S02]  /*15600*/  SHFL.IDX P6, R14, R13, R12, R11 ;  /* 0x0000000c0d0e7389 */ /* 0x00006400000c000b */
[----:B01----:R-:W-:Y:S01]  /*15610*/  ENDCOLLECTIVE ;  /* 0x000000000000791b */ /* 0x003fe20003800000 */
.L_x_2309:
        /* <DEDUP_REMOVED lines=16> */
.L_x_2310:
[----:B------:R-:W-:Y:S01]  /*15720*/  VIADD R5, R8, 0x50 ;  /* 0x0000005008057836 */ /* 0x000fe20000000000 */
[----:B------:R-:W-:Y:S01]  /*15730*/  @!P3 LEA R21, R9, UR38, 0x1 ;  /* 0x000000260915bc11 */ /* 0x000fe2000f8e08ff */
[----:B------:R-:W-:Y:S02]  /*15740*/  IMAD.MOV.U32 R13, RZ, RZ, R7 ;  /* 0x000000ffff0d7224 */ /* 0x000fe400078e0007 */
[----:B------:R-:W-:-:S07]  /*15750*/  IMAD.MOV.U32 R3, RZ, RZ, R14 ;  /* 0x000000ffff037224 */ /* 0x000fce00078e000e */
[----:B------:R-:W-:Y:S05]  /*15760*/  WARPSYNC.COLLECTIVE R15, `(.L_x_2311) ;  /* 0x000000000f087348 */ /* 0x000fea0003c00000 */
[----:B------:R0:W1:Y:S02]  /*15770*/  SHFL.IDX P6, R14, R13, R12, R11 ;  /* 0x0000000c0d0e7389 */ /* 0x00006400000c000b */
[----:B01----:R-:W-:Y:S01]  /*15780*/  ENDCOLLECTIVE ;  /* 0x000000000000791b */ /* 0x003fe20003800000 */
.L_x_2311:
        /* <DEDUP_REMOVED lines=16> */
.L_x_2312:
[----:B------:R-:W-:Y:S01]  /*15890*/  VIADD R3, R8, 0x60 ;  /* 0x0000006008037836 */ /* 0x000fe20000000000 */
[----:B------:R-:W-:Y:S01]  /*158a0*/  @!P3 LEA R20, R9, UR38, 0x1 ;  /* 0x000000260914bc11 */ /* 0x000fe2000f8e08ff */
[----:B------:R-:W-:Y:S02]  /*158b0*/  IMAD.MOV.U32 R13, RZ, RZ, R7 ;  /* 0x000000ffff0d7224 */ /* 0x000fe400078e0007 */
[----:B------:R-:W-:-:S07]  /*158c0*/  IMAD.MOV.U32 R5, RZ, RZ, R14 ;  /* 0x000000ffff057224 */ /* 0x000fce00078e000e */
[----:B------:R-:W-:Y:S05]  /*158d0*/  WARPSYNC.COLLECTIVE R15, `(.L_x_2313) ;  /* 0x000000000f087348 */ /* 0x000fea0003c00000 */
[----:B------:R0:W1:Y:S02]  /*158e0*/  SHFL.IDX P6, R14, R13, R12, R11 ;  /* 0x0000000c0d0e7389 */ /* 0x00006400000c000b */
[----:B01----:R-:W-:Y:S01]  /*158f0*/  ENDCOLLECTIVE ;  /* 0x000000000000791b */ /* 0x003fe20003800000 */
.L_x_2313:
        /* <DEDUP_REMOVED lines=16> */
.L_x_2314:
[----:B------:R-:W-:Y:S01]  /*15a00*/  @!P3 LEA R21, R9, UR38, 0x1 ;  /* 0x000000260915bc11 */ /* 0x000fe2000f8e08ff */
[----:B------:R-:W-:Y:S02]  /*15a10*/  IMAD.MOV.U32 R13, RZ, RZ, R7 ;  /* 0x000000ffff0d7224 */ /* 0x000fe400078e0007 */
[----:B------:R-:W-:-:S07]  /*15a20*/  IMAD.MOV.U32 R3, RZ, RZ, R14 ;  /* 0x000000ffff037224 */ /* 0x000fce00078e000e */
[----:B------:R-:W-:Y:S05]  /*15a30*/  WARPSYNC.COLLECTIVE R15, `(.L_x_2315) ;  /* 0x000000000f087348 */ /* 0x000fea0003c00000 */
[----:B------:R0:W1:Y:S02]  /*15a40*/  SHFL.IDX P6, R14, R13, R12, R11 ;  /* 0x0000000c0d0e7389 */ /* 0x00006400000c000b */
[----:B01----:R-:W-:Y:S01]  /*15a50*/  ENDCOLLECTIVE ;  /* 0x000000000000791b */ /* 0x003fe20003800000 */
.L_x_2315:
        /* <DEDUP_REMOVED lines=15> */
.L_x_2316:
[----:B------:R-:W-:Y:S01]  /*15b50*/  IMAD.MOV.U32 R13, RZ, RZ, R7 ;  /* 0x000000ffff0d7224 */ /* 0x000fe200078e0007 */
[----:B------:R-:W-:-:S07]  /*15b60*/  MOV R4, R14 ;  /* 0x0000000e00047202 */ /* 0x000fce0000000f00 */
[----:B------:R-:W-:Y:S05]  /*15b70*/  WARPSYNC.COLLECTIVE R15, `(.L_x_2317) ;  /* 0x000000000f087348 */ /* 0x000fea0003c00000 */
[----:B------:R0:W1:Y:S02]  /*15b80*/  SHFL.IDX P6, R14, R13, R12, R11 ;  /* 0x0000000c0d0e7389 */ /* 0x00006400000c000b */
[----:B01----:R-:W-:Y:S01]  /*15b90*/  ENDCOLLECTIVE ;  /* 0x000000000000791b */ /* 0x003fe20003800000 */
.L_x_2317:
[----:B------:R-:W-:Y:S05]  /*15ba0*/  BRA `(.L_x_2318) ;  /* 0xffffffc000947947 */ /* 0x000fea000383ffff */
.L_x_2216:
[----:B-1----:R-:W-:-:S04]  /*15bb0*/  IMAD.U32 R3, RZ, RZ, UR38 ;  /* 0x00000026ff037e24 */ /* 0x002fc8000f8e00ff */
[----:B------:R1:W2:Y:S03]  /*15bc0*/  SYNCS.PHASECHK.TRANS64.TRYWAIT P0, [R3+URZ+0x38820], R2 ;  /* 0x03882002030075a7 */ /* 0x0002a6000800017f */
[----:B--2---:R-:W-:Y:S05]  /*15bd0*/  @!P0 NANOSLEEP.SYNCS 0x989680 ;  /* 0x009896800000895d */ /* 0x004fea0003900000 */
[----:B------:R-:W2:Y:S02]  /*15be0*/  @!P0 SYNCS.PHASECHK.TRANS64 P0, [R3+URZ+0x38820], R2 ;  /* 0x03882002030085a7 */ /* 0x000ea4000800007f */
[----:B--2---:R-:W-:Y:S05]  /*15bf0*/  @!P0 BRA `(.L_x_2216) ;  /* 0xfffffffc00ec8947 */ /* 0x004fea000383ffff */
[----:B------:R-:W-:Y:S05]  /*15c00*/  BRA `(.L_x_2319) ;  /* 0xffffffc000f47947 */ /* 0x000fea000383ffff */
.L_x_2223:
[----:B-1----:R-:W-:-:S04]  /*15c10*/  IMAD.U32 R3, RZ, RZ, UR38 ;  /* 0x00000026ff037e24 */ /* 0x002fc8000f8e00ff */
[----:B------:R1:W2:Y:S03]  /*15c20*/  SYNCS.PHASECHK.TRANS64.TRYWAIT P0, [R3+URZ+0x38848], R2 ;  /* 0x03884802030075a7 */ /* 0x0002a6000800017f */
[----:B--2---:R-:W-:Y:S05]  /*15c30*/  @!P0 NANOSLEEP.SYNCS 0x989680 ;  /* 0x009896800000895d */ /* 0x004fea0003900000 */
[----:B------:R-:W2:Y:S02]  /*15c40*/  @!P0 SYNCS.PHASECHK.TRANS64 P0, [R3+URZ+0x38848], R2 ;  /* 0x03884802030085a7 */ /* 0x000ea4000800007f */
[----:B--2---:R-:W-:Y:S05]  /*15c50*/  @!P0 BRA `(.L_x_2223) ;  /* 0xfffffffc00ec8947 */ /* 0x004fea000383ffff */
[----:B------:R-:W-:Y:S05]  /*15c60*/  BRA `(.L_x_2320) ;  /* 0xffffffc400d07947 */ /* 0x000fea000383ffff */
.L_x_2231:
[----:B0-----:R-:W-:-:S04]  /*15c70*/  IMAD.U32 R3, RZ, RZ, UR38 ;  /* 0x00000026ff037e24 */ /* 0x001fc8000f8e00ff */
[----:B------:R0:W1:Y:S03]  /*15c80*/  SYNCS.PHASECHK.TRANS64.TRYWAIT P0, [R3+URZ+0x38860], R2 ;  /* 0x03886002030075a7 */ /* 0x000066000800017f */
[----:B-1----:R-:W-:Y:S05]  /*15c90*/  @!P0 NANOSLEEP.SYNCS 0x989680 ;  /* 0x009896800000895d */ /* 0x002fea0003900000 */
[----:B------:R-:W1:Y:S02]  /*15ca0*/  @!P0 SYNCS.PHASECHK.TRANS64 P0, [R3+URZ+0x38860], R2 ;  /* 0x03886002030085a7 */ /* 0x000e64000800007f */
[----:B-1----:R-:W-:Y:S05]  /*15cb0*/  @!P0 BRA `(.L_x_2231) ;  /* 0xfffffffc00ec8947 */ /* 0x002fea000383ffff */
[----:B------:R-:W-:Y:S05]  /*15cc0*/  BRA `(.L_x_2321) ;  /* 0xffffffc800e47947 */ /* 0x000fea000383ffff */
.L_x_2242:
[----:B-1----:R-:W-:-:S04]  /*15cd0*/  IMAD.U32 R3, RZ, RZ, UR38 ;  /* 0x00000026ff037e24 */ /* 0x002fc8000f8e00ff */
[----:B------:R1:W2:Y:S03]  /*15ce0*/  SYNCS.PHASECHK.TRANS64.TRYWAIT P0, [R3+URZ+0x38840], R2 ;  /* 0x03884002030075a7 */ /* 0x0002a6000800017f */
[----:B--2---:R-:W-:Y:S05]  /*15cf0*/  @!P0 NANOSLEEP.SYNCS 0x989680 ;  /* 0x009896800000895d */ /* 0x004fea0003900000 */
[----:B------:R-:W2:Y:S02]  /*15d00*/  @!P0 SYNCS.PHASECHK.TRANS64 P0, [R3+URZ+0x38840], R2 ;  /* 0x03884002030085a7 */ /* 0x000ea4000800007f */
[----:B--2---:R-:W-:Y:S05]  /*15d10*/  @!P0 BRA `(.L_x_2242) ;  /* 0xfffffffc00ec8947 */ /* 0x004fea000383ffff */
[----:B------:R-:W-:Y:S05]  /*15d20*/  BRA `(.L_x_2322) ;  /* 0xffffffd000747947 */ /* 0x000fea000383ffff */
.L_x_2250:
[----:B0-----:R-:W-:-:S04]  /*15d30*/  IMAD.U32 R3, RZ, RZ, UR38 ;  /* 0x00000026ff037e24 */ /* 0x001fc8000f8e00ff */
[----:B------:R0:W1:Y:S03]  /*15d40*/  SYNCS.PHASECHK.TRANS64.TRYWAIT P0, [R3+URZ+0x38868], R2 ;  /* 0x03886802030075a7 */ /* 0x000066000800017f */
[----:B-1----:R-:W-:Y:S05]  /*15d50*/  @!P0 NANOSLEEP.SYNCS 0x989680 ;  /* 0x009896800000895d */ /* 0x002fea0003900000 */
[----:B------:R-:W1:Y:S02]  /*15d60*/  @!P0 SYNCS.PHASECHK.TRANS64 P0, [R3+URZ+0x38868], R2 ;  /* 0x03886802030085a7 */ /* 0x000e64000800007f */
[----:B-1----:R-:W-:Y:S05]  /*15d70*/  @!P0 BRA `(.L_x_2250) ;  /* 0xfffffffc00ec8947 */ /* 0x002fea000383ffff */
[----:B------:R-:W-:Y:S05]  /*15d80*/  BRA `(.L_x_2323) ;  /* 0xffffffd400847947 */ /* 0x000fea000383ffff */
.L_x_2261:
[----:B-1----:R-:W-:-:S04]  /*15d90*/  IMAD.U32 R3, RZ, RZ, UR38 ;  /* 0x00000026ff037e24 */ /* 0x002fc8000f8e00ff */
[----:B------:R1:W2:Y:S03]  /*15da0*/  SYNCS.PHASECHK.TRANS64.TRYWAIT P0, [R3+URZ+0x38848], R2 ;  /* 0x03884802030075a7 */ /* 0x0002a6000800017f */
[----:B--2---:R-:W-:Y:S05]  /*15db0*/  @!P0 NANOSLEEP.SYNCS 0x989680 ;  /* 0x009896800000895d */ /* 0x004fea0003900000 */
[----:B------:R-:W2:Y:S02]  /*15dc0*/  @!P0 SYNCS.PHASECHK.TRANS64 P0, [R3+URZ+0x38848], R2 ;  /* 0x03884802030085a7 */ /* 0x000ea4000800007f */
[----:B--2---:R-:W-:Y:S05]  /*15dd0*/  @!P0 BRA `(.L_x_2261) ;  /* 0xfffffffc00ec8947 */ /* 0x004fea000383ffff */
[----:B------:R-:W-:Y:S05]  /*15de0*/  BRA `(.L_x_2324) ;  /* 0xffffffdc002c7947 */ /* 0x000fea000383ffff */
.L_x_2269:
[----:B0-----:R-:W-:-:S04]  /*15df0*/  IMAD.U32 R3, RZ, RZ, UR38 ;  /* 0x00000026ff037e24 */ /* 0x001fc8000f8e00ff */
[----:B------:R0:W1:Y:S03]  /*15e00*/  SYNCS.PHASECHK.TRANS64.TRYWAIT P0, [R3+URZ+0x38860], R2 ;  /* 0x03886002030075a7 */ /* 0x000066000800017f */
[----:B-1----:R-:W-:Y:S05]  /*15e10*/  @!P0 NANOSLEEP.SYNCS 0x989680 ;  /* 0x009896800000895d */ /* 0x002fea0003900000 */
[----:B------:R-:W1:Y:S02]  /*15e20*/  @!P0 SYNCS.PHASECHK.TRANS64 P0, [R3+URZ+0x38860], R2 ;  /* 0x03886002030085a7 */ /* 0x000e64000800007f */
[----:B-1----:R-:W-:Y:S05]  /*15e30*/  @!P0 BRA `(.L_x_2269) ;  /* 0xfffffffc00ec8947 */ /* 0x002fea000383ffff */
[----:B------:R-:W-:Y:S05]  /*15e40*/  BRA `(.L_x_2325) ;  /* 0xffffffe000387947 */ /* 0x000fea000383ffff */
.L_x_2279:
[----:B0-----:R0:W1:Y:S02]  /*15e50*/  SYNCS.PHASECHK.TRANS64.TRYWAIT P0, [R3+URZ+0x38860], R0 ;  /* 0x03886000030075a7 */ /* 0x001064000800017f */
[----:B-1----:R-:W-:Y:S05]  /*15e60*/  @!P0 NANOSLEEP.SYNCS 0x989680 ;  /* 0x009896800000895d */ /* 0x002fea0003900000 */
[----:B------:R-:W1:Y:S02]  /*15e70*/  @!P0 SYNCS.PHASECHK.TRANS64 P0, [R3+URZ+0x38860], R0 ;  /* 0x03886000030085a7 */ /* 0x000e64000800007f */
[----:B-1----:R-:W-:Y:S05]  /*15e80*/  @!P0 BRA `(.L_x_2279) ;  /* 0xfffffffc00f08947 */ /* 0x002fea000383ffff */
[----:B------:R-:W-:Y:S05]  /*15e90*/  BRA `(.L_x_2326) ;  /* 0xffffffe400707947 */ /* 0x000fea000383ffff */
.L_x_2286:
[----:B0-----:R0:W1:Y:S02]  /*15ea0*/  SYNCS.PHASECHK.TRANS64.TRYWAIT P0, [R2+URZ+0x38820], R3 ;  /* 0x03882003020075a7 */ /* 0x001064000800017f */
[----:B-1----:R-:W-:Y:S05]  /*15eb0*/  @!P0 NANOSLEEP.SYNCS 0x989680 ;  /* 0x009896800000895d */ /* 0x002fea0003900000 */
[----:B------:R-:W1:Y:S02]  /*15ec0*/  @!P0 SYNCS.PHASECHK.TRANS64 P0, [R2+URZ+0x38820], R3 ;  /* 0x03882003020085a7 */ /* 0x000e64000800007f */
[----:B-1----:R-:W-:Y:S05]  /*15ed0*/  @!P0 BRA `(.L_x_2286) ;  /* 0xfffffffc00f08947 */ /* 0x002fea000383ffff */
[----:B------:R-:W-:Y:S05]  /*15ee0*/  BRA `(.L_x_2327) ;  /* 0xffffffe800a87947 */ /* 0x000fea000383ffff */
.L_x_2287:
        /* <DEDUP_REMOVED lines=11> */
.L_x_2329:
[----:B------:R-:W-:Y:S05]  /*15fa0*/  BSYNC B0 ;  /* 0x0000000000007941 */ /* 0x000fea0003800000 */
.L_x_2328:
[----:B------:R-:W-:Y:S05]  /*15fb0*/  BRA `(.L_x_2330) ;  /* 0xffffffe8008c7947 */ /* 0x000fea000383ffff */
.L_x_2288:
[----:B------:R-:W-:Y:S01]  /*15fc0*/  BSSY B0, `(.L_x_2331) ;  /* 0x0000006000007945 */ /* 0x000fe20003800000 */
[----:B------:R-:W-:-:S07]  /*15fd0*/  IMAD.MOV.U32 R15, RZ, RZ, -0x1 ;  /* 0xffffffffff0f7424 */ /* 0x000fce00078e00ff */
[----:B0-----:R-:W-:Y:S05]  /*15fe0*/  WARPSYNC.COLLECTIVE R15, `(.L_x_2332) ;  /* 0x000000000f0c7348 */ /* 0x001fea0003c00000 */
[----:B------:R-:W-:Y:S02]  /*15ff0*/  ELECT P6, UR62, PT ;  /* 0x00000000003e782f */ /* 0x000fe400038c0000 */
[----:B------:R-:W-:Y:S01]  /*16000*/  MOV R14, UR62 ;  /* 0x0000003e000e7c02 */ /* 0x000fe20008000f00 */
[----:B0-----:R-:W-:Y:S10]  /*16010*/  ENDCOLLECTIVE ;  /* 0x000000000000791b */ /* 0x001ff40003800000 */
.L_x_2332:
[----:B------:R-:W-:Y:S05]  /*16020*/  BSYNC B0 ;  /* 0x0000000000007941 */ /* 0x000fea0003800000 */
.L_x_2331:
[----:B------:R-:W-:Y:S05]  /*16030*/  BRA `(.L_x_2333) ;  /* 0xffffffe800807947 */ /* 0x000fea000383ffff */
.L_x_2290:
[----:B0-----:R0:W1:Y:S02]  /*16040*/  SYNCS.PHASECHK.TRANS64.TRYWAIT P0, [R6+URZ], R5 ;  /* 0x00000005060075a7 */ /* 0x001064000800017f */
[----:B-1----:R-:W-:Y:S05]  /*16050*/  @!P0 NANOSLEEP.SYNCS 0x989680 ;  /* 0x009896800000895d */ /* 0x002fea0003900000 */
[----:B------:R-:W1:Y:S02]  /*16060*/  @!P0 SYNCS.PHASECHK.TRANS64 P0, [R6+URZ], R5 ;  /* 0x00000005060085a7 */ /* 0x000e64000800007f */
[----:B-1----:R-:W-:Y:S05]  /*16070*/  @!P0 BRA `(.L_x_2290) ;  /* 0xfffffffc00f08947 */ /* 0x002fea000383ffff */
[----:B------:R-:W-:Y:S05]  /*16080*/  BRA `(.L_x_2334) ;  /* 0xffffffe800b47947 */ /* 0x000fea000383ffff */
.L_x_2291:
[----:B-1----:R1:W2:Y:S02]  /*16090*/  SYNCS.PHASECHK.TRANS64.TRYWAIT P0, [R3+URZ], R4 ;  /* 0x00000004030075a7 */ /* 0x0022a4000800017f */
[----:B--2---:R-:W-:Y:S05]  /*160a0*/  @!P0 NANOSLEEP.SYNCS 0x989680 ;  /* 0x009896800000895d */ /* 0x004fea0003900000 */
[----:B------:R-:W2:Y:S02]  /*160b0*/  @!P0 SYNCS.PHASECHK.TRANS64 P0, [R3+URZ], R4 ;  /* 0x00000004030085a7 */ /* 0x000ea4000800007f */
[----:B--2---:R-:W-:Y:S05]  /*160c0*/  @!P0 BRA `(.L_x_2291) ;  /* 0xfffffffc00f08947 */ /* 0x004fea000383ffff */
[----:B------:R-:W-:Y:S05]  /*160d0*/  BRA `(.L_x_2335) ;  /* 0xffffffe800a87947 */ /* 0x000fea000383ffff */
.L_x_2293:
[----:B-1----:R1:W2:Y:S02]  /*160e0*/  SYNCS.PHASECHK.TRANS64.TRYWAIT P0, [R0+URZ], R5 ;  /* 0x00000005000075a7 */ /* 0x0022a4000800017f */
[----:B--2---:R-:W-:Y:S05]  /*160f0*/  @!P0 NANOSLEEP.SYNCS 0x989680 ;  /* 0x009896800000895d */ /* 0x004fea0003900000 */
[----:B------:R-:W2:Y:S02]  /*16100*/  @!P0 SYNCS.PHASECHK.TRANS64 P0, [R0+URZ], R5 ;  /* 0x00000005000085a7 */ /* 0x000ea4000800007f */
[----:B--2---:R-:W-:Y:S05]  /*16110*/  @!P0 BRA `(.L_x_2293) ;  /* 0xfffffffc00f08947 */ /* 0x004fea000383ffff */
[----:B------:R-:W-:Y:S05]  /*16120*/  BRA `(.L_x_2336) ;  /* 0xffffffe800ac7947 */ /* 0x000fea000383ffff */
.L_x_2337:
        /* <DEDUP_REMOVED lines=13> */
.L_x_3206:


//--------------------- .text._ZN7cutlass13device_kernelIN5flash11enable_sm90INS1_16FlashAttnFwdSm90INS1_25CollectiveMainloopFwdSm90ILi2EN4cute5tupleIJNS5_1CILi1EEES8_S8_EEENS6_IJNS7_ILi128EEENS7_ILi80EEENS7_ILi256EEEEEELi256ENS_10bfloat16_tEfNS_4arch4Sm90ELb1ELb0ELb0ELb1ELb0ELb0ELb0ELb1ELb1ELb1ELb1ELb0EEENS1_21CollectiveEpilogueFwdINS6_IJSA_SC_SB_EEES9_SE_SG_Li256ELb1ELb1ELb1ELb0EEENS1_36VarlenDynamicPersistentTileSchedulerILi128ELi80ELi256ELi128ELb1ELb1ELb1ELb1ELb1ELb1EEEEEEEEEvNT_6ParamsE --------------------------
	.section	.text._ZN7cutlass13device_kernelIN5flash11enable_sm90INS1_16FlashAttnFwdSm90INS1_25CollectiveMainloopFwdSm90ILi2EN4cute5tupleIJNS5_1CILi1EEES8_S8_EEENS6_IJNS7_ILi128EEENS7_ILi80EEENS7_ILi256EEEEEELi256ENS_10bfloat16_tEfNS_4arch4Sm90ELb1ELb0ELb0ELb1ELb0ELb0ELb0ELb1ELb1ELb1ELb1ELb0EEENS1_21CollectiveEpilogueFwdINS6_IJSA_SC_SB_EEES9_SE_SG_Li256ELb1ELb1ELb1ELb0EEENS1_36VarlenDynamicPersistentTileSchedulerILi128ELi80ELi256ELi128ELb1ELb1ELb1ELb1ELb1ELb1EEEEEEEEEvNT_6ParamsE,"ax",@progbits
	.align	128
.text._ZN7cutlass13device_kernelIN5flash11enable_sm90INS1_16FlashAttnFwdSm90INS1_25CollectiveMainloopFwdSm90ILi2EN4cute5tupleIJNS5_1CILi1EEES8_S8_EEENS6_IJNS7_ILi128EEENS7_ILi80EEENS7_ILi256EEEEEELi256ENS_10bfloat16_tEfNS_4arch4Sm90ELb1ELb0ELb0ELb1ELb0ELb0ELb0ELb1ELb1ELb1ELb1ELb0EEENS1_21CollectiveEpilogueFwdINS6_IJSA_SC_SB_EEES9_SE_SG_Li256ELb1ELb1ELb1ELb0EEENS1_36VarlenDynamicPersistentTileSchedulerILi128ELi80ELi256ELi128ELb1ELb1ELb1ELb1ELb1ELb1EEEEEEEEEvNT_6ParamsE:
        .type           _ZN7cutlass13device_kernelIN5flash11enable_sm90INS1_16FlashAttnFwdSm90INS1_25CollectiveMainloopFwdSm90ILi2EN4cute5tupleIJNS5_1CILi1EEES8_S8_EEENS6_IJNS7_ILi128EEENS7_ILi80EEENS7_ILi256EEEEEELi256ENS_10bfloat16_tEfNS_4arch4Sm90ELb1ELb0ELb0ELb1ELb0ELb0ELb0ELb1ELb1ELb1ELb1ELb0EEENS1_21CollectiveEpilogueFwdINS6_IJSA_SC_SB_EEES9_SE_SG_Li256ELb1ELb1ELb1ELb0EEENS1_36VarlenDynamicPersistentTileSchedulerILi128ELi80ELi256ELi128ELb1ELb1ELb1ELb1ELb1ELb1EEEEEEEEEvNT_6ParamsE,@function
        .size           _ZN7cutlass13device_kernelIN5flash11enable_sm90INS1_16FlashAttnFwdSm90INS1_25CollectiveMainloopFwdSm90ILi2EN4cute5tupleIJNS5_1CILi1EEES8_S8_EEENS6_IJNS7_ILi128EEENS7_ILi80EEENS7_ILi256EEEEEELi256ENS_10bfloat16_tEfNS_4arch4Sm90ELb1ELb0ELb0ELb1ELb0ELb0ELb0ELb1ELb1ELb1ELb1ELb0EEENS1_21CollectiveEpilogueFwdINS6_IJSA_SC_SB_EEES9_SE_SG_Li256ELb1ELb1ELb1ELb0EEENS1_36VarlenDynamicPersistentTileSchedulerILi128ELi80ELi256ELi128ELb1ELb1ELb1ELb1ELb1ELb1EEEEEEEEEvNT_6ParamsE,(.L_x_3207 - _ZN7cutlass13device_kernelIN5flash11enable_sm90INS1_16FlashAttnFwdSm90INS1_25CollectiveMainloopFwdSm90ILi2EN4cute5tupleIJNS5_1CILi1EEES8_S8_EEENS6_IJNS7_ILi128EEENS7_ILi80EEENS7_ILi256EEEEEELi256ENS_10bfloat16_tEfNS_4arch4Sm90ELb1ELb0ELb0ELb1ELb0ELb0ELb0ELb1ELb1ELb1ELb1ELb0EEENS1_21CollectiveEpilogueFwdINS6_IJSA_SC_SB_EEES9_SE_SG_Li256ELb1ELb1ELb1ELb0EEENS1_36VarlenDynamicPersistentTileSchedulerILi128ELi80ELi256ELi128ELb1ELb1ELb1ELb1ELb1ELb1EEEEEEEEEvNT_6ParamsE)
        .other          _ZN7cutlass13device_kernelIN5flash11enable_sm90INS1_16FlashAttnFwdSm90INS1_25CollectiveMainloopFwdSm90ILi2EN4cute5tupleIJNS5_1CILi1EEES8_S8_EEENS6_IJNS7_ILi128EEENS7_ILi80EEENS7_ILi256EEEEEELi256ENS_10bfloat16_tEfNS_4arch4Sm90ELb1ELb0ELb0ELb1ELb0ELb0ELb0ELb1ELb1ELb1ELb1ELb0EEENS1_21CollectiveEpilogueFwdINS6_IJSA_SC_SB_EEES9_SE_SG_Li256ELb1ELb1ELb1ELb0EEENS1_36VarlenDynamicPersistentTileSchedulerILi128ELi80ELi256ELi128ELb1ELb1ELb1ELb1ELb1ELb1EEEEEEEEEvNT_6ParamsE,@"STO_CUDA_ENTRY STV_DEFAULT"
_ZN7cutlass13device_kernelIN5flash11enable_sm90INS1_16FlashAttnFwdSm90INS1_25CollectiveMainloopFwdSm90ILi2EN4cute5tupleIJNS5_1CILi1EEES8_S8_EEENS6_IJNS7_ILi128EEENS7_ILi80EEENS7_ILi256EEEEEELi256ENS_10bfloat16_tEfNS_4arch4Sm90ELb1ELb0ELb0ELb1ELb0ELb0ELb0ELb1ELb1ELb1ELb1ELb0EEENS1_21CollectiveEpilogueFwdINS6_IJSA_SC_SB_EEES9_SE_SG_Li256ELb1ELb1ELb1ELb0EEENS1_36VarlenDynamicPersistentTileSchedulerILi128ELi80ELi256ELi128ELb1ELb1ELb1ELb1ELb1ELb1EEEEEEEEEvNT_6ParamsE:
        /* <DEDUP_REMOVED lines=18> */
.L_x_2339:
[----:B------:R-:W-:Y:S05]  /*0120*/  BSYNC B0 ;  /* 0x0000000000007941 */ /* 0x000fea0003800000 */
.L_x_2338:
        /* <DEDUP_REMOVED lines=41> */
.L_x_2340:
        /* <DEDUP_REMOVED lines=22> */
.L_x_2341:
        /* <DEDUP_REMOVED lines=18> */
.L_x_2342:
        /* <DEDUP_REMOVED lines=22> */
.L_x_2343:
        /* <DEDUP_REMOVED lines=22> */
.L_x_2344:
        /* <DEDUP_REMOVED lines=8> */
.L_x_2346:
        /* <DEDUP_REMOVED lines=18> */
[----:B------:R-:W-:Y:S02]  /*0aa0*/  R2UR UR6, R10 ;  /* 0x000000000a0672ca */ /* 0x000fe400000e0000 */
        /* <DEDUP_REMOVED lines=11> */
[----:B------:R-:W-:-:S03]  /*0b60*/  SHF.R.S32.HI R2, RZ, 0x4, R3 ;  /* 0x00000004ff027819 */ /* 0x000fc60000011403 */
[C---:B------:R-:W-:Y:S01]  /*0b70*/  IMAD.IADD R12, R6.reuse, 0x1, -R5 ;  /* 0x00000001060c7824 */ /* 0x040fe200078e0a05 */
[C---:B------:R-:W-:Y:S01]  /*0b80*/  LOP3.LUT R5, R3.reuse, 0x3fffff0, RZ, 0xc0, !PT ;  /* 0x03fffff003057812 */ /* 0x040fe200078ec0ff */
[----:B------:R-:W-:Y:S01]  /*0b90*/  ULOP3.LUT UR8, UR4, 0x1, URZ, 0xfc, !UPT ;  /* 0x0000000104087892 */ /* 0x000fe2000f8efc3f */
[----:B------:R-:W-:Y:S02]  /*0ba0*/  LEA.HI R4, R3, R2, RZ, 0x1 ;  /* 0x0000000203047211 */ /* 0x000fe400078f08ff */
[----:B------:R-:W-:Y:S01]  /*0bb0*/  SHF.R.S32.HI R8, RZ, 0x1f, R12 ;  /* 0x0000001fff087819 */ /* 0x000fe2000001140c */
[----:B------:R-:W-:Y:S01]  /*0bc0*/  IMAD.IADD R5, R6, 0x1, -R5 ;  /* 0x0000000106057824 */ /* 0x000fe200078e0a05 */
[----:B------:R-:W-:Y:S01]  /*0bd0*/  SHF.R.S32.HI R3, RZ, 0x7, R0 ;  /* 0x00000007ff037819 */ /* 0x000fe20000011400 */
[----:B------:R0:W-:Y:S01]  /*0be0*/  STL [R1+0x34], R12 ;  /* 0x0000340c01007387 */ /* 0x0001e20000100800 */
[----:B------:R-:W-:Y:S01]  /*0bf0*/  LEA.HI R9, R8, R12, RZ, 0x2 ;  /* 0x0000000c08097211 */ /* 0x000fe200078f10ff */
[----:B------:R-:W-:Y:S01]  /*0c00*/  UMOV UR4, URZ ;  /* 0x0000003f00047c82 */ /* 0x000fe20008000000 */
[----:B------:R-:W-:Y:S01]  /*0c10*/  LOP3.LUT R6, R7, 0xfffffc00, RZ, 0xc0, !PT ;  /* 0xfffffc0007067812 */ /* 0x000fe200078ec0ff */
[----:B------:R-:W-:Y:S01]  /*0c20*/  IMAD.U32 R16, RZ, RZ, UR4 ;  /* 0x00000004ff107e24 */ /* 0x000fe2000f8e00ff */
[----:B------:R-:W-:-:S02]  /*0c30*/  SHF.R.S32.HI R10, RZ, 0x2, R9 ;  /* 0x00000002ff0a7819 */ /* 0x000fc40000011409 */
[----:B------:R-:W-:Y:S01]  /*0c40*/  SHF.R.S32.HI R11, RZ, 0x1f, R9 ;  /* 0x0000001fff0b7819 */ /* 0x000fe20000011409 */
[----:B------:R-:W-:Y:S01]  /*0c50*/  IMAD R6, R5, 0x40, R6 ;  /* 0x0000004005067824 */ /* 0x000fe200078e0206 */
[----:B------:R-:W-:Y:S02]  /*0c60*/  LEA.HI R0, R0, R3, RZ, 0x1 ;  /* 0x0000000300007211 */ /* 0x000fe400078f08ff */
[----:B------:R-:W-:Y:S02]  /*0c70*/  LEA.HI R11, R11, R10, RZ, 0x3 ;  /* 0x0000000a0b0b7211 */ /* 0x000fe400078f18ff */
[----:B------:R-:W-:Y:S02]  /*0c80*/  LOP3.LUT R7, R4, 0x1ffffffe, RZ, 0xc0, !PT ;  /* 0x1ffffffe04077812 */ /* 0x000fe400078ec0ff */
[----:B------:R-:W-:Y:S02]  /*0c90*/  LOP3.LUT R11, R11, 0xfffffff8, RZ, 0xc0, !PT ;  /* 0xfffffff80b0b7812 */ /* 0x000fe400078ec0ff */
[----:B------:R-:W-:Y:S01]  /*0ca0*/  LEA.HI R8, R8, R12, RZ, 0x5 ;  /* 0x0000000c08087211 */ /* 0x000fe200078f28ff */
[----:B------:R-:W-:Y:S01]  /*0cb0*/  IMAD.IADD R7, R2, 0x1, -R7 ;  /* 0x0000000102077824 */ /* 0x000fe200078e0a07 */
[----:B------:R-:W-:Y:S01]  /*0cc0*/  LOP3.LUT R0, R0, 0x3fffffe, RZ, 0xc0, !PT ;  /* 0x03fffffe00007812 */ /* 0x000fe200078ec0ff */
[----:B------:R-:W-:Y:S01]  /*0cd0*/  IMAD.IADD R11, R10, 0x1, -R11 ;  /* 0x000000010a0b7824 */ /* 0x000fe200078e0a0b */
[----:B------:R-:W-:-:S02]  /*0ce0*/  LOP3.LUT R9, R9, 0x7ffffffc, RZ, 0xc0, !PT ;  /* 0x7ffffffc09097812 */ /* 0x000fc400078ec0ff */
[----:B------:R-:W-:Y:S01]  /*0cf0*/  SHF.R.S32.HI R8, RZ, 0x5, R8 ;  /* 0x00000005ff087819 */ /* 0x000fe20000011408 */
[----:B------:R-:W-:Y:S01]  /*0d00*/  IMAD.IADD R0, R3, 0x1, -R0 ;  /* 0x0000000103007824 */ /* 0x000fe200078e0a00 */
[----:B------:R-:W-:Y:S01]  /*0d10*/  LEA.HI R2, R13, R13, RZ, 0x1 ;  /* 0x0000000d0d027211 */ /* 0x000fe200078f08ff */
[----:B------:R-:W-:Y:S02]  /*0d20*/  IMAD R3, R7, 0x8, R6 ;  /* 0x0000000807037824 */ /* 0x000fe400078e0206 */
[----:B------:R-:W-:Y:S01]  /*0d30*/  IMAD.IADD R9, R12, 0x1, -R9 ;  /* 0x000000010c097824 */ /* 0x000fe200078e0a09 */
[----:B------:R-:W-:Y:S01]  /*0d40*/  LOP3.LUT R2, R2, 0x1ffffffe, RZ, 0xc0, !PT ;  /* 0x1ffffffe02027812 */ /* 0x000fe200078ec0ff */
[----:B------:R-:W-:Y:S01]  /*0d50*/  IMAD R11, R8, 0x10, R11 ;  /* 0x00000010080b7824 */ /* 0x000fe200078e020b */
[----:B------:R1:W-:Y:S01]  /*0d60*/  STL [R1+0x64], R3 ;  /* 0x0000640301007387 */ /* 0x0003e20000100800 */
[----:B------:R-:W-:Y:S02]  /*0d70*/  IMAD.SHL.U32 R19, R9, 0x2, RZ ;  /* 0x0000000209137824 */ /* 0x000fe400078e00ff */
[----:B------:R-:W-:-:S02]  /*0d80*/  IMAD R0, R0, 0x40, R11 ;  /* 0x0000004000007824 */ /* 0x000fc400078e020b */
[C---:B0-----:R-:W-:Y:S02]  /*0d90*/  VIADD R12, R19.reuse, 0x10 ;  /* 0x00000010130c7836 */ /* 0x041fe40000000000 */
[C---:B------:R-:W-:Y:S01]  /*0da0*/  VIADD R11, R19.reuse, 0x18 ;  /* 0x00000018130b7836 */ /* 0x040fe20000000000 */
[----:B------:R-:W-:Y:S01]  /*0db0*/  STL [R1+0x60], R0 ;  /* 0x0000600001007387 */ /* 0x000fe20000100800 */
[C---:B------:R-:W-:Y:S02]  /*0dc0*/  VIADD R10, R19.reuse, 0x20 ;  /* 0x00000020130a7836 */ /* 0x040fe40000000000 */
[----:B-1----:R-:W-:Y:S02]  /*0dd0*/  IMAD.U32 R3, RZ, RZ, UR8 ;  /* 0x00000008ff037e24 */ /* 0x002fe4000f8e00ff */
[----:B------:R-:W-:Y:S02]  /*0de0*/  VIADD R9, R19, 0x28 ;  /* 0x0000002813097836 */ /* 0x000fe40000000000 */
[----:B------:R-:W-:Y:S01]  /*0df0*/  IMAD.IADD R2, R13, 0x1, -R2 ;  /* 0x000000010d027824 */ /* 0x000fe200078e0a02 */
[----:B------:R0:W-:Y:S01]  /*0e00*/  STL [R1+0x68], R3 ;  /* 0x0000680301007387 */ /* 0x0001e20000100800 */
        /* <DEDUP_REMOVED lines=10> */
[----:B0-----:R-:W-:Y:S01]  /*0eb0*/  IMAD.U32 R3, RZ, RZ, UR4 ;  /* 0x00000004ff037e24 */ /* 0x001fe2000f8e00ff */
[----:B------:R-:W-:Y:S01]  /*0ec0*/  SHF.R.S32.HI R8, RZ, 0x1f, R7 ;  /* 0x0000001fff087819 */ /* 0x000fe20000011407 */
[C---:B------:R-:W-:Y:S01]  /*0ed0*/  VIADD R234, R19.reuse, 0x60 ;  /* 0x0000006013ea7836 */ /* 0x040fe20000000000 */
[----:B------:R-:W-:Y:S01]  /*0ee0*/  SHF.R.S32.HI R7, RZ, 0x1f, R6 ;  /* 0x0000001fff077819 */ /* 0x000fe20000011406 */
[C---:B------:R-:W-:Y:S01]  /*0ef0*/  VIADD R233, R19.reuse, 0x68 ;  /* 0x0000006813e97836 */ /* 0x040fe20000000000 */
[----:B------:R0:W-:Y:S01]  /*0f00*/  STL [R1+0x30], R3 ;  /* 0x0000300301007387 */ /* 0x0001e20000100800 */
[C---:B------:R-:W-:Y:S01]  /*0f10*/  VIADD R232, R19.reuse, 0x70 ;  /* 0x0000007013e87836 */ /* 0x040fe20000000000 */
[----:B------:R-:W-:Y:S01]  /*0f20*/  SHF.R.S32.HI R6, RZ, 0x1f, R5 ;  /* 0x0000001fff067819 */ /* 0x000fe20000011405 */
[C---:B------:R-:W-:Y:S01]  /*0f30*/  VIADD R231, R19.reuse, 0x78 ;  /* 0x0000007813e77836 */ /* 0x040fe20000000000 */
[----:B------:R-:W-:Y:S01]  /*0f40*/  SHF.R.S32.HI R5, RZ, 0x1f, R4 ;  /* 0x0000001fff057819 */ /* 0x000fe20000011404 */
[C---:B------:R-:W-:Y:S01]  /*0f50*/  VIADD R230, R19.reuse, 0x80 ;  /* 0x0000008013e67836 */ /* 0x040fe20000000000 */
[----:B------:R-:W-:Y:S01]  /*0f60*/  SHF.R.S32.HI R5, RZ, 0x1f, R233 ;  /* 0x0000001fff057819 */ /* 0x000fe200000114e9 */
[----:B------:R-:W-:-:S02]  /*0f70*/  VIADD R229, R19, 0x88 ;  /* 0x0000008813e57836 */ /* 0x000fc40000000000 */
[C---:B------:R-:W-:Y:S01]  /*0f80*/  VIADD R228, R19.reuse, 0x90 ;  /* 0x0000009013e47836 */ /* 0x040fe20000000000 */
[----:B------:R-:W-:Y:S01]  /*0f90*/  SHF.R.S32.HI R5, RZ, 0x1f, R230 ;  /* 0x0000001fff057819 */ /* 0x000fe200000114e6 */
[C---:B0-----:R-:W-:Y:S02]  /*0fa0*/  VIADD R3, R19.reuse, 0x58 ;  /* 0x0000005813037836 */ /* 0x041fe40000000000 */
[C---:B------:R-:W-:Y:S02]  /*0fb0*/  VIADD R227, R19.reuse, 0x98 ;  /* 0x0000009813e37836 */ /* 0x040fe40000000000 */
        /* <DEDUP_REMOVED lines=20> */
[----:B------:R-:W-:Y:S01]  /*1100*/  IMAD R213, R2, 0x8, R0 ;  /* 0x0000000802d57824 */ /* 0x000fe200078e0200 */
[----:B------:R-:W-:-:S02]  /*1110*/  SHF.R.S32.HI R4, RZ, 0x1f, R223 ;  /* 0x0000001fff047819 */ /* 0x000fc400000114df */
[----:B------:R-:W-:Y:S02]  /*1120*/  SHF.R.S32.HI R3, RZ, 0x1f, R222 ;  /* 0x0000001fff037819 */ /* 0x000fe400000114de */
[----:B------:R-:W-:Y:S02]  /*1130*/  SHF.R.S32.HI R14, RZ, 0x1f, R14 ;  /* 0x0000001fff0e7819 */ /* 0x000fe4000001140e */
[----:B------:R-:W-:Y:S02]  /*1140*/  SHF.R.S32.HI R5, RZ, 0x1f, R221 ;  /* 0x0000001fff057819 */ /* 0x000fe400000114dd */
[----:B------:R-:W-:Y:S02]  /*1150*/  SHF.R.S32.HI R4, RZ, 0x1f, R220 ;  /* 0x0000001fff047819 */ /* 0x000fe400000114dc */
[----:B------:R-:W-:-:S07]  /*1160*/  SHF.R.S32.HI R3, RZ, 0x1f, R219 ;  /* 0x0000001fff037819 */ /* 0x000fce00000114db */
.L_x_2404:
[----:B------:R-:W-:Y:S01]  /*1170*/  ULDC.64 UR8, c[0x0][0xc88] ;  /* 0x0003220000087ab9 */ /* 0x000fe20000000a00 */
[----:B------:R-:W-:Y:S01]  /*1180*/  ULDC.64 UR12, c[0x0][0x208] ;  /* 0x00008200000c7ab9 */ /* 0x000fe20000000a00 */
[----:B------:R-:W-:Y:S01]  /*1190*/  UIMAD.WIDE UR8, UR7, 0x4, UR8 ;  /* 0x00000004070878a5 */ /* 0x000fe2000f8e0208 */
[----:B------:R-:W-:-:S05]  /*11a0*/  ULDC.64 UR10, c[0x0][0xa18] ;  /* 0x00028600000a7ab9 */ /* 0x000fca0000000a00 */
[----:B0123--:R-:W-:Y:S02]  /*11b0*/  IMAD.U32 R2, RZ, RZ, UR8 ;  /* 0x00000008ff027e24 */ /* 0x00ffe4000f8e00ff */
[----:B------:R-:W-:Y:S01]  /*11c0*/  IMAD.U32 R3, RZ, RZ, UR9 ;  /* 0x00000009ff037e24 */ /* 0x000fe2000f8e00ff */
        /* <DEDUP_REMOVED lines=10> */
[----:B------:R-:W-:Y:S01]  /*1270*/  IMAD.U32 R217, RZ, RZ, UR4 ;  /* 0x00000004ffd97e24 */ /* 0x000fe2000f8e00ff */
[----:B------:R-:W-:-:S04]  /*1280*/  @UP0 ULEA UR8, UP2, UR4, UR8, 0x2 ;  /* 0x0000000804080291 */ /* 0x000fc8000f84103f */
[----:B------:R-:W-:Y:S02]  /*1290*/  @UP0 ULEA.HI.X UR9, UR4, UR9, UR14, 0x2, UP2 ;  /* 0x0000000904090291 */ /* 0x000fe400090f140e */
[----:B------:R-:W-:Y:S01]  /*12a0*/  IMAD.U32 R6, RZ, RZ, UR14 ;  /* 0x0000000eff067e24 */ /* 0x000fe2000f8e00ff */
[----:B------:R-:W-:Y:S01]  /*12b0*/  @UP1 ULEA UR10, UP0, UR4, UR10, 0x2 ;  /* 0x0000000a040a1291 */ /* 0x000fe2000f80103f */
[----:B------:R-:W-:-:S03]  /*12c0*/  IMAD.U32 R2, RZ, RZ, UR8 ;  /* 0x00000008ff027e24 */ /* 0x000fc6000f8e00ff */
[----:B------:R-:W-:Y:S01]  /*12d0*/  @UP1 ULEA.HI.X UR11, UR4, UR11, UR14, 0x2, UP0 ;  /* 0x0000000b040b1291 */ /* 0x000fe200080f140e */
[----:B------:R-:W-:Y:S01]  /*12e0*/  IMAD.U32 R3, RZ, RZ, UR9 ;  /* 0x00000009ff037e24 */ /* 0x000fe2000f8e00ff */
[----:B------:R0:W-:Y:S01]  /*12f0*/  STL [R1+0x2c], R6 ;  /* 0x00002c0601007387 */ /* 0x0001e20000100800 */
[----:B------:R-:W-:Y:S01]  /*1300*/  IMAD.U32 R4, RZ, RZ, UR10 ;  /* 0x0000000aff047e24 */ /* 0x000fe2000f8e00ff */
[----:B------:R-:W-:Y:S01]  /*1310*/  ULDC.64 UR8, c[0x0][0x418] ;  /* 0x0001060000087ab9 */ /* 0x000fe20000000a00 */
[----:B------:R-:W-:Y:S01]  /*1320*/  ULOP3.LUT UR7, UR6, 0xff0000, URZ, 0xc0, !UPT ;  /* 0x00ff000006077892 */ /* 0x000fe2000f8ec03f */
[----:B------:R-:W-:Y:S01]  /*1330*/  IMAD.U32 R5, RZ, RZ, UR11 ;  /* 0x0000000bff057e24 */ /* 0x000fe2000f8e00ff */
[----:B------:R-:W2:Y:S01]  /*1340*/  @P0 LDG.E R2, desc[UR12][R2.64] ;  /* 0x0000000c02020981 */ /* 0x000ea2000c1e1900 */
[----:B------:R-:W-:-:S03]  /*1350*/  ULDC UR10, c[0x0][0x2f0] ;  /* 0x0000bc00000a7ab9 */ /* 0x000fc60000000800 */
[----:B------:R-:W3:Y:S01]  /*1360*/  @P2 LDG.E R4, desc[UR12][R4.64] ;  /* 0x0000000c04042981 */ /* 0x000ee2000c1e1900 */
[----:B------:R-:W-:Y:S01]  /*1370*/  ULDC UR11, c[0x0][0x288] ;  /* 0x0000a200000b7ab9 */ /* 0x000fe20000000800 */
        /* <DEDUP_REMOVED lines=11> */
[----:B------:R-:W-:Y:S01]  /*1430*/  ULEA.HI UR7, UR7, UR8, URZ, 0x10 ;  /* 0x0000000807077291 */ /* 0x000fe2000f8f803f */
[----:B------:R-:W-:Y:S01]  /*1440*/  IMAD.U32 R218, RZ, RZ, UR6 ;  /* 0x00000006ffda7e24 */ /* 0x000fe2000f8e00ff */
[----:B------:R-:W-:Y:S01]  /*1450*/  UIMAD UR10, UR9, UR10, URZ ;  /* 0x0000000a090a72a4 */ /* 0x000fe2000f8e023f */
[----:B--2---:R-:W-:Y:S02]  /*1460*/  @P0 R2UR UR4, R2 ;  /* 0x00000000020402ca */ /* 0x004fe400000e0000 */
[----:B---3--:R-:W-:-:S13]  /*1470*/  @P2 R2UR UR11, R4 ;  /* 0x00000000040b22ca */ /* 0x008fda00000e0000 */
[----:B------:R-:W-:Y:S01]  /*1480*/  IMAD.U32 R18, RZ, RZ, UR11 ;  /* 0x0000000bff127e24 */ /* 0x000fe2000f8e00ff */
[----:B0---45:R-:W-:Y:S06]  /*1490*/  @P2 BRA `(.L_x_2347) ;  /* 0x0000000000402947 */ /* 0x031fec0003800000 */
        /* <DEDUP_REMOVED lines=14> */
[----:B------:R-:W-:-:S06]  /*1580*/  UIADD3 UR6, -UR6, UR8, URZ ;  /* 0x0000000806067290 */ /* 0x000fcc000fffe13f */
[----:B------:R-:W-:-:S07]  /*1590*/  IMAD.U32 R18, RZ, RZ, UR6 ;  /* 0x00000006ff127e24 */ /* 0x000fce000f8e00ff */
.L_x_2347:
[----:B------:R-:W-:Y:S05]  /*15a0*/  @!P1 BRA `(.L_x_2348) ;  /* 0x0000000000289947 */ /* 0x000fea0003800000 */
[----:B------:R-:W-:Y:S01]  /*15b0*/  R2UR UR8, R217 ;  /* 0x00000000d90872ca */ /* 0x000fe200000e0000 */
[----:B------:R-:W-:Y:S01]  /*15c0*/  ULDC.64 UR10, c[0x0][0x208] ;  /* 0x00008200000a7ab9 */ /* 0x000fe20000000a00 */
[----:B------:R-:W-:-:S11]  /*15d0*/  R2UR UR9, R6 ;  /* 0x00000000060972ca */ /* 0x000fd600000e0000 */
[----:B------:R-:W-:-:S04]  /*15e0*/  ULEA UR6, UP0, UR8, UR12, 0x2 ;  /* 0x0000000c08067291 */ /* 0x000fc8000f80103f */
[----:B------:R-:W-:Y:S02]  /*15f0*/  ULEA.HI.X UR8, UR8, UR13, UR9, 0x2, UP0 ;  /* 0x0000000d08087291 */ /* 0x000fe400080f1409 */
[----:B------:R-:W-:-:S04]  /*1600*/  IMAD.U32 R2, RZ, RZ, UR6 ;  /* 0x00000006ff027e24 */ /* 0x000fc8000f8e00ff */
[----:B------:R-:W-:-:S05]  /*1610*/  IMAD.U32 R3, RZ, RZ, UR8 ;  /* 0x00000008ff037e24 */ /* 0x000fca000f8e00ff */
[----:B------:R-:W2:Y:S02]  /*1620*/  LDG.E R2, desc[UR10][R2.64] ;  /* 0x0000000a02027981 */ /* 0x000ea4000c1e1900 */
[----:B--2---:R-:W-:Y:S01]  /*1630*/  R2UR UR10, R2 ;  /* 0x00000000020a72ca */ /* 0x004fe200000e0000 */
[----:B------:R-:W-:-:S14]  /*1640*/  BRA `(.L_x_2349) ;  /* 0x00000000003c7947 */ /* 0x000fdc0003800000 */
.L_x_2348:
        /* <DEDUP_REMOVED lines=15> */
.L_x_2349:
[----:B------:R-:W-:Y:S01]  /*1740*/  ULDC UR6, c[0x0][0x448] ;  /* 0x0001120000067ab9 */ /* 0x000fe20000000800 */
[----:B------:R-:W-:Y:S01]  /*1750*/  R2UR UR8, R18 ;  /* 0x00000000120872ca */ /* 0x000fe200000e0000 */
[----:B------:R-:W-:Y:S02]  /*1760*/  UISETP.NE.AND UP0, UPT, UR6, 0x1, UPT ;  /* 0x000000010600788c */ /* 0x000fe4000bf05270 */
[----:B------:R-:W-:Y:S02]  /*1770*/  USHF.L.U32 UR5, UR5, 0x7, URZ ;  /* 0x0000000705057899 */ /* 0x000fe4000800063f */
[----:B------:R-:W-:Y:S02]  /*1780*/  UIADD3 UR10, -UR4, UR10, URZ ;  /* 0x0000000a040a7290 */ /* 0x000fe4000fffe13f */
[----:B------:R-:W-:Y:S02]  /*1790*/  UIADD3 UR6, UR5, 0x7f, URZ ;  /* 0x0000007f05067890 */ /* 0x000fe4000fffe03f */
[----:B------:R-:W-:-:S02]  /*17a0*/  IMAD.U32 R212, RZ, RZ, UR5 ;  /* 0x00000005ffd47e24 */ /* 0x000fc4000f8e00ff */
[----:B------:R-:W-:Y:S01]  /*17b0*/  IMAD.U32 R22, RZ, RZ, UR10 ;  /* 0x0000000aff167e24 */ /* 0x000fe2000f8e00ff */
[----:B------:R-:W-:Y:S01]  /*17c0*/  @UP0 ULDC UR4, c[0x0][0x44c] ;  /* 0x0001130000040ab9 */ /* 0x000fe20000000800 */
[----:B------:R-:W-:Y:S01]  /*17d0*/  @UP0 ULDC UR9, c[0x0][0x450] ;  /* 0x0001140000090ab9 */ /* 0x000fe20000000800 */
[----:B------:R-:W-:Y:S02]  /*17e0*/  UIMAD.WIDE.U32 UR4, UR6, UR4, URZ ;  /* 0x00000004060472a5 */ /* 0x000fe4000f8e003f */
[----:B------:R-:W-:Y:S02]  /*17f0*/  UIADD3 UR8, UR10, 0x50, -UR8 ;  /* 0x000000500a087890 */ /* 0x000fe4000fffe808 */
[----:B------:R-:W-:Y:S02]  /*1800*/  @UP0 USHF.R.U32.HI UR6, URZ, UR9, UR5 ;  /* 0x000000093f060299 */ /* 0x000fe40008011605 */
[----:B------:R-:W-:Y:S02]  /*1810*/  UIADD3 UR4, UR10, 0x4f, URZ ;  /* 0x0000004f0a047890 */ /* 0x000fe4000fffe03f */
[----:B------:R-:W-:-:S02]  /*1820*/  UIADD3 UR8, UR8, UR6, URZ ;  /* 0x0000000608087290 */ /* 0x000fc4000fffe03f */
[----:B------:R-:W-:Y:S02]  /*1830*/  UIMAD.WIDE UR4, UR4, 0x66666667, URZ ;  /* 0x66666667040478a5 */ /* 0x000fe4000f8e023f */
[----:B------:R-:W-:Y:S02]  /*1840*/  UIMAD.WIDE UR8, UR8, 0x66666667, URZ ;  /* 0x66666667080878a5 */ /* 0x000fe4000f8e023f */
[----:B------:R-:W-:Y:S02]  /*1850*/  USHF.R.U32.HI UR4, URZ, 0x1f, UR5 ;  /* 0x0000001f3f047899 */ /* 0x000fe40008011605 */
[----:B------:R-:W-:Y:S02]  /*1860*/  USHF.R.U32.HI UR6, URZ, 0x1f, UR9 ;  /* 0x0000001f3f067899 */ /* 0x000fe40008011609 */
[----:B------:R-:W-:Y:S02]  /*1870*/  ULEA.HI.SX32 UR4, UR5, UR4, 0x1b ;  /* 0x0000000405047291 */ /* 0x000fe4000f8fda3f */
[----:B------:R-:W-:-:S02]  /*1880*/  ULEA.HI.SX32 UR6, UR9, UR6, 0x1b ;  /* 0x0000000609067291 */ /* 0x000fc4000f8fda3f */
[----:B------:R-:W-:Y:S02]  /*1890*/  USHF.R.U32.HI UR5, URZ, 0x10, UR7 ;  /* 0x000000103f057899 */ /* 0x000fe40008011607 */
[----:B------:R-:W-:-:S04]  /*18a0*/  UISETP.LT.AND UP0, UPT, UR4, UR6, UPT ;  /* 0x000000060400728c */ /* 0x000fc8000bf01270 */
[----:B------:R-:W-:Y:S01]  /*18b0*/  USEL UR9, UR4, UR6, UP0 ;  /* 0x0000000604097287 */ /* 0x000fe20008000000 */
[----:B------:R-:W-:Y:S01]  /*18c0*/  IMAD.U32 R214, RZ, RZ, UR5 ;  /* 0x00000005ffd67e24 */ /* 0x000fe2000f8e00ff */
[----:B------:R-:W-:Y:S02]  /*18d0*/  ULOP3.LUT UR6, UR7, 0xff, URZ, 0xc0, !UPT ;  /* 0x000000ff07067892 */ /* 0x000fe4000f8ec03f */
[----:B------:R-:W-:Y:S01]  /*18e0*/  UISETP.GE.AND UP0, UPT, UR9, 0x1, UPT ;  /* 0x000000010900788c */ /* 0x000fe2000bf06270 */
[----:B------:R-:W-:-:S03]  /*18f0*/  UMOV UR4, URZ ;  /* 0x0000003f00047c82 */ /* 0x000fc60008000000 */
[----:B------:R-:W-:Y:S02]  /*1900*/  IMAD.U32 R216, RZ, RZ, UR6 ;  /* 0x00000006ffd87e24 */ /* 0x000fe4000f8e00ff */
[----:B------:R-:W-:-:S13]  /*1910*/  PLOP3.LUT P0, PT, PT, PT, UP0, 0x80, 0x0 ;  /* 0x000000000000781c */ /* 0x000fda0003f0f008 */
[----:B------:R-:W-:Y:S05]  /*1920*/  @!P0 BRA `(.L_x_2350) ;  /* 0x0000000000948947 */ /* 0x000fea0003800000 */
        /* <DEDUP_REMOVED lines=37> */
.L_x_2350:
        /* <DEDUP_REMOVED lines=81> */
[----:B------:R-:W-:Y:S02]  /*2090*/  UIADD3 UR6, UR8, 0x14400, URZ ;  /* 0x0001440008067890 */ /* 0x000fe4000fffe03f */
[----:B------:R-:W-:Y:S02]  /*20a0*/  IMAD.U32 R17, RZ, RZ, UR8 ;  /* 0x00000008ff117e24 */ /* 0x000fe4000f8e00ff */
[----:B0-----:R-:W-:Y:S01]  /*20b0*/  VIADD R0, R0, 0xffffff80 ;  /* 0xffffff8000007836 */ /* 0x001fe20000000000 */
[----:B------:R-:W-:-:S04]  /*20c0*/  ULOP3.LUT UP0, URZ, UR6, 0x9f, URZ, 0xc0, !UPT ;  /* 0x0000009f063f7892 */ /* 0x000fc8000f80c03f */
[----:B------:R-:W-:Y:S02]  /*20d0*/  SHF.R.S32.HI R3, RZ, 0x1f, R0 ;  /* 0x0000001fff037819 */ /* 0x000fe40000011400 */
        /* <DEDUP_REMOVED lines=28> */
.L_x_2352:
[----:B------:R-:W2:Y:S04]  /*22a0*/  LDL R20, [R1+0x30] ;  /* 0x0000300001147983 */ /* 0x000ea80000100800 */
[----:B------:R-:W3:Y:S01]  /*22b0*/  LDL R2, [R1+0x68] ;  /* 0x0000680001027983 */ /* 0x000ee20000100800 */
[----:B------:R-:W-:Y:S02]  /*22c0*/  R2UR UR6, R17 ;  /* 0x00000000110672ca */ /* 0x000fe400000e0000 */
[----:B--2---:R-:W-:Y:S02]  /*22d0*/  R2UR UR7, R20 ;  /* 0x00000000140772ca */ /* 0x004fe400000e0000 */
[----:B---3--:R-:W-:-:S11]  /*22e0*/  R2UR UR5, R2 ;  /* 0x00000000020572ca */ /* 0x008fd600000e0000 */
[----:B------:R-:W-:-:S04]  /*22f0*/  ULEA.HI UR4, UR7, UR7, URZ, 0x1 ;  /* 0x0000000707047291 */ /* 0x000fc8000f8f083f */
[----:B------:R-:W-:Y:S01]  /*2300*/  ULOP3.LUT UR4, UR4, 0xfffffffe, URZ, 0xc0, !UPT ;  /* 0xfffffffe04047892 */ /* 0x000fe2000f8ec03f */
[----:B------:R-:W-:-:S03]  /*2310*/  IMAD.U32 R2, RZ, RZ, UR5 ;  /* 0x00000005ff027e24 */ /* 0x000fc6000f8e00ff */
[----:B------:R-:W-:Y:S02]  /*2320*/  UIADD3 UR4, UR7, -UR4, URZ ;  /* 0x8000000407047290 */ /* 0x000fe4000fffe03f */
[----:B------:R-:W-:-:S04]  /*2330*/  ISETP.NE.AND P0, PT, R2, 0x3, PT ;  /* 0x000000030200780c */ /* 0x000fc80003f05270 */
[----:B------:R-:W-:-:S05]  /*2340*/  IMAD.U32 R0, RZ, RZ, UR4 ;  /* 0x00000004ff007e24 */ /* 0x000fca000f8e00ff */
[----:B------:R-:W-:-:S04]  /*2350*/  SHF.L.U32 R0, R0, 0x1f, RZ ;  /* 0x0000001f00007819 */ /* 0x000fc800000006ff */
[----:B------:R-:W0:Y:S02]  /*2360*/  SYNCS.PHASECHK.TRANS64.TRYWAIT P1, [UR6+0x38800], R0 ;  /* 0x03880000ff0075a7 */ /* 0x000e240008020146 */
[----:B0-----:R-:W-:Y:S05]  /*2370*/  @!P1 BRA `(.L_x_2353) ;  /* 0x0000018c00209947 */ /* 0x001fea0003800000 */
.L_x_2542:
[----:B------:R-:W-:Y:S05]  /*2380*/  @!P0 BRA `(.L_x_2354) ;  /* 0x0000000000048947 */ /* 0x000fea0003800000 */
[----:B------:R-:W-:Y:S01]  /*2390*/  BPT.TRAP 0x1 ;  /* 0x000000040000795c */ /* 0x000fe20000300000 */
.L_x_2354:
[----:B------:R-:W-:Y:S01]  /*23a0*/  R2UR UR5, R16 ;  /* 0x00000000100572ca */ /* 0x000fe200000e0000 */
[----:B0-----:R-:W-:Y:S01]  /*23b0*/  IMAD.U32 R0, RZ, RZ, UR60 ;  /* 0x0000003cff007e24 */ /* 0x001fe2000f8e00ff */
[----:B------:R-:W-:-:S11]  /*23c0*/  R2UR UR4, R17 ;  /* 0x00000000110472ca */ /* 0x000fd600000e0000 */
[----:B------:R-:W-:Y:S02]  /*23d0*/  IMAD.U32 R3, RZ, RZ, UR5 ;  /* 0x00000005ff037e24 */ /* 0x000fe4000f8e00ff */
[----:B------:R-:W-:-:S03]  /*23e0*/  LEA R0, R0, UR4, 0x3 ;  /* 0x0000000400007c11 */ /* 0x000fc6000f8e18ff */
[----:B------:R-:W-:-:S04]  /*23f0*/  SHF.L.U32 R3, R3, 0x1f, RZ ;  /* 0x0000001f03037819 */ /* 0x000fc800000006ff */
[----:B------:R0:W1:Y:S01]  /*2400*/  SYNCS.PHASECHK.TRANS64.TRYWAIT P2, [R0+URZ+0x38830], R3 ;  /* 0x03883003000075a7 */ /* 0x000062000804017f */
[----:B------:R-:W-:Y:S05]  /*2410*/  @!P0 BRA `(.L_x_2355) ;  /* 0x0000000000048947 */ /* 0x000fea0003800000 */
[----:B------:R-:W-:Y:S01]  /*2420*/  BPT.TRAP 0x1 ;  /* 0x000000040000795c */ /* 0x000fe20000300000 */
.L_x_2355:
[----:B------:R-:W2:Y:S02]  /*2430*/  S2R R2, SR_TID.X ;  /* 0x0000000000027919 */ /* 0x000ea40000002100 */
[----:B--2---:R-:W-:-:S04]  /*2440*/  LOP3.LUT R2, R2, 0x7f, RZ, 0xc0, !PT ;  /* 0x0000007f02027812 */ /* 0x004fc800078ec0ff */
[----:B------:R-:W-:Y:S01]  /*2450*/  ISETP.NE.AND P1, PT, R2, RZ, PT ;  /* 0x000000ff0200720c */ /* 0x000fe20003f25270 */
[----:B-1----:R-:W-:-:S12]  /*2460*/  @P2 BRA `(.L_x_2356) ;  /* 0x0000000000082947 */ /* 0x002fd80003800000 */
[----:B------:R-:W1:Y:S02]  /*2470*/  SYNCS.PHASECHK.TRANS64.TRYWAIT P2, [R0+URZ+0x38830], R3 ;  /* 0x03883003000075a7 */ /* 0x000e64000804017f */
[----:B-1----:R-:W-:Y:S05]  /*2480*/  @!P2 BRA `(.L_x_2357) ;  /* 0x0000018800f8a947 */ /* 0x002fea0003800000 */
.L_x_2356:
[----:B------:R-:W-:Y:S05]  /*2490*/  WARPSYNC.ALL ;  /* 0x0000000000007948 */ /* 0x000fea0003800000 */
[----:B------:R-:W-:Y:S01]  /*24a0*/  R2UR UR4, R17 ;  /* 0x00000000110472ca */ /* 0x000fe200000e0000 */
[----:B------:R-:W-:Y:S01]  /*24b0*/  ULOP3.LUT UR5, UR36, 0x10000, URZ, 0xfc, !UPT ;  /* 0x0001000024057892 */ /* 0x000fe2000f8efc3f */
[----:B------:R-:W-:Y:S01]  /*24c0*/  WARPGROUP.ARRIVE ;  /* 0x00000000000079c5 */ /* 0x000fe20000000000 */
[----:B------:R-:W-:Y:S01]  /*24d0*/  UMOV UR9, 0x40000040 ;  /* 0x4000004000097882 */ /* 0x000fe20000000000 */
[----:B------:R-:W-:Y:S01]  /*24e0*/  UMOV UR11, 0x40000040 ;  /* 0x40000040000b7882 */ /* 0x000fe20000000000 */
[----:B------:R-:W-:Y:S01]  /*24f0*/  UMOV UR15, UR9 ;  /* 0x00000009000f7c82 */ /* 0x000fe20008000000 */
[----:B------:R-:W-:Y:S01]  /*2500*/  IMAD.U32 R13, RZ, RZ, UR9 ;  /* 0x00000009ff0d7e24 */ /* 0x000fe2000f8e00ff */
[----:B------:R-:W-:Y:S01]  /*2510*/  UIADD3 UR7, UR5, 0x2, URZ ;  /* 0x0000000205077890 */ /* 0x000fe2000fffe03f */
[----:B01----:R-:W-:Y:S01]  /*2520*/  @!P1 VIADD R0, R0, 0x38840 ;  /* 0x0003884000009836 */ /* 0x003fe20000000000 */
[----:B------:R-:W-:Y:S01]  /*2530*/  UMOV UR8, UR5 ;  /* 0x0000000500087c82 */ /* 0x000fe20008000000 */
[----:B------:R-:W-:Y:S01]  /*2540*/  UMOV UR17, 0x40000040 ;  /* 0x4000004000117882 */ /* 0x000fe20000000000 */
[----:B------:R-:W-:Y:S01]  /*2550*/  UMOV UR14, UR8 ;  /* 0x00000008000e7c82 */ /* 0x000fe20008000000 */
[----:B------:R-:W-:Y:S01]  /*2560*/  IMAD.U32 R12, RZ, RZ, UR8 ;  /* 0x00000008ff0c7e24 */ /* 0x000fe2000f8e00ff */
[----:B------:R-:W-:Y:S01]  /*2570*/  UIADD3 UR4, UR4, 0x24400, URZ ;  /* 0x0002440004047890 */ /* 0x000fe2000fffe03f */
[----:B------:R-:W-:Y:S01]  /*2580*/  IMAD.U32 R11, RZ, RZ, UR17 ;  /* 0x00000011ff0b7e24 */ /* 0x000fe2000f8e00ff */
[----:B------:R-:W-:Y:S01]  /*2590*/  UMOV UR16, UR7 ;  /* 0x0000000700107c82 */ /* 0x000fe20008000000 */
[----:B------:R-:W-:Y:S01]  /*25a0*/  UMOV UR19, 0x40000040 ;  /* 0x4000004000137882 */ /* 0x000fe20000000000 */
[----:B------:R-:W-:Y:S01]  /*25b0*/  USHF.R.U32.HI UR4, URZ, 0x4, UR4 ;  /* 0x000000043f047899 */ /* 0x000fe20008011604 */
[----:B------:R-:W-:Y:S01]  /*25c0*/  IMAD.U32 R10, RZ, RZ, UR16 ;  /* 0x00000010ff0a7e24 */ /* 0x000fe2000f8e00ff */
[----:B------:R-:W-:Y:S01]  /*25d0*/  UIADD3 UR7, UR5, 0x4, URZ ;  /* 0x0000000405077890 */ /* 0x000fe2000fffe03f */
[----:B------:R-:W-:Y:S01]  /*25e0*/  @!P1 PRMT R0, RZ, 0x654, R0 ;  /* 0x00000654ff009816 */ /* 0x000fe20000000000 */
[----:B------:R-:W-:Y:S01]  /*25f0*/  ULOP3.LUT UR4, UR4, 0x3fff, URZ, 0xc0, !UPT ;  /* 0x00003fff04047892 */ /* 0x000fe2000f8ec03f */
[----:B------:R-:W-:Y:S01]  /*2600*/  CS2R R150, SRZ ;  /* 0x0000000000967805 */ /* 0x000fe2000001ff00 */
[----:B------:R-:W-:Y:S01]  /*2610*/  UMOV UR13, 0x40000040 ;  /* 0x40000040000d7882 */ /* 0x000fe20000000000 */
[----:B------:R-:W-:Y:S01]  /*2620*/  UIADD3 UR20, UR5, 0x404, URZ ;  /* 0x0000040405147890 */ /* 0x000fe2000fffe03f */
[----:B------:R-:W-:Y:S01]  /*2630*/  CS2R R148, SRZ ;  /* 0x0000000000947805 */ /* 0x000fe2000001ff00 */
[----:B------:R-:W-:Y:S01]  /*2640*/  ULOP3.LUT UR6, UR4, 0x10000, URZ, 0xfc, !UPT ;  /* 0x0001000004067892 */ /* 0x000fe2000f8efc3f */
[----:B------:R-:W-:Y:S01]  /*2650*/  CS2R R146, SRZ ;  /* 0x0000000000927805 */ /* 0x000fe2000001ff00 */
[----:B------:R-:W-:Y:S01]  /*2660*/  UMOV UR21, 0x40000040 ;  /* 0x4000004000157882 */ /* 0x000fe20000000000 */
[----:B------:R-:W-:Y:S01]  /*2670*/  UMOV UR23, 0x40000040 ;  /* 0x4000004000177882 */ /* 0x000fe20000000000 */
[----:B------:R-:W-:Y:S01]  /*2680*/  UIMAD UR4, UR60, 0xa00, UR6 ;  /* 0x00000a003c0478a4 */ /* 0x000fe2000f8e0206 */
[----:B------:R-:W-:Y:S01]  /*2690*/  CS2R R144, SRZ ;  /* 0x0000000000907805 */ /* 0x000fe2000001ff00 */
[----:B------:R-:W-:Y:S01]  /*26a0*/  IMAD.U32 R15, RZ, RZ, UR6 ;  /* 0x00000006ff0f7e24 */ /* 0x000fe2000f8e00ff */
[----:B------:R-:W-:Y:S01]  /*26b0*/  UIADD3 UR24, UR5, 0x406, URZ ;  /* 0x0000040605187890 */ /* 0x000fe2000fffe03f */
[----:B------:R-:W-:Y:S01]  /*26c0*/  CS2R R142, SRZ ;  /* 0x00000000008e7805 */ /* 0x000fe2000001ff00 */
[----:B------:R-:W-:Y:S01]  /*26d0*/  UIADD3 UR6, UR4, 0x200, URZ ;  /* 0x0000020004067890 */ /* 0x000fe2000fffe03f */
[----:B------:R-:W-:Y:S01]  /*26e0*/  CS2R R140, SRZ ;  /* 0x00000000008c7805 */ /* 0x000fe2000001ff00 */
[----:B------:R-:W-:Y:S01]  /*26f0*/  UMOV UR10, UR4 ;  /* 0x00000004000a7c82 */ /* 0x000fe20008000000 */
[----:B------:R-:W-:Y:S01]  /*2700*/  UIADD3 UR12, UR4, 0x2, URZ ;  /* 0x00000002040c7890 */ /* 0x000fe2000fffe03f */
[----:B------:R-:W-:Y:S01]  /*2710*/  HGMMA.64x16x16.F32.BF16 R56, gdesc[UR8], RZ, !UPT, gsb0 ;  /* 0x00200000083879f0 */ /* 0x000fe2000c0018ff */
[----:B------:R-:W-:Y:S01]  /*2720*/  UIADD3 UR10, UR4, 0x80, URZ ;  /* 0x00000080040a7890 */ /* 0x000fe2000fffe03f */
[----:B------:R-:W-:Y:S01]  /*2730*/  CS2R R138, SRZ ;  /* 0x00000000008a7805 */ /* 0x000fe2000001ff00 */
[----:B------:R-:W-:Y:S01]  /*2740*/  UMOV UR8, UR14 ;  /* 0x0000000e00087c82 */ /* 0x000fe20008000000 */
[----:B------:R-:W-:Y:S01]  /*2750*/  UMOV UR9, UR15 ;  /* 0x0000000f00097c82 */ /* 0x000fe20008000000 */
[----:B------:R-:W-:Y:S01]  /*2760*/  UMOV UR11, 0x40000040 ;  /* 0x40000040000b7882 */ /* 0x000fe20000000000 */
[----:B------:R-:W-:Y:S01]  /*2770*/  UMOV UR18, UR12 ;  /* 0x0000000c00127c82 */ /* 0x000fe20008000000 */
[----:B------:R-:W-:Y:S01]  /*2780*/  UIADD3 UR12, UR4, 0x4, URZ ;  /* 0x00000004040c7890 */ /* 0x000fe2000fffe03f */
[----:B------:R-:W-:Y:S01]  /*2790*/  CS2R R136, SRZ ;  /* 0x0000000000887805 */ /* 0x000fe2000001ff00 */
[----:B------:R-:W-:Y:S01]  /*27a0*/  UIADD3 UR22, UR4, 0x284, URZ ;  /* 0x0000028404167890 */ /* 0x000fe2000fffe03f */
[----:B------:R-:W-:Y:S01]  /*27b0*/  CS2R R134, SRZ ;  /* 0x0000000000867805 */ /* 0x000fe2000001ff00 */
[----:B------:R-:W-:Y:S01]  /*27c0*/  UIADD3 UR26, UR4, 0x286, URZ ;  /* 0x00000286041a7890 */ /* 0x000fe2000fffe03f */
[----:B------:R-:W-:Y:S01]  /*27d0*/  CS2R R132, SRZ ;  /* 0x0000000000847805 */ /* 0x000fe2000001ff00 */
[----:B------:R-:W-:Y:S01]  /*27e0*/  UMOV UR25, 0x40000040 ;  /* 0x4000004000197882 */ /* 0x000fe20000000000 */
[----:B------:R-:W-:Y:S01]  /*27f0*/  UMOV UR27, 0x40000040 ;  /* 0x40000040001b7882 */ /* 0x000fe20000000000 */
        /* <DEDUP_REMOVED lines=37> */
[----:B------:R-:W-:-:S02]  /*2a50*/  WARPGROUP.DEPBAR.LE gsb0, 0x0 ;  /* 0x00008000000079c5 */ /* 0x000fc40000010000 */
[----:B------:R-:W-:Y:S01]  /*2a60*/  WARPGROUP.ARRIVE ;  /* 0x00000000000079c5 */ /* 0x000fe20000000000 */
[----:B------:R-:W-:Y:S01]  /*2a70*/  UIADD3 UR54, UR4, 0x784, URZ ;  /* 0x0000078404367890 */ /* 0x000fe2000fffe03f */
[----:B------:R-:W-:Y:S01]  /*2a80*/  CS2R R106, SRZ ;  /* 0x00000000006a7805 */ /* 0x000fe2000001ff00 */
[----:B------:R-:W-:Y:S01]  /*2a90*/  UMOV UR53, 0x40000040 ;  /* 0x4000004000357882 */ /* 0x000fe20000000000 */
[----:B------:R-:W-:Y:S01]  /*2aa0*/  UMOV UR55, 0x40000040 ;  /* 0x4000004000377882 */ /* 0x000fe20000000000 */
[----:B------:R-:W-:Y:S01]  /*2ab0*/  UMOV UR57, 0x40000040 ;  /* 0x4000004000397882 */ /* 0x000fe20000000000 */
[----:B------:R-:W-:Y:S01]  /*2ac0*/  HGMMA.64x16x16.F32.BF16 R48, gdesc[UR8], RZ, !UPT, gsb0 ;  /* 0x00200000083079f0 */ /* 0x000fe2000c0018ff */
[----:B------:R-:W-:Y:S01]  /*2ad0*/  UIADD3 UR10, UR4, 0x100, URZ ;  /* 0x00000100040a7890 */ /* 0x000fe2000fffe03f */
[----:B------:R-:W-:Y:S01]  /*2ae0*/  IMAD.U32 R7, RZ, RZ, UR57 ;  /* 0x00000039ff077e24 */ /* 0x000fe2000f8e00ff */
[----:B------:R-:W-:Y:S01]  /*2af0*/  UMOV UR8, UR14 ;  /* 0x0000000e00087c82 */ /* 0x000fe20008000000 */
[----:B------:R-:W-:Y:S01]  /*2b00*/  UMOV UR9, UR15 ;  /* 0x0000000f00097c82 */ /* 0x000fe20008000000 */
[----:B------:R-:W-:Y:S01]  /*2b10*/  UMOV UR11, 0x40000040 ;  /* 0x40000040000b7882 */ /* 0x000fe20000000000 */
[----:B------:R-:W-:Y:S01]  /*2b20*/  UMOV UR59, 0x40000040 ;  /* 0x40000040003b7882 */ /* 0x000fe20000000000 */
        /* <DEDUP_REMOVED lines=31> */
[----:B------:R-:W-:Y:S01]  /*2d20*/  UMOV UR8, UR14 ;  /* 0x0000000e00087c82 */ /* 0x000fe20008000000 */
[----:B------:R-:W-:Y:S01]  /*2d30*/  UMOV UR9, UR15 ;  /* 0x0000000f00097c82 */ /* 0x000fe20008000000 */
[----:B------:R-:W-:Y:S01]  /*2d40*/  UMOV UR10, UR6 ;  /* 0x00000006000a7c82 */ /* 0x000fe20008000000 */
[----:B------:R-:W-:Y:S01]  /*2d50*/  UMOV UR11, 0x40000040 ;  /* 0x40000040000b7882 */ /* 0x000fe20000000000 */
[----:B------:R-:W-:Y:S01]  /*2d60*/  UMOV UR14, UR16 ;  /* 0x00000010000e7c82 */ /* 0x000fe20008000000 */
[----:B------:R-:W-:Y:S01]  /*2d70*/  UMOV UR15, UR17 ;  /* 0x00000011000f7c82 */ /* 0x000fe20008000000 */
[----:B------:R-:W-:Y:S01]  /*2d80*/  UIADD3 UR6, UR4, 0x202, URZ ;  /* 0x0000020204067890 */ /* 0x000fe2000fffe03f */
        /* <DEDUP_REMOVED lines=87> */
[----:B------:R-:W-:Y:S02]  /*3300*/  UIADD3 UR12, UR5, 0x400, URZ ;  /* 0x00000400050c7890 */ /* 0x000fe4000fffe03f */
[----:B------:R-:W-:Y:S02]  /*3310*/  UIADD3 UR5, UR5, 0xc06, URZ ;  /* 0x00000c0605057890 */ /* 0x000fe4000fffe03f */
[----:B------:R-:W-:-:S05]  /*3320*/  UIADD3 UR7, UR4, 0x786, URZ ;  /* 0x0000078604077890 */ /* 0x000fca000fffe03f */
[----:B------:R-:W-:Y:S02]  /*3330*/  UMOV UR56, UR5 ;  /* 0x0000000500387c82 */ /* 0x000fe40008000000 */
[----:B------:R-:W-:Y:S01]  /*3340*/  UMOV UR58, UR7 ;  /* 0x00000007003a7c82 */ /* 0x000fe20008000000 */
[----:B------:R-:W-:Y:S01]  /*3350*/  IMAD.U32 R6, RZ, RZ, UR56 ;  /* 0x00000038ff067e24 */ /* 0x000fe2000f8e00ff */
        /* <DEDUP_REMOVED lines=26> */
[----:B------:R-:W-:-:S06]  /*3500*/  UIADD3 UR11, UR61, -0x2, URZ ;  /* 0xfffffffe3d0b7890 */ /* 0x000fcc000fffe03f */
[----:B------:R-:W-:-:S06]  /*3510*/  IMAD.U32 R236, RZ, RZ, UR11 ;  /* 0x0000000bffec7e24 */ /* 0x000fcc000f8e00ff */
[----:B------:R-:W-:Y:S01]  /*3520*/  VIADD R2, R213, UR10 ;  /* 0x0000000ad5027c36 */ /* 0x000fe20008000000 */
        /* <DEDUP_REMOVED lines=25> */
[----:B------:R-:W-:Y:S01]  /*36c0*/  R2UR UR14, R23 ;  /* 0x00000000170e72ca */ /* 0x000fe200000e0000 */
        /* <DEDUP_REMOVED lines=24> */
[----:B------:R-:W-:-:S13]  /*3850*/  R2UR UR19, R18 ;  /* 0x00000000121372ca */ /* 0x000fda00000e0000 */
        /* <DEDUP_REMOVED lines=192> */
[----:B------:R-:W-:Y:S02]  /*4460*/  UISETP.NE.AND UP0, UPT, UR6, 0x1, UPT ;  /* 0x000000010600788c */ /* 0x000fe4000bf05270 */
[----:B------:R-:W-:-:S04]  /*4470*/  UIADD3 UR6, UR4, 0x984, URZ ;  /* 0x0000098404067890 */ /* 0x000fc8000fffe03f */
[----:B------:R-:W-:-:S05]  /*4480*/  PLOP3.LUT P2, PT, PT, PT, UP0, 0x80, 0x0 ;  /* 0x000000000000781c */ /* 0x000fca0003f4f008 */
[----:B------:R-:W-:-:S08]  /*4490*/  @UP0 ULDC UR5, c[0x0][0x44c] ;  /* 0x0001130000050ab9 */ /* 0x000fd00000000800 */
[----:B------:R-:W-:Y:S01]  /*44a0*/  @P2 IMAD.HI.U32 R3, R2, UR5, RZ ;  /* 0x0000000502032c27 */ /* 0x000fe2000f8e00ff */
[----:B------:R-:W-:-:S04]  /*44b0*/  @UP0 ULDC UR5, c[0x0][0x450] ;  /* 0x0001140000050ab9 */ /* 0x000fc80000000800 */
[----:B------:R-:W-:Y:S01]  /*44c0*/  @P2 SHF.R.U32.HI R2, RZ, UR5, R3 ;  /* 0x00000005ff022c19 */ /* 0x000fe20008011603 */
[----:B------:R-:W-:-:S04]  /*44d0*/  UIMAD UR5, UR61, -0x50, UR15 ;  /* 0xffffffb03d0578a4 */ /* 0x000fc8000f8e020f */
[----:B------:R-:W0:Y:S02]  /*44e0*/  SHFL.IDX PT, R5, R2, 0x1, 0x1c1f ;  /* 0x003c1f0002057f89 */ /* 0x000e2400000e0000 */
[----:B------:R-:W-:Y:S01]  /*44f0*/  IMAD.U32 R14, RZ, RZ, UR5 ;  /* 0x00000005ff0e7e24 */ /* 0x000fe2000f8e00ff */
[----:B------:R-:W-:Y:S01]  /*4500*/  UMOV UR5, UR23 ;  /* 0x0000001700057c82 */ /* 0x000fe20008000000 */
[----:B------:R-:W1:Y:S01]  /*4510*/  SHFL.IDX PT, R2, R2, RZ, 0x1c1f ;  /* 0x001c1fff02027589 */ /* 0x000e6200000e0000 */
        /* <DEDUP_REMOVED lines=23> */
[----:B------:R-:W-:-:S06]  /*4690*/  UIMAD UR6, UR61, -0x50, URZ ;  /* 0xffffffb03d0678a4 */ /* 0x000fcc000f8e023f */
[----:B------:R-:W-:Y:S01]  /*46a0*/  IMAD.U32 R4, RZ, RZ, UR6 ;  /* 0x00000006ff047e24 */ /* 0x000fe2000f8e00ff */
[----:B------:R-:W-:-:S04]  /*46b0*/  UIADD3 UR6, UR4, 0x986, URZ ;  /* 0x0000098604067890 */ /* 0x000fc8000fffe03f */
[----:B------:R-:W-:-:S04]  /*46c0*/  IADD3 R3, -R19, 0x51, R4 ;  /* 0x0000005113037810 */ /* 0x000fc80007ffe104 */
[----:B------:R-:W-:Y:S02]  /*46d0*/  IADD3 R4, -R20, UR15, R3 ;  /* 0x0000000f14047c10 */ /* 0x000fe4000fffe103 */
[----:B------:R-:W-:-:S04]  /*46e0*/  IADD3 R3, -R19, 0x50, R14 ;  /* 0x0000005013037810 */ /* 0x000fc80007ffe10e */
[-CC-:B0-----:R-:W-:Y:S02]  /*46f0*/  VIADDMNMX R5, R5, R4.reuse, R3.reuse, PT ;  /* 0x0000000405057246 */ /* 0x181fe40003800103 */
[----:B-1----:R-:W-:Y:S02]  /*4700*/  VIADDMNMX R3, R2, R4, R3, PT ;  /* 0x0000000402037246 */ /* 0x002fe40003800103 */
[C---:B------:R-:W-:Y:S02]  /*4710*/  ISETP.GT.AND P3, PT, R5.reuse, RZ, PT ;  /* 0x000000ff0500720c */ /* 0x040fe40003f64270 */
[C---:B------:R-:W-:Y:S02]  /*4720*/  ISETP.GT.AND P4, PT, R5.reuse, 0x1, PT ;  /* 0x000000010500780c */ /* 0x040fe40003f84270 */
[----:B------:R-:W-:Y:S01]  /*4730*/  ISETP.GT.AND P5, PT, R5, 0x8, PT ;  /* 0x000000080500780c */ /* 0x000fe20003fa4270 */
        /* <DEDUP_REMOVED lines=14> */
[C---:B------:R-:W-:Y:S01]  /*4820*/  ISETP.GT.AND P3, PT, R5.reuse, 0x9, PT ;  /* 0x000000090500780c */ /* 0x040fe20003f64270 */
        /* <DEDUP_REMOVED lines=26> */
[----:B------:R-:W-:Y:S01]  /*49d0*/  UMOV UR4, UR22 ;  /* 0x0000001600047c82 */ /* 0x000fe20008000000 */
        /* <DEDUP_REMOVED lines=15> */
[----:B------:R-:W-:-:S02]  /*4ad0*/  FMNMX.FTZ R14, R42, R21, !PT ;  /* 0x000000152a0e7209 */ /* 0x000fc40007810000 */
[----:B------:R-:W-:Y:S02]  /*4ae0*/  ISETP.GT.AND P3, PT, R5, 0x29, PT ;  /* 0x000000290500780c */ /* 0x000fe40003f64270 */
[----:B------:R-:W-:Y:S02]  /*4af0*/  FSEL R46, R46, -INF , P4 ;  /* 0xff8000002e2e7808 */ /* 0x000fe40002000000 */
[----:B------:R-:W-:Y:S02]  /*4b00*/  FMNMX.FTZ R21, R43, R14, !PT ;  /* 0x0000000e2b157209 */ /* 0x000fe40007810000 */
[----:B------:R-:W-:Y:S02]  /*4b10*/  ISETP.GT.AND P4, PT, R5, 0x30, PT ;  /* 0x000000300500780c */ /* 0x000fe40003f84270 */
[----:B------:R-:W-:Y:S02]  /*4b20*/  FSEL R47, R47, -INF , P3 ;  /* 0xff8000002f2f7808 */ /* 0x000fe40001800000 */
[----:B------:R-:W-:-:S02]  /*4b30*/  FMNMX.FTZ R14, R46, R21, !PT ;  /* 0x000000152e0e7209 */ /* 0x000fc40007810000 */
[----:B------:R-:W-:Y:S02]  /*4b40*/  ISETP.GT.AND P3, PT, R5, 0x31, PT ;  /* 0x000000310500780c */ /* 0x000fe40003f64270 */
[----:B------:R-:W-:Y:S01]  /*4b50*/  FMNMX.FTZ R21, R47, R14, !PT ;  /* 0x0000000e2f157209 */ /* 0x000fe20007810000 */
[----:B------:R-:W-:Y:S02]  /*4b60*/  WARPGROUP.DEPBAR.LE gsb0, 0x0 ;  /* 0x00008000000079c5 */ /* 0x000fe40000010000 */
[----:B------:R-:W-:Y:S01]  /*4b70*/  WARPGROUP.ARRIVE ;  /* 0x00000000000079c5 */ /* 0x000fe20000000000 */
[----:B------:R-:W-:Y:S02]  /*4b80*/  FSEL R34, R34, -INF , P4 ;  /* 0xff80000022227808 */ /* 0x000fe40002000000 */
[----:B------:R-:W-:Y:S02]  /*4b90*/  ISETP.GT.AND P4, PT, R5, 0x38, PT ;  /* 0x000000380500780c */ /* 0x000fe40003f84270 */
[----:B------:R-:W-:Y:S01]  /*4ba0*/  FSEL R35, R35, -INF , P3 ;  /* 0xff80000023237808 */ /* 0x000fe20001800000 */
[----:B------:R-:W-:Y:S01]  /*4bb0*/  HGMMA.64x16x16.F32.BF16 R24, gdesc[UR4], R24, gsb0 ;  /* 0x00200000041879f0 */ /* 0x000fe20008001818 */
[----:B------:R-:W-:Y:S01]  /*4bc0*/  FMNMX.FTZ R14, R34, R21, !PT ;  /* 0x00000015220e7209 */ /* 0x000fe20007810000 */
[----:B------:R-:W-:Y:S01]  /*4bd0*/  ULDC UR5, c[0x0][0x988] ;  /* 0x0002620000057ab9 */ /* 0x000fe20000000800 */
[----:B------:R-:W-:Y:S01]  /*4be0*/  ISETP.GT.AND P3, PT, R5, 0x39, PT ;  /* 0x000000390500780c */ /* 0x000fe20003f64270 */
[----:B------:R-:W-:Y:S01]  /*4bf0*/  @UP0 ULDC UR6, c[0x0][0x44c] ;  /* 0x0001130000060ab9 */ /* 0x000fe20000000800 */
[----:B------:R-:W-:Y:S01]  /*4c00*/  FSEL R38, R38, -INF , P4 ;  /* 0xff80000026267808 */ /* 0x000fe20002000000 */
[----:B------:R-:W-:Y:S01]  /*4c10*/  UIMAD.WIDE.U32 UR6, UR10, UR6, URZ ;  /* 0x000000060a0672a5 */ /* 0x000fe2000f8e003f */
[----:B------:R-:W-:Y:S01]  /*4c20*/  FMNMX.FTZ R21, R35, R14, !PT ;  /* 0x0000000e23157209 */ /* 0x000fe20007810000 */
[----:B------:R-:W-:Y:S01]  /*4c30*/  UMOV UR4, UR10 ;  /* 0x0000000a00047c82 */ /* 0x000fe20008000000 */
[----:B------:R-:W-:Y:S01]  /*4c40*/  ISETP.GT.AND P4, PT, R5, 0x40, PT ;  /* 0x000000400500780c */ /* 0x000fe20003f84270 */
[----:B------:R-:W-:Y:S01]  /*4c50*/  @UP0 ULDC UR10, c[0x0][0x450] ;  /* 0x00011400000a0ab9 */ /* 0x000fe20000000800 */
[----:B------:R-:W-:Y:S01]  /*4c60*/  FSEL R39, R39, -INF , P3 ;  /* 0xff80000027277808 */ /* 0x000fe20001800000 */
[----:B------:R-:W-:Y:S01]  /*4c70*/  @UP0 USHF.R.U32.HI UR4, URZ, UR10, UR7 ;  /* 0x0000000a3f040299 */ /* 0x000fe20008011607 */
[----:B------:R-:W-:-:S02]  /*4c80*/  FMNMX.FTZ R14, R38, R21, !PT ;  /* 0x00000015260e7209 */ /* 0x000fc40007810000 */
[----:B------:R-:W-:Y:S01]  /*4c90*/  ISETP.GT.AND P3, PT, R5, 0x41, PT ;  /* 0x000000410500780c */ /* 0x000fe20003f64270 */
[----:B------:R-:W-:Y:S01]  /*4ca0*/  UIADD3 UR6, UR4, UR15, -UR19 ;  /* 0x0000000f04067290 */ /* 0x000fe2000fffe813 */
[----:B------:R-:W-:-:S03]  /*4cb0*/  FMNMX.FTZ R21, R39, R14, !PT ;  /* 0x0000000e27157209 */ /* 0x000fc60007810000 */
[----:B------:R-:W-:-:S04]  /*4cc0*/  UIMAD.WIDE UR6, UR6, 0x66666667, URZ ;  /* 0x66666667060678a5 */ /* 0x000fc8000f8e023f */
[----:B------:R-:W-:-:S04]  /*4cd0*/  USHF.R.U32.HI UR4, URZ, 0x1f, UR7 ;  /* 0x0000001f3f047899 */ /* 0x000fc80008011607 */
[----:B------:R-:W-:-:S04]  /*4ce0*/  ULEA.HI.SX32 UR4, UR7, UR4, 0x1b ;  /* 0x0000000407047291 */ /* 0x000fc8000f8fda3f */
[----:B------:R-:W-:-:S04]  /*4cf0*/  UISETP.LT.AND UP1, UPT, UR14, UR4, UPT ;  /* 0x000000040e00728c */ /* 0x000fc8000bf21270 */
[----:B------:R-:W-:-:S04]  /*4d00*/  USEL UR6, UR14, UR4, !UP1 ;  /* 0x000000040e067287 */ /* 0x000fc8000c800000 */
[----:B------:R-:W-:Y:S01]  /*4d10*/  UISETP.GE.AND UP1, UPT, UR11, UR6, UPT ;  /* 0x000000060b00728c */ /* 0x000fe2000bf26270 */
[----:B------:R-:W-:Y:S02]  /*4d20*/  WARPGROUP.DEPBAR.LE gsb0, 0x0 ;  /* 0x00008000000079c5 */ /* 0x000fe40000010000 */
[----:B------:R-:W-:Y:S01]  /*4d30*/  FSEL R26, R26, -INF , P4 ;  /* 0xff8000001a1a7808 */ /* 0x000fe20002000000 */
[----:B------:R0:W-:Y:S01]  /*4d40*/  @!P1 SYNCS.ARRIVE.TRANS64.RED.A1T0 RZ, [R0+URZ], RZ ;  /* 0x000000ff00ff99a7 */ /* 0x0001e2000810043f */
        /* <DEDUP_REMOVED lines=8> */
[----:B------:R-:W-:Y:S02]  /*4dd0*/  ISETP.GT.AND P3, PT, R3, RZ, PT ;  /* 0x000000ff0300720c */ /* 0x000fe40003f64270 */
[----:B------:R-:W-:-:S02]  /*4de0*/  FMNMX.FTZ R14, R31, R14, !PT ;  /* 0x0000000e1f0e7209 */ /* 0x000fc40007810000 */
[----:B------:R-:W-:Y:S02]  /*4df0*/  ISETP.GT.AND P4, PT, R3, 0x1, PT ;  /* 0x000000010300780c */ /* 0x000fe40003f84270 */
[----:B------:R-:W-:Y:S01]  /*4e00*/  FSEL R56, R56, -INF , P3 ;  /* 0xff80000038387808 */ /* 0x000fe20001800000 */
[----:B------:R-:W1:Y:S01]  /*4e10*/  SHFL.BFLY PT, R5, R14, 0x2, 0x1f ;  /* 0x0c401f000e057f89 */ /* 0x000e6200000e0000 */
[----:B------:R-:W-:Y:S02]  /*4e20*/  FSEL R57, R57, -INF , P4 ;  /* 0xff80000039397808 */ /* 0x000fe40002000000 */
[C---:B------:R-:W-:Y:S02]  /*4e30*/  ISETP.GT.AND P3, PT, R3.reuse, 0x9, PT ;  /* 0x000000090300780c */ /* 0x040fe40003f64270 */
[----:B------:R-:W-:Y:S02]  /*4e40*/  ISETP.GT.AND P4, PT, R3, 0x11, PT ;  /* 0x000000110300780c */ /* 0x000fe40003f84270 */
[----:B------:R-:W-:-:S02]  /*4e50*/  FSEL R61, R61, -INF , P3 ;  /* 0xff8000003d3d7808 */ /* 0x000fc40001800000 */
[----:B------:R-:W-:Y:S02]  /*4e60*/  ISETP.GT.AND P3, PT, R3, 0x10, PT ;  /* 0x000000100300780c */ /* 0x000fe40003f64270 */
[----:B------:R-:W-:Y:S02]  /*4e70*/  FSEL R49, R49, -INF , P4 ;  /* 0xff80000031317808 */ /* 0x000fe40002000000 */
[----:B------:R-:W-:Y:S02]  /*4e80*/  FSEL R48, R48, -INF , P3 ;  /* 0xff80000030307808 */ /* 0x000fe40001800000 */
[C---:B------:R-:W-:Y:S02]  /*4e90*/  ISETP.GT.AND P3, PT, R3.reuse, 0x19, PT ;  /* 0x000000190300780c */ /* 0x040fe40003f64270 */
[----:B------:R-:W-:Y:S02]  /*4ea0*/  ISETP.GT.AND P4, PT, R3, 0x20, PT ;  /* 0x000000200300780c */ /* 0x000fe40003f84270 */
[----:B------:R-:W-:-:S02]  /*4eb0*/  FSEL R53, R53, -INF , P3 ;  /* 0xff80000035357808 */ /* 0x000fc40001800000 */
[C---:B------:R-:W-:Y:S02]  /*4ec0*/  ISETP.GT.AND P3, PT, R3.reuse, 0x21, PT ;  /* 0x000000210300780c */ /* 0x040fe40003f64270 */
[----:B------:R-:W-:Y:S02]  /*4ed0*/  FSEL R40, R40, -INF , P4 ;  /* 0xff80000028287808 */ /* 0x000fe40002000000 */
[----:B-1----:R-:W-:Y:S02]  /*4ee0*/  FMNMX.FTZ R20, R14, R5, !PT ;  /* 0x000000050e147209 */ /* 0x002fe40007810000 */
[----:B------:R-:W-:Y:S02]  /*4ef0*/  FMNMX.FTZ R5, R56, R57, !PT ;  /* 0x0000003938057209 */ /* 0x000fe40007810000 */
[----:B------:R-:W-:Y:S01]  /*4f00*/  ISETP.GT.AND P4, PT, R3, 0x28, PT ;  /* 0x000000280300780c */ /* 0x000fe20003f84270 */
[----:B------:R-:W1:Y:S01]  /*4f10*/  SHFL.BFLY PT, R21, R20, 0x1, 0x1f ;  /* 0x0c201f0014157f89 */ /* 0x000e6200000e0000 */
[----:B------:R-:W-:-:S02]  /*4f20*/  FMNMX.FTZ R2, R60, R5, !PT ;  /* 0x000000053c027209 */ /* 0x000fc40007810000 */
[----:B------:R-:W-:Y:S02]  /*4f30*/  FSEL R41, R41, -INF , P3 ;  /* 0xff80000029297808 */ /* 0x000fe40001800000 */
[----:B------:R-:W-:Y:S02]  /*4f40*/  FMNMX.FTZ R5, R61, R2, !PT ;  /* 0x000000023d057209 */ /* 0x000fe40007810000 */
[----:B------:R-:W-:Y:S02]  /*4f50*/  ISETP.GT.AND P3, PT, R3, 0x29, PT ;  /* 0x000000290300780c */ /* 0x000fe40003f64270 */
[----:B------:R-:W-:Y:S02]  /*4f60*/  FMNMX.FTZ R2, R48, R5, !PT ;  /* 0x0000000530027209 */ /* 0x000fe40007810000 */
[----:B------:R-:W-:Y:S02]  /*4f70*/  FSEL R44, R44, -INF , P4 ;  /* 0xff8000002c2c7808 */ /* 0x000fe40002000000 */
[----:B------:R-:W-:-:S02]  /*4f80*/  FMNMX.FTZ R5, R49, R2, !PT ;  /* 0x0000000231057209 */ /* 0x000fc40007810000 */
[----:B------:R-:W-:Y:S02]  /*4f90*/  FSEL R45, R45, -INF , P3 ;  /* 0xff8000002d2d7808 */ /* 0x000fe40001800000 */
[----:B------:R-:W-:Y:S02]  /*4fa0*/  FMNMX.FTZ R2, R52, R5, !PT ;  /* 0x0000000534027209 */ /* 0x000fe40007810000 */
[----:B------:R-:W-:Y:S02]  /*4fb0*/  ISETP.GT.AND P3, PT, R3, 0x30, PT ;  /* 0x000000300300780c */ /* 0x000fe40003f64270 */
[----:B------:R-:W-:Y:S02]  /*4fc0*/  FMNMX.FTZ R5, R53, R2, !PT ;  /* 0x0000000235057209 */ /* 0x000fe40007810000 */
[----:B------:R-:W-:Y:S02]  /*4fd0*/  ISETP.GT.AND P4, PT, R3, 0x31, PT ;  /* 0x000000310300780c */ /* 0x000fe40003f84270 */
[----:B-1----:R-:W-:-:S02]  /*4fe0*/  FMNMX.FTZ R4, R20, R21, !PT ;  /* 0x0000001514047209 */ /* 0x002fc40007810000 */
[----:B------:R-:W-:Y:S02]  /*4ff0*/  FMNMX.FTZ R2, R40, R5, !PT ;  /* 0x0000000528027209 */ /* 0x000fe40007810000 */
[C---:B------:R-:W-:Y:S01]  /*5000*/  FSETP.NEU.FTZ.AND P6, PT, R4.reuse, -INF , PT ;  /* 0xff8000000400780b */ /* 0x040fe20003fdd000 */
[----:B------:R-:W-:Y:S01]  /*5010*/  FMUL.FTZ R14, R4, UR5 ;  /* 0x00000005040e7c20 */ /* 0x000fe20008410000 */
[----:B------:R-:W-:Y:S02]  /*5020*/  FMNMX.FTZ R5, R41, R2, !PT ;  /* 0x0000000229057209 */ /* 0x000fe40007810000 */
[----:B------:R-:W-:Y:S02]  /*5030*/  FSEL R32, R32, -INF , P3 ;  /* 0xff80000020207808 */ /* 0x000fe40001800000 */
[----:B------:R-:W-:Y:S02]  /*5040*/  FSEL R21, R14, RZ, P6 ;  /* 0x000000ff0e157208 */ /* 0x000fe40003000000 */
[----:B------:R-:W-:-:S02]  /*5050*/  FMNMX.FTZ R14, R44, R5, !PT ;  /* 0x000000052c0e7209 */ /* 0x000fc40007810000 */
[----:B------:R-:W-:Y:S01]  /*5060*/  ISETP.GT.AND P3, PT, R3, 0x38, PT ;  /* 0x000000380300780c */ /* 0x000fe20003f64270 */
[--C-:B------:R-:W-:Y:S01]  /*5070*/  FFMA.FTZ R209, R58, UR5, -R21.reuse ;  /* 0x000000053ad17c23 */ /* 0x100fe20008010815 */
[----:B------:R-:W-:Y:S01]  /*5080*/  FMNMX.FTZ R5, R45, R14, !PT ;  /* 0x0000000e2d057209 */ /* 0x000fe20007810000 */
[--C-:B------:R-:W-:Y:S01]  /*5090*/  FFMA.FTZ R59, R59, UR5, -R21.reuse ;  /* 0x000000053b3b7c23 */ /* 0x100fe20008010815 */
[----:B------:R-:W-:Y:S01]  /*50a0*/  FSEL R33, R33, -INF , P4 ;  /* 0xff80000021217808 */ /* 0x000fe20002000000 */
[--C-:B------:R-:W-:Y:S01]  /*50b0*/  FFMA.FTZ R211, R62, UR5, -R21.reuse ;  /* 0x000000053ed37c23 */ /* 0x100fe20008010815 */
[----:B------:R-:W-:Y:S01]  /*50c0*/  FMNMX.FTZ R14, R32, R5, !PT ;  /* 0x00000005200e7209 */ /* 0x000fe20007810000 */
[----:B------:R-:W-:Y:S01]  /*50d0*/  MUFU.EX2 R209, R209 ;  /* 0x000000d100d17308 */ /* 0x000fe20000000800 */
[----:B------:R-:W-:Y:S01]  /*50e0*/  ISETP.GT.AND P4, PT, R3, 0x39, PT ;  /* 0x000000390300780c */ /* 0x000fe20003f84270 */
[--C-:B------:R-:W-:Y:S01]  /*50f0*/  FFMA.FTZ R63, R63, UR5, -R21.reuse ;  /* 0x000000053f3f7c23 */ /* 0x100fe20008010815 */
[----:B------:R-:W-:Y:S01]  /*5100*/  FSEL R36, R36, -INF , P3 ;  /* 0xff80000024247808 */ /* 0x000fe20001800000 */
[--C-:B------:R-:W-:Y:S01]  /*5110*/  FFMA.FTZ R205, R50, UR5, -R21.reuse ;  /* 0x0000000532cd7c23 */ /* 0x100fe20008010815 */
[----:B------:R-:W-:Y:S01]  /*5120*/  FMNMX.FTZ R5, R33, R14, !PT ;  /* 0x0000000e21057209 */ /* 0x000fe20007810000 */
[--C-:B------:R-:W-:Y:S01]  /*5130*/  FFMA.FTZ R51, R51, UR5, -R21.reuse ;  /* 0x0000000533337c23 */ /* 0x100fe20008010815 */
[----:B------:R-:W-:Y:S01]  /*5140*/  FSEL R37, R37, -INF , P4 ;  /* 0xff80000025257808 */ /* 0x000fe20002000000 */
[----:B------:R-:W-:Y:S01]  /*5150*/  MUFU.EX2 R2, R59 ;  /* 0x0000003b00027308 */ /* 0x000fe20000000800 */
[----:B------:R-:W-:Y:S01]  /*5160*/  ISETP.GT.AND P3, PT, R3, 0x40, PT ;  /* 0x000000400300780c */ /* 0x000fe20003f64270 */
[--C-:B------:R-:W-:Y:S01]  /*5170*/  FFMA.FTZ R54, R54, UR5, -R21.reuse ;  /* 0x0000000536367c23 */ /* 0x100fe20008010815 */
[----:B------:R-:W-:Y:S01]  /*5180*/  FMNMX.FTZ R20, R36, R5, !PT ;  /* 0x0000000524147209 */ /* 0x000fe20007810000 */
[--C-:B------:R-:W-:Y:S01]  /*5190*/  FFMA.FTZ R55, R55, UR5, -R21.reuse ;  /* 0x0000000537377c23 */ /* 0x100fe20008010815 */
[----:B------:R-:W-:Y:S01]  /*51a0*/  ISETP.GT.AND P4, PT, R3, 0x41, PT ;  /* 0x000000410300780c */ /* 0x000fe20003f84270 */
[--C-:B------:R-:W-:Y:S01]  /*51b0*/  FFMA.FTZ R42, R42, UR5, -R21.reuse ;  /* 0x000000052a2a7c23 */ /* 0x100fe20008010815 */
[----:B------:R-:W-:Y:S01]  /*51c0*/  FSEL R24, R24, -INF , P3 ;  /* 0xff80000018187808 */ /* 0x000fe20001800000 */
[----:B------:R-:W-:Y:S01]  /*51d0*/  MUFU.EX2 R211, R211 ;  /* 0x000000d300d37308 */ /* 0x000fe20000000800 */
[----:B------:R-:W-:Y:S01]  /*51e0*/  FMNMX.FTZ R5, R37, R20, !PT ;  /* 0x0000001425057209 */ /* 0x000fe20007810000 */
[--C-:B------:R-:W-:Y:S01]  /*51f0*/  FFMA.FTZ R43, R43, UR5, -R21.reuse ;  /* 0x000000052b2b7c23 */ /* 0x100fe20008010815 */
[----:B------:R-:W-:Y:S01]  /*5200*/  ISETP.GT.AND P3, PT, R3, 0x48, PT ;  /* 0x000000480300780c */ /* 0x000fe20003f64270 */
[--C-:B------:R-:W-:Y:S01]  /*5210*/  FFMA.FTZ R46, R46, UR5, -R21.reuse ;  /* 0x000000052e2e7c23 */ /* 0x100fe20008010815 */
[----:B------:R-:W-:Y:S01]  /*5220*/  FSEL R25, R25, -INF , P4 ;  /* 0xff80000019197808 */ /* 0x000fe20002000000 */
[--C-:B------:R-:W-:Y:S01]  /*5230*/  FFMA.FTZ R47, R47, UR5, -R21.reuse ;  /* 0x000000052f2f7c23 */ /* 0x100fe20008010815 */
[----:B------:R-:W-:Y:S01]  /*5240*/  FMNMX.FTZ R20, R24, R5, !PT ;  /* 0x0000000518147209 */ /* 0x000fe20007810000 */
[----:B------:R1:W-:Y:S01]  /*5250*/  MUFU.EX2 R14, R63 ;  /* 0x0000003f000e7308 */ /* 0x0003e20000000800 */
        /* <DEDUP_REMOVED lines=8> */
[----:B------:R-:W-:Y:S01]  /*52e0*/  FMNMX.FTZ R20, R28, R3, !PT ;  /* 0x000000031c147209 */ /* 0x000fe20007810000 */
[--C-:B------:R-:W-:Y:S01]  /*52f0*/  FFMA.FTZ R39, R39, UR5, -R21.reuse ;  /* 0x0000000527277c23 */ /* 0x100fe20008010815 */
[--C-:B------:R-:W-:Y:S01]  /*5300*/  FFMA.FTZ R26, R26, UR5, -R21.reuse ;  /* 0x000000051a1a7c23 */ /* 0x100fe20008010815 */
[--C-:B------:R-:W-:Y:S01]  /*5310*/  FFMA.FTZ R27, R27, UR5, -R21.reuse ;  /* 0x000000051b1b7c23 */ /* 0x100fe20008010815 */
[----:B------:R-:W-:Y:S01]  /*5320*/  FMNMX.FTZ R20, R29, R20, !PT ;  /* 0x000000141d147209 */ /* 0x000fe20007810000 */
[--C-:B------:R-:W-:Y:S01]  /*5330*/  FFMA.FTZ R30, R30, UR5, -R21.reuse ;  /* 0x000000051e1e7c23 */ /* 0x100fe20008010815 */
[----:B------:R-:W-:Y:S01]  /*5340*/  FFMA.FTZ R21, R31, UR5, -R21 ;  /* 0x000000051f157c23 */ /* 0x000fe20008010815 */
[----:B------:R-:W-:Y:S01]  /*5350*/  MUFU.EX2 R50, R51 ;  /* 0x0000003300327308 */ /* 0x000fe20000000800 */
[----:B-1----:R-:W-:Y:S01]  /*5360*/  CS2R R62, SRZ ;  /* 0x00000000003e7805 */ /* 0x002fe2000001ff00 */
[----:B------:R-:W1:Y:S06]  /*5370*/  SHFL.BFLY PT, R3, R20, 0x2, 0x1f ;  /* 0x0c401f0014037f89 */ /* 0x000e6c00000e0000 */
[----:B------:R-:W-:Y:S08]  /*5380*/  MUFU.EX2 R54, R54 ;  /* 0x0000003600367308 */ /* 0x000ff00000000800 */
[----:B------:R-:W2:Y:S08]  /*5390*/  MUFU.EX2 R55, R55 ;  /* 0x0000003700377308 */ /* 0x000eb00000000800 */
[----:B------:R-:W-:Y:S01]  /*53a0*/  MUFU.EX2 R42, R42 ;  /* 0x0000002a002a7308 */ /* 0x000fe20000000800 */
[----:B-1----:R-:W-:-:S05]  /*53b0*/  FMNMX.FTZ R5, R20, R3, !PT ;  /* 0x0000000314057209 */ /* 0x002fca0007810000 */
[----:B------:R-:W1:Y:S02]  /*53c0*/  SHFL.BFLY PT, R20, R5, 0x1, 0x1f ;  /* 0x0c201f0005147f89 */ /* 0x000e6400000e0000 */
[----:B------:R-:W3:Y:S01]  /*53d0*/  MUFU.EX2 R43, R43 ;  /* 0x0000002b002b7308 */ /* 0x000ee20000000800 */
[----:B--2---:R-:W-:-:S07]  /*53e0*/  F2FP.BF16.F32.PACK_AB R207, R55, R54 ;  /* 0x0000003637cf723e */ /* 0x004fce00000010ff */
[----:B------:R-:W-:Y:S08]  /*53f0*/  MUFU.EX2 R46, R46 ;  /* 0x0000002e002e7308 */ /* 0x000ff00000000800 */
[----:B------:R-:W-:Y:S01]  /*5400*/  MUFU.EX2 R47, R47 ;  /* 0x0000002f002f7308 */ /* 0x000fe20000000800 */
[----:B---3--:R-:W-:Y:S02]  /*5410*/  F2FP.BF16.F32.PACK_AB R201, R43, R42 ;  /* 0x0000002a2bc9723e */ /* 0x008fe400000010ff */
[----:B-1----:R-:W-:Y:S01]  /*5420*/  FMNMX.FTZ R3, R5, R20, !PT ;  /* 0x0000001405037209 */ /* 0x002fe20007810000 */
[----:B------:R-:W-:-:S04]  /*5430*/  FADD.FTZ R20, R209, R2 ;  /* 0x00000002d1147221 */ /* 0x000fc80000010000 */
[----:B------:R-:W-:Y:S01]  /*5440*/  MUFU.EX2 R34, R34 ;  /* 0x0000002200227308 */ /* 0x000fe20000000800 */
[----:B------:R-:W-:Y:S01]  /*5450*/  F2FP.BF16.F32.PACK_AB R209, R2, R209 ;  /* 0x000000d102d1723e */ /* 0x000fe200000010ff */
[C---:B------:R-:W-:Y:S01]  /*5460*/  FMUL.FTZ R5, R3.reuse, UR5 ;  /* 0x0000000503057c20 */ /* 0x040fe20008410000 */
[----:B------:R-:W-:Y:S01]  /*5470*/  FSETP.NEU.FTZ.AND P3, PT, R3, -INF , PT ;  /* 0xff8000000300780b */ /* 0x000fe20003f7d000 */
[----:B------:R-:W-:Y:S01]  /*5480*/  FADD.FTZ R31, R211, R20 ;  /* 0x00000014d31f7221 */ /* 0x000fe20000010000 */
[C---:B------:R-:W-:Y:S02]  /*5490*/  F2FP.BF16.F32.PACK_AB R211, R14.reuse, R211 ;  /* 0x000000d30ed3723e */ /* 0x040fe400000010ff */
[----:B------:R-:W-:Y:S01]  /*54a0*/  FSEL R5, R5, RZ, P3 ;  /* 0x000000ff05057208 */ /* 0x000fe20001800000 */
[----:B------:R-:W-:Y:S01]  /*54b0*/  FADD.FTZ R20, R14, R31 ;  /* 0x0000001f0e147221 */ /* 0x000fe20000010000 */
[----:B------:R-:W-:Y:S01]  /*54c0*/  MUFU.EX2 R35, R35 ;  /* 0x0000002300237308 */ /* 0x000fe20000000800 */
[----:B------:R-:W-:-:S02]  /*54d0*/  PLOP3.LUT P3, PT, PT, PT, UP1, 0x80, 0x0 ;  /* 0x000000000000781c */ /* 0x000fc40003f6f018 */
        /* <DEDUP_REMOVED lines=17> */
[--C-:B------:R-:W-:Y:S01]  /*55f0*/  FFMA.FTZ R32, R32, UR5, -R5.reuse ;  /* 0x0000000520207c23 */ /* 0x100fe20008010805 */
[--C-:B------:R-:W-:Y:S01]  /*5600*/  FFMA.FTZ R33, R33, UR5, -R5.reuse ;  /* 0x0000000521217c23 */ /* 0x100fe20008010805 */
[--C-:B------:R-:W-:Y:S01]  /*5610*/  FFMA.FTZ R36, R36, UR5, -R5.reuse ;  /* 0x0000000524247c23 */ /* 0x100fe20008010805 */
[----:B------:R-:W-:Y:S01]  /*5620*/  FADD.FTZ R51, R55, R58 ;  /* 0x0000003a37337221 */ /* 0x000fe20000010000 */
[--C-:B------:R-:W-:Y:S01]  /*5630*/  FFMA.FTZ R37, R37, UR5, -R5.reuse ;  /* 0x0000000525257c23 */ /* 0x100fe20008010805 */
[----:B------:R-:W2:Y:S01]  /*5640*/  MUFU.EX2 R60, R60 ;  /* 0x0000003c003c7308 */ /* 0x000ea20000000800 */
[----:B------:R-:W-:Y:S01]  /*5650*/  FFMA.FTZ R24, R24, UR5, -R5 ;  /* 0x0000000518187c23 */ /* 0x000fe20008010805 */
[----:B------:R-:W-:Y:S01]  /*5660*/  FADD.FTZ R58, R42, R51 ;  /* 0x000000332a3a7221 */ /* 0x000fe20000010000 */
[--C-:B------:R-:W-:Y:S01]  /*5670*/  FFMA.FTZ R25, R25, UR5, -R5.reuse ;  /* 0x0000000519197c23 */ /* 0x100fe20008010805 */
[--C-:B------:R-:W-:Y:S01]  /*5680*/  FFMA.FTZ R28, R28, UR5, -R5.reuse ;  /* 0x000000051c1c7c23 */ /* 0x100fe20008010805 */
[----:B------:R-:W-:Y:S01]  /*5690*/  FFMA.FTZ R29, R29, UR5, -R5 ;  /* 0x000000051d1d7c23 */ /* 0x000fe20008010805 */
[----:B------:R-:W-:Y:S01]  /*56a0*/  FADD.FTZ R51, R43, R58 ;  /* 0x0000003a2b337221 */ /* 0x000fe20000010000 */
[----:B------:R-:W-:Y:S01]  /*56b0*/  F2FP.BF16.F32.PACK_AB R205, R50, R205 ;  /* 0x000000cd32cd723e */ /* 0x000fe200000010ff */
[----:B------:R-:W3:Y:S01]  /*56c0*/  MUFU.EX2 R61, R61 ;  /* 0x0000003d003d7308 */ /* 0x000ee20000000800 */
[----:B-1----:R-:W-:Y:S01]  /*56d0*/  FADD.FTZ R31, R56, R57 ;  /* 0x00000039381f7221 */ /* 0x002fe20000010000 */
[----:B0-----:R-:W-:Y:S01]  /*56e0*/  FADD.FTZ R0, R46, R51 ;  /* 0x000000332e007221 */ /* 0x001fe20000010000 */
[----:B------:R-:W-:-:S02]  /*56f0*/  F2FP.BF16.F32.PACK_AB R203, R47, R46 ;  /* 0x0000002e2fcb723e */ /* 0x000fc400000010ff */
[----:B------:R-:W-:Y:S02]  /*5700*/  CS2R R58, SRZ ;  /* 0x00000000003a7805 */ /* 0x000fe4000001ff00 */
[----:B------:R-:W-:Y:S01]  /*5710*/  F2FP.BF16.F32.PACK_AB R197, R35, R34 ;  /* 0x0000002223c5723e */ /* 0x000fe200000010ff */
[----:B------:R-:W-:Y:S01]  /*5720*/  FADD.FTZ R51, R47, R0 ;  /* 0x000000002f337221 */ /* 0x000fe20000010000 */
[----:B------:R-:W-:Y:S01]  /*5730*/  F2FP.BF16.F32.PACK_AB R208, R57, R56 ;  /* 0x0000003839d0723e */ /* 0x000fe200000010ff */
[----:B------:R-:W0:Y:S01]  /*5740*/  MUFU.EX2 R48, R48 ;  /* 0x0000003000307308 */ /* 0x000e220000000800 */
[----:B--2---:R-:W-:Y:S01]  /*5750*/  FADD.FTZ R20, R60, R31 ;  /* 0x0000001f3c147221 */ /* 0x004fe20000010000 */
[----:B------:R-:W-:Y:S02]  /*5760*/  CS2R R56, SRZ ;  /* 0x0000000000387805 */ /* 0x000fe4000001ff00 */
[----:B------:R-:W-:Y:S02]  /*5770*/  CS2R R54, SRZ ;  /* 0x0000000000367805 */ /* 0x000fe4000001ff00 */
[----:B------:R-:W-:-:S02]  /*5780*/  CS2R R46, SRZ ;  /* 0x00000000002e7805 */ /* 0x000fc4000001ff00 */
[----:B------:R-:W-:Y:S01]  /*5790*/  CS2R R42, SRZ ;  /* 0x00000000002a7805 */ /* 0x000fe2000001ff00 */
[----:B------:R-:W1:Y:S01]  /*57a0*/  MUFU.EX2 R49, R49 ;  /* 0x0000003100317308 */ /* 0x000e620000000800 */
[C---:B---3--:R-:W-:Y:S01]  /*57b0*/  FADD.FTZ R31, R61.reuse, R20 ;  /* 0x000000143d1f7221 */ /* 0x048fe20000010000 */
[----:B------:R-:W-:Y:S02]  /*57c0*/  F2FP.BF16.F32.PACK_AB R210, R61, R60 ;  /* 0x0000003c3dd2723e */ /* 0x000fe400000010ff */
[----:B------:R-:W-:-:S04]  /*57d0*/  CS2R R60, SRZ ;  /* 0x00000000003c7805 */ /* 0x000fc8000001ff00 */
[----:B------:R-:W2:Y:S01]  /*57e0*/  MUFU.EX2 R52, R52 ;  /* 0x0000003400347308 */ /* 0x000ea20000000800 */
[----:B0-----:R-:W-:-:S07]  /*57f0*/  FADD.FTZ R20, R48, R31 ;  /* 0x0000001f30147221 */ /* 0x001fce0000010000 */
[----:B------:R-:W0:Y:S01]  /*5800*/  MUFU.EX2 R53, R53 ;  /* 0x0000003500357308 */ /* 0x000e220000000800 */
[C---:B-1----:R-:W-:Y:S01]  /*5810*/  FADD.FTZ R31, R49.reuse, R20 ;  /* 0x00000014311f7221 */ /* 0x042fe20000010000 */
[----:B------:R-:W-:Y:S02]  /*5820*/  F2FP.BF16.F32.PACK_AB R204, R49, R48 ;  /* 0x0000003031cc723e */ /* 0x000fe400000010ff */
[----:B------:R-:W-:-:S04]  /*5830*/  CS2R R48, SRZ ;  /* 0x0000000000307805 */ /* 0x000fc8000001ff00 */
[----:B------:R-:W1:Y:S01]  /*5840*/  MUFU.EX2 R40, R40 ;  /* 0x0000002800287308 */ /* 0x000e620000000800 */
[----:B--2---:R-:W-:-:S07]  /*5850*/  FADD.FTZ R20, R52, R31 ;  /* 0x0000001f34147221 */ /* 0x004fce0000010000 */
[----:B------:R-:W2:Y:S01]  /*5860*/  MUFU.EX2 R41, R41 ;  /* 0x0000002900297308 */ /* 0x000ea20000000800 */
[C---:B0-----:R-:W-:Y:S01]  /*5870*/  FADD.FTZ R31, R53.reuse, R20 ;  /* 0x00000014351f7221 */ /* 0x041fe20000010000 */
[----:B------:R-:W-:Y:S01]  /*5880*/  FADD.FTZ R20, R34, R51 ;  /* 0x0000003322147221 */ /* 0x000fe20000010000 */
[----:B------:R-:W-:Y:S02]  /*5890*/  F2FP.BF16.F32.PACK_AB R206, R53, R52 ;  /* 0x0000003435ce723e */ /* 0x000fe400000010ff */
[----:B------:R-:W-:Y:S02]  /*58a0*/  CS2R R52, SRZ ;  /* 0x0000000000347805 */ /* 0x000fe4000001ff00 */
[----:B------:R-:W-:Y:S01]  /*58b0*/  CS2R R50, SRZ ;  /* 0x0000000000327805 */ /* 0x000fe2000001ff00 */
[----:B------:R-:W-:Y:S01]  /*58c0*/  FADD.FTZ R5, R35, R20 ;  /* 0x0000001423057221 */ /* 0x000fe20000010000 */
[----:B------:R-:W-:Y:S01]  /*58d0*/  IMAD.U32 R20, RZ, RZ, UR6 ;  /* 0x00000006ff147e24 */ /* 0x000fe2000f8e00ff */
[----:B------:R-:W0:Y:S01]  /*58e0*/  MUFU.EX2 R44, R44 ;  /* 0x0000002c002c7308 */ /* 0x000e220000000800 */
[----:B-1----:R-:W-:Y:S01]  /*58f0*/  FADD.FTZ R0, R40, R31 ;  /* 0x0000001f28007221 */ /* 0x002fe20000010000 */
[----:B------:R-:W-:-:S06]  /*5900*/  CS2R R34, SRZ ;  /* 0x0000000000227805 */ /* 0x000fcc000001ff00 */
[----:B------:R-:W1:Y:S01]  /*5910*/  MUFU.EX2 R38, R38 ;  /* 0x0000002600267308 */ /* 0x000e620000000800 */
[C---:B--2---:R-:W-:Y:S01]  /*5920*/  FADD.FTZ R31, R41.reuse, R0 ;  /* 0x00000000291f7221 */ /* 0x044fe20000010000 */
[----:B------:R-:W-:Y:S02]  /*5930*/  F2FP.BF16.F32.PACK_AB R200, R41, R40 ;  /* 0x0000002829c8723e */ /* 0x000fe400000010ff */
        /* <DEDUP_REMOVED lines=10> */
[C---:B0-----:R-:W-:Y:S01]  /*59e0*/  FADD.FTZ R31, R39.reuse, R2 ;  /* 0x00000002271f7221 */ /* 0x041fe20000010000 */
[----:B------:R-:W-:Y:S02]  /*59f0*/  F2FP.BF16.F32.PACK_AB R199, R39, R38 ;  /* 0x0000002627c7723e */ /* 0x000fe400000010ff */
[----:B------:R-:W-:-:S04]  /*5a00*/  CS2R R38, SRZ ;  /* 0x0000000000267805 */ /* 0x000fc8000001ff00 */
[----:B------:R-:W0:Y:S01]  /*5a10*/  MUFU.EX2 R33, R33 ;  /* 0x0000002100217308 */ /* 0x000e220000000800 */
[----:B-1----:R-:W-:-:S07]  /*5a20*/  FADD.FTZ R0, R32, R5 ;  /* 0x0000000520007221 */ /* 0x002fce0000010000 */
[----:B------:R-:W1:Y:S01]  /*5a30*/  MUFU.EX2 R27, R27 ;  /* 0x0000001b001b7308 */ /* 0x000e620000000800 */
[----:B--2---:R-:W-:-:S07]  /*5a40*/  FADD.FTZ R2, R26, R31 ;  /* 0x0000001f1a027221 */ /* 0x004fce0000010000 */
[----:B------:R-:W2:Y:S01]  /*5a50*/  MUFU.EX2 R36, R36 ;  /* 0x0000002400247308 */ /* 0x000ea20000000800 */
[C---:B0-----:R-:W-:Y:S01]  /*5a60*/  FADD.FTZ R5, R33.reuse, R0 ;  /* 0x0000000021057221 */ /* 0x041fe20000010000 */
[----:B------:R-:W-:Y:S02]  /*5a70*/  F2FP.BF16.F32.PACK_AB R196, R33, R32 ;  /* 0x0000002021c4723e */ /* 0x000fe400000010ff */
[----:B------:R-:W-:-:S04]  /*5a80*/  CS2R R32, SRZ ;  /* 0x0000000000207805 */ /* 0x000fc8000001ff00 */
[----:B------:R-:W0:Y:S01]  /*5a90*/  MUFU.EX2 R30, R30 ;  /* 0x0000001e001e7308 */ /* 0x000e220000000800 */
[C---:B-1----:R-:W-:Y:S01]  /*5aa0*/  FADD.FTZ R31, R27.reuse, R2 ;  /* 0x000000021b1f7221 */ /* 0x042fe20000010000 */
[----:B------:R-:W-:Y:S02]  /*5ab0*/  F2FP.BF16.F32.PACK_AB R193, R27, R26 ;  /* 0x0000001a1bc1723e */ /* 0x000fe400000010ff */
[----:B------:R-:W-:-:S04]  /*5ac0*/  CS2R R26, SRZ ;  /* 0x00000000001a7805 */ /* 0x000fc8000001ff00 */
[----:B------:R-:W1:Y:S01]  /*5ad0*/  MUFU.EX2 R37, R37 ;  /* 0x0000002500257308 */ /* 0x000e620000000800 */
[----:B--2---:R-:W-:-:S07]  /*5ae0*/  FADD.FTZ R0, R36, R5 ;  /* 0x0000000524007221 */ /* 0x004fce0000010000 */
        /* <DEDUP_REMOVED lines=10> */
[----:B------:R-:W-:Y:S01]  /*5b90*/  F2FP.BF16.F32.PACK_AB R195, R21, R30 ;  /* 0x0000001e15c3723e */ /* 0x000fe200000010ff */
[----:B------:R-:W-:Y:S01]  /*5ba0*/  IMAD.MOV.U32 R2, RZ, RZ, 0x3f800000 ;  /* 0x3f800000ff027424 */ /* 0x000fe200078e00ff */
[----:B------:R-:W-:-:S04]  /*5bb0*/  CS2R R30, SRZ ;  /* 0x00000000001e7805 */ /* 0x000fc8000001ff00 */
[----:B------:R-:W0:Y:S01]  /*5bc0*/  MUFU.EX2 R29, R29 ;  /* 0x0000001d001d7308 */ /* 0x000e220000000800 */
[C---:B-1----:R-:W-:Y:S01]  /*5bd0*/  FADD.FTZ R21, R25.reuse, R0 ;  /* 0x0000000019157221 */ /* 0x042fe20000010000 */
[----:B------:R-:W-:Y:S01]  /*5be0*/  F2FP.BF16.F32.PACK_AB R192, R25, R24 ;  /* 0x0000001819c0723e */ /* 0x000fe200000010ff */
[----:B------:R-:W-:Y:S01]  /*5bf0*/  IMAD.MOV.U32 R0, RZ, RZ, 0x3f800000 ;  /* 0x3f800000ff007424 */ /* 0x000fe200078e00ff */
[----:B------:R-:W-:Y:S01]  /*5c00*/  CS2R R24, SRZ ;  /* 0x0000000000187805 */ /* 0x000fe2000001ff00 */
[----:B--2---:R-:W-:-:S04]  /*5c10*/  FADD.FTZ R14, R28, R21 ;  /* 0x000000151c0e7221 */ /* 0x004fc80000010000 */
[C---:B0-----:R-:W-:Y:S01]  /*5c20*/  FADD.FTZ R14, R29.reuse, R14 ;  /* 0x0000000e1d0e7221 */ /* 0x041fe20000010000 */
[----:B------:R-:W-:Y:S02]  /*5c30*/  F2FP.BF16.F32.PACK_AB R194, R29, R28 ;  /* 0x0000001c1dc2723e */ /* 0x000fe400000010ff */
[----:B------:R-:W-:Y:S01]  /*5c40*/  CS2R R28, SRZ ;  /* 0x00000000001c7805 */ /* 0x000fe2000001ff00 */
[----:B------:R-:W-:Y:S06]  /*5c50*/  @!P3 BRA `(.L_x_2358) ;  /* 0x0000003c0048b947 */ /* 0x000fec0003800000 */
[----:B------:R-:W-:Y:S01]  /*5c60*/  R2UR UR4, R236 ;  /* 0x00000000ec0472ca */ /* 0x000fe200000e0000 */
[----:B------:R-:W-:Y:S01]  /*5c70*/  IMAD.MOV.U32 R21, RZ, RZ, R4 ;  /* 0x000000ffff157224 */ /* 0x000fe200078e0004 */
[----:B------:R-:W-:Y:S01]  /*5c80*/  UMOV UR61, UR60 ;  /* 0x0000003c003d7c82 */ /* 0x000fe20008000000 */
[----:B------:R-:W-:Y:S02]  /*5c90*/  IMAD.MOV.U32 R235, RZ, RZ, R3 ;  /* 0x000000ffffeb7224 */ /* 0x000fe400078e0003 */
[----:B------:R-:W-:Y:S02]  /*5ca0*/  IMAD.MOV.U32 R2, RZ, RZ, 0x3f800000 ;  /* 0x3f800000ff027424 */ /* 0x000fe400078e00ff */
[----:B------:R-:W-:-:S06]  /*5cb0*/  IMAD.MOV.U32 R151, RZ, RZ, RZ ;  /* 0x000000ffff977224 */ /* 0x000fcc00078e00ff */
[----:B------:R-:W-:Y:S01]  /*5cc0*/  IMAD.U32 R236, RZ, RZ, UR4 ;  /* 0x00000004ffec7e24 */ /* 0x000fe2000f8e00ff */
[----:B------:R-:W-:-:S13]  /*5cd0*/  R2UR UR4, R16 ;  /* 0x00000000100472ca */ /* 0x000fda00000e0000 */
[----:B------:R-:W-:-:S07]  /*5ce0*/  IMAD.U32 R237, RZ, RZ, UR4 ;  /* 0x00000004ffed7e24 */ /* 0x000fce000f8e00ff */
.L_x_2367:
[----:B------:R-:W-:Y:S01]  /*5cf0*/  R2UR UR6, R237 ;  /* 0x00000000ed0672ca */ /* 0x000fe200000e0000 */
[----:B------:R-:W-:-:S04]  /*5d00*/  UIADD3 UR4, UR61, 0x1, URZ ;  /* 0x000000013d047890 */ /* 0x000fc8000fffe03f */
[----:B------:R-:W-:-:S04]  /*5d10*/  UISETP.NE.AND UP1, UPT, UR4, 0x2, UPT ;  /* 0x000000020400788c */ /* 0x000fc8000bf25270 */
[----:B------:R-:W-:Y:S02]  /*5d20*/  USEL UR5, URZ, 0x1, UP1 ;  /* 0x000000013f057887 */ /* 0x000fe40008800000 */
[----:B------:R-:W-:Y:S02]  /*5d30*/  USEL UR60, UR4, URZ, UP1 ;  /* 0x0000003f043c7287 */ /* 0x000fe40008800000 */
[----:B------:R-:W-:-:S06]  /*5d40*/  ULOP3.LUT UR4, UR6, UR5, URZ, 0x3c, !UPT ;  /* 0x0000000506047292 */ /* 0x000fcc000f8e3c3f */
[----:B------:R-:W-:Y:S01]  /*5d50*/  IMAD.U32 R16, RZ, RZ, UR4 ;  /* 0x00000004ff107e24 */ /* 0x000fe2000f8e00ff */
[----:B------:R-:W-:Y:S06]  /*5d60*/  @!P0 BRA `(.L_x_2359) ;  /* 0x0000000000048947 */ /* 0x000fec0003800000 */
[----:B------:R-:W-:Y:S01]  /*5d70*/  BPT.TRAP 0x1 ;  /* 0x000000040000795c */ /* 0x000fe20000300000 */
.L_x_2359:
[----:B------:R-:W-:Y:S02]  /*5d80*/  R2UR UR4, R17 ;  /* 0x00000000110472ca */ /* 0x000fe400000e0000 */
[----:B------:R-:W-:-:S11]  /*5d90*/  R2UR UR5, R16 ;  /* 0x00000000100572ca */ /* 0x000fd600000e0000 */
[----:B------:R-:W-:Y:S02]  /*5da0*/  ULEA UR4, UR60, UR4, 0x3 ;  /* 0x000000043c047291 */ /* 0x000fe4000f8e183f */
[----:B------:R-:W-:-:S04]  /*5db0*/  IMAD.U32 R4, RZ, RZ, UR5 ;  /* 0x00000005ff047e24 */ /* 0x000fc8000f8e00ff */
[----:B------:R-:W-:Y:S01]  /*5dc0*/  IMAD.U32 R3, RZ, RZ, UR4 ;  /* 0x00000004ff037e24 */ /* 0x000fe2000f8e00ff */
[----:B------:R-:W-:-:S04]  /*5dd0*/  SHF.L.U32 R4, R4, 0x1f, RZ ;  /* 0x0000001f04047819 */ /* 0x000fc800000006ff */
[----:B------:R0:W1:Y:S01]  /*5de0*/  SYNCS.PHASECHK.TRANS64.TRYWAIT P3, [UR4+0x38830], R4 ;  /* 0x03883004ff0075a7 */ /* 0x0000620008060144 */
[----:B------:R-:W-:Y:S05]  /*5df0*/  @!P0 BRA `(.L_x_2360) ;  /* 0x0000000000048947 */ /* 0x000fea0003800000 */
[----:B------:R-:W-:Y:S01]  /*5e00*/  BPT.TRAP 0x1 ;  /* 0x000000040000795c */ /* 0x000fe20000300000 */
.L_x_2360:
[----:B-1----:R-:W-:Y:S05]  /*5e10*/  @P3 BRA `(.L_x_2361) ;  /* 0x00000000000c3947 */ /* 0x002fea0003800000 */
[----:B------:R-:W-:-:S13]  /*5e20*/  R2UR UR4, R3 ;  /* 0x00000000030472ca */ /* 0x000fda00000e0000 */
[----:B------:R-:W1:Y:S02]  /*5e30*/  SYNCS.PHASECHK.TRANS64.TRYWAIT P3, [UR4+0x38830], R4 ;  /* 0x03883004ff0075a7 */ /* 0x000e640008060144 */
[----:B-1----:R-:W-:Y:S05]  /*5e40*/  @!P3 BRA `(.L_x_2362) ;  /* 0x00000150009cb947 */ /* 0x002fea0003800000 */
.L_x_2361:
[----:B------:R-:W-:Y:S01]  /*5e50*/  R2UR UR4, R15 ;  /* 0x000000000f0472ca */ /* 0x000fe200000e0000 */
[----:B------:R-:W-:Y:S01]  /*5e60*/  WARPGROUP.ARRIVE ;  /* 0x00000000000079c5 */ /* 0x000fe20000000000 */
[----:B------:R-:W-:Y:S01]  /*5e70*/  R2UR UR14, R12 ;  /* 0x000000000c0e72ca */ /* 0x000fe200000e0000 */
[----:B------:R-:W-:Y:S01]  /*5e80*/  UMOV UR59, 0x40000040 ;  /* 0x40000040003b7882 */ /* 0x000fe20000000000 */
        /* <DEDUP_REMOVED lines=9> */
[----:B------:R-:W-:Y:S01]  /*5f20*/  UIMAD UR4, UR60, 0xa00, UR4 ;  /* 0x00000a003c0478a4 */ /* 0x000fe2000f8e0204 */
[-C--:B------:R-:W-:Y:S01]  /*5f30*/  FMUL.FTZ R24, R24, R0.reuse ;  /* 0x0000000018187220 */ /* 0x080fe20000410000 */
[----:B------:R-:W-:Y:S01]  /*5f40*/  UMOV UR56, UR14 ;  /* 0x0000000e00387c82 */ /* 0x000fe20008000000 */
[----:B------:R-:W-:Y:S01]  /*5f50*/  UMOV UR35, 0x40000040 ;  /* 0x4000004000237882 */ /* 0x000fe20000000000 */
[----:B------:R-:W-:Y:S01]  /*5f60*/  UMOV UR57, UR15 ;  /* 0x0000000f00397c82 */ /* 0x000fe20008000000 */
[----:B------:R-:W-:Y:S01]  /*5f70*/  UIADD3 UR18, UR4, 0x282, URZ ;  /* 0x0000028204127890 */ /* 0x000fe2000fffe03f */
[-C--:B------:R-:W-:Y:S01]  /*5f80*/  FMUL.FTZ R25, R25, R0.reuse ;  /* 0x0000000019197220 */ /* 0x080fe20000410000 */
[----:B------:R-:W-:Y:S01]  /*5f90*/  UMOV UR58, UR4 ;  /* 0x00000004003a7c82 */ /* 0x000fe20008000000 */
[----:B------:R-:W-:Y:S01]  /*5fa0*/  UIADD3 UR22, UR4, 0x284, URZ ;  /* 0x0000028404167890 */ /* 0x000fe2000fffe03f */
[----:B------:R-:W-:Y:S01]  /*5fb0*/  HGMMA.64x16x16.F32.BF16 R184, gdesc[UR56], RZ, !UPT, gsb0 ;  /* 0x0020000038b879f0 */ /* 0x000fe2000c0018ff */
[----:B------:R-:W-:Y:S01]  /*5fc0*/  UIADD3 UR58, UR4, 0x80, URZ ;  /* 0x00000080043a7890 */ /* 0x000fe2000fffe03f */
[-C--:B------:R-:W-:Y:S01]  /*5fd0*/  FMUL.FTZ R28, R28, R0.reuse ;  /* 0x000000001c1c7220 */ /* 0x080fe20000410000 */
[----:B------:R-:W-:Y:S01]  /*5fe0*/  UMOV UR59, 0x40000040 ;  /* 0x40000040003b7882 */ /* 0x000fe20000000000 */
[----:B------:R-:W-:Y:S01]  /*5ff0*/  UMOV UR56, UR14 ;  /* 0x0000000e00387c82 */ /* 0x000fe20008000000 */
[----:B------:R-:W-:Y:S01]  /*6000*/  UMOV UR57, UR15 ;  /* 0x0000000f00397c82 */ /* 0x000fe20008000000 */
        /* <DEDUP_REMOVED lines=54> */
[----:B------:R-:W-:Y:S01]  /*6370*/  UIADD3 UR58, UR4, 0x100, URZ ;  /* 0x00000100043a7890 */ /* 0x000fe2000fffe03f */
[-C--:B------:R-:W-:Y:S01]  /*6380*/  FMUL.FTZ R105, R105, R0.reuse ;  /* 0x0000000069697220 */ /* 0x080fe20000410000 */
[----:B------:R-:W-:Y:S01]  /*6390*/  UMOV UR59, 0x40000040 ;  /* 0x40000040003b7882 */ /* 0x000fe20000000000 */
[----:B------:R-:W-:Y:S01]  /*63a0*/  UMOV UR56, UR14 ;  /* 0x0000000e00387c82 */ /* 0x000fe20008000000 */
[----:B------:R-:W-:Y:S01]  /*63b0*/  UMOV UR57, UR15 ;  /* 0x0000000f00397c82 */ /* 0x000fe20008000000 */
        /* <DEDUP_REMOVED lines=97> */
[----:B------:R-:W-:Y:S01]  /*69d0*/  UMOV UR59, 0x40000040 ;  /* 0x40000040003b7882 */ /* 0x000fe20000000000 */
[----:B------:R-:W-:Y:S01]  /*69e0*/  UMOV UR56, UR14 ;  /* 0x0000000e00387c82 */ /* 0x000fe20008000000 */
[----:B------:R-:W-:Y:S01]  /*69f0*/  UMOV UR57, UR15 ;  /* 0x0000000f00397c82 */ /* 0x000fe20008000000 */
[----:B------:R-:W-:Y:S01]  /*6a00*/  UIADD3 UR14, UR4, 0x280, URZ ;  /* 0x00000280040e7890 */ /* 0x000fe2000fffe03f */
[----:B------:R-:W-:Y:S01]  /*6a10*/  UMOV UR15, 0x40000040 ;  /* 0x40000040000f7882 */ /* 0x000fe20000000000 */
[----:B------:R-:W-:Y:S02]  /*6a20*/  WARPGROUP.DEPBAR.LE gsb0, 0x0 ;  /* 0x00008000000079c5 */ /* 0x000fe40000010000 */
[----:B-1----:R-:W-:-:S06]  /*6a30*/  WARPGROUP.ARRIVE ;  /* 0x00000000000079c5 */ /* 0x002fcc0000000000 */
[----:B------:R-:W-:Y:S01]  /*6a40*/  HGMMA.64x16x16.F32.BF16 R152, gdesc[UR56], RZ, !UPT, gsb0 ;  /* 0x00200000389879f0 */ /* 0x000fe2000c0018ff */
[----:B------:R-:W-:Y:S01]  /*6a50*/  UIADD3 UR58, UR4, 0x2, URZ ;  /* 0x00000002043a7890 */ /* 0x000fe2000fffe03f */
[----:B------:R-:W-:Y:S01]  /*6a60*/  UMOV UR59, 0x40000040 ;  /* 0x40000040003b7882 */ /* 0x000fe20000000000 */
[----:B------:R-:W-:Y:S01]  /*6a70*/  UMOV UR56, UR10 ;  /* 0x0000000a00387c82 */ /* 0x000fe20008000000 */
[----:B------:R-:W-:Y:S01]  /*6a80*/  UMOV UR57, UR11 ;  /* 0x0000000b00397c82 */ /* 0x000fe20008000000 */
[----:B------:R-:W-:Y:S02]  /*6a90*/  WARPGROUP.DEPBAR.LE gsb0, 0x0 ;  /* 0x00008000000079c5 */ /* 0x000fe40000010000 */
[----:B------:R-:W-:-:S06]  /*6aa0*/  WARPGROUP.ARRIVE ;  /* 0x00000000000079c5 */ /* 0x000fcc0000000000 */
[----:B------:R-:W-:Y:S01]  /*6ab0*/  HGMMA.64x16x16.F32.BF16 R184, gdesc[UR56], R184, gsb0 ;  /* 0x0020000038b879f0 */ /* 0x000fe200080018b8 */
        /* <DEDUP_REMOVED lines=25> */
[----:B------:R-:W-:Y:S01]  /*6c50*/  UIADD3 UR10, UR4, 0x6, URZ ;  /* 0x00000006040a7890 */ /* 0x000fe2000fffe03f */
[----:B------:R-:W-:Y:S01]  /*6c60*/  UMOV UR11, 0x40000040 ;  /* 0x40000040000b7882 */ /* 0x000fe20000000000 */
        /* <DEDUP_REMOVED lines=65> */
[----:B------:R-:W-:Y:S02]  /*7080*/  R2UR UR10, R6 ;  /* 0x00000000060a72ca */ /* 0x000fe400000e0000 */
[----:B------:R-:W-:-:S11]  /*7090*/  R2UR UR11, R7 ;  /* 0x00000000070b72ca */ /* 0x000fd600000e0000 */
[----:B------:R-:W-:Y:S02]  /*70a0*/  UMOV UR56, UR10 ;  /* 0x0000000a00387c82 */ /* 0x000fe40008000000 */
        /* <DEDUP_REMOVED lines=276> */
[----:B------:R-:W-:Y:S01]  /*81f0*/  UMOV UR4, UR10 ;  /* 0x0000000a00047c82 */ /* 0x000fe20008000000 */
[----:B------:R-:W-:Y:S02]  /*8200*/  WARPGROUP.DEPBAR.LE gsb0, 0x0 ;  /* 0x00008000000079c5 */ /* 0x000fe40000010000 */
[----:B------:R-:W-:-:S06]  /*8210*/  WARPGROUP.ARRIVE ;  /* 0x00000000000079c5 */ /* 0x000fcc0000000000 */
[----:B------:R-:W-:Y:S03]  /*8220*/  HGMMA.64x16x16.F32.BF16 R160, gdesc[UR56], R160, gsb0 ;  /* 0x0020000038a079f0 */ /* 0x000fe600080018a0 */
[----:B------:R-:W-:Y:S02]  /*8230*/  WARPGROUP.DEPBAR.LE gsb0, 0x0 ;  /* 0x00008000000079c5 */ /* 0x000fe40000010000 */
[----:B------:R-:W-:-:S06]  /*8240*/  WARPGROUP.ARRIVE ;  /* 0x00000000000079c5 */ /* 0x000fcc0000000000 */
[----:B------:R-:W-:Y:S03]  /*8250*/  HGMMA.64x16x16.F32.BF16 R152, gdesc[UR4], R152, gsb0 ;  /* 0x00200000049879f0 */ /* 0x000fe60008001898 */
[----:B------:R-:W-:Y:S02]  /*8260*/  WARPGROUP.DEPBAR.LE gsb0, 0x0 ;  /* 0x00008000000079c5 */ /* 0x000fe40000010000 */
[----:B------:R-:W-:Y:S05]  /*8270*/  @!P0 BRA `(.L_x_2363) ;  /* 0x0000000000048947 */ /* 0x000fea0003800000 */
[----:B------:R-:W-:Y:S01]  /*8280*/  BPT.TRAP 0x1 ;  /* 0x000000040000795c */ /* 0x000fe20000300000 */
.L_x_2363:
[----:B------:R-:W-:Y:S02]  /*8290*/  R2UR UR4, R17 ;  /* 0x00000000110472ca */ /* 0x000fe400000e0000 */
[----:B------:R-:W-:-:S11]  /*82a0*/  R2UR UR5, R237 ;  /* 0x00000000ed0572ca */ /* 0x000fd600000e0000 */
[----:B------:R-:W-:Y:S02]  /*82b0*/  ULEA UR4, UR61, UR4, 0x3 ;  /* 0x000000043d047291 */ /* 0x000fe4000f8e183f */
[----:B------:R-:W-:-:S05]  /*82c0*/  IMAD.U32 R0, RZ, RZ, UR5 ;  /* 0x00000005ff007e24 */ /* 0x000fca000f8e00ff */
[----:B------:R-:W-:-:S04]  /*82d0*/  SHF.L.U32 R0, R0, 0x1f, RZ ;  /* 0x0000001f00007819 */ /* 0x000fc800000006ff */
[----:B------:R1:W2:Y:S01]  /*82e0*/  SYNCS.PHASECHK.TRANS64.TRYWAIT P3, [UR4+0x38850], R0 ;  /* 0x03885000ff0075a7 */ /* 0x0002a20008060144 */
[----:B------:R-:W-:Y:S05]  /*82f0*/  @!P0 BRA `(.L_x_2364) ;  /* 0x0000000000048947 */ /* 0x000fea0003800000 */
[----:B------:R-:W-:Y:S01]  /*8300*/  BPT.TRAP 0x1 ;  /* 0x000000040000795c */ /* 0x000fe20000300000 */
.L_x_2364:
[----:B--2---:R-:W-:Y:S05]  /*8310*/  @P3 BRA `(.L_x_2365) ;  /* 0x0000000000083947 */ /* 0x004fea0003800000 */
[----:B------:R-:W2:Y:S02]  /*8320*/  SYNCS.PHASECHK.TRANS64.TRYWAIT P3, [UR4+0x38850], R0 ;  /* 0x03885000ff0075a7 */ /* 0x000ea40008060144 */
[----:B--2---:R-:W-:Y:S05]  /*8330*/  @!P3 BRA `(.L_x_2366) ;  /* 0x0000012c007cb947 */ /* 0x004fea0003800000 */
.L_x_2365:
[----:B------:R-:W-:Y:S01]  /*8340*/  R2UR UR5, R17 ;  /* 0x00000000110572ca */ /* 0x000fe200000e0000 */
[----:B------:R-:W-:Y:S01]  /*8350*/  WARPGROUP.ARRIVE ;  /* 0x00000000000079c5 */ /* 0x000fe20000000000 */
[----:B------:R-:W-:Y:S01]  /*8360*/  UMOV UR7, 0x40000040 ;  /* 0x4000004000077882 */ /* 0x000fe20000000000 */
[----:B------:R-:W-:Y:S02]  /*8370*/  R2UR UR15, R212 ;  /* 0x00000000d40f72ca */ /* 0x000fe400000e0000 */
[----:B------:R-:W-:Y:S02]  /*8380*/  R2UR UR10, R236 ;  /* 0x00000000ec0a72ca */ /* 0x000fe400000e0000 */
[----:B------:R-:W-:Y:S02]  /*8390*/  R2UR UR14, R18 ;  /* 0x00000000120e72ca */ /* 0x000fe400000e0000 */
[----:B------:R-:W-:-:S04]  /*83a0*/  R2UR UR11, R22 ;  /* 0x00000000160b72ca */ /* 0x000fc800000e0000 */
[----:B------:R-:W-:-:S03]  /*83b0*/  UIADD3 UR5, UR5, 0x400, URZ ;  /* 0x0000040005057890 */ /* 0x000fc6000fffe03f */
[----:B-12---:R-:W-:Y:S01]  /*83c0*/  VIADD R0, R213, UR15 ;  /* 0x0000000fd5007c36 */ /* 0x006fe20008000000 */
[----:B------:R-:W-:-:S04]  /*83d0*/  USHF.R.U32.HI UR5, URZ, 0x4, UR5 ;  /* 0x000000043f057899 */ /* 0x000fc80008011605 */
[----:B------:R-:W-:-:S04]  /*83e0*/  ULOP3.LUT UR5, UR5, 0x3fff, URZ, 0xc0, !UPT ;  /* 0x00003fff05057892 */ /* 0x000fc8000f8ec03f */
[----:B------:R-:W-:-:S04]  /*83f0*/  ULOP3.LUT UR5, UR5, 0x2800000, URZ, 0xfc, !UPT ;  /* 0x0280000005057892 */ /* 0x000fc8000f8efc3f */
[----:B------:R-:W-:-:S03]  /*8400*/  UIMAD UR5, UR61, 0xa00, UR5 ;  /* 0x00000a003d0578a4 */ /* 0x000fc6000f8e0205 */
[----:B------:R-:W-:-:S04]  /*8410*/  UMOV UR61, UR60 ;  /* 0x0000003c003d7c82 */ /* 0x000fc80008000000 */
        /* <DEDUP_REMOVED lines=20> */
[----:B------:R-:W-:Y:S01]  /*8560*/  @UP0 ULDC UR6, c[0x0][0x44c] ;  /* 0x0001130000060ab9 */ /* 0x000fe20000000800 */
[----:B------:R-:W-:Y:S01]  /*8570*/  UMOV UR7, 0x40000040 ;  /* 0x4000004000077882 */ /* 0x000fe20000000000 */
[----:B------:R-:W-:Y:S01]  /*8580*/  @P2 IMAD.HI.U32 R2, R0, UR6, RZ ;  /* 0x0000000600022c27 */ /* 0x000fe2000f8e00ff */
[----:B------:R-:W-:-:S04]  /*8590*/  @UP0 ULDC UR6, c[0x0][0x450] ;  /* 0x0001140000060ab9 */ /* 0x000fc80000000800 */
[----:B------:R-:W-:Y:S01]  /*85a0*/  @P2 SHF.R.U32.HI R0, RZ, UR6, R2 ;  /* 0x00000006ff002c19 */ /* 0x000fe20008011602 */
[----:B------:R-:W-:-:S04]  /*85b0*/  UIMAD UR6, UR10, -0x50, URZ ;  /* 0xffffffb00a0678a4 */ /* 0x000fc8000f8e023f */
[----:B0-----:R-:W0:Y:S02]  /*85c0*/  SHFL.IDX PT, R4, R0, 0x1, 0x1c1f ;  /* 0x003c1f0000047f89 */ /* 0x001e2400000e0000 */
[----:B------:R-:W-:Y:S01]  /*85d0*/  IMAD.U32 R2, RZ, RZ, UR6 ;  /* 0x00000006ff027e24 */ /* 0x000fe2000f8e00ff */
[----:B------:R-:W-:-:S03]  /*85e0*/  UIADD3 UR6, UR5, 0x200, URZ ;  /* 0x0000020005067890 */ /* 0x000fc6000fffe03f */
[----:B------:R-:W-:Y:S01]  /*85f0*/  ULDC UR5, c[0x0][0x988] ;  /* 0x0002620000057ab9 */ /* 0x000fe20000000800 */
[----:B------:R-:W-:Y:S01]  /*8600*/  IADD3 R2, -R19, 0x1, R2 ;  /* 0x0000000113027810 */ /* 0x000fe20007ffe102 */
[----:B------:R-:W-:Y:S02]  /*8610*/  WARPGROUP.DEPBAR.LE gsb0, 0x0 ;  /* 0x00008000000079c5 */ /* 0x000fe40000010000 */
[----:B------:R-:W-:Y:S01]  /*8620*/  IMAD.U32 R196, RZ, RZ, UR14 ;  /* 0x0000000effc47e24 */ /* 0x000fe2000f8e00ff */
[----:B------:R-:W-:-:S04]  /*8630*/  WARPGROUP.ARRIVE ;  /* 0x00000000000079c5 */ /* 0x000fc80000000000 */
[----:B------:R-:W-:Y:S02]  /*8640*/  IADD3 R2, -R196, UR11, R2 ;  /* 0x0000000bc4027c10 */ /* 0x000fe4000fffe102 */
[----:B------:R-:W-:Y:S01]  /*8650*/  R2UR UR11, R3 ;  /* 0x00000000030b72ca */ /* 0x000fe200000e0000 */
[----:B------:R-:W-:Y:S01]  /*8660*/  HGMMA.64x256x16.F32.BF16 R24, R192, gdesc[UR4].tnspB, R24, gsb0 ;  /* 0x43e00004c0187df0 */ /* 0x000fe20008001818 */
[----:B------:R-:W-:Y:S01]  /*8670*/  R2UR UR6, R20 ;  /* 0x00000000140672ca */ /* 0x000fe200000e0000 */
[----:B0-----:R-:W-:-:S05]  /*8680*/  IMAD.IADD R3, R2, 0x1, R4 ;  /* 0x0000000102037824 */ /* 0x001fca00078e0204 */
[C---:B------:R-:W-:Y:S02]  /*8690*/  ISETP.GT.AND P3, PT, R3.reuse, RZ, PT ;  /* 0x000000ff0300720c */ /* 0x040fe40003f64270 */
[C---:B------:R-:W-:Y:S02]  /*86a0*/  ISETP.GT.AND P4, PT, R3.reuse, 0x1, PT ;  /* 0x000000010300780c */ /* 0x040fe40003f84270 */
[----:B------:R-:W-:Y:S02]  /*86b0*/  FSEL R186, R186, -INF , P3 ;  /* 0xff800000baba7808 */ /* 0x000fe40001800000 */
[----:B------:R-:W-:Y:S01]  /*86c0*/  ISETP.GT.AND P3, PT, R3, 0x8, PT ;  /* 0x000000080300780c */ /* 0x000fe20003f64270 */
[----:B------:R-:W-:Y:S01]  /*86d0*/  UISETP.GT.AND UP1, UPT, UR10, UR6, UPT ;  /* 0x000000060a00728c */ /* 0x000fe2000bf24270 */
[----:B------:R-:W-:Y:S02]  /*86e0*/  FSEL R187, R187, -INF , P4 ;  /* 0xff800000bbbb7808 */ /* 0x000fe40002000000 */
        /* <DEDUP_REMOVED lines=50> */
[----:B------:R-:W-:Y:S01]  /*8a10*/  FSEL R158, R158, -INF , P6 ;  /* 0xff8000009e9e7808 */ /* 0x000fe20003000000 */
[----:B------:R-:W0:Y:S01]  /*8a20*/  SHFL.IDX PT, R3, R0, RZ, 0x1c1f ;  /* 0x001c1fff00037589 */ /* 0x000e2200000e0000 */
[----:B------:R-:W-:Y:S02]  /*8a30*/  FMNMX.FTZ R4, R155, R4, !PT ;  /* 0x000000049b047209 */ /* 0x000fe40007810000 */
[----:B------:R-:W-:Y:S02]  /*8a40*/  FSEL R159, R159, -INF , P5 ;  /* 0xff8000009f9f7808 */ /* 0x000fe40002800000 */
[----:B------:R-:W-:Y:S02]  /*8a50*/  FMNMX.FTZ R4, R158, R4, !PT ;  /* 0x000000049e047209 */ /* 0x000fe40007810000 */
[----:B------:R-:W-:-:S02]  /*8a60*/  R2UR UR6, R16 ;  /* 0x00000000100672ca */ /* 0x000fc400000e0000 */
[----:B------:R-:W-:-:S05]  /*8a70*/  FMNMX.FTZ R4, R159, R4, !PT ;  /* 0x000000049f047209 */ /* 0x000fca0007810000 */
[----:B------:R-:W1:Y:S06]  /*8a80*/  SHFL.BFLY PT, R0, R4, 0x2, 0x1f ;  /* 0x0c401f0004007f89 */ /* 0x000e6c00000e0000 */
[----:B------:R-:W-:Y:S02]  /*8a90*/  IMAD.U32 R237, RZ, RZ, UR6 ;  /* 0x00000006ffed7e24 */ /* 0x000fe4000f8e00ff */
[----:B0-----:R-:W-:-:S05]  /*8aa0*/  IMAD.IADD R2, R2, 0x1, R3 ;  /* 0x0000000102027824 */ /* 0x001fca00078e0203 */
[C---:B------:R-:W-:Y:S02]  /*8ab0*/  ISETP.GT.AND P3, PT, R2.reuse, RZ, PT ;  /* 0x000000ff0200720c */ /* 0x040fe40003f64270 */
[----:B------:R-:W-:Y:S02]  /*8ac0*/  ISETP.GT.AND P4, PT, R2, 0x1, PT ;  /* 0x000000010200780c */ /* 0x000fe40003f84270 */
[----:B------:R-:W-:Y:S02]  /*8ad0*/  FSEL R184, R184, -INF , P3 ;  /* 0xff800000b8b87808 */ /* 0x000fe40001800000 */
[----:B------:R-:W-:Y:S02]  /*8ae0*/  ISETP.GT.AND P5, PT, R2, 0x8, PT ;  /* 0x000000080200780c */ /* 0x000fe40003fa4270 */
[----:B------:R-:W-:Y:S02]  /*8af0*/  FSEL R185, R185, -INF , P4 ;  /* 0xff800000b9b97808 */ /* 0x000fe40002000000 */
[----:B-1----:R-:W-:-:S02]  /*8b00*/  FMNMX.FTZ R4, R4, R0, !PT ;  /* 0x0000000004047209 */ /* 0x002fc40007810000 */
[----:B------:R-:W-:Y:S02]  /*8b10*/  FMNMX.FTZ R3, R184, R235, !PT ;  /* 0x000000ebb8037209 */ /* 0x000fe40007810000 */
[----:B------:R-:W-:Y:S01]  /*8b20*/  ISETP.GT.AND P6, PT, R2, 0x9, PT ;  /* 0x000000090200780c */ /* 0x000fe20003fc4270 */
[----:B------:R-:W0:Y:S01]  /*8b30*/  SHFL.BFLY PT, R0, R4, 0x1, 0x1f ;  /* 0x0c201f0004007f89 */ /* 0x000e2200000e0000 */
[----:B------:R-:W-:Y:S02]  /*8b40*/  FSEL R188, R188, -INF , P5 ;  /* 0xff800000bcbc7808 */ /* 0x000fe40002800000 */
[----:B------:R-:W-:Y:S02]  /*8b50*/  FMNMX.FTZ R3, R185, R3, !PT ;  /* 0x00000003b9037209 */ /* 0x000fe40007810000 */
[----:B------:R-:W-:Y:S02]  /*8b60*/  FSEL R189, R189, -INF , P6 ;  /* 0xff800000bdbd7808 */ /* 0x000fe40003000000 */
[----:B------:R-:W-:-:S02]  /*8b70*/  ISETP.GT.AND P3, PT, R2, 0x10, PT ;  /* 0x000000100200780c */ /* 0x000fc40003f64270 */
[----:B------:R-:W-:Y:S02]  /*8b80*/  FMNMX.FTZ R3, R188, R3, !PT ;  /* 0x00000003bc037209 */ /* 0x000fe40007810000 */
[----:B------:R-:W-:Y:S02]  /*8b90*/  ISETP.GT.AND P4, PT, R2, 0x11, PT ;  /* 0x000000110200780c */ /* 0x000fe40003f84270 */
[----:B------:R-:W-:Y:S02]  /*8ba0*/  FSEL R176, R176, -INF , P3 ;  /* 0xff800000b0b07808 */ /* 0x000fe40001800000 */
[----:B------:R-:W-:Y:S02]  /*8bb0*/  FMNMX.FTZ R3, R189, R3, !PT ;  /* 0x00000003bd037209 */ /* 0x000fe40007810000 */
[----:B------:R-:W-:Y:S02]  /*8bc0*/  ISETP.GT.AND P5, PT, R2, 0x18, PT ;  /* 0x000000180200780c */ /* 0x000fe40003fa4270 */
[----:B------:R-:W-:-:S02]  /*8bd0*/  FSEL R177, R177, -INF , P4 ;  /* 0xff800000b1b17808 */ /* 0x000fc40002000000 */
[----:B------:R-:W-:Y:S02]  /*8be0*/  FMNMX.FTZ R3, R176, R3, !PT ;  /* 0x00000003b0037209 */ /* 0x000fe40007810000 */
[----:B------:R-:W-:Y:S02]  /*8bf0*/  ISETP.GT.AND P6, PT, R2, 0x19, PT ;  /* 0x000000190200780c */ /* 0x000fe40003fc4270 */
[----:B0-----:R-:W-:Y:S02]  /*8c00*/  FMNMX.FTZ R4, R4, R0, !PT ;  /* 0x0000000004047209 */ /* 0x001fe40007810000 */
[----:B------:R-:W-:Y:S02]  /*8c10*/  FSEL R180, R180, -INF , P5 ;  /* 0xff800000b4b47808 */ /* 0x000fe40002800000 */
[----:B------:R-:W-:Y:S02]  /*8c20*/  FMNMX.FTZ R0, R177, R3, !PT ;  /* 0x00000003b1007209 */ /* 0x000fe40007810000 */
[----:B------:R-:W-:-:S02]  /*8c30*/  FSEL R181, R181, -INF , P6 ;  /* 0xff800000b5b57808 */ /* 0x000fc40003000000 */
[----:B------:R-:W-:Y:S02]  /*8c40*/  ISETP.GT.AND P3, PT, R2, 0x20, PT ;  /* 0x000000200200780c */ /* 0x000fe40003f64270 */
        /* <DEDUP_REMOVED lines=10> */
[----:B------:R-:W-:-:S02]  /*8cf0*/  FSEL R173, R173, -INF , P6 ;  /* 0xff800000adad7808 */ /* 0x000fc40003000000 */
[----:B------:R-:W-:Y:S02]  /*8d00*/  ISETP.GT.AND P3, PT, R2, 0x30, PT ;  /* 0x000000300200780c */ /* 0x000fe40003f64270 */
[----:B------:R-:W-:Y:S02]  /*8d10*/  FMNMX.FTZ R0, R172, R0, !PT ;  /* 0x00000000ac007209 */ /* 0x000fe40007810000 */
[C---:B------:R-:W-:Y:S02]  /*8d20*/  ISETP.GT.AND P4, PT, R2.reuse, 0x31, PT ;  /* 0x000000310200780c */ /* 0x040fe40003f84270 */
[----:B------:R-:W-:Y:S02]  /*8d30*/  ISETP.GT.AND P6, PT, R2, 0x39, PT ;  /* 0x000000390200780c */ /* 0x000fe40003fc4270 */
[----:B------:R-:W-:Y:S02]  /*8d40*/  FSEL R160, R160, -INF , P3 ;  /* 0xff800000a0a07808 */ /* 0x000fe40001800000 */
[----:B------:R-:W-:-:S02]  /*8d50*/  FMNMX.FTZ R0, R173, R0, !PT ;  /* 0x00000000ad007209 */ /* 0x000fc40007810000 */
[----:B------:R-:W-:Y:S02]  /*8d60*/  ISETP.GT.AND P5, PT, R2, 0x38, PT ;  /* 0x000000380200780c */ /* 0x000fe40003fa4270 */
[----:B------:R-:W-:Y:S02]  /*8d70*/  FSEL R161, R161, -INF , P4 ;  /* 0xff800000a1a17808 */ /* 0x000fe40002000000 */
[----:B------:R-:W-:Y:S02]  /*8d80*/  FSEL R165, R165, -INF , P6 ;  /* 0xff800000a5a57808 */ /* 0x000fe40003000000 */
[----:B------:R-:W-:Y:S02]  /*8d90*/  FMNMX.FTZ R0, R160, R0, !PT ;  /* 0x00000000a0007209 */ /* 0x000fe40007810000 */
[----:B------:R-:W-:Y:S02]  /*8da0*/  ISETP.GT.AND P6, PT, R2, 0x40, PT ;  /* 0x000000400200780c */ /* 0x000fe40003fc4270 */
[----:B------:R-:W-:-:S02]  /*8db0*/  FSEL R164, R164, -INF , P5 ;  /* 0xff800000a4a47808 */ /* 0x000fc40002800000 */
[----:B------:R-:W-:Y:S02]  /*8dc0*/  FMNMX.FTZ R0, R161, R0, !PT ;  /* 0x00000000a1007209 */ /* 0x000fe40007810000 */
[----:B------:R-:W-:Y:S02]  /*8dd0*/  FSEL R152, R152, -INF , P6 ;  /* 0xff80000098987808 */ /* 0x000fe40003000000 */
[----:B------:R-:W-:Y:S02]  /*8de0*/  FSETP.NEU.FTZ.AND P6, PT, R4, -INF , PT ;  /* 0xff8000000400780b */ /* 0x000fe40003fdd000 */
[----:B------:R-:W-:Y:S02]  /*8df0*/  FMNMX.FTZ R0, R164, R0, !PT ;  /* 0x00000000a4007209 */ /* 0x000fe40007810000 */
[----:B------:R-:W-:Y:S02]  /*8e00*/  ISETP.GT.AND P3, PT, R2, 0x41, PT ;  /* 0x000000410200780c */ /* 0x000fe40003f64270 */
[----:B------:R-:W-:-:S02]  /*8e10*/  FMNMX.FTZ R0, R165, R0, !PT ;  /* 0x00000000a5007209 */ /* 0x000fc40007810000 */
[----:B------:R-:W-:Y:S02]  /*8e20*/  ISETP.GT.AND P4, PT, R2, 0x48, PT ;  /* 0x000000480200780c */ /* 0x000fe40003f84270 */
[----:B------:R-:W-:Y:S02]  /*8e30*/  FMNMX.FTZ R0, R152, R0, !PT ;  /* 0x0000000098007209 */ /* 0x000fe40007810000 */
[----:B------:R-:W-:Y:S01]  /*8e40*/  ISETP.GT.AND P5, PT, R2, 0x49, PT ;  /* 0x000000490200780c */ /* 0x000fe20003fa4270 */
[----:B------:R-:W-:Y:S02]  /*8e50*/  WARPGROUP.DEPBAR.LE gsb0, 0x0 ;  /* 0x00008000000079c5 */ /* 0x000fe40000010000 */
[----:B------:R-:W-:-:S05]  /*8e60*/  FMUL.FTZ R192, R4, UR5 ;  /* 0x0000000504c07c20 */ /* 0x000fca0008410000 */
[----:B------:R-:W-:-:S05]  /*8e70*/  FSEL R192, R192, RZ, P6 ;  /* 0x000000ffc0c07208 */ /* 0x000fca0003000000 */
[--C-:B------:R-:W-:Y:S01]  /*8e80*/  FFMA.FTZ R211, R190, UR5, -R192.reuse ;  /* 0x00000005bed37c23 */ /* 0x100fe200080108c0 */
[----:B------:R-:W-:Y:S01]  /*8e90*/  FSEL R190, R153, -INF , P3 ;  /* 0xff80000099be7808 */ /* 0x000fe20001800000 */
[--C-:B------:R-:W-:Y:S01]  /*8ea0*/  FFMA.FTZ R205, R178, UR5, -R192.reuse ;  /* 0x00000005b2cd7c23 */ /* 0x100fe200080108c0 */
[----:B------:R-:W-:Y:S01]  /*8eb0*/  FSEL R178, R156, -INF , P4 ;  /* 0xff8000009cb27808 */ /* 0x000fe20002000000 */
[--C-:B------:R-:W-:Y:S01]  /*8ec0*/  FFMA.FTZ R209, R186, UR5, -R192.reuse ;  /* 0x00000005bad17c23 */ /* 0x100fe200080108c0 */
[----:B------:R-:W-:Y:S01]  /*8ed0*/  FMNMX.FTZ R0, R190, R0, !PT ;  /* 0x00000000be007209 */ /* 0x000fe20007810000 */
[--C-:B------:R-:W-:Y:S01]  /*8ee0*/  FFMA.FTZ R186, R187, UR5, -R192.reuse ;  /* 0x00000005bbba7c23 */ /* 0x100fe200080108c0 */
[--C-:B------:R-:W-:Y:S01]  /*8ef0*/  FFMA.FTZ R187, R191, UR5, -R192.reuse ;  /* 0x00000005bfbb7c23 */ /* 0x100fe200080108c0 */
[----:B------:R-:W-:Y:S01]  /*8f00*/  FSEL R191, R157, -INF , P5 ;  /* 0xff8000009dbf7808 */ /* 0x000fe20002800000 */
[--C-:B------:R-:W-:Y:S01]  /*8f10*/  FFMA.FTZ R193, R154, UR5, -R192.reuse ;  /* 0x000000059ac17c23 */ /* 0x100fe200080108c0 */
[----:B------:R-:W-:Y:S01]  /*8f20*/  FMNMX.FTZ R0, R178, R0, !PT ;  /* 0x00000000b2007209 */ /* 0x000fe20007810000 */
[--C-:B------:R-:W-:Y:S01]  /*8f30*/  FFMA.FTZ R154, R155, UR5, -R192.reuse ;  /* 0x000000059b9a7c23 */ /* 0x100fe200080108c0 */
[--C-:B------:R-:W-:Y:S01]  /*8f40*/  FFMA.FTZ R195, R158, UR5, -R192.reuse ;  /* 0x000000059ec37c23 */ /* 0x100fe200080108c0 */
[----:B------:R-:W-:Y:S01]  /*8f50*/  MUFU.EX2 R209, R209 ;  /* 0x000000d100d17308 */ /* 0x000fe20000000800 */
[----:B------:R-:W-:Y:S01]  /*8f60*/  FMNMX.FTZ R0, R191, R0, !PT ;  /* 0x00000000bf007209 */ /* 0x000fe20007810000 */
[--C-:B------:R-:W-:Y:S01]  /*8f70*/  FFMA.FTZ R199, R166, UR5, -R192.reuse ;  /* 0x00000005a6c77c23 */ /* 0x100fe200080108c0 */
[--C-:B------:R-:W-:Y:S01]  /*8f80*/  FFMA.FTZ R197, R162, UR5, -R192.reuse ;  /* 0x00000005a2c57c23 */ /* 0x100fe200080108c0 */
[--C-:B------:R-:W-:Y:S01]  /*8f90*/  FFMA.FTZ R201, R170, UR5, -R192.reuse ;  /* 0x00000005aac97c23 */ /* 0x100fe200080108c0 */
[--C-:B------:R-:W-:Y:S01]  /*8fa0*/  FFMA.FTZ R157, R171, UR5, -R192.reuse ;  /* 0x00000005ab9d7c23 */ /* 0x100fe200080108c0 */
[----:B------:R-:W0:Y:S01]  /*8fb0*/  SHFL.BFLY PT, R2, R0, 0x2, 0x1f ;  /* 0x0c401f0000027f89 */ /* 0x000e2200000e0000 */
[--C-:B------:R-:W-:Y:S01]  /*8fc0*/  FFMA.FTZ R162, R163, UR5, -R192.reuse ;  /* 0x00000005a3a27c23 */ /* 0x100fe200080108c0 */
[----:B------:R-:W-:Y:S01]  /*8fd0*/  MUFU.EX2 R186, R186 ;  /* 0x000000ba00ba7308 */ /* 0x000fe20000000800 */
[--C-:B------:R-:W-:Y:S01]  /*8fe0*/  FFMA.FTZ R153, R179, UR5, -R192.reuse ;  /* 0x00000005b3997c23 */ /* 0x100fe200080108c0 */
[--C-:B------:R-:W-:Y:S01]  /*8ff0*/  FFMA.FTZ R207, R182, UR5, -R192.reuse ;  /* 0x00000005b6cf7c23 */ /* 0x100fe200080108c0 */
[--C-:B------:R-:W-:Y:S01]  /*9000*/  FFMA.FTZ R156, R183, UR5, -R192.reuse ;  /* 0x00000005b79c7c23 */ /* 0x100fe200080108c0 */
[--C-:B------:R-:W-:Y:S01]  /*9010*/  FFMA.FTZ R203, R174, UR5, -R192.reuse ;  /* 0x00000005aecb7c23 */ /* 0x100fe200080108c0 */
[--C-:B------:R-:W-:Y:S01]  /*9020*/  FFMA.FTZ R170, R175, UR5, -R192.reuse ;  /* 0x00000005afaa7c23 */ /* 0x100fe200080108c0 */
[--C-:B------:R-:W-:Y:S01]  /*9030*/  FFMA.FTZ R163, R167, UR5, -R192.reuse ;  /* 0x00000005a7a37c23 */ /* 0x100fe200080108c0 */
[----:B------:R-:W-:Y:S01]  /*9040*/  FFMA.FTZ R159, R159, UR5, -R192 ;  /* 0x000000059f9f7c23 */ /* 0x000fe200080108c0 */
[----:B------:R-:W-:Y:S08]  /*9050*/  MUFU.EX2 R211, R211 ;  /* 0x000000d300d37308 */ /* 0x000ff00000000800 */
[----:B------:R-:W-:Y:S01]  /*9060*/  MUFU.EX2 R187, R187 ;  /* 0x000000bb00bb7308 */ /* 0x000fe20000000800 */
[----:B0-----:R-:W-:-:S02]  /*9070*/  FMNMX.FTZ R0, R0, R2, !PT ;  /* 0x0000000200007209 */ /* 0x001fc40007810000 */
[----:B------:R-:W-:-:S05]  /*9080*/  FSEL R2, R4, RZ, P6 ;  /* 0x000000ff04027208 */ /* 0x000fca0003000000 */
[----:B------:R-:W-:Y:S01]  /*9090*/  MUFU.EX2 R205, R205 ;  /* 0x000000cd00cd7308 */ /* 0x000fe20000000800 */
[----:B------:R-:W0:Y:S01]  /*90a0*/  SHFL.BFLY PT, R3, R0, 0x1, 0x1f ;  /* 0x0c201f0000037f89 */ /* 0x000e2200000e0000 */
[----:B------:R-:W-:Y:S01]  /*90b0*/  FADD.FTZ R2, -R2, R21 ;  /* 0x0000001502027221 */ /* 0x000fe20000010100 */
[----:B------:R-:W-:Y:S01]  /*90c0*/  IMAD.U32 R21, RZ, RZ, UR4 ;  /* 0x00000004ff157e24 */ /* 0x000fe2000f8e00ff */
[----:B------:R-:W-:Y:S02]  /*90d0*/  UIADD3 UR4, UR10, -0x1, URZ ;  /* 0xffffffff0a047890 */ /* 0x000fe4000fffe03f */
[----:B------:R-:W-:Y:S02]  /*90e0*/  FMUL.FTZ R2, R2, UR5 ;  /* 0x0000000502027c20 */ /* 0x000fe40008410000 */
[----:B------:R-:W-:Y:S01]  /*90f0*/  MUFU.EX2 R153, R153 ;  /* 0x0000009900997308 */ /* 0x000fe20000000800 */
[----:B------:R-:W-:Y:S02]  /*9100*/  @!P1 VIADD R21, R21, 0x38860 ;  /* 0x0003886015159836 */ /* 0x000fe40000000000 */
[----:B------:R-:W-:-:S03]  /*9110*/  IMAD.U32 R236, RZ, RZ, UR4 ;  /* 0x00000004ffec7e24 */ /* 0x000fc6000f8e00ff */
[----:B------:R-:W-:Y:S02]  /*9120*/  @!P1 PRMT R21, RZ, 0x654, R21 ;  /* 0x00000654ff159816 */ /* 0x000fe40000000015 */
[----:B------:R-:W1:Y:S08]  /*9130*/  MUFU.EX2 R2, R2 ;  /* 0x0000000200027308 */ /* 0x000e700000000800 */
[----:B------:R-:W-:Y:S01]  /*9140*/  MUFU.EX2 R207, R207 ;  /* 0x000000cf00cf7308 */ /* 0x000fe20000000800 */
[----:B0-----:R-:W-:Y:S01]  /*9150*/  FMNMX.FTZ R3, R0, R3, !PT ;  /* 0x0000000300037209 */ /* 0x001fe20007810000 */
[----:B------:R-:W-:-:S03]  /*9160*/  IMAD.U32 R0, RZ, RZ, UR11 ;  /* 0x0000000bff007e24 */ /* 0x000fc6000f8e00ff */
[C---:B------:R-:W-:Y:S01]  /*9170*/  FSETP.NEU.FTZ.AND P3, PT, R3.reuse, -INF , PT ;  /* 0xff8000000300780b */ /* 0x040fe20003f7d000 */
[----:B------:R-:W-:Y:S02]  /*9180*/  @!P1 VIADD R0, R0, 0x38840 ;  /* 0x0003884000009836 */ /* 0x000fe40000000000 */
[----:B------:R-:W-:Y:S01]  /*9190*/  FMUL.FTZ R155, R3, UR5 ;  /* 0x00000005039b7c20 */ /* 0x000fe20008410000 */
[----:B------:R-:W-:Y:S01]  /*91a0*/  MUFU.EX2 R156, R156 ;  /* 0x0000009c009c7308 */ /* 0x000fe20000000800 */
[----:B-1----:R-:W-:Y:S01]  /*91b0*/  FFMA.FTZ R5, R2, R5, R209 ;  /* 0x0000000502057223 */ /* 0x002fe200000100d1 */
[C---:B------:R-:W-:Y:S02]  /*91c0*/  F2FP.BF16.F32.PACK_AB R209, R186.reuse, R209 ;  /* 0x000000d1bad1723e */ /* 0x040fe400000010ff */
[----:B------:R-:W-:Y:S01]  /*91d0*/  @!P1 PRMT R0, RZ, 0x654, R0 ;  /* 0x00000654ff009816 */ /* 0x000fe20000000000 */
[----:B------:R-:W-:Y:S01]  /*91e0*/  FADD.FTZ R5, R186, R5 ;  /* 0x00000005ba057221 */ /* 0x000fe20000010000 */
[----:B------:R-:W-:-:S02]  /*91f0*/  FSEL R155, R155, RZ, P3 ;  /* 0x000000ff9b9b7208 */ /* 0x000fc40001800000 */
[----:B------:R0:W-:Y:S01]  /*9200*/  @!P1 SYNCS.ARRIVE.TRANS64.RED.A1T0 RZ, [R0+URZ], RZ ;  /* 0x000000ff00ff99a7 */ /* 0x0001e2000810043f */
[----:B------:R-:W-:Y:S01]  /*9210*/  FADD.FTZ R5, R211, R5 ;  /* 0x00000005d3057221 */ /* 0x000fe20000010000 */
[----:B------:R-:W-:Y:S01]  /*9220*/  MUFU.EX2 R201, R201 ;  /* 0x000000c900c97308 */ /* 0x000fe20000000800 */
[--C-:B------:R-:W-:Y:S01]  /*9230*/  FFMA.FTZ R208, R184, UR5, -R155.reuse ;  /* 0x00000005b8d07c23 */ /* 0x100fe2000801089b */
[--C-:B------:R-:W-:Y:S01]  /*9240*/  FFMA.FTZ R158, R185, UR5, -R155.reuse ;  /* 0x00000005b99e7c23 */ /* 0x100fe2000801089b */
[--C-:B------:R-:W-:Y:S01]  /*9250*/  FFMA.FTZ R210, R188, UR5, -R155.reuse ;  /* 0x00000005bcd27c23 */ /* 0x100fe2000801089b */
[--C-:B------:R-:W-:Y:S01]  /*9260*/  FFMA.FTZ R166, R189, UR5, -R155.reuse ;  /* 0x00000005bda67c23 */ /* 0x100fe2000801089b */
[--C-:B------:R-:W-:Y:S01]  /*9270*/  FFMA.FTZ R204, R176, UR5, -R155.reuse ;  /* 0x00000005b0cc7c23 */ /* 0x100fe2000801089b */
[----:B0-----:R-:W-:Y:S01]  /*9280*/  FSEL R0, R3, RZ, P3 ;  /* 0x000000ff03007208 */ /* 0x001fe20001800000 */
[--C-:B------:R-:W-:Y:S01]  /*9290*/  FFMA.FTZ R171, R177, UR5, -R155.reuse ;  /* 0x00000005b1ab7c23 */ /* 0x100fe2000801089b */
[----:B------:R-:W-:Y:S01]  /*92a0*/  MUFU.EX2 R208, R208 ;  /* 0x000000d000d07308 */ /* 0x000fe20000000800 */
[--C-:B------:R-:W-:Y:S01]  /*92b0*/  FFMA.FTZ R192, R152, UR5, -R155.reuse ;  /* 0x0000000598c07c23 */ /* 0x100fe2000801089b */
[----:B------:R-:W-:Y:S01]  /*92c0*/  FFMA.FTZ R206, R180, UR5, -R155 ;  /* 0x00000005b4ce7c23 */ /* 0x000fe2000801089b */
[----:B------:R-:W-:Y:S01]  /*92d0*/  FADD.FTZ R0, -R0, R235 ;  /* 0x000000eb00007221 */ /* 0x000fe20000010100 */
[--C-:B------:R-:W-:Y:S01]  /*92e0*/  FFMA.FTZ R167, R181, UR5, -R155.reuse ;  /* 0x00000005b5a77c23 */ /* 0x100fe2000801089b */
[----:B------:R-:W-:Y:S01]  /*92f0*/  FFMA.FTZ R200, R168, UR5, -R155 ;  /* 0x00000005a8c87c23 */ /* 0x000fe2000801089b */
[----:B------:R-:W-:Y:S01]  /*9300*/  FADD.FTZ R5, R187, R5 ;  /* 0x00000005bb057221 */ /* 0x000fe20000010000 */
[----:B------:R-:W-:Y:S01]  /*9310*/  FMUL.FTZ R0, R0, UR5 ;  /* 0x0000000500007c20 */ /* 0x000fe20008410000 */
[----:B------:R-:W-:Y:S01]  /*9320*/  MUFU.EX2 R158, R158 ;  /* 0x0000009e009e7308 */ /* 0x000fe20000000800 */
[--C-:B------:R-:W-:Y:S01]  /*9330*/  FFMA.FTZ R168, R169, UR5, -R155.reuse ;  /* 0x00000005a9a87c23 */ /* 0x100fe2000801089b */
[--C-:B------:R-:W-:Y:S01]  /*9340*/  FFMA.FTZ R196, R160, UR5, -R155.reuse ;  /* 0x00000005a0c47c23 */ /* 0x100fe2000801089b */
[--C-:B------:R-:W-:Y:S01]  /*9350*/  FFMA.FTZ R202, R172, UR5, -R155.reuse ;  /* 0x00000005acca7c23 */ /* 0x100fe2000801089b */
[----:B------:R0:W-:Y:S01]  /*9360*/  @!P1 SYNCS.ARRIVE.TRANS64.RED.A1T0 RZ, [R21+URZ], RZ ;  /* 0x000000ff15ff99a7 */ /* 0x0001e2000810043f */
[--C-:B------:R-:W-:Y:S01]  /*9370*/  FFMA.FTZ R161, R161, UR5, -R155.reuse ;  /* 0x00000005a1a17c23 */ /* 0x100fe2000801089b */
[--C-:B------:R-:W-:Y:S01]  /*9380*/  FFMA.FTZ R198, R164, UR5, -R155.reuse ;  /* 0x00000005a4c67c23 */ /* 0x100fe2000801089b */
[--C-:B------:R-:W-:Y:S01]  /*9390*/  FFMA.FTZ R165, R165, UR5, -R155.reuse ;  /* 0x00000005a5a57c23 */ /* 0x100fe2000801089b */
[----:B------:R-:W1:Y:S01]  /*93a0*/  MUFU.EX2 R0, R0 ;  /* 0x0000000000007308 */ /* 0x000e620000000800 */
[--C-:B------:R-:W-:Y:S01]  /*93b0*/  FFMA.FTZ R190, R190, UR5, -R155.reuse ;  /* 0x00000005bebe7c23 */ /* 0x100fe2000801089b */
[--C-:B------:R-:W-:Y:S01]  /*93c0*/  FFMA.FTZ R178, R178, UR5, -R155.reuse ;  /* 0x00000005b2b27c23 */ /* 0x100fe2000801089b */
[----:B------:R-:W-:Y:S01]  /*93d0*/  PLOP3.LUT P3, PT, PT, PT, UP1, 0x80, 0x0 ;  /* 0x000000000000781c */ /* 0x000fe20003f6f018 */
[--C-:B0-----:R-:W-:Y:S01]  /*93e0*/  FFMA.FTZ R21, R173, UR5, -R155.reuse ;  /* 0x00000005ad157c23 */ /* 0x101fe2000801089b */
[----:B------:R-:W-:Y:S01]  /*93f0*/  FFMA.FTZ R155, R191, UR5, -R155 ;  /* 0x00000005bf9b7c23 */ /* 0x000fe2000801089b */
[----:B------:R-:W-:Y:S01]  /*9400*/  F2FP.BF16.F32.PACK_AB R211, R187, R211 ;  /* 0x000000d3bbd3723e */ /* 0x000fe200000010ff */
[----:B------:R-:W-:Y:S01]  /*9410*/  IMAD.MOV.U32 R235, RZ, RZ, R3 ;  /* 0x000000ffffeb7224 */ /* 0x000fe200078e0003 */
[----:B------:R-:W0:Y:S08]  /*9420*/  MUFU.EX2 R210, R210 ;  /* 0x000000d200d27308 */ /* 0x000e300000000800 */
[----:B------:R-:W2:Y:S01]  /*9430*/  MUFU.EX2 R166, R166 ;  /* 0x000000a600a67308 */ /* 0x000ea20000000800 */
[----:B-1----:R-:W-:Y:S01]  /*9440*/  FFMA.FTZ R152, R0, R14, R208 ;  /* 0x0000000e00987223 */ /* 0x002fe200000100d0 */
[----:B------:R-:W-:-:S03]  /*9450*/  F2FP.BF16.F32.PACK_AB R208, R158, R208 ;  /* 0x000000d09ed0723e */ /* 0x000fc600000010ff */
[----:B------:R-:W-:-:S03]  /*9460*/  FADD.FTZ R152, R158, R152 ;  /* 0x000000989e987221 */ /* 0x000fc60000010000 */
[----:B------:R-:W1:Y:S01]  /*9470*/  MUFU.EX2 R204, R204 ;  /* 0x000000cc00cc7308 */ /* 0x000e620000000800 */
[----:B0-----:R-:W-:-:S07]  /*9480*/  FADD.FTZ R152, R210, R152 ;  /* 0x00000098d2987221 */ /* 0x001fce0000010000 */
[----:B------:R-:W0:Y:S01]  /*9490*/  MUFU.EX2 R171, R171 ;  /* 0x000000ab00ab7308 */ /* 0x000e220000000800 */
[C---:B--2---:R-:W-:Y:S01]  /*94a0*/  FADD.FTZ R152, R166.reuse, R152 ;  /* 0x00000098a6987221 */ /* 0x044fe20000010000 */
[----:B------:R-:W-:-:S06]  /*94b0*/  F2FP.BF16.F32.PACK_AB R210, R166, R210 ;  /* 0x000000d2a6d2723e */ /* 0x000fcc00000010ff */
[----:B------:R-:W2:Y:S01]  /*94c0*/  MUFU.EX2 R206, R206 ;  /* 0x000000ce00ce7308 */ /* 0x000ea20000000800 */
[----:B-1----:R-:W-:Y:S01]  /*94d0*/  FADD.FTZ R160, R204, R152 ;  /* 0x00000098cca07221 */ /* 0x002fe20000010000 */
[----:B------:R-:W-:Y:S01]  /*94e0*/  FADD.FTZ R152, R205, R5 ;  /* 0x00000005cd987221 */ /* 0x000fe20000010000 */
[----:B------:R-:W-:-:S03]  /*94f0*/  F2FP.BF16.F32.PACK_AB R205, R153, R205 ;  /* 0x000000cd99cd723e */ /* 0x000fc600000010ff */
[----:B------:R-:W-:Y:S02]  /*9500*/  FADD.FTZ R152, R153, R152 ;  /* 0x0000009899987221 */ /* 0x000fe40000010000 */
[----:B------:R-:W1:Y:S01]  /*9510*/  MUFU.EX2 R167, R167 ;  /* 0x000000a700a77308 */ /* 0x000e620000000800 */
[----:B0-----:R-:W-:Y:S01]  /*9520*/  FADD.FTZ R160, R171, R160 ;  /* 0x000000a0aba07221 */ /* 0x001fe20000010000 */
[----:B------:R-:W-:Y:S01]  /*9530*/  FADD.FTZ R152, R207, R152 ;  /* 0x00000098cf987221 */ /* 0x000fe20000010000 */
[----:B------:R-:W-:Y:S02]  /*9540*/  F2FP.BF16.F32.PACK_AB R204, R171, R204 ;  /* 0x000000ccabcc723e */ /* 0x000fe400000010ff */
[C---:B------:R-:W-:Y:S01]  /*9550*/  F2FP.BF16.F32.PACK_AB R207, R156.reuse, R207 ;  /* 0x000000cf9ccf723e */ /* 0x040fe200000010ff */
[----:B------:R-:W-:Y:S02]  /*9560*/  FADD.FTZ R152, R156, R152 ;  /* 0x000000989c987221 */ /* 0x000fe40000010000 */
[----:B------:R-:W0:Y:S01]  /*9570*/  MUFU.EX2 R200, R200 ;  /* 0x000000c800c87308 */ /* 0x000e220000000800 */
[----:B--2---:R-:W-:Y:S01]  /*9580*/  FADD.FTZ R160, R206, R160 ;  /* 0x000000a0cea07221 */ /* 0x004fe20000010000 */
[----:B------:R-:W-:-:S06]  /*9590*/  FADD.FTZ R152, R201, R152 ;  /* 0x00000098c9987221 */ /* 0x000fcc0000010000 */
        /* <DEDUP_REMOVED lines=55> */
[----:B-1----:R-:W-:-:S04]  /*9910*/  FADD.FTZ R160, R178, R160 ;  /* 0x000000a0b2a07221 */ /* 0x002fc80000010000 */
[C---:B0-----:R-:W-:Y:S01]  /*9920*/  FADD.FTZ R14, R155.reuse, R160 ;  /* 0x000000a09b0e7221 */ /* 0x041fe20000010000 */
[----:B------:R-:W-:Y:S01]  /*9930*/  F2FP.BF16.F32.PACK_AB R194, R155, R178 ;  /* 0x000000b29bc2723e */ /* 0x000fe200000010ff */
[C---:B--2---:R-:W-:Y:S01]  /*9940*/  FADD.FTZ R5, R159.reuse, R152 ;  /* 0x000000989f057221 */ /* 0x044fe20000010000 */
[----:B------:R-:W-:Y:S01]  /*9950*/  F2FP.BF16.F32.PACK_AB R195, R159, R195 ;  /* 0x000000c39fc3723e */ /* 0x000fe200000010ff */
[----:B------:R-:W-:Y:S06]  /*9960*/  @P3 BRA `(.L_x_2367) ;  /* 0xffffffc000e03947 */ /* 0x000fec000383ffff */
[----:B------:R-:W-:-:S07]  /*9970*/  IMAD.U32 R236, RZ, RZ, UR4 ;  /* 0x00000004ffec7e24 */ /* 0x000fce000f8e00ff */
.L_x_2358:
[----:B------:R-:W-:Y:S02]  /*9980*/  R2UR UR6, R23 ;  /* 0x00000000170672ca */ /* 0x000fe400000e0000 */
[----:B------:R-:W-:-:S13]  /*9990*/  R2UR UR4, R236 ;  /* 0x00000000ec0472ca */ /* 0x000fda00000e0000 */
[----:B------:R-:W-:-:S06]  /*99a0*/  UISETP.GE.AND UP0, UPT, UR4, UR6, UPT ;  /* 0x000000060400728c */ /* 0x000fcc000bf06270 */
[----:B------:R-:W-:-:S13]  /*99b0*/  PLOP3.LUT P2, PT, PT, PT, UP0, 0x80, 0x0 ;  /* 0x000000000000781c */ /* 0x000fda0003f4f008 */
[----:B------:R-:W-:Y:S05]  /*99c0*/  @!P2 BRA `(.L_x_2368) ;  /* 0x000000340094a947 */ /* 0x000fea0003800000 */
[----:B------:R-:W-:Y:S01]  /*99d0*/  R2UR UR4, R16 ;  /* 0x00000000100472ca */ /* 0x000fe200000e0000 */
[----:B------:R-:W-:Y:S01]  /*99e0*/  IMAD.MOV.U32 R18, RZ, RZ, R4 ;  /* 0x000000ffff127224 */ /* 0x000fe200078e0004 */
[----:B------:R-:W-:Y:S01]  /*99f0*/  UMOV UR61, UR60 ;  /* 0x0000003c003d7c82 */ /* 0x000fe20008000000 */
[----:B------:R-:W-:-:S10]  /*9a00*/  IMAD.MOV.U32 R20, RZ, RZ, R3 ;  /* 0x000000ffff147224 */ /* 0x000fd400078e0003 */
[----:B------:R-:W-:-:S07]  /*9a10*/  IMAD.U32 R21, RZ, RZ, UR4 ;  /* 0x00000004ff157e24 */ /* 0x000fce000f8e00ff */
.L_x_2377:
        /* <DEDUP_REMOVED lines=9> */
.L_x_2369:
        /* <DEDUP_REMOVED lines=8> */
.L_x_2370:
[----:B-1----:R-:W-:Y:S05]  /*9b30*/  @P2 BRA `(.L_x_2371) ;  /* 0x0000000000082947 */ /* 0x002fea0003800000 */
[----:B------:R-:W1:Y:S02]  /*9b40*/  SYNCS.PHASECHK.TRANS64.TRYWAIT P2, [UR4+0x38830], R3 ;  /* 0x03883003ff0075a7 */ /* 0x000e640008040144 */
[----:B-1----:R-:W-:Y:S05]  /*9b50*/  @!P2 BRA `(.L_x_2372) ;  /* 0x00000114008ca947 */ /* 0x002fea0003800000 */
.L_x_2371:
        /* <DEDUP_REMOVED lines=25> */
[----:B------:R-:W-:Y:S01]  /*9cf0*/  UMOV UR56, UR14 ;  /* 0x0000000e00387c82 */ /* 0x000fe20008000000 */
[----:B------:R-:W-:Y:S01]  /*9d00*/  UMOV UR57, UR15 ;  /* 0x0000000f00397c82 */ /* 0x000fe20008000000 */
        /* <DEDUP_REMOVED lines=57> */
[----:B------:R-:W-:Y:S01]  /*a0a0*/  UMOV UR56, UR14 ;  /* 0x0000000e00387c82 */ /* 0x000fe20008000000 */
[----:B------:R-:W-:Y:S01]  /*a0b0*/  UMOV UR57, UR15 ;  /* 0x0000000f00397c82 */ /* 0x000fe20008000000 */
        /* <DEDUP_REMOVED lines=101> */
[----:B------:R-:W-:Y:S01]  /*a710*/  UIADD3 UR14, UR4, 0x280, URZ ;  /* 0x00000280040e7890 */ /* 0x000fe2000fffe03f */
        /* <DEDUP_REMOVED lines=103> */
[----:B------:R-:W-:Y:S02]  /*ad90*/  UIADD3 UR10, UR4, 0x986, URZ ;  /* 0x00000986040a7890 */ /* 0x000fe4000fffe03f */
        /* <DEDUP_REMOVED lines=272> */
[----:B------:R-:W-:Y:S01]  /*bea0*/  UMOV UR4, UR14 ;  /* 0x0000000e00047c82 */ /* 0x000fe20008000000 */
        /* <DEDUP_REMOVED lines=16> */
.L_x_2373:
        /* <DEDUP_REMOVED lines=8> */
.L_x_2374:
[----:B---3--:R-:W-:Y:S05]  /*c030*/  @P2 BRA `(.L_x_2375) ;  /* 0x0000000000082947 */ /* 0x008fea0003800000 */
[----:B------:R-:W3:Y:S02]  /*c040*/  SYNCS.PHASECHK.TRANS64.TRYWAIT P2, [UR4+0x38850], R0 ;  /* 0x03885000ff0075a7 */ /* 0x000ee40008040144 */
[----:B---3--:R-:W-:Y:S05]  /*c050*/  @!P2 BRA `(.L_x_2376) ;  /* 0x000000f00064a947 */ /* 0x008fea0003800000 */
.L_x_2375:
[----:B------:R-:W-:Y:S01]  /*c060*/  R2UR UR10, R17 ;  /* 0x00000000110a72ca */ /* 0x000fe200000e0000 */
[----:B------:R-:W-:Y:S01]  /*c070*/  WARPGROUP.ARRIVE ;  /* 0x00000000000079c5 */ /* 0x000fe20000000000 */
[----:B------:R-:W-:Y:S01]  /*c080*/  UMOV UR7, 0x40000040 ;  /* 0x4000004000077882 */ /* 0x000fe20000000000 */
[----:B--23--:R-:W-:Y:S01]  /*c090*/  FMNMX.FTZ R0, R184, R20, !PT ;  /* 0x00000014b8007209 */ /* 0x00cfe20007810000 */
[----:B------:R-:W-:-:S03]  /*c0a0*/  ULDC UR11, c[0x0][0x988] ;  /* 0x00026200000b7ab9 */ /* 0x000fc60000000800 */
        /* <DEDUP_REMOVED lines=12> */
[----:B------:R-:W-:-:S03]  /*c170*/  UMOV UR61, UR60 ;  /* 0x0000003c003d7c82 */ /* 0x000fc60008000000 */
[----:B------:R-:W-:Y:S01]  /*c180*/  FMNMX.FTZ R0, R168, R0, !PT ;  /* 0x00000000a8007209 */ /* 0x000fe20007810000 */
        /* <DEDUP_REMOVED lines=18> */
[----:B01----:R-:W0:Y:S01]  /*c2b0*/  SHFL.BFLY PT, R3, R2, 0x1, 0x1f ;  /* 0x0c201f0002037f89 */ /* 0x003e2200000e0000 */
        /* <DEDUP_REMOVED lines=38> */
[----:B------:R-:W-:Y:S02]  /*c520*/  UMOV UR5, UR11 ;  /* 0x0000000b00057c82 */ /* 0x000fe40008000000 */
[----:B------:R-:W-:-:S04]  /*c530*/  FMUL.FTZ R2, R2, UR5 ;  /* 0x0000000502027c20 */ /* 0x000fc80008410000 */
[----:B------:R0:W-:Y:S02]  /*c540*/  MUFU.EX2 R0, R2 ;  /* 0x0000000200007308 */ /* 0x0001e40000000800 */
[----:B0-----:R-:W-:-:S04]  /*c550*/  FMUL.FTZ R2, R3, UR5 ;  /* 0x0000000503027c20 */ /* 0x001fc80008410000 */
        /* <DEDUP_REMOVED lines=13> */
[----:B------:R-:W1:Y:S08]  /*c630*/  MUFU.EX2 R208, R208 ;  /* 0x000000d000d07308 */ /* 0x000e700000000800 */
[----:B------:R-:W2:Y:S01]  /*c640*/  MUFU.EX2 R20, R20 ;  /* 0x0000001400147308 */ /* 0x000ea20000000800 */
[----:B0-----:R-:W-:-:S07]  /*c650*/  FMNMX.FTZ R4, R4, R176, !PT ;  /* 0x000000b004047209 */ /* 0x001fce0007810000 */
[----:B------:R-:W-:Y:S01]  /*c660*/  MUFU.EX2 R210, R210 ;  /* 0x000000d200d27308 */ /* 0x000fe20000000800 */
[----:B-1----:R-:W-:Y:S01]  /*c670*/  FFMA.FTZ R14, R0, R14, R208 ;  /* 0x0000000e000e7223 */ /* 0x002fe200000100d0 */
[----:B------:R-:W0:Y:S06]  /*c680*/  SHFL.BFLY PT, R172, R4, 0x1, 0x1f ;  /* 0x0c201f0004ac7f89 */ /* 0x000e2c00000e0000 */
[----:B------:R-:W-:Y:S01]  /*c690*/  MUFU.EX2 R184, R184 ;  /* 0x000000b800b87308 */ /* 0x000fe20000000800 */
[C---:B--2---:R-:W-:Y:S01]  /*c6a0*/  FADD.FTZ R14, R20.reuse, R14 ;  /* 0x0000000e140e7221 */ /* 0x044fe20000010000 */
[----:B------:R-:W-:Y:S01]  /*c6b0*/  F2FP.BF16.F32.PACK_AB R208, R20, R208 ;  /* 0x000000d014d0723e */ /* 0x000fe200000010ff */
[----:B------:R-:W-:-:S05]  /*c6c0*/  IMAD.MOV.U32 R20, RZ, RZ, R3 ;  /* 0x000000ffff147224 */ /* 0x000fca00078e0003 */
[----:B------:R-:W-:Y:S08]  /*c6d0*/  MUFU.EX2 R204, R204 ;  /* 0x000000cc00cc7308 */ /* 0x000ff00000000800 */
[----:B------:R-:W-:Y:S01]  /*c6e0*/  MUFU.EX2 R21, R21 ;  /* 0x0000001500157308 */ /* 0x000fe20000000800 */
[----:B0-----:R-:W-:-:S07]  /*c6f0*/  FMNMX.FTZ R4, R4, R172, !PT ;  /* 0x000000ac04047209 */ /* 0x001fce0007810000 */
        /* <DEDUP_REMOVED lines=8> */
[--C-:B------:R-:W-:Y:S01]  /*c780*/  FFMA.FTZ R196, R160, UR5, -R2.reuse ;  /* 0x00000005a0c47c23 */ /* 0x100fe20008010802 */
[--C-:B------:R-:W-:Y:S01]  /*c790*/  FFMA.FTZ R160, R161, UR5, -R2.reuse ;  /* 0x00000005a1a07c23 */ /* 0x100fe20008010802 */
[--C-:B------:R-:W-:Y:S01]  /*c7a0*/  FFMA.FTZ R198, R164, UR5, -R2.reuse ;  /* 0x00000005a4c67c23 */ /* 0x100fe20008010802 */
[----:B------:R-:W-:Y:S01]  /*c7b0*/  FFMA.FTZ R161, R165, UR5, -R2 ;  /* 0x00000005a5a17c23 */ /* 0x000fe20008010802 */
[----:B------:R-:W-:Y:S01]  /*c7c0*/  IMAD.U32 R165, RZ, RZ, UR60 ;  /* 0x0000003cffa57e24 */ /* 0x000fe2000f8e00ff */
[----:B------:R-:W-:Y:S01]  /*c7d0*/  HGMMA.64x256x16.F32.BF16 R24, R192, gdesc[UR4].tnspB, R24, gsb0 ;  /* 0x43e00004c0187df0 */ /* 0x000fe20008001818 */
[----:B------:R-:W-:Y:S01]  /*c7e0*/  MUFU.EX2 R196, R196 ;  /* 0x000000c400c47308 */ /* 0x000fe20000000800 */
[----:B------:R-:W-:Y:S02]  /*c7f0*/  R2UR UR7, R23 ;  /* 0x00000000170772ca */ /* 0x000fe400000e0000 */
[----:B------:R-:W-:-:S02]  /*c800*/  @!P1 LEA R165, R165, UR10, 0x3 ;  /* 0x0000000aa5a59c11 */ /* 0x000fc4000f8e18ff */
[----:B------:R-:W-:-:S03]  /*c810*/  R2UR UR6, R236 ;  /* 0x00000000ec0672ca */ /* 0x000fc600000e0000 */
[----:B------:R-:W-:Y:S01]  /*c820*/  @!P1 VIADD R165, R165, 0x38840 ;  /* 0x00038840a5a59836 */ /* 0x000fe20000000000 */
[----:B------:R-:W-:Y:S04]  /*c830*/  MUFU.EX2 R160, R160 ;  /* 0x000000a000a07308 */ /* 0x000fe80000000800 */
[----:B------:R-:W-:-:S04]  /*c840*/  @!P1 PRMT R172, RZ, 0x654, R165 ;  /* 0x00000654ffac9816 */ /* 0x000fc800000000a5 */
[----:B------:R-:W-:Y:S01]  /*c850*/  MUFU.EX2 R198, R198 ;  /* 0x000000c600c67308 */ /* 0x000fe20000000800 */
[----:B------:R-:W-:-:S06]  /*c860*/  UISETP.GT.AND UP0, UPT, UR6, UR7, UPT ;  /* 0x000000070600728c */ /* 0x000fcc000bf04270 */
[----:B------:R-:W-:Y:S01]  /*c870*/  PLOP3.LUT P2, PT, PT, PT, UP0, 0x80, 0x0 ;  /* 0x000000000000781c */ /* 0x000fe20003f4f008 */
[----:B------:R-:W-:Y:S01]  /*c880*/  MUFU.EX2 R161, R161 ;  /* 0x000000a100a17308 */ /* 0x000fe20000000800 */
[----:B------:R-:W-:Y:S02]  /*c890*/  WARPGROUP.DEPBAR.LE gsb0, 0x0 ;  /* 0x00008000000079c5 */ /* 0x000fe40000010000 */
[--C-:B------:R-:W-:Y:S01]  /*c8a0*/  FFMA.FTZ R192, R152, UR5, -R2.reuse ;  /* 0x0000000598c07c23 */ /* 0x100fe20008010802 */
[----:B------:R-:W-:Y:S01]  /*c8b0*/  FFMA.FTZ R152, R153, UR5, -R2 ;  /* 0x0000000599987c23 */ /* 0x000fe20008010802 */
[----:B------:R-:W-:Y:S01]  /*c8c0*/  FADD.FTZ R153, -R4, R18 ;  /* 0x0000001204997221 */ /* 0x000fe20000010100 */
[--C-:B------:R-:W-:Y:S01]  /*c8d0*/  FFMA.FTZ R194, R156, UR5, -R2.reuse ;  /* 0x000000059cc27c23 */ /* 0x100fe20008010802 */
[----:B------:R-:W-:Y:S01]  /*c8e0*/  FFMA.FTZ R2, R157, UR5, -R2 ;  /* 0x000000059d027c23 */ /* 0x000fe20008010802 */
[----:B------:R0:W-:Y:S01]  /*c8f0*/  @!P1 SYNCS.ARRIVE.TRANS64.RED.A1T0 RZ, [R172+URZ], RZ ;  /* 0x000000ffacff99a7 */ /* 0x0001e2000810043f */
[----:B------:R-:W-:Y:S01]  /*c900*/  FMUL.FTZ R153, R153, UR5 ;  /* 0x0000000599997c20 */ /* 0x000fe20008410000 */
[----:B------:R-:W-:Y:S08]  /*c910*/  MUFU.EX2 R192, R192 ;  /* 0x000000c000c07308 */ /* 0x000ff00000000800 */
[----:B------:R-:W-:Y:S08]  /*c920*/  MUFU.EX2 R18, R2 ;  /* 0x0000000200127308 */ /* 0x000ff00000000800 */
[----:B------:R1:W-:Y:S08]  /*c930*/  MUFU.EX2 R2, R153 ;  /* 0x0000009900027308 */ /* 0x0003f00000000800 */
[----:B------:R-:W-:Y:S01]  /*c940*/  MUFU.EX2 R152, R152 ;  /* 0x0000009800987308 */ /* 0x000fe20000000800 */
[----:B-1----:R-:W-:-:S04]  /*c950*/  FMUL.FTZ R153, R4, UR5 ;  /* 0x0000000504997c20 */ /* 0x002fc80008410000 */
        /* <DEDUP_REMOVED lines=13> */
[--C-:B------:R-:W-:Y:S01]  /*ca30*/  FFMA.FTZ R175, R175, UR5, -R153.reuse ;  /* 0x00000005afaf7c23 */ /* 0x100fe20008010899 */
[----:B------:R-:W2:Y:S01]  /*ca40*/  MUFU.EX2 R156, R156 ;  /* 0x0000009c009c7308 */ /* 0x000ea20000000800 */
[--C-:B------:R-:W-:Y:S01]  /*ca50*/  FFMA.FTZ R163, R163, UR5, -R153.reuse ;  /* 0x00000005a3a37c23 */ /* 0x100fe20008010899 */
[--C-:B------:R-:W-:Y:S01]  /*ca60*/  FFMA.FTZ R199, R166, UR5, -R153.reuse ;  /* 0x00000005a6c77c23 */ /* 0x100fe20008010899 */
[--C-:B------:R-:W-:Y:S01]  /*ca70*/  FFMA.FTZ R167, R167, UR5, -R153.reuse ;  /* 0x00000005a7a77c23 */ /* 0x100fe20008010899 */
[--C-:B------:R-:W-:Y:S01]  /*ca80*/  FFMA.FTZ R162, R154, UR5, -R153.reuse ;  /* 0x000000059aa27c23 */ /* 0x100fe20008010899 */
[--C-:B------:R-:W-:Y:S01]  /*ca90*/  FFMA.FTZ R155, R155, UR5, -R153.reuse ;  /* 0x000000059b9b7c23 */ /* 0x100fe20008010899 */
[--C-:B------:R-:W-:Y:S01]  /*caa0*/  FFMA.FTZ R158, R158, UR5, -R153.reuse ;  /* 0x000000059e9e7c23 */ /* 0x100fe20008010899 */
[----:B------:R-:W-:Y:S01]  /*cab0*/  FFMA.FTZ R153, R159, UR5, -R153 ;  /* 0x000000059f997c23 */ /* 0x000fe20008010899 */
[----:B------:R-:W3:Y:S01]  /*cac0*/  MUFU.EX2 R211, R211 ;  /* 0x000000d300d37308 */ /* 0x000ee20000000800 */
[----:B-1----:R-:W-:Y:S01]  /*cad0*/  FFMA.FTZ R5, R2, R5, R209 ;  /* 0x0000000502057223 */ /* 0x002fe200000100d1 */
[----:B------:R-:W-:Y:S01]  /*cae0*/  FADD.FTZ R159, R210, R14 ;  /* 0x0000000ed29f7221 */ /* 0x000fe20000010000 */
[----:B------:R-:W-:Y:S01]  /*caf0*/  IMAD.U32 R170, RZ, RZ, UR4 ;  /* 0x00000004ffaa7e24 */ /* 0x000fe2000f8e00ff */
[----:B------:R-:W-:Y:S01]  /*cb00*/  UIADD3 UR4, UR6, -0x1, URZ ;  /* 0xffffffff06047890 */ /* 0x000fe2000fffe03f */
[----:B------:R-:W-:Y:S01]  /*cb10*/  R2UR UR6, R16 ;  /* 0x00000000100672ca */ /* 0x000fe200000e0000 */
[----:B------:R-:W-:Y:S01]  /*cb20*/  FADD.FTZ R159, R184, R159 ;  /* 0x0000009fb89f7221 */ /* 0x000fe20000010000 */
[----:B------:R-:W-:Y:S01]  /*cb30*/  @!P1 VIADD R170, R170, 0x38860 ;  /* 0x00038860aaaa9836 */ /* 0x000fe20000000000 */
[----:B------:R-:W1:Y:S01]  /*cb40*/  MUFU.EX2 R157, R157 ;  /* 0x0000009d009d7308 */ /* 0x000e620000000800 */
[----:B--2---:R-:W-:Y:S01]  /*cb50*/  FADD.FTZ R5, R156, R5 ;  /* 0x000000059c057221 */ /* 0x004fe20000010000 */
[----:B------:R-:W-:Y:S01]  /*cb60*/  FADD.FTZ R159, R204, R159 ;  /* 0x0000009fcc9f7221 */ /* 0x000fe20000010000 */
[C---:B------:R-:W-:Y:S01]  /*cb70*/  F2FP.BF16.F32.PACK_AB R204, R21.reuse, R204 ;  /* 0x000000cc15cc723e */ /* 0x040fe200000010ff */
[----:B------:R-:W-:Y:S01]  /*cb80*/  IMAD.U32 R236, RZ, RZ, UR4 ;  /* 0x00000004ffec7e24 */ /* 0x000fe2000f8e00ff */
[----:B0-----:R-:W-:Y:S01]  /*cb90*/  @!P1 PRMT R172, RZ, 0x654, R170 ;  /* 0x00000654ffac9816 */ /* 0x001fe200000000aa */
[----:B------:R-:W-:Y:S01]  /*cba0*/  FADD.FTZ R159, R21, R159 ;  /* 0x0000009f159f7221 */ /* 0x000fe20000010000 */
[----:B------:R-:W-:Y:S01]  /*cbb0*/  F2FP.BF16.F32.PACK_AB R210, R184, R210 ;  /* 0x000000d2b8d2723e */ /* 0x000fe200000010ff */
[----:B------:R-:W0:Y:S01]  /*cbc0*/  MUFU.EX2 R205, R205 ;  /* 0x000000cd00cd7308 */ /* 0x000e220000000800 */
[----:B---3--:R-:W-:Y:S01]  /*cbd0*/  FADD.FTZ R14, R211, R5 ;  /* 0x00000005d30e7221 */ /* 0x008fe20000010000 */
[----:B------:R-:W-:Y:S01]  /*cbe0*/  FADD.FTZ R159, R206, R159 ;  /* 0x0000009fce9f7221 */ /* 0x000fe20000010000 */
[----:B------:R2:W-:Y:S01]  /*cbf0*/  @!P1 SYNCS.ARRIVE.TRANS64.RED.A1T0 RZ, [R172+URZ], RZ ;  /* 0x000000ffacff99a7 */ /* 0x0005e2000810043f */
[----:B------:R-:W-:Y:S01]  /*cc00*/  IMAD.U32 R21, RZ, RZ, UR6 ;  /* 0x00000006ff157e24 */ /* 0x000fe2000f8e00ff */
[----:B------:R-:W-:Y:S01]  /*cc10*/  F2FP.BF16.F32.PACK_AB R209, R156, R209 ;  /* 0x000000d19cd1723e */ /* 0x000fe200000010ff */
[C---:B------:R-:W-:Y:S01]  /*cc20*/  FADD.FTZ R159, R22.reuse, R159 ;  /* 0x0000009f169f7221 */ /* 0x040fe20000010000 */
[----:B------:R-:W-:Y:S01]  /*cc30*/  F2FP.BF16.F32.PACK_AB R206, R22, R206 ;  /* 0x000000ce16ce723e */ /* 0x000fe200000010ff */
[----:B------:R-:W3:Y:S01]  /*cc40*/  MUFU.EX2 R164, R164 ;  /* 0x000000a400a47308 */ /* 0x000ee20000000800 */
[C---:B-1----:R-:W-:Y:S01]  /*cc50*/  FADD.FTZ R14, R157.reuse, R14 ;  /* 0x0000000e9d0e7221 */ /* 0x042fe20000010000 */
[----:B------:R-:W-:Y:S01]  /*cc60*/  FADD.FTZ R159, R200, R159 ;  /* 0x0000009fc89f7221 */ /* 0x000fe20000010000 */
[----:B------:R-:W-:-:S02]  /*cc70*/  F2FP.BF16.F32.PACK_AB R211, R157, R211 ;  /* 0x000000d39dd3723e */ /* 0x000fc400000010ff */
[C---:B------:R-:W-:Y:S01]  /*cc80*/  F2FP.BF16.F32.PACK_AB R200, R168.reuse, R200 ;  /* 0x000000c8a8c8723e */ /* 0x040fe200000010ff */
[----:B------:R-:W-:Y:S02]  /*cc90*/  FADD.FTZ R159, R168, R159 ;  /* 0x0000009fa89f7221 */ /* 0x000fe40000010000 */
[----:B------:R-:W1:Y:S01]  /*cca0*/  MUFU.EX2 R207, R207 ;  /* 0x000000cf00cf7308 */ /* 0x000e620000000800 */
[----:B0-----:R-:W-:Y:S01]  /*ccb0*/  FADD.FTZ R14, R205, R14 ;  /* 0x0000000ecd0e7221 */ /* 0x001fe20000010000 */
[----:B------:R-:W-:Y:S01]  /*ccc0*/  FADD.FTZ R159, R202, R159 ;  /* 0x0000009fca9f7221 */ /* 0x000fe20000010000 */
[----:B------:R-:W-:-:S03]  /*ccd0*/  F2FP.BF16.F32.PACK_AB R202, R169, R202 ;  /* 0x000000caa9ca723e */ /* 0x000fc600000010ff */
[----:B------:R-:W-:Y:S02]  /*cce0*/  FADD.FTZ R159, R169, R159 ;  /* 0x0000009fa99f7221 */ /* 0x000fe40000010000 */
[----:B------:R-:W0:Y:S01]  /*ccf0*/  MUFU.EX2 R165, R183 ;  /* 0x000000b700a57308 */ /* 0x000e220000000800 */
        /* <DEDUP_REMOVED lines=11> */
[C---:B0-----:R-:W-:Y:S01]  /*cdb0*/  FADD.FTZ R14, R165.reuse, R14 ;  /* 0x0000000ea50e7221 */ /* 0x041fe20000010000 */
[----:B------:R-:W-:Y:S01]  /*cdc0*/  FADD.FTZ R159, R192, R159 ;  /* 0x0000009fc09f7221 */ /* 0x000fe20000010000 */
[----:B------:R-:W-:Y:S02]  /*cdd0*/  F2FP.BF16.F32.PACK_AB R207, R165, R207 ;  /* 0x000000cfa5cf723e */ /* 0x000fe400000010ff */
[C---:B------:R-:W-:Y:S01]  /*cde0*/  F2FP.BF16.F32.PACK_AB R192, R152.reuse, R192 ;  /* 0x000000c098c0723e */ /* 0x040fe200000010ff */
[----:B------:R-:W-:Y:S02]  /*cdf0*/  FADD.FTZ R159, R152, R159 ;  /* 0x0000009f989f7221 */ /* 0x000fe40000010000 */
[----:B------:R-:W0:Y:S01]  /*ce00*/  MUFU.EX2 R203, R203 ;  /* 0x000000cb00cb7308 */ /* 0x000e220000000800 */
[----:B---3--:R-:W-:-:S07]  /*ce10*/  FADD.FTZ R14, R201, R14 ;  /* 0x0000000ec90e7221 */ /* 0x008fce0000010000 */
[----:B------:R-:W3:Y:S01]  /*ce20*/  MUFU.EX2 R154, R175 ;  /* 0x000000af009a7308 */ /* 0x000ee20000000800 */
[C---:B-1----:R-:W-:Y:S01]  /*ce30*/  FADD.FTZ R14, R170.reuse, R14 ;  /* 0x0000000eaa0e7221 */ /* 0x042fe20000010000 */
[----:B------:R-:W-:-:S06]  /*ce40*/  F2FP.BF16.F32.PACK_AB R201, R170, R201 ;  /* 0x000000c9aac9723e */ /* 0x000fcc00000010ff */
[----:B------:R-:W1:Y:S01]  /*ce50*/  MUFU.EX2 R197, R197 ;  /* 0x000000c500c57308 */ /* 0x000e620000000800 */
[----:B0-----:R-:W-:-:S07]  /*ce60*/  FADD.FTZ R14, R203, R14 ;  /* 0x0000000ecb0e7221 */ /* 0x001fce0000010000 */
[----:B------:R-:W0:Y:S01]  /*ce70*/  MUFU.EX2 R5, R163 ;  /* 0x000000a300057308 */ /* 0x000e220000000800 */
[C---:B---3--:R-:W-:Y:S01]  /*ce80*/  FADD.FTZ R14, R154.reuse, R14 ;  /* 0x0000000e9a0e7221 */ /* 0x048fe20000010000 */
[----:B------:R-:W-:-:S06]  /*ce90*/  F2FP.BF16.F32.PACK_AB R203, R154, R203 ;  /* 0x000000cb9acb723e */ /* 0x000fcc00000010ff */
[----:B------:R-:W3:Y:S01]  /*cea0*/  MUFU.EX2 R199, R199 ;  /* 0x000000c700c77308 */ /* 0x000ee20000000800 */
[----:B-1----:R-:W-:-:S07]  /*ceb0*/  FADD.FTZ R14, R197, R14 ;  /* 0x0000000ec50e7221 */ /* 0x002fce0000010000 */
[----:B------:R-:W1:Y:S01]  /*cec0*/  MUFU.EX2 R167, R167 ;  /* 0x000000a700a77308 */ /* 0x000e620000000800 */
[C---:B0-----:R-:W-:Y:S01]  /*ced0*/  FADD.FTZ R14, R5.reuse, R14 ;  /* 0x0000000e050e7221 */ /* 0x041fe20000010000 */
[----:B------:R-:W-:-:S06]  /*cee0*/  F2FP.BF16.F32.PACK_AB R197, R5, R197 ;  /* 0x000000c505c5723e */ /* 0x000fcc00000010ff */
        /* <DEDUP_REMOVED lines=11> */
[----:B-1----:R-:W-:Y:S01]  /*cfa0*/  FADD.FTZ R159, R194, R159 ;  /* 0x0000009fc29f7221 */ /* 0x002fe20000010000 */
[----:B------:R-:W-:Y:S01]  /*cfb0*/  F2FP.BF16.F32.PACK_AB R194, R18, R194 ;  /* 0x000000c212c2723e */ /* 0x000fe200000010ff */
[----:B0-----:R-:W-:Y:S02]  /*cfc0*/  FADD.FTZ R5, R158, R14 ;  /* 0x0000000e9e057221 */ /* 0x001fe40000010000 */
[----:B------:R-:W-:Y:S01]  /*cfd0*/  FADD.FTZ R14, R18, R159 ;  /* 0x0000009f120e7221 */ /* 0x000fe20000010000 */
[----:B------:R-:W-:Y:S02]  /*cfe0*/  IMAD.MOV.U32 R18, RZ, RZ, R4 ;  /* 0x000000ffff127224 */ /* 0x000fe400078e0004 */
[C---:B---3--:R-:W-:Y:S01]  /*cff0*/  FADD.FTZ R5, R153.reuse, R5 ;  /* 0x0000000599057221 */ /* 0x048fe20000010000 */
[----:B------:R-:W-:Y:S01]  /*d000*/  F2FP.BF16.F32.PACK_AB R195, R153, R158 ;  /* 0x0000009e99c3723e */ /* 0x000fe200000010ff */
[----:B--2---:R-:W-:Y:S06]  /*d010*/  @P2 BRA `(.L_x_2377) ;  /* 0xffffffc800802947 */ /* 0x004fec000383ffff */
.L_x_2368:
        /* <DEDUP_REMOVED lines=131> */
.L_x_2378:
        /* <DEDUP_REMOVED lines=8> */
.L_x_2379:
[----:B-1----:R-:W-:Y:S05]  /*d8d0*/  @P2 BRA `(.L_x_2380) ;  /* 0x0000000000082947 */ /* 0x002fea0003800000 */
[----:B------:R-:W1:Y:S02]  /*d8e0*/  SYNCS.PHASECHK.TRANS64.TRYWAIT P0, [UR8+0x38850], R0 ;  /* 0x03885000ff0075a7 */ /* 0x000e640008000148 */
[----:B-1----:R-:W-:Y:S05]  /*d8f0*/  @!P0 BRA `(.L_x_2381) ;  /* 0x000000d800548947 */ /* 0x002fea0003800000 */
.L_x_2380:
[----:B------:R-:W-:Y:S01]  /*d900*/  R2UR UR4, R17 ;  /* 0x00000000110472ca */ /* 0x000fe200000e0000 */
[----:B------:R-:W2:Y:S01]  /*d910*/  LDL.LU R2, [R1+0x30] ;  /* 0x0000300001027983 */ /* 0x000ea20000300800 */
[----:B------:R-:W-:Y:S01]  /*d920*/  WARPGROUP.ARRIVE ;  /* 0x00000000000079c5 */ /* 0x000fe20000000000 */
[----:B------:R-:W-:Y:S01]  /*d930*/  UMOV UR7, 0x40000040 ;  /* 0x4000004000077882 */ /* 0x000fe20000000000 */
[----:B------:R-:W-:Y:S01]  /*d940*/  IMAD.U32 R8, RZ, RZ, UR5 ;  /* 0x00000005ff087e24 */ /* 0x000fe2000f8e00ff */
[----:B-1----:R-:W1:Y:S01]  /*d950*/  SHFL.BFLY PT, R7, R14, 0x2, 0x1f ;  /* 0x0c401f000e077f89 */ /* 0x002e6200000e0000 */
[----:B------:R-:W-:Y:S02]  /*d960*/  IMAD.U32 R11, RZ, RZ, UR8 ;  /* 0x00000008ff0b7e24 */ /* 0x000fe4000f8e00ff */
[----:B------:R-:W-:Y:S01]  /*d970*/  IMAD.MOV.U32 R6, RZ, RZ, RZ ;  /* 0x000000ffff067224 */ /* 0x000fe200078e00ff */
[----:B0-----:R-:W0:Y:S01]  /*d980*/  SHFL.BFLY PT, R0, R5, 0x2, 0x1f ;  /* 0x0c401f0005007f89 */ /* 0x001e2200000e0000 */
[----:B------:R-:W-:-:S03]  /*d990*/  @!P1 VIADD R11, R11, 0x38860 ;  /* 0x000388600b0b9836 */ /* 0x000fc60000000000 */
[----:B------:R-:W-:Y:S02]  /*d9a0*/  UIADD3 UR4, UR4, 0x400, URZ ;  /* 0x0000040004047890 */ /* 0x000fe4000fffe03f */
[----:B------:R-:W-:Y:S02]  /*d9b0*/  @!P1 PRMT R11, RZ, 0x654, R11 ;  /* 0x00000654ff0b9816 */ /* 0x000fe4000000000b */
[----:B------:R-:W-:-:S04]  /*d9c0*/  USHF.R.U32.HI UR4, URZ, 0x4, UR4 ;  /* 0x000000043f047899 */ /* 0x000fc80008011604 */
[----:B------:R-:W-:-:S04]  /*d9d0*/  ULOP3.LUT UR4, UR4, 0x3fff, URZ, 0xc0, !UPT ;  /* 0x00003fff04047892 */ /* 0x000fc8000f8ec03f */
[----:B------:R-:W-:-:S04]  /*d9e0*/  ULOP3.LUT UR4, UR4, 0x2800000, URZ, 0xfc, !UPT ;  /* 0x0280000004047892 */ /* 0x000fc8000f8efc3f */
[----:B------:R-:W-:Y:S01]  /*d9f0*/  UIMAD UR4, UR60, 0xa00, UR4 ;  /* 0x00000a003c0478a4 */ /* 0x000fe2000f8e0204 */
[----:B-1----:R-:W-:Y:S01]  /*da00*/  FADD.FTZ R7, R7, R14 ;  /* 0x0000000e07077221 */ /* 0x002fe20000010000 */
[----:B------:R-:W-:-:S04]  /*da10*/  UIADD3 UR60, UR60, 0x1, URZ ;  /* 0x000000013c3c7890 */ /* 0x000fc8000fffe03f */
[----:B------:R-:W-:Y:S01]  /*da20*/  UISETP.NE.AND UP0, UPT, UR60, 0x2, UPT ;  /* 0x000000023c00788c */ /* 0x000fe2000bf05270 */
[----:B------:R-:W-:Y:S02]  /*da30*/  UMOV UR6, UR4 ;  /* 0x0000000400067c82 */ /* 0x000fe40008000000 */
[----:B------:R-:W-:Y:S01]  /*da40*/  HGMMA.64x256x16.F32.BF16 R24, R208, gdesc[UR4].tnspB, R24, gsb0 ;  /* 0x43e00004d0187df0 */ /* 0x000fe20008001818 */
[----:B------:R-:W-:Y:S01]  /*da50*/  UIADD3 UR6, UR4, 0x80, URZ ;  /* 0x0000008004067890 */ /* 0x000fe2000fffe03f */
[----:B------:R-:W-:Y:S01]  /*da60*/  UMOV UR7, 0x40000040 ;  /* 0x4000004000077882 */ /* 0x000fe20000000000 */
[----:B------:R-:W-:Y:S01]  /*da70*/  USEL UR60, UR60, URZ, UP0 ;  /* 0x0000003f3c3c7287 */ /* 0x000fe20008000000 */
[----:B--2---:R-:W-:Y:S01]  /*da80*/  R2UR UR9, R2 ;  /* 0x00000000020972ca */ /* 0x004fe200000e0000 */
[----:B0-----:R-:W-:Y:S01]  /*da90*/  FADD.FTZ R2, R0, R5 ;  /* 0x0000000500027221 */ /* 0x001fe20000010000 */
[----:B------:R-:W-:Y:S01]  /*daa0*/  IMAD.MOV.U32 R5, RZ, RZ, RZ ;  /* 0x000000ffff057224 */ /* 0x000fe200078e00ff */
[----:B------:R-:W0:Y:S04]  /*dab0*/  SHFL.BFLY PT, R0, R7, 0x1, 0x1f ;  /* 0x0c201f0007007f89 */ /* 0x000e2800000e0000 */
[----:B------:R-:W1:Y:S01]  /*dac0*/  SHFL.BFLY PT, R9, R2, 0x1, 0x1f ;  /* 0x0c201f0002097f89 */ /* 0x000e6200000e0000 */
[----:B------:R-:W-:-:S02]  /*dad0*/  WARPGROUP.DEPBAR.LE gsb0, 0x0 ;  /* 0x00008000000079c5 */ /* 0x000fc40000010000 */
[----:B------:R-:W-:-:S03]  /*dae0*/  WARPGROUP.ARRIVE ;  /* 0x00000000000079c5 */ /* 0x000fc60000000000 */
[----:B------:R-:W-:-:S11]  /*daf0*/  UIADD3 UR9, UR9, 0x1, URZ ;  /* 0x0000000109097890 */ /* 0x000fd6000fffe03f */
[----:B------:R-:W-:Y:S01]  /*db00*/  HGMMA.64x256x16.F32.BF16 R24, R204, gdesc[UR4].tnspB, R24, gsb0 ;  /* 0x43e00004cc187df0 */ /* 0x000fe20008001818 */
[----:B------:R-:W-:Y:S01]  /*db10*/  UIADD3 UR6, UR4, 0x100, URZ ;  /* 0x0000010004067890 */ /* 0x000fe2000fffe03f */
[----:B------:R-:W-:Y:S01]  /*db20*/  UMOV UR7, 0x40000040 ;  /* 0x4000004000077882 */ /* 0x000fe20000000000 */
[----:B0-----:R-:W-:Y:S01]  /*db30*/  FADD.FTZ R12, R7, R0 ;  /* 0x00000000070c7221 */ /* 0x001fe20000010000 */
[----:B------:R-:W-:Y:S01]  /*db40*/  IMAD.U32 R7, RZ, RZ, UR5 ;  /* 0x00000005ff077e24 */ /* 0x000fe2000f8e00ff */
[----:B------:R-:W-:Y:S01]  /*db50*/  R2UR UR5, R16 ;  /* 0x00000000100572ca */ /* 0x000fe200000e0000 */
[----:B------:R-:W-:Y:S02]  /*db60*/  IMAD.MOV.U32 R0, RZ, RZ, -0x800000 ;  /* 0xff800000ff007424 */ /* 0x000fe400078e00ff */
[----:B-1----:R-:W-:Y:S01]  /*db70*/  FADD.FTZ R13, R2, R9 ;  /* 0x00000009020d7221 */ /* 0x002fe20000010000 */
[----:B------:R-:W-:Y:S01]  /*db80*/  FSETP.NE.FTZ.AND P0, PT, R12, RZ, PT ;  /* 0x000000ff0c00720b */ /* 0x000fe20003f15000 */
[----:B------:R-:W-:-:S03]  /*db90*/  IMAD.MOV.U32 R2, RZ, RZ, -0x800000 ;  /* 0xff800000ff027424 */ /* 0x000fc600078e00ff */
[----:B------:R-:W-:-:S09]  /*dba0*/  FSETP.NE.FTZ.AND P2, PT, R13, RZ, PT ;  /* 0x000000ff0d00720b */ /* 0x000fd20003f55000 */
[----:B------:R-:W0:Y:S01]  /*dbb0*/  @P0 MUFU.LG2 R9, R12 ;  /* 0x0000000c00090308 */ /* 0x000e220000000c00 */
[----:B------:R-:W-:-:S07]  /*dbc0*/  @P0 FMUL.FTZ R8, R8, 0.69314718246459960938 ;  /* 0x3f31721808080820 */ /* 0x000fce0000410000 */
[----:B------:R-:W1:Y:S08]  /*dbd0*/  @P2 MUFU.LG2 R10, R13 ;  /* 0x0000000d000a2308 */ /* 0x000e700000000c00 */
[----:B------:R2:W3:Y:S01]  /*dbe0*/  @P0 MUFU.RCP R6, R12 ;  /* 0x0000000c00060308 */ /* 0x0004e20000001000 */
[----:B0-----:R-:W-:-:S04]  /*dbf0*/  @P0 FMUL.FTZ R9, R9, 0.69314718246459960938 ;  /* 0x3f31721809090820 */ /* 0x001fc80000410000 */
[----:B------:R-:W-:Y:S01]  /*dc00*/  @P0 FFMA.FTZ R2, R8, R3, R9 ;  /* 0x0000000308020223 */ /* 0x000fe20000010009 */
[----:B------:R-:W-:Y:S01]  /*dc10*/  IMAD.U32 R3, RZ, RZ, UR9 ;  /* 0x00000009ff037e24 */ /* 0x000fe2000f8e00ff */
[----:B------:R-:W-:Y:S01]  /*dc20*/  PLOP3.LUT P0, PT, PT, PT, PT, 0x8, 0x0 ;  /* 0x000000000000781c */ /* 0x000fe20003f0e170 */
[----:B------:R-:W0:Y:S01]  /*dc30*/  @P2 MUFU.RCP R5, R13 ;  /* 0x0000000d00052308 */ /* 0x000e220000001000 */
[----:B--2---:R-:W-:Y:S01]  /*dc40*/  @P2 FMUL.FTZ R12, R7, 0.69314718246459960938 ;  /* 0x3f317218070c2820 */ /* 0x004fe20000410000 */
[----:B-1----:R-:W-:Y:S01]  /*dc50*/  @P2 FMUL.FTZ R7, R10, 0.69314718246459960938 ;  /* 0x3f3172180a072820 */ /* 0x002fe20000410000 */
[----:B------:R1:W-:Y:S03]  /*dc60*/  STL [R1+0x30], R3 ;  /* 0x0000300301007387 */ /* 0x0003e60000100800 */
[----:B------:R-:W-:Y:S01]  /*dc70*/  @P2 FFMA.FTZ R0, R12, R4, R7 ;  /* 0x000000040c002223 */ /* 0x000fe20000010007 */
[----:B------:R-:W-:-:S02]  /*dc80*/  WARPGROUP.DEPBAR.LE gsb0, 0x0 ;  /* 0x00008000000079c5 */ /* 0x000fc40000010000 */
        /* <DEDUP_REMOVED lines=12> */
[----:B------:R-:W-:-:S06]  /*dd50*/  ULOP3.LUT UR5, UR5, UR4, URZ, 0x3c, !UPT ;  /* 0x0000000405057292 */ /* 0x000fcc000f8e3c3f */
[----:B------:R-:W-:Y:S01]  /*dd60*/  IMAD.U32 R16, RZ, RZ, UR5 ;  /* 0x00000005ff107e24 */ /* 0x000fe2000f8e00ff */
[----:B------:R-:W-:Y:S02]  /*dd70*/  WARPGROUP.DEPBAR.LE gsb0, 0x0 ;  /* 0x00008000000079c5 */ /* 0x000fe40000010000 */
[----:B------:R-:W-:-:S12]  /*dd80*/  WARPGROUP.ARRIVE ;  /* 0x00000000000079c5 */ /* 0x000fd80000000000 */
[----:B------:R-:W-:Y:S03]  /*dd90*/  HGMMA.64x256x16.F32.BF16 R24, R192, gdesc[UR4].tnspB, R24, gsb0 ;  /* 0x43e00004c0187df0 */ /* 0x000fe60008001818 */
[----:B------:R-:W-:Y:S02]  /*dda0*/  WARPGROUP.DEPBAR.LE gsb0, 0x0 ;  /* 0x00008000000079c5 */ /* 0x000fe40000010000 */
[----:B------:R1:W-:Y:S01]  /*ddb0*/  @!P1 SYNCS.ARRIVE.TRANS64.RED.A1T0 RZ, [R11+URZ], RZ ;  /* 0x000000ff0bff99a7 */ /* 0x0003e2000810043f */
[-C--:B---3--:R-:W-:Y:S01]  /*ddc0*/  FMUL.FTZ R24, R24, R6.reuse ;  /* 0x0000000618187220 */ /* 0x088fe20000410000 */
        /* <DEDUP_REMOVED lines=127> */
.L_x_2351:
        /* <DEDUP_REMOVED lines=15> */
[----:B------:R-:W3:Y:S01]  /*e6b0*/  LDL R3, [R1+0x64] ;  /* 0x0000640001037983 */ /* 0x000ee20000100800 */
[----:B------:R-:W-:Y:S01]  /*e6c0*/  F2FP.BF16.F32.PACK_AB R7, R31, R30 ;  /* 0x0000001e1f07723e */ /* 0x000fe200000010ff */
[----:B------:R-:W-:Y:S01]  /*e6d0*/  ULDC.64 UR14, c[0x0][0xc00] ;  /* 0x00030000000e7ab9 */ /* 0x000fe20000000a00 */
[----:B------:R-:W-:Y:S01]  /*e6e0*/  R2UR UR18, R217 ;  /* 0x00000000d91272ca */ /* 0x000fe200000e0000 */
[----:B------:R-:W-:Y:S01]  /*e6f0*/  ULDC.64 UR22, c[0x0][0x208] ;  /* 0x0000820000167ab9 */ /* 0x000fe20000000a00 */
[----:B------:R-:W-:Y:S01]  /*e700*/  R2UR UR21, R214 ;  /* 0x00000000d61572ca */ /* 0x000fe200000e0000 */
[----:B------:R-:W-:Y:S01]  /*e710*/  ULDC UR20, c[0x0][0xbe8] ;  /* 0x0002fa0000147ab9 */ /* 0x000fe20000000800 */
[----:B------:R-:W-:-:S02]  /*e720*/  R2UR UR26, R212 ;  /* 0x00000000d41a72ca */ /* 0x000fc400000e0000 */
[----:B------:R-:W-:Y:S02]  /*e730*/  R2UR UR19, R216 ;  /* 0x00000000d81372ca */ /* 0x000fe400000e0000 */
[----:B------:R-:W-:Y:S01]  /*e740*/  R2UR UR24, R218 ;  /* 0x00000000da1872ca */ /* 0x000fe200000e0000 */
[----:B------:R-:W-:Y:S01]  /*e750*/  UMOV UR10, UR8 ;  /* 0x00000008000a7c82 */ /* 0x000fe20008000000 */
[----:B0-----:R-:W-:-:S03]  /*e760*/  UMOV UR11, UR4 ;  /* 0x00000004000b7c82 */ /* 0x001fc60008000000 */
[----:B------:R-:W-:-:S04]  /*e770*/  USHF.L.U32 UR4, UR18, 0x2, URZ ;  /* 0x0000000212047899 */ /* 0x000fc8000800063f */
[----:B------:R-:W-:Y:S01]  /*e780*/  UIADD3 UR9, UP0, UR4, UR14, URZ ;  /* 0x0000000e04097290 */ /* 0x000fe2000ff1e03f */
[----:B------:R-:W-:Y:S01]  /*e790*/  BAR.SYNC.DEFER_BLOCKING 0x1, 0x100 ;  /* 0x0044000000007b1d */ /* 0x000fe20000010000 */
[----:B--2---:R-:W-:Y:S01]  /*e7a0*/  R2UR UR17, R8 ;  /* 0x00000000081172ca */ /* 0x004fe200000e0000 */
[----:B---3--:R-:W-:-:S03]  /*e7b0*/  IMAD.WIDE R162, R3, R162, UR10 ;  /* 0x0000000a03a27e25 */ /* 0x008fc6000f8e02a2 */
[C---:B------:R-:W-:Y:S02]  /*e7c0*/  IADD3 R159, P1, R162.reuse, 0x20, RZ ;  /* 0x00000020a29f7810 */ /* 0x040fe40007f3e0ff */
[C---:B------:R-:W-:Y:S02]  /*e7d0*/  IADD3 R155, P3, R162.reuse, 0x4000, RZ ;  /* 0x00004000a29b7810 */ /* 0x040fe40007f7e0ff */
[----:B------:R-:W-:-:S05]  /*e7e0*/  IADD3 R157, P4, R162, 0x60, RZ ;  /* 0x00000060a29d7810 */ /* 0x000fca0007f9e0ff */
[----:B------:R-:W-:Y:S01]  /*e7f0*/  USHF.L.U64.HI UR16, UR18, 0x2, UR17 ;  /* 0x0000000212107899 */ /* 0x000fe20008010211 */
[----:B------:R-:W-:Y:S02]  /*e800*/  LOP3.LUT R158, R159, 0x380, RZ, 0xc0, !PT ;  /* 0x000003809f9e7812 */ /* 0x000fe400078ec0ff */
[----:B------:R-:W-:Y:S01]  /*e810*/  LOP3.LUT R154, R155, 0x380, RZ, 0xc0, !PT ;  /* 0x000003809b9a7812 */ /* 0x000fe200078ec0ff */
[----:B------:R-:W-:Y:S01]  /*e820*/  UIADD3.X UR12, UR16, UR15, URZ, UP0, !UPT ;  /* 0x0000000f100c7290 */ /* 0x000fe200087fe43f */
[----:B------:R-:W-:Y:S02]  /*e830*/  IADD3 R161, P0, R162, 0x40, RZ ;  /* 0x00000040a2a17810 */ /* 0x000fe40007f1e0ff */
[----:B------:R-:W-:Y:S02]  /*e840*/  LOP3.LUT R156, R157, 0x380, RZ, 0xc0, !PT ;  /* 0x000003809d9c7812 */ /* 0x000fe400078ec0ff */
[----:B------:R-:W-:Y:S02]  /*e850*/  SHF.R.U64 R158, R158, 0x3, RZ ;  /* 0x000000039e9e7819 */ /* 0x000fe400000012ff */
[----:B------:R-:W-:-:S02]  /*e860*/  SHF.R.U64 R154, R154, 0x3, RZ ;  /* 0x000000039a9a7819 */ /* 0x000fc400000012ff */
[----:B------:R-:W-:Y:S02]  /*e870*/  LOP3.LUT R5, R162, 0x380, RZ, 0xc0, !PT ;  /* 0x00000380a2057812 */ /* 0x000fe400078ec0ff */
[----:B------:R-:W-:Y:S02]  /*e880*/  LOP3.LUT R160, R161, 0x380, RZ, 0xc0, !PT ;  /* 0x00000380a1a07812 */ /* 0x000fe400078ec0ff */
[----:B------:R-:W-:Y:S02]  /*e890*/  SHF.R.U64 R156, R156, 0x3, RZ ;  /* 0x000000039c9c7819 */ /* 0x000fe400000012ff */
[----:B------:R-:W-:Y:S01]  /*e8a0*/  LOP3.LUT R158, R158, R159, RZ, 0x3c, !PT ;  /* 0x0000009f9e9e7212 */ /* 0x000fe200078e3cff */
[--C-:B------:R-:W-:Y:S01]  /*e8b0*/  IMAD.X R159, RZ, RZ, R163.reuse, P1 ;  /* 0x000000ffff9f7224 */ /* 0x100fe200008e06a3 */
[----:B------:R-:W-:Y:S02]  /*e8c0*/  IADD3 R153, P6, R162, 0x4020, RZ ;  /* 0x00004020a2997810 */ /* 0x000fe40007fde0ff */
[----:B------:R-:W-:Y:S01]  /*e8d0*/  LOP3.LUT R154, R154, R155, RZ, 0x3c, !PT ;  /* 0x0000009b9a9a7212 */ /* 0x000fe200078e3cff */
[----:B------:R-:W-:Y:S01]  /*e8e0*/  IMAD.X R155, RZ, RZ, R163, P3 ;  /* 0x000000ffff9b7224 */ /* 0x000fe200018e06a3 */
[----:B------:R-:W-:-:S02]  /*e8f0*/  IADD3 R23, P5, R162, 0x4040, RZ ;  /* 0x00004040a2177810 */ /* 0x000fc40007fbe0ff */
[C---:B------:R-:W-:Y:S02]  /*e900*/  IADD3 R21, P2, R162.reuse, 0x4060, RZ ;  /* 0x00004060a2157810 */ /* 0x040fe40007f5e0ff */
[C---:B------:R-:W-:Y:S02]  /*e910*/  IADD3 R15, P1, R162.reuse, 0x8000, RZ ;  /* 0x00008000a20f7810 */ /* 0x040fe40007f3e0ff */
[----:B------:R-:W-:Y:S02]  /*e920*/  SHF.R.U64 R5, R5, 0x3, RZ ;  /* 0x0000000305057819 */ /* 0x000fe400000012ff */
[----:B------:R-:W-:Y:S02]  /*e930*/  IADD3 R3, P3, R162, 0x8060, RZ ;  /* 0x00008060a2037810 */ /* 0x000fe40007f7e0ff */
[----:B------:R-:W-:Y:S02]  /*e940*/  SHF.R.U64 R160, R160, 0x3, RZ ;  /* 0x00000003a0a07819 */ /* 0x000fe400000012ff */
[----:B------:R-:W-:Y:S01]  /*e950*/  LOP3.LUT R156, R156, R157, RZ, 0x3c, !PT ;  /* 0x0000009d9c9c7212 */ /* 0x000fe200078e3cff */
[----:B------:R-:W-:Y:S01]  /*e960*/  IMAD.X R157, RZ, RZ, R163, P4 ;  /* 0x000000ffff9d7224 */ /* 0x000fe200020e06a3 */
[----:B------:R-:W-:-:S02]  /*e970*/  LOP3.LUT R152, R153, 0x380, RZ, 0xc0, !PT ;  /* 0x0000038099987812 */ /* 0x000fc400078ec0ff */
[----:B------:R-:W-:Y:S02]  /*e980*/  LOP3.LUT R22, R23, 0x380, RZ, 0xc0, !PT ;  /* 0x0000038017167812 */ /* 0x000fe400078ec0ff */
[----:B------:R-:W-:Y:S02]  /*e990*/  LOP3.LUT R20, R21, 0x380, RZ, 0xc0, !PT ;  /* 0x0000038015147812 */ /* 0x000fe400078ec0ff */
[----:B------:R-:W-:Y:S02]  /*e9a0*/  LOP3.LUT R14, R15, 0x380, RZ, 0xc0, !PT ;  /* 0x000003800f0e7812 */ /* 0x000fe400078ec0ff */
[----:B------:R-:W-:Y:S02]  /*e9b0*/  IADD3 R11, P4, R162, 0x8040, RZ ;  /* 0x00008040a20b7810 */ /* 0x000fe40007f9e0ff */
[----:B------:R-:W-:Y:S01]  /*e9c0*/  LOP3.LUT R4, R5, R162, RZ, 0x3c, !PT ;  /* 0x000000a205047212 */ /* 0x000fe200078e3cff */
[----:B------:R-:W-:Y:S01]  /*e9d0*/  IMAD.MOV.U32 R5, RZ, RZ, R163 ;  /* 0x000000ffff057224 */ /* 0x000fe200078e00a3 */
[----:B------:R-:W-:-:S02]  /*e9e0*/  LOP3.LUT R8, R3, 0x380, RZ, 0xc0, !PT ;  /* 0x0000038003087812 */ /* 0x000fc400078ec0ff */
[----:B------:R-:W-:Y:S01]  /*e9f0*/  LOP3.LUT R160, R160, R161, RZ, 0x3c, !PT ;  /* 0x000000a1a0a07212 */ /* 0x000fe200078e3cff */
[----:B------:R-:W-:Y:S01]  /*ea00*/  IMAD.X R161, RZ, RZ, R163, P0 ;  /* 0x000000ffffa17224 */ /* 0x000fe200000e06a3 */
[----:B------:R-:W-:Y:S02]  /*ea10*/  SHF.R.U64 R152, R152, 0x3, RZ ;  /* 0x0000000398987819 */ /* 0x000fe400000012ff */
[----:B------:R-:W-:Y:S02]  /*ea20*/  SHF.R.U64 R22, R22, 0x3, RZ ;  /* 0x0000000316167819 */ /* 0x000fe400000012ff */
[----:B------:R-:W-:Y:S02]  /*ea30*/  SHF.R.U64 R20, R20, 0x3, RZ ;  /* 0x0000000314147819 */ /* 0x000fe400000012ff */
[----:B------:R-:W-:Y:S02]  /*ea40*/  IADD3 R13, P0, R162, 0x8020, RZ ;  /* 0x00008020a20d7810 */ /* 0x000fe40007f1e0ff */
[----:B------:R-:W-:-:S02]  /*ea50*/  SHF.R.U64 R14, R14, 0x3, RZ ;  /* 0x000000030e0e7819 */ /* 0x000fc400000012ff */
[----:B------:R-:W-:Y:S02]  /*ea60*/  LOP3.LUT R10, R11, 0x380, RZ, 0xc0, !PT ;  /* 0x000003800b0a7812 */ /* 0x000fe400078ec0ff */
[----:B------:R-:W-:Y:S02]  /*ea70*/  SHF.R.U64 R8, R8, 0x3, RZ ;  /* 0x0000000308087819 */ /* 0x000fe400000012ff */
[----:B------:R-:W-:Y:S01]  /*ea80*/  LOP3.LUT R152, R152, R153, RZ, 0x3c, !PT ;  /* 0x0000009998987212 */ /* 0x000fe200078e3cff */
[--C-:B------:R-:W-:Y:S01]  /*ea90*/  IMAD.X R153, RZ, RZ, R163.reuse, P6 ;  /* 0x000000ffff997224 */ /* 0x100fe200030e06a3 */
[----:B------:R-:W-:Y:S02]  /*eaa0*/  MOV R9, R4 ;  /* 0x0000000400097202 */ /* 0x000fe40000000f00 */
[----:B------:R-:W-:Y:S01]  /*eab0*/  LOP3.LUT R22, R22, R23, RZ, 0x3c, !PT ;  /* 0x0000001716167212 */ /* 0x000fe200078e3cff */
[--C-:B------:R-:W-:Y:S01]  /*eac0*/  IMAD.X R23, RZ, RZ, R163.reuse, P5 ;  /* 0x000000ffff177224 */ /* 0x100fe200028e06a3 */
[----:B------:R-:W-:Y:S01]  /*ead0*/  LOP3.LUT R20, R20, R21, RZ, 0x3c, !PT ;  /* 0x0000001514147212 */ /* 0x000fe200078e3cff */
[----:B------:R-:W-:Y:S01]  /*eae0*/  IMAD.X R21, RZ, RZ, R163, P2 ;  /* 0x000000ffff157224 */ /* 0x000fe200010e06a3 */
[----:B------:R-:W-:-:S02]  /*eaf0*/  LOP3.LUT R12, R13, 0x380, RZ, 0xc0, !PT ;  /* 0x000003800d0c7812 */ /* 0x000fc400078ec0ff */
[----:B------:R-:W-:Y:S01]  /*eb00*/  LOP3.LUT R14, R14, R15, RZ, 0x3c, !PT ;  /* 0x0000000f0e0e7212 */ /* 0x000fe200078e3cff */
[----:B------:R-:W-:Y:S01]  /*eb10*/  IMAD.X R15, RZ, RZ, R163, P1 ;  /* 0x000000ffff0f7224 */ /* 0x000fe200008e06a3 */
[----:B------:R-:W-:Y:S02]  /*eb20*/  SHF.R.U64 R10, R10, 0x3, RZ ;  /* 0x000000030a0a7819 */ /* 0x000fe400000012ff */
[----:B------:R-:W-:Y:S02]  /*eb30*/  F2FP.BF16.F32.PACK_AB R4, R25, R24 ;  /* 0x000000181904723e */ /* 0x000fe400000010ff */
[----:B------:R-:W-:Y:S02]  /*eb40*/  F2FP.BF16.F32.PACK_AB R5, R27, R26 ;  /* 0x0000001a1b05723e */ /* 0x000fe400000010ff */
[----:B------:R-:W-:Y:S02]  /*eb50*/  IADD3 R18, P6, R162, 0xc000, RZ ;  /* 0x0000c000a2127810 */ /* 0x000fe40007fde0ff */
[----:B------:R-:W-:Y:S01]  /*eb60*/  LOP3.LUT R8, R8, R3, RZ, 0x3c, !PT ;  /* 0x0000000308087212 */ /* 0x000fe200078e3cff */
[----:B------:R0:W-:Y:S01]  /*eb70*/  STSM.16.M88.4 [R9], R4 ;  /* 0x0000000409007844 */ /* 0x0001e20000000200 */
[----:B------:R-:W-:-:S02]  /*eb80*/  IADD3 R165, P5, R162, 0xc020, RZ ;  /* 0x0000c020a2a57810 */ /* 0x000fc40007fbe0ff */
[C---:B------:R-:W-:Y:S02]  /*eb90*/  IADD3 R167, P2, R162.reuse, 0xc040, RZ ;  /* 0x0000c040a2a77810 */ /* 0x040fe40007f5e0ff */
[----:B------:R-:W-:Y:S02]  /*eba0*/  IADD3 R3, P1, R162, 0xc060, RZ ;  /* 0x0000c060a2037810 */ /* 0x000fe40007f3e0ff */
[----:B------:R-:W-:Y:S02]  /*ebb0*/  SHF.R.U64 R12, R12, 0x3, RZ ;  /* 0x000000030c0c7819 */ /* 0x000fe400000012ff */
[----:B------:R-:W-:Y:S02]  /*ebc0*/  LOP3.LUT R10, R10, R11, RZ, 0x3c, !PT ;  /* 0x0000000b0a0a7212 */ /* 0x000fe400078e3cff */
[----:B------:R-:W-:Y:S02]  /*ebd0*/  LOP3.LUT R11, R18, 0x380, RZ, 0xc0, !PT ;  /* 0x00000380120b7812 */ /* 0x000fe400078ec0ff */
[----:B------:R-:W-:-:S02]  /*ebe0*/  LOP3.LUT R164, R165, 0x380, RZ, 0xc0, !PT ;  /* 0x00000380a5a47812 */ /* 0x000fc400078ec0ff */
[----:B------:R-:W-:Y:S01]  /*ebf0*/  LOP3.LUT R166, R167, 0x380, RZ, 0xc0, !PT ;  /* 0x00000380a7a67812 */ /* 0x000fe200078ec0ff */
[--C-:B0-----:R-:W-:Y:S01]  /*ec00*/  IMAD.X R7, RZ, RZ, R163.reuse, P6 ;  /* 0x000000ffff077224 */ /* 0x101fe200030e06a3 */
[----:B------:R-:W-:Y:S01]  /*ec10*/  LOP3.LUT R4, R3, 0x380, RZ, 0xc0, !PT ;  /* 0x0000038003047812 */ /* 0x000fe200078ec0ff */
[--C-:B------:R-:W-:Y:S01]  /*ec20*/  IMAD.X R5, RZ, RZ, R163.reuse, P1 ;  /* 0x000000ffff057224 */ /* 0x100fe200008e06a3 */
[----:B------:R-:W-:Y:S01]  /*ec30*/  LOP3.LUT R12, R12, R13, RZ, 0x3c, !PT ;  /* 0x0000000d0c0c7212 */ /* 0x000fe200078e3cff */
[--C-:B------:R-:W-:Y:S01]  /*ec40*/  IMAD.X R13, RZ, RZ, R163.reuse, P0 ;  /* 0x000000ffff0d7224 */ /* 0x100fe200000e06a3 */
[----:B------:R-:W-:Y:S01]  /*ec50*/  SHF.R.U64 R11, R11, 0x3, RZ ;  /* 0x000000030b0b7819 */ /* 0x000fe200000012ff */
[----:B------:R-:W-:Y:S01]  /*ec60*/  IMAD.X R9, RZ, RZ, R163, P3 ;  /* 0x000000ffff097224 */ /* 0x000fe200018e06a3 */
[----:B------:R-:W-:Y:S02]  /*ec70*/  SHF.R.U64 R164, R164, 0x3, RZ ;  /* 0x00000003a4a47819 */ /* 0x000fe400000012ff */
[----:B------:R-:W-:-:S02]  /*ec80*/  SHF.R.U64 R166, R166, 0x3, RZ ;  /* 0x00000003a6a67819 */ /* 0x000fc400000012ff */
        /* <DEDUP_REMOVED lines=8> */
[----:B------:R-:W-:-:S02]  /*ed10*/  LOP3.LUT R4, R4, R3, RZ, 0x3c, !PT ;  /* 0x0000000304047212 */ /* 0x000fc400078e3cff */
[----:B------:R-:W-:Y:S02]  /*ed20*/  MOV R168, R158 ;  /* 0x0000009e00a87202 */ /* 0x000fe40000000f00 */
[----:B------:R-:W-:Y:S02]  /*ed30*/  MOV R18, R14 ;  /* 0x0000000e00127202 */ /* 0x000fe40000000f00 */
        /* <DEDUP_REMOVED lines=14> */
[----:B------:R-:W-:Y:S01]  /*ee20*/  MOV R157, R152 ;  /* 0x00000098009d7202 */ /* 0x000fe20000000f00 */
[----:B------:R1:W-:Y:S01]  /*ee30*/  STSM.16.M88.4 [R169], R20 ;  /* 0x00000014a9007844 */ /* 0x0003e20000000200 */
[----:B------:R-:W-:Y:S02]  /*ee40*/  MOV R3, R6 ;  /* 0x0000000600037202 */ /* 0x000fe40000000f00 */
[----:B------:R-:W-:-:S02]  /*ee50*/  F2FP.BF16.F32.PACK_AB R152, R49, R48 ;  /* 0x000000303198723e */ /* 0x000fc400000010ff */
[----:B------:R-:W-:Y:S02]  /*ee60*/  F2FP.BF16.F32.PACK_AB R153, R51, R50 ;  /* 0x000000323399723e */ /* 0x000fe400000010ff */
[----:B------:R-:W-:Y:S02]  /*ee70*/  F2FP.BF16.F32.PACK_AB R154, R53, R52 ;  /* 0x00000034359a723e */ /* 0x000fe400000010ff */
[----:B------:R-:W-:Y:S02]  /*ee80*/  F2FP.BF16.F32.PACK_AB R155, R55, R54 ;  /* 0x00000036379b723e */ /* 0x000fe400000010ff */
[----:B------:R-:W-:Y:S02]  /*ee90*/  MOV R17, R4 ;  /* 0x0000000400117202 */ /* 0x000fe40000000f00 */
[----:B------:R-:W-:Y:S01]  /*eea0*/  MOV R161, R10 ;  /* 0x0000000a00a17202 */ /* 0x000fe20000000f00 */
[----:B------:R2:W-:Y:S01]  /*eeb0*/  STSM.16.M88.4 [R163], R152 ;  /* 0x00000098a3007844 */ /* 0x0005e20000000200 */
[----:B------:R-:W-:-:S02]  /*eec0*/  MOV R162, R8 ;  /* 0x0000000800a27202 */ /* 0x000fc40000000f00 */
[----:B------:R-:W-:Y:S02]  /*eed0*/  F2FP.BF16.F32.PACK_AB R4, R57, R56 ;  /* 0x000000383904723e */ /* 0x000fe400000010ff */
[----:B------:R-:W-:Y:S02]  /*eee0*/  F2FP.BF16.F32.PACK_AB R5, R59, R58 ;  /* 0x0000003a3b05723e */ /* 0x000fe400000010ff */
[----:B------:R-:W-:Y:S02]  /*eef0*/  F2FP.BF16.F32.PACK_AB R6, R61, R60 ;  /* 0x0000003c3d06723e */ /* 0x000fe400000010ff */
[----:B------:R-:W-:Y:S02]  /*ef00*/  F2FP.BF16.F32.PACK_AB R7, R63, R62 ;  /* 0x0000003e3f07723e */ /* 0x000fe400000010ff */
[----:B------:R-:W-:Y:S02]  /*ef10*/  F2FP.BF16.F32.PACK_AB R8, R65, R64 ;  /* 0x000000404108723e */ /* 0x000fe400000010ff */
[----:B------:R-:W-:Y:S01]  /*ef20*/  F2FP.BF16.F32.PACK_AB R9, R67, R66 ;  /* 0x000000424309723e */ /* 0x000fe200000010ff */
[----:B------:R3:W-:Y:S01]  /*ef30*/  STSM.16.M88.4 [R156], R4 ;  /* 0x000000049c007844 */ /* 0x0007e20000000200 */
[----:B------:R-:W-:-:S02]  /*ef40*/  F2FP.BF16.F32.PACK_AB R10, R69, R68 ;  /* 0x00000044450a723e */ /* 0x000fc400000010ff */
[----:B------:R-:W-:Y:S02]  /*ef50*/  F2FP.BF16.F32.PACK_AB R11, R71, R70 ;  /* 0x00000046470b723e */ /* 0x000fe400000010ff */
[----:B0-----:R-:W-:Y:S02]  /*ef60*/  F2FP.BF16.F32.PACK_AB R12, R73, R72 ;  /* 0x00000048490c723e */ /* 0x001fe400000010ff */
[----:B------:R-:W-:Y:S01]  /*ef70*/  F2FP.BF16.F32.PACK_AB R13, R75, R74 ;  /* 0x0000004a4b0d723e */ /* 0x000fe200000010ff */
[----:B------:R0:W-:Y:S01]  /*ef80*/  STSM.16.M88.4 [R157], R8 ;  /* 0x000000089d007844 */ /* 0x0001e20000000200 */
[----:B------:R-:W-:Y:S02]  /*ef90*/  F2FP.BF16.F32.PACK_AB R14, R77, R76 ;  /* 0x0000004c4d0e723e */ /* 0x000fe400000010ff */
[----:B------:R-:W-:Y:S02]  /*efa0*/  F2FP.BF16.F32.PACK_AB R15, R79, R78 ;  /* 0x0000004e4f0f723e */ /* 0x000fe400000010ff */
[----:B-1----:R-:W-:-:S02]  /*efb0*/  F2FP.BF16.F32.PACK_AB R20, R81, R80 ;  /* 0x000000505114723e */ /* 0x002fc400000010ff */
[----:B------:R-:W-:Y:S01]  /*efc0*/  F2FP.BF16.F32.PACK_AB R21, R83, R82 ;  /* 0x000000525315723e */ /* 0x000fe200000010ff */
[----:B------:R1:W-:Y:S01]  /*efd0*/  STSM.16.M88.4 [R158], R12 ;  /* 0x0000000c9e007844 */ /* 0x0003e20000000200 */
[----:B------:R-:W-:Y:S02]  /*efe0*/  F2FP.BF16.F32.PACK_AB R22, R85, R84 ;  /* 0x000000545516723e */ /* 0x000fe400000010ff */
[----:B------:R-:W-:Y:S02]  /*eff0*/  F2FP.BF16.F32.PACK_AB R23, R87, R86 ;  /* 0x000000565717723e */ /* 0x000fe400000010ff */
[----:B--2---:R-:W-:Y:S02]  /*f000*/  F2FP.BF16.F32.PACK_AB R152, R89, R88 ;  /* 0x000000585998723e */ /* 0x004fe400000010ff */
[----:B------:R-:W-:Y:S01]  /*f010*/  F2FP.BF16.F32.PACK_AB R153, R91, R90 ;  /* 0x0000005a5b99723e */ /* 0x000fe200000010ff */
[----:B------:R2:W-:Y:S01]  /*f020*/  STSM.16.M88.4 [R159], R20 ;  /* 0x000000149f007844 */ /* 0x0005e20000000200 */
[----:B------:R-:W-:-:S02]  /*f030*/  F2FP.BF16.F32.PACK_AB R154, R93, R92 ;  /* 0x0000005c5d9a723e */ /* 0x000fc400000010ff */
[----:B------:R-:W-:Y:S02]  /*f040*/  F2FP.BF16.F32.PACK_AB R155, R95, R94 ;  /* 0x0000005e5f9b723e */ /* 0x000fe400000010ff */
[----:B---3--:R-:W-:Y:S02]  /*f050*/  F2FP.BF16.F32.PACK_AB R156, R97, R96 ;  /* 0x00000060619c723e */ /* 0x008fe400000010ff */
[----:B0-----:R-:W-:Y:S01]  /*f060*/  F2FP.BF16.F32.PACK_AB R157, R99, R98 ;  /* 0x00000062639d723e */ /* 0x001fe200000010ff */
[----:B------:R0:W-:Y:S01]  /*f070*/  STSM.16.M88.4 [R18], R152 ;  /* 0x0000009812007844 */ /* 0x0001e20000000200 */
[----:B-1----:R-:W-:Y:S02]  /*f080*/  F2FP.BF16.F32.PACK_AB R158, R101, R100 ;  /* 0x00000064659e723e */ /* 0x002fe400000010ff */
[----:B------:R-:W-:Y:S02]  /*f090*/  F2FP.BF16.F32.PACK_AB R4, R105, R104 ;  /* 0x000000686904723e */ /* 0x000fe400000010ff */
[----:B------:R-:W-:-:S02]  /*f0a0*/  F2FP.BF16.F32.PACK_AB R5, R107, R106 ;  /* 0x0000006a6b05723e */ /* 0x000fc400000010ff */
[----:B------:R-:W-:Y:S02]  /*f0b0*/  F2FP.BF16.F32.PACK_AB R6, R109, R108 ;  /* 0x0000006c6d06723e */ /* 0x000fe400000010ff */
[----:B--2---:R-:W-:Y:S02]  /*f0c0*/  F2FP.BF16.F32.PACK_AB R159, R103, R102 ;  /* 0x00000066679f723e */ /* 0x004fe400000010ff */
[----:B------:R-:W-:Y:S02]  /*f0d0*/  F2FP.BF16.F32.PACK_AB R7, R111, R110 ;  /* 0x0000006e6f07723e */ /* 0x000fe400000010ff */
[----:B------:R-:W-:Y:S01]  /*f0e0*/  F2FP.BF16.F32.PACK_AB R8, R113, R112 ;  /* 0x000000707108723e */ /* 0x000fe200000010ff */
[----:B------:R-:W-:Y:S01]  /*f0f0*/  STSM.16.M88.4 [R160], R156 ;  /* 0x0000009ca0007844 */ /* 0x000fe20000000200 */
[----:B------:R-:W-:Y:S01]  /*f100*/  F2FP.BF16.F32.PACK_AB R9, R115, R114 ;  /* 0x000000727309723e */ /* 0x000fe200000010ff */
[----:B0-----:R-:W-:Y:S01]  /*f110*/  IMAD.U32 R152, RZ, RZ, UR9 ;  /* 0x00000009ff987e24 */ /* 0x001fe2000f8e00ff */
[----:B------:R-:W-:Y:S01]  /*f120*/  F2FP.BF16.F32.PACK_AB R10, R117, R116 ;  /* 0x00000074750a723e */ /* 0x000fe200000010ff */
[----:B------:R0:W-:Y:S01]  /*f130*/  STSM.16.M88.4 [R161], R4 ;  /* 0x00000004a1007844 */ /* 0x0001e20000000200 */
[----:B------:R-:W-:Y:S01]  /*f140*/  F2FP.BF16.F32.PACK_AB R11, R119, R118 ;  /* 0x00000076770b723e */ /* 0x000fe200000010ff */
[----:B------:R-:W-:Y:S01]  /*f150*/  IMAD.U32 R153, RZ, RZ, UR12 ;  /* 0x0000000cff997e24 */ /* 0x000fe2000f8e00ff */
[----:B------:R-:W-:Y:S01]  /*f160*/  F2FP.BF16.F32.PACK_AB R12, R121, R120 ;  /* 0x00000078790c723e */ /* 0x000fe200000010ff */
[----:B------:R-:W-:Y:S01]  /*f170*/  ULDC.64 UR12, c[0x0][0xc08] ;  /* 0x00030200000c7ab9 */ /* 0x000fe20000000a00 */
[----:B------:R-:W-:Y:S01]  /*f180*/  F2FP.BF16.F32.PACK_AB R13, R123, R122 ;  /* 0x0000007a7b0d723e */ /* 0x000fe200000010ff */
[----:B------:R1:W-:Y:S01]  /*f190*/  STSM.16.M88.4 [R162], R8 ;  /* 0x00000008a2007844 */ /* 0x0003e20000000200 */
[----:B------:R-:W-:-:S02]  /*f1a0*/  F2FP.BF16.F32.PACK_AB R14, R125, R124 ;  /* 0x0000007c7d0e723e */ /* 0x000fc400000010ff */
[----:B------:R-:W-:Y:S02]  /*f1b0*/  F2FP.BF16.F32.PACK_AB R15, R127, R126 ;  /* 0x0000007e7f0f723e */ /* 0x000fe400000010ff */
[----:B------:R-:W-:Y:S02]  /*f1c0*/  MOV R164, R164 ;  /* 0x000000a400a47202 */ /* 0x000fe40000000f00 */
[----:B------:R-:W-:Y:S01]  /*f1d0*/  F2FP.BF16.F32.PACK_AB R20, R129, R128 ;  /* 0x000000808114723e */ /* 0x000fe200000010ff */
[----:B------:R-:W-:Y:S01]  /*f1e0*/  STSM.16.M88.4 [R3], R12 ;  /* 0x0000000c03007844 */ /* 0x000fe20000000200 */
[----:B------:R-:W-:Y:S02]  /*f1f0*/  F2FP.BF16.F32.PACK_AB R21, R131, R130 ;  /* 0x000000828315723e */ /* 0x000fe400000010ff */
[----:B------:R-:W-:Y:S02]  /*f200*/  F2FP.BF16.F32.PACK_AB R22, R133, R132 ;  /* 0x000000848516723e */ /* 0x000fe400000010ff */
[----:B------:R-:W-:-:S02]  /*f210*/  F2FP.BF16.F32.PACK_AB R23, R135, R134 ;  /* 0x000000868717723e */ /* 0x000fc400000010ff */
[----:B------:R-:W-:Y:S02]  /*f220*/  MOV R166, R166 ;  /* 0x000000a600a67202 */ /* 0x000fe40000000f00 */
[----:B0-----:R-:W-:Y:S01]  /*f230*/  F2FP.BF16.F32.PACK_AB R4, R137, R136 ;  /* 0x000000888904723e */ /* 0x001fe200000010ff */
[----:B------:R-:W-:Y:S01]  /*f240*/  STSM.16.M88.4 [R164], R20 ;  /* 0x00000014a4007844 */ /* 0x000fe20000000200 */
[----:B------:R-:W-:Y:S02]  /*f250*/  F2FP.BF16.F32.PACK_AB R5, R139, R138 ;  /* 0x0000008a8b05723e */ /* 0x000fe400000010ff */
[----:B------:R-:W-:Y:S02]  /*f260*/  F2FP.BF16.F32.PACK_AB R6, R141, R140 ;  /* 0x0000008c8d06723e */ /* 0x000fe400000010ff */
[----:B------:R-:W-:Y:S02]  /*f270*/  F2FP.BF16.F32.PACK_AB R7, R143, R142 ;  /* 0x0000008e8f07723e */ /* 0x000fe400000010ff */
[----:B-1----:R-:W-:-:S02]  /*f280*/  F2FP.BF16.F32.PACK_AB R8, R145, R144 ;  /* 0x000000909108723e */ /* 0x002fc400000010ff */
[----:B------:R-:W-:Y:S01]  /*f290*/  F2FP.BF16.F32.PACK_AB R9, R147, R146 ;  /* 0x000000929309723e */ /* 0x000fe200000010ff */
[----:B------:R0:W-:Y:S01]  /*f2a0*/  STSM.16.M88.4 [R166], R4 ;  /* 0x00000004a6007844 */ /* 0x0001e20000000200 */
[----:B------:R-:W-:Y:S02]  /*f2b0*/  F2FP.BF16.F32.PACK_AB R10, R149, R148 ;  /* 0x00000094950a723e */ /* 0x000fe400000010ff */
[----:B------:R-:W-:Y:S02]  /*f2c0*/  F2FP.BF16.F32.PACK_AB R11, R151, R150 ;  /* 0x00000096970b723e */ /* 0x000fe400000010ff */
[----:B------:R-:W-:-:S03]  /*f2d0*/  ISETP.NE.U32.AND P0, PT, RZ, UR14, PT ;  /* 0x0000000eff007c0c */ /* 0x000fc6000bf05070 */
[----:B------:R1:W-:Y:S01]  /*f2e0*/  STSM.16.M88.4 [R17], R8 ;  /* 0x0000000811007844 */ /* 0x0003e20000000200 */
[----:B------:R-:W-:Y:S01]  /*f2f0*/  BAR.SYNC.DEFER_BLOCKING 0x1, 0x100 ;  /* 0x0044000000007b1d */ /* 0x000fe20000010000 */
[----:B------:R-:W-:Y:S01]  /*f300*/  ISETP.NE.AND.EX P0, PT, RZ, UR15, PT, P0 ;  /* 0x0000000fff007c0c */ /* 0x000fe2000bf05300 */
[----:B------:R-:W-:-:S04]  /*f310*/  UISETP.NE.U32.AND UP0, UPT, UR12, URZ, UPT ;  /* 0x0000003f0c00728c */ /* 0x000fc8000bf05070 */
[----:B------:R-:W-:-:S08]  /*f320*/  UISETP.NE.AND.EX UP0, UPT, UR13, URZ, UPT, UP0 ;  /* 0x0000003f0d00728c */ /* 0x000fd0000bf05300 */
[----:B------:R-:W2:Y:S03]  /*f330*/  @P0 LDG.E R18, desc[UR22][R152.64] ;  /* 0x0000001698120981 */ /* 0x000ea6000c1e1900 */
[----:B------:R-:W-:Y:S01]  /*f340*/  @UP0 UIADD3 UR12, UP1, UR4, UR12, URZ ;  /* 0x0000000c040c0290 */ /* 0x000fe2000ff3e03f */
[----:B------:R-:W-:Y:S02]  /*f350*/  PLOP3.LUT P4, PT, PT, PT, UP0, 0x80, 0x0 ;  /* 0x000000000000781c */ /* 0x000fe40003f8f008 */
[----:B------:R-:W-:Y:S01]  /*f360*/  ULDC UR4, c[0x0][0xad4] ;  /* 0x0002b50000047ab9 */ /* 0x000fe20000000800 */
[----:B------:R-:W-:Y:S02]  /*f370*/  @UP0 UIADD3.X UR13, UR16, UR13, URZ, UP1, !UPT ;  /* 0x0000000d100d0290 */ /* 0x000fe40008ffe43f */
[----:B0-----:R-:W-:-:S04]  /*f380*/  IMAD.U32 R4, RZ, RZ, UR12 ;  /* 0x0000000cff047e24 */ /* 0x001fc8000f8e00ff */
[----:B------:R-:W-:-:S05]  /*f390*/  IMAD.U32 R5, RZ, RZ, UR13 ;  /* 0x0000000dff057e24 */ /* 0x000fca000f8e00ff */
        /* <DEDUP_REMOVED lines=13> */
[----:B------:R-:W-:Y:S01]  /*f470*/  USEL UR9, UR18, URZ, !UP0 ;  /* 0x0000003f12097287 */ /* 0x000fe2000c000000 */
[----:B------:R-:W-:Y:S01]  /*f480*/  @UP1 ULDC UR25, c[0x0][0xbec] ;  /* 0x0002fb0000191ab9 */ /* 0x000fe20000000800 */
[----:B------:R-:W-:Y:S02]  /*f490*/  USEL UR22, UR17, URZ, !UP0 ;  /* 0x0000003f11167287 */ /* 0x000fe4000c000000 */
[----:B------:R-:W-:Y:S02]  /*f4a0*/  USEL UR21, UR19, URZ, UP2 ;  /* 0x0000003f13157287 */ /* 0x000fe40009000000 */
[----:B------:R-:W-:Y:S01]  /*f4b0*/  @P1 IMAD.HI.U32 R4, R14, UR25, RZ ;  /* 0x000000190e041c27 */ /* 0x000fe2000f8e00ff */
[----:B------:R-:W-:-:S03]  /*f4c0*/  @UP1 ULDC UR28, c[0x0][0xbf0] ;  /* 0x0002fc00001c1ab9 */ /* 0x000fc60000000800 */
[----:B------:R-:W-:Y:S01]  /*f4d0*/  ULDC.64 UR16, c[0x0][UR23+0x220] ;  /* 0x0000880017107abb */ /* 0x000fe20008000a00 */
[----:B------:R-:W-:Y:S01]  /*f4e0*/  ULDC.64 UR14, c[0x0][UR23+0x218] ;  /* 0x00008600170e7abb */ /* 0x000fe20008000a00 */
[----:B------:R-:W-:Y:S01]  /*f4f0*/  ULDC.64 UR18, c[0x0][UR23+0x228] ;  /* 0x00008a0017127abb */ /* 0x000fe20008000a00 */
[----:B------:R-:W-:Y:S01]  /*f500*/  UIMAD UR17, UR17, UR9, URZ ;  /* 0x00000009111172a4 */ /* 0x000fe2000f8e023f */
[----:B------:R-:W-:Y:S01]  /*f510*/  @P1 SHF.R.U32.HI R5, RZ, UR28, R4 ;  /* 0x0000001cff051c19 */ /* 0x000fe20008011604 */
[----:B------:R-:W-:Y:S02]  /*f520*/  UIMAD.WIDE.U32 UR12, UR14, UR24, URZ ;  /* 0x000000180e0c72a5 */ /* 0x000fe4000f8e003f */
[----:B------:R-:W-:Y:S02]  /*f530*/  UIMAD UR24, UR15, UR24, URZ ;  /* 0x000000180f1872a4 */ /* 0x000fe4000f8e023f */
[----:B------:R-:W-:Y:S01]  /*f540*/  UIMAD.WIDE.U32 UR26, UR18, UR21, URZ ;  /* 0x00000015121a72a5 */ /* 0x000fe2000f8e003f */
[----:B------:R-:W-:Y:S01]  /*f550*/  IMAD.MOV R7, RZ, RZ, -R5 ;  /* 0x000000ffff077224 */ /* 0x000fe200078e0a05 */
[----:B------:R-:W-:-:S02]  /*f560*/  UIMAD.WIDE.U32 UR14, UR16, UR9, URZ ;  /* 0x00000009100e72a5 */ /* 0x000fc4000f8e003f */
[----:B------:R-:W-:Y:S01]  /*f570*/  UIMAD UR18, UR19, UR21, URZ ;  /* 0x00000015131272a4 */ /* 0x000fe2000f8e023f */
[----:B------:R-:W-:Y:S01]  /*f580*/  IMAD R7, R7, UR20, R14 ;  /* 0x0000001407077c24 */ /* 0x000fe2000f8e020e */
[----:B------:R-:W-:Y:S01]  /*f590*/  UIMAD UR17, UR16, UR22, UR17 ;  /* 0x00000016101172a4 */ /* 0x000fe2000f8e0211 */
[----:B------:R-:W-:Y:S01]  /*f5a0*/  IMAD.U32 R4, RZ, RZ, UR26 ;  /* 0x0000001aff047e24 */ /* 0x000fe2000f8e00ff */
[----:B------:R-:W-:Y:S02]  /*f5b0*/  UIADD3 UR18, UR27, UR18, URZ ;  /* 0x000000121b127290 */ /* 0x000fe4000fffe03f */
[----:B------:R-:W-:Y:S01]  /*f5c0*/  UIADD3 UR24, UR13, UR24, URZ ;  /* 0x000000180d187290 */ /* 0x000fe2000fffe03f */
[----:B------:R-:W-:Y:S01]  /*f5d0*/  SHF.R.S32.HI R6, RZ, 0x1f, R7 ;  /* 0x0000001fff067819 */ /* 0x000fe20000011407 */
[----:B------:R-:W-:Y:S02]  /*f5e0*/  UIADD3 UR17, UR15, UR17, URZ ;  /* 0x000000110f117290 */ /* 0x000fe4000fffe03f */
[----:B-1----:R-:W-:Y:S01]  /*f5f0*/  IMAD.U32 R8, RZ, RZ, UR18 ;  /* 0x00000012ff087e24 */ /* 0x002fe2000f8e00ff */
[----:B--2---:R-:W-:-:S13]  /*f600*/  @P0 R2UR UR4, R18 ;  /* 0x00000000120402ca */ /* 0x004fda00000e0000 */
[----:B------:R-:W-:Y:S02]  /*f610*/  UIADD3 UR12, UP0, UP3, UR14, UR12, UR4 ;  /* 0x0000000c0e0c7290 */ /* 0x000fe4000fb1e004 */
[----:B------:R-:W-:-:S04]  /*f620*/  USHF.R.S32.HI UR16, URZ, 0x1f, UR4 ;  /* 0x0000001f3f107899 */ /* 0x000fc80008011404 */
[----:B------:R-:W-:Y:S01]  /*f630*/  UIADD3.X UR14, UR17, UR24, UR16, UP0, UP3 ;  /* 0x00000018110e7290 */ /* 0x000fe200087e6410 */
[----:B------:R-:W-:Y:S01]  /*f640*/  IADD3 R4, P2, P3, R5, UR12, R4 ;  /* 0x0000000c05047c10 */ /* 0x000fe2000fb5e004 */
[----:B------:R-:W-:Y:S01]  /*f650*/  ULDC.64 UR12, c[0x0][UR23+0x210] ;  /* 0x00008400170c7abb */ /* 0x000fe20008000a00 */
[----:B------:R-:W-:Y:S01]  /*f660*/  SHF.R.S32.HI R5, RZ, 0x1f, R5 ;  /* 0x0000001fff057819 */ /* 0x000fe20000011405 */
[----:B------:R-:W-:-:S03]  /*f670*/  IMAD R9, R7, UR13, RZ ;  /* 0x0000000d07097c24 */ /* 0x000fc6000f8e02ff */
[----:B------:R-:W-:Y:S01]  /*f680*/  IADD3.X R5, R5, UR14, R8, P2, P3 ;  /* 0x0000000e05057c10 */ /* 0x000fe200097e6408 */
[----:B------:R-:W-:Y:S01]  /*f690*/  IMAD R9, R6, UR12, R9 ;  /* 0x0000000c06097c24 */ /* 0x000fe2000f8e0209 */
[----:B------:R-:W-:Y:S01]  /*f6a0*/  ULDC.64 UR14, c[0x0][0xba8] ;  /* 0x0002ea00000e7ab9 */ /* 0x000fe20000000a00 */
[----:B------:R-:W-:Y:S01]  /*f6b0*/  @!UP2 ULDC UR14, c[0x0][0xb50] ;  /* 0x0002d400000eaab9 */ /* 0x000fe20000000800 */
[----:B------:R-:W-:Y:S01]  /*f6c0*/  @!UP2 ULDC UR15, c[0x0][0xb54] ;  /* 0x0002d500000faab9 */ /* 0x000fe20000000800 */
[----:B------:R-:W-:Y:S01]  /*f6d0*/  IMAD.WIDE.U32 R4, R7, UR12, R4 ;  /* 0x0000000c07047c25 */ /* 0x000fe2000f8e0004 */
[----:B------:R-:W-:Y:S01]  /*f6e0*/  ULDC UR12, c[0x0][0xa88] ;  /* 0x0002a200000c7ab9 */ /* 0x000fe20000000800 */
[----:B---3--:R-:W-:Y:S02]  /*f6f0*/  @P4 R2UR UR12, R3 ;  /* 0x00000000030c42ca */ /* 0x008fe400000e0000 */
[----:B------:R-:W-:Y:S01]  /*f700*/  IMAD.IADD R5, R5, 0x1, R9 ;  /* 0x0000000105057824 */ /* 0x000fe200078e0209 */
[----:B------:R-:W-:-:S04]  /*f710*/  LEA R8, P2, R4, UR14, 0x2 ;  /* 0x0000000e04087c11 */ /* 0x000fc8000f8410ff */
[----:B------:R-:W-:Y:S01]  /*f720*/  LEA.HI.X R9, R4, UR15, R5, 0x2, P2 ;  /* 0x0000000f04097c11 */ /* 0x000fe200090f1405 */
[----:B------:R-:W-:Y:S08]  /*f730*/  @P4 BRA `(.L_x_2384) ;  /* 0x00000000001c4947 */ /* 0x000ff00003800000 */
[----:B------:R-:W-:Y:S05]  /*f740*/  @!P0 BRA `(.L_x_2384) ;  /* 0x0000000000188947 */ /* 0x000fea0003800000 */
[----:B------:R-:W-:Y:S02]  /*f750*/  ULDC.64 UR12, c[0x0][0x208] ;  /* 0x00008200000c7ab9 */ /* 0x000fe40000000a00 */
[----:B------:R-:W2:Y:S04]  /*f760*/  LDG.E R4, desc[UR12][R152.64] ;  /* 0x0000000c98047981 */ /* 0x000ea8000c1e1900 */
[----:B------:R-:W3:Y:S01]  /*f770*/  LDG.E R3, desc[UR12][R152.64+0x4] ;  /* 0x0000040c98037981 */ /* 0x000ee2000c1e1900 */
[----:B--2---:R-:W-:Y:S02]  /*f780*/  R2UR UR13, R4 ;  /* 0x00000000040d72ca */ /* 0x004fe400000e0000 */
[----:B---3--:R-:W-:-:S13]  /*f790*/  R2UR UR12, R3 ;  /* 0x00000000030c72ca */ /* 0x008fda00000e0000 */
[----:B------:R-:W-:-:S12]  /*f7a0*/  UIADD3 UR12, -UR13, UR12, URZ ;  /* 0x0000000c0d0c7290 */ /* 0x000fd8000fffe13f */
.L_x_2384:
[----:B------:R-:W2:Y:S04]  /*f7b0*/  LDL R10, [R1+0x60] ;  /* 0x00006000010a7983 */ /* 0x000ea80000100800 */
[----:B------:R-:W3:Y:S01]  /*f7c0*/  LDL R3, [R1+0x34] ;  /* 0x0000340001037983 */ /* 0x000ee20000100800 */
[----:B------:R-:W-:Y:S01]  /*f7d0*/  R2UR UR13, R212 ;  /* 0x00000000d40d72ca */ /* 0x000fe200000e0000 */
[----:B------:R-:W-:Y:S02]  /*f7e0*/  UIMAD UR12, UR12, UR20, URZ ;  /* 0x000000140c0c72a4 */ /* 0x000fe4000f8e023f */
[----:B------:R-:W-:Y:S01]  /*f7f0*/  SHFL.IDX PT, R4, R8, RZ, 0x1c1f ;  /* 0x001c1fff08047589 */ /* 0x000fe200000e0000 */
[----:B------:R-:W-:-:S03]  /*f800*/  ULDC.64 UR14, c[0x0][0x208] ;  /* 0x00008200000e7ab9 */ /* 0x000fc60000000a00 */
[----:B------:R-:W0:Y:S04]  /*f810*/  SHFL.IDX PT, R5, R9, RZ, 0x1c1f ;  /* 0x001c1fff09057589 */ /* 0x000e2800000e0000 */
[----:B------:R-:W-:Y:S04]  /*f820*/  SHFL.IDX PT, R6, R8, 0x1, 0x1c1f ;  /* 0x003c1f0008067f89 */ /* 0x000fe800000e0000 */
[----:B------:R-:W1:Y:S01]  /*f830*/  SHFL.IDX PT, R7, R9, 0x1, 0x1c1f ;  /* 0x003c1f0009077f89 */ /* 0x000e6200000e0000 */
[----:B--2---:R-:W-:Y:S01]  /*f840*/  VIADD R12, R10, UR13 ;  /* 0x0000000d0a0c7c36 */ /* 0x004fe20008000000 */
        /* <DEDUP_REMOVED lines=201> */
.L_x_2387:
[----:B------:R-:W-:Y:S05]  /*104e0*/  BSYNC B1 ;  /* 0x0000000000017941 */ /* 0x000fea0003800000 */
.L_x_2386:
        /* <DEDUP_REMOVED lines=22> */
.L_x_2389:
[----:B------:R-:W-:Y:S05]  /*10650*/  BSYNC B1 ;  /* 0x0000000000017941 */ /* 0x000fea0003800000 */
.L_x_2388:
        /* <DEDUP_REMOVED lines=22> */
.L_x_2391:
[----:B------:R-:W-:Y:S05]  /*107c0*/  BSYNC B1 ;  /* 0x0000000000017941 */ /* 0x000fea0003800000 */
.L_x_2390:
        /* <DEDUP_REMOVED lines=26> */
.L_x_2385:
        /* <DEDUP_REMOVED lines=15> */
[C---:B------:R-:W-:Y:S01]  /*10a60*/  VIADD R171, R19.reuse, 0x48 ;  /* 0x0000004813ab7836 */ /* 0x040fe20000000000 */
[----:B------:R-:W-:Y:S01]  /*10a70*/  UIMAD UR4, UR4, UR16, URZ ;  /* 0x00000010040472a4 */ /* 0x000fe2000f8e023f */
[C---:B------:R-:W-:Y:S01]  /*10a80*/  VIADD R173, R19.reuse, 0x40 ;  /* 0x0000004013ad7836 */ /* 0x040fe20000000000 */
[----:B------:R-:W-:Y:S01]  /*10a90*/  UIMAD UR11, UR19, UR15, UR11 ;  /* 0x0000000f130b72a4 */ /* 0x000fe2000f8e020b */
[C---:B------:R-:W-:Y:S01]  /*10aa0*/  VIADD R175, R19.reuse, 0x38 ;  /* 0x0000003813af7836 */ /* 0x040fe20000000000 */
[----:B------:R-:W-:Y:S01]  /*10ab0*/  UIMAD UR4, UR9, UR17, UR4 ;  /* 0x00000011090472a4 */ /* 0x000fe2000f8e0204 */
[C---:B------:R-:W-:Y:S01]  /*10ac0*/  VIADD R177, R19.reuse, 0x30 ;  /* 0x0000003013b17836 */ /* 0x040fe20000000000 */
[----:B------:R-:W-:Y:S01]  /*10ad0*/  UIMAD.WIDE.U32 UR10, UR9, UR16, UR10 ;  /* 0x00000010090a72a5 */ /* 0x000fe2000f8e000a */
[C---:B------:R-:W-:Y:S01]  /*10ae0*/  VIADD R179, R19.reuse, 0x28 ;  /* 0x0000002813b37836 */ /* 0x040fe20000000000 */
[----:B------:R-:W-:Y:S01]  /*10af0*/  ULDC.64 UR14, c[0x0][0xb48] ;  /* 0x0002d200000e7ab9 */ /* 0x000fe20000000a00 */
[----:B------:R-:W-:Y:S01]  /*10b00*/  @UP1 ULDC UR9, c[0x0][0xbec] ;  /* 0x0002fb0000091ab9 */ /* 0x000fe20000000800 */
[----:B------:R-:W-:Y:S01]  /*10b10*/  UIADD3 UR11, UR11, UR4, URZ ;  /* 0x000000040b0b7290 */ /* 0x000fe2000fffe03f */
[----:B------:R-:W-:Y:S01]  /*10b20*/  @P1 IMAD.HI.U32 R0, R14, UR9, RZ ;  /* 0x000000090e001c27 */ /* 0x000fe2000f8e00ff */
[----:B------:R-:W-:Y:S01]  /*10b30*/  UIADD3 UR8, UR8, 0x38820, URZ ;  /* 0x0003882008087890 */ /* 0x000fe2000fffe03f */
[----:B------:R-:W-:Y:S01]  /*10b40*/  BSSY B1, `(.L_x_2393) ;  /* 0x00000d0000017945 */ /* 0x000fe20003800000 */
[----:B------:R-:W-:Y:S01]  /*10b50*/  @UP1 ULDC UR4, c[0x0][0xbf0] ;  /* 0x0002fc0000041ab9 */ /* 0x000fe20000000800 */
[----:B------:R-:W-:Y:S01]  /*10b60*/  UIMAD.WIDE.U32 UR10, UR18, UR14, UR10 ;  /* 0x0000000e120a72a5 */ /* 0x000fe2000f8e000a */
[----:B------:R-:W-:Y:S01]  /*10b70*/  @P1 SHF.R.U32.HI R5, RZ, UR4, R0 ;  /* 0x00000004ff051c19 */ /* 0x000fe20008011600 */
[----:B------:R-:W-:Y:S01]  /*10b80*/  UPRMT UR8, URZ, 0x654, UR8 ;  /* 0x000006543f087896 */ /* 0x000fe20008000008 */
[----:B------:R-:W-:Y:S01]  /*10b90*/  VIADD R181, R19, 0x20 ;  /* 0x0000002013b57836 */ /* 0x000fe20000000000 */
        /* <DEDUP_REMOVED lines=34> */
[C---:B------:R-:W-:Y:S01]  /*10dc0*/  VIADD R187, R19.reuse, 0x8 ;  /* 0x0000000813bb7836 */ /* 0x040fe20000000000 */
[----:B------:R0:W1:Y:S01]  /*10dd0*/  SHFL.IDX PT, R2, R0, RZ, 0x1c1f ;  /* 0x001c1fff00027589 */ /* 0x00006200000e0000 */
[----:B------:R-:W-:Y:S01]  /*10de0*/  SHF.R.S32.HI R160, RZ, 0x1f, R229 ;  /* 0x0000001fffa07819 */ /* 0x000fe200000114e5 */
[C---:B------:R-:W-:Y:S01]  /*10df0*/  VIADD R166, R19.reuse, 0x58 ;  /* 0x0000005813a67836 */ /* 0x040fe20000000000 */
[----:B------:R-:W-:Y:S01]  /*10e00*/  SHF.R.S32.HI R161, RZ, 0x1f, R230 ;  /* 0x0000001fffa17819 */ /* 0x000fe200000114e6 */
[----:B------:R0:W2:Y:S01]  /*10e10*/  SHFL.IDX PT, R3, R11, RZ, 0x1c1f ;  /* 0x001c1fff0b037589 */ /* 0x0000a200000e0000 */
        /* <DEDUP_REMOVED lines=22> */
[----:B------:R-:W-:Y:S02]  /*10f80*/  SHF.R.S32.HI R183, RZ, 0x1f, R183 ;  /* 0x0000001fffb77819 */ /* 0x000fe400000114b7 */
[----:B------:R-:W-:Y:S02]  /*10f90*/  SHF.R.S32.HI R185, RZ, 0x1f, R185 ;  /* 0x0000001fffb97819 */ /* 0x000fe400000114b9 */
[----:B------:R-:W-:Y:S01]  /*10fa0*/  SHF.R.S32.HI R187, RZ, 0x1f, R187 ;  /* 0x0000001fffbb7819 */ /* 0x000fe200000114bb */
[----:B012---:R-:W-:Y:S06]  /*10fb0*/  @P0 BRA `(.L_x_2394) ;  /* 0x0000000800200947 */ /* 0x007fec0003800000 */
[----:B------:R-:W-:Y:S01]  /*10fc0*/  ULDC UR4, c[0x0][0xac8] ;  /* 0x0002b20000047ab9 */ /* 0x000fe20000000800 */
[----:B------:R-:W-:Y:S01]  /*10fd0*/  ULDC.64 UR8, c[0x0][0x208] ;  /* 0x0000820000087ab9 */ /* 0x000fe20000000a00 */
[----:B------:R-:W-:Y:S01]  /*10fe0*/  ISETP.GE.AND P4, PT, R186, UR4, PT ;  /* 0x00000004ba007c0c */ /* 0x000fe2000bf86270 */
[C---:B------:R-:W-:Y:S01]  /*10ff0*/  VIADD R23, R19.reuse, 0xf8 ;  /* 0x000000f813177836 */ /* 0x040fe20000000000 */
[----:B------:R-:W-:Y:S02]  /*11000*/  ISETP.GE.AND P3, PT, R184, UR4, PT ;  /* 0x00000004b8007c0c */ /* 0x000fe4000bf66270 */
[----:B------:R-:W-:Y:S02]  /*11010*/  ISETP.GE.AND P5, PT, R19, UR4, PT ;  /* 0x0000000413007c0c */ /* 0x000fe4000bfa6270 */
[----:B------:R-:W-:Y:S02]  /*11020*/  ISETP.GE.AND P1, PT, R180, UR4, PT ;  /* 0x00000004b4007c0c */ /* 0x000fe4000bf26270 */
[----:B------:R-:W-:-:S02]  /*11030*/  ISETP.GE.AND P0, PT, R182, UR4, PT ;  /* 0x00000004b6007c0c */ /* 0x000fc4000bf06270 */
[----:B------:R-:W-:-:S03]  /*11040*/  SHF.R.S32.HI R17, RZ, 0x1f, R215 ;  /* 0x0000001fff117819 */ /* 0x000fc600000114d7 */
[-C--:B------:R-:W-:Y:S02]  /*11050*/  @!P4 LEA R4, P2, R186, R2.reuse, 0x2 ;  /* 0x00000002ba04c211 */ /* 0x080fe400078410ff */
[----:B------:R-:W-:Y:S02]  /*11060*/  @!P3 LEA R6, P6, R184, R2, 0x2 ;  /* 0x00000002b806b211 */ /* 0x000fe400078c10ff */
[----:B------:R-:W-:Y:S01]  /*11070*/  @!P5 IMAD.WIDE R8, R19, 0x4, R2 ;  /* 0x000000041308d825 */ /* 0x000fe200078e0202 */
[-C--:B------:R-:W-:Y:S02]  /*11080*/  @!P4 LEA.HI.X R5, R186, R3.reuse, R187, 0x2, P2 ;  /* 0x00000003ba05c211 */ /* 0x080fe400010f14bb */
[----:B------:R-:W-:Y:S02]  /*11090*/  ISETP.GE.AND P2, PT, R178, UR4, PT ;  /* 0x00000004b2007c0c */ /* 0x000fe4000bf46270 */
[----:B------:R-:W-:Y:S01]  /*110a0*/  @!P3 LEA.HI.X R7, R184, R3, R185, 0x2, P6 ;  /* 0x00000003b807b211 */ /* 0x000fe200030f14b9 */
[----:B------:R0:W-:Y:S04]  /*110b0*/  @!P5 ST.E.64 desc[UR8][R8.64], R24 ;  /* 0x000000180800d985 */ /* 0x0001e8000c101b08 */
[----:B------:R1:W-:Y:S01]  /*110c0*/  @!P4 ST.E.64 desc[UR8][R4.64], R28 ;  /* 0x0000001c0400c985 */ /* 0x0003e2000c101b08 */
[----:B------:R-:W-:-:S03]  /*110d0*/  ISETP.GE.AND P4, PT, R174, UR4, PT ;  /* 0x00000004ae007c0c */ /* 0x000fc6000bf86270 */
[----:B------:R2:W-:Y:S01]  /*110e0*/  @!P3 ST.E.64 desc[UR8][R6.64], R32 ;  /* 0x000000200600b985 */ /* 0x0005e2000c101b08 */
[----:B------:R-:W-:Y:S01]  /*110f0*/  ISETP.GE.AND P3, PT, R176, UR4, PT ;  /* 0x00000004b0007c0c */ /* 0x000fe2000bf66270 */
[----:B0-----:R-:W-:Y:S01]  /*11100*/  VIADD R25, R19, 0xe8 ;  /* 0x000000e813197836 */ /* 0x001fe20000000000 */
[-C--:B-1----:R-:W-:Y:S02]  /*11110*/  @!P0 LEA R4, P6, R182, R2.reuse, 0x2 ;  /* 0x00000002b6048211 */ /* 0x082fe400078c10ff */
[-C--:B--2---:R-:W-:Y:S02]  /*11120*/  @!P1 LEA R6, P5, R180, R2.reuse, 0x2 ;  /* 0x00000002b4069211 */ /* 0x084fe400078a10ff */
        /* <DEDUP_REMOVED lines=21> */
[-C--:B0-----:R-:W-:Y:S02]  /*11280*/  @!P0 LEA R4, P4, R170, R2.reuse, 0x2 ;  /* 0x00000002aa048211 */ /* 0x081fe400078810ff */
[----:B-1----:R-:W-:Y:S02]  /*11290*/  @!P1 LEA R6, P5, R168, R2, 0x2 ;  /* 0x00000002a8069211 */ /* 0x002fe400078a10ff */
[-C--:B------:R-:W-:Y:S02]  /*112a0*/  @!P0 LEA.HI.X R5, R170, R3.reuse, R171, 0x2, P4 ;  /* 0x00000003aa058211 */ /* 0x080fe400020f14ab */
[----:B------:R-:W-:Y:S02]  /*112b0*/  ISETP.GE.AND P4, PT, R233, UR4, PT ;  /* 0x00000004e9007c0c */ /* 0x000fe4000bf86270 */
[----:B------:R-:W-:Y:S01]  /*112c0*/  @!P1 LEA.HI.X R7, R168, R3, R169, 0x2, P5 ;  /* 0x00000003a8079211 */ /* 0x000fe200028f14a9 */
[----:B------:R0:W-:Y:S01]  /*112d0*/  @!P0 ST.E.64 desc[UR8][R4.64], R60 ;  /* 0x0000003c04008985 */ /* 0x0001e2000c101b08 */
[----:B------:R-:W-:-:S02]  /*112e0*/  ISETP.GE.AND P5, PT, R232, UR4, PT ;  /* 0x00000004e8007c0c */ /* 0x000fc4000bfa6270 */
[----:B--2---:R-:W-:Y:S01]  /*112f0*/  @!P2 LEA R8, P6, R166, R2, 0x2 ;  /* 0x00000002a608a211 */ /* 0x004fe200078c10ff */
        /* <DEDUP_REMOVED lines=23> */
[----:B--2---:R-:W-:-:S02]  /*11470*/  @!P2 LEA R8, P6, R229, R2, 0x2 ;  /* 0x00000002e508a211 */ /* 0x004fc400078c10ff */
[-C--:B------:R-:W-:Y:S01]  /*11480*/  @!P4 LEA R14, P0, R227, R2.reuse, 0x2 ;  /* 0x00000002e30ec211 */ /* 0x080fe200078010ff */
[----:B------:R1:W-:Y:S01]  /*11490*/  @!P1 ST.E.64 desc[UR8][R6.64], R88 ;  /* 0x0000005806009985 */ /* 0x0003e2000c101b08 */
[-C--:B------:R-:W-:Y:S02]  /*114a0*/  @!P2 LEA.HI.X R9, R229, R3.reuse, R160, 0x2, P6 ;  /* 0x00000003e509a211 */ /* 0x080fe400030f14a0 */
[C---:B------:R-:W-:Y:S02]  /*114b0*/  @!P5 LEA R12, P1, R228.reuse, R2, 0x2 ;  /* 0x00000002e40cd211 */ /* 0x040fe400078210ff */
[-C--:B------:R-:W-:Y:S01]  /*114c0*/  @!P4 LEA.HI.X R15, R227, R3.reuse, R158, 0x2, P0 ;  /* 0x00000003e30fc211 */ /* 0x080fe200000f149e */
[----:B------:R2:W-:Y:S01]  /*114d0*/  @!P2 ST.E.64 desc[UR8][R8.64], R92 ;  /* 0x0000005c0800a985 */ /* 0x0005e2000c101b08 */
[----:B------:R-:W-:Y:S02]  /*114e0*/  ISETP.GE.AND P2, PT, R225, UR4, PT ;  /* 0x00000004e1007c0c */ /* 0x000fe4000bf46270 */
[----:B------:R-:W-:-:S02]  /*114f0*/  @!P5 LEA.HI.X R13, R228, R3, R159, 0x2, P1 ;  /* 0x00000003e40dd211 */ /* 0x000fc400008f149f */
[-C--:B------:R-:W-:Y:S02]  /*11500*/  @!P3 LEA R20, P6, R226, R2.reuse, 0x2 ;  /* 0x00000002e214b211 */ /* 0x080fe400078c10ff */
[----:B------:R-:W-:Y:S01]  /*11510*/  ISETP.GE.AND P1, PT, R224, UR4, PT ;  /* 0x00000004e0007c0c */ /* 0x000fe2000bf26270 */
[----:B------:R-:W-:Y:S01]  /*11520*/  @!P5 ST.E.64 desc[UR8][R12.64], R96 ;  /* 0x000000600c00d985 */ /* 0x000fe2000c101b08 */
[----:B------:R-:W-:Y:S02]  /*11530*/  @!P3 LEA.HI.X R21, R226, R3, R157, 0x2, P6 ;  /* 0x00000003e215b211 */ /* 0x000fe400030f149d */
[----:B------:R-:W-:Y:S01]  /*11540*/  ISETP.GE.AND P0, PT, R223, UR4, PT ;  /* 0x00000004df007c0c */ /* 0x000fe2000bf06270 */
[----:B------:R3:W-:Y:S01]  /*11550*/  @!P4 ST.E.64 desc[UR8][R14.64], R100 ;  /* 0x000000640e00c985 */ /* 0x0007e2000c101b08 */
[----:B------:R-:W-:Y:S02]  /*11560*/  ISETP.GE.AND P4, PT, R221, UR4, PT ;  /* 0x00000004dd007c0c */ /* 0x000fe4000bf86270 */
[----:B0-----:R-:W-:Y:S01]  /*11570*/  @!P2 LEA R4, P6, R225, R2, 0x2 ;  /* 0x00000002e104a211 */ /* 0x001fe200078c10ff */
[----:B------:R0:W-:Y:S01]  /*11580*/  @!P3 ST.E.64 desc[UR8][R20.64], R104 ;  /* 0x000000681400b985 */ /* 0x0001e2000c101b08 */
[----:B------:R-:W-:-:S02]  /*11590*/  ISETP.GE.AND P3, PT, R222, UR4, PT ;  /* 0x00000004de007c0c */ /* 0x000fc4000bf66270 */
[----:B------:R-:W-:Y:S02]  /*115a0*/  @!P2 LEA.HI.X R5, R225, R3, R156, 0x2, P6 ;  /* 0x00000003e105a211 */ /* 0x000fe400030f149c */
[----:B-1----:R-:W-:-:S03]  /*115b0*/  @!P1 LEA R6, P5, R224, R2, 0x2 ;  /* 0x00000002e0069211 */ /* 0x002fc600078a10ff */
[CC--:B--2---:R-:W-:Y:S01]  /*115c0*/  @!P0 LEA R8, P6, R223.reuse, R2.reuse, 0x2 ;  /* 0x00000002df088211 */ /* 0x0c4fe200078c10ff */
[----:B------:R1:W-:Y:S01]  /*115d0*/  @!P2 ST.E.64 desc[UR8][R4.64], R108 ;  /* 0x0000006c0400a985 */ /* 0x0003e2000c101b08 */
[-C--:B------:R-:W-:Y:S02]  /*115e0*/  @!P1 LEA.HI.X R7, R224, R3.reuse, R155, 0x2, P5 ;  /* 0x00000003e0079211 */ /* 0x080fe400028f149b */
[-C--:B------:R-:W-:Y:S02]  /*115f0*/  @!P0 LEA.HI.X R9, R223, R3.reuse, R154, 0x2, P6 ;  /* 0x00000003df098211 */ /* 0x080fe400030f149a */
[-C--:B---3--:R-:W-:Y:S01]  /*11600*/  @!P4 LEA R14, P5, R221, R2.reuse, 0x2 ;  /* 0x00000002dd0ec211 */ /* 0x088fe200078a10ff */
[----:B------:R2:W-:Y:S01]  /*11610*/  @!P1 ST.E.64 desc[UR8][R6.64], R112 ;  /* 0x0000007006009985 */ /* 0x0005e2000c101b08 */
[----:B------:R-:W-:Y:S01]  /*11620*/  @!P3 LEA R12, P1, R222, R2, 0x2 ;  /* 0x00000002de0cb211 */ /* 0x000fe200078210ff */
[----:B0-----:R-:W-:Y:S01]  /*11630*/  VIADD R21, R19, 0xf0 ;  /* 0x000000f013157836 */ /* 0x001fe20000000000 */
[----:B------:R-:W-:Y:S01]  /*11640*/  ISETP.GE.AND P2, PT, R220, UR4, PT ;  /* 0x00000004dc007c0c */ /* 0x000fe2000bf46270 */
[----:B------:R0:W-:Y:S01]  /*11650*/  @!P0 ST.E.64 desc[UR8][R8.64], R116 ;  /* 0x0000007408008985 */ /* 0x0001e2000c101b08 */
[----:B------:R-:W-:-:S02]  /*11660*/  @!P3 LEA.HI.X R13, R222, R3, R153, 0x2, P1 ;  /* 0x00000003de0db211 */ /* 0x000fc400008f1499 */
[----:B------:R-:W-:Y:S02]  /*11670*/  ISETP.GE.AND P1, PT, R219, UR4, PT ;  /* 0x00000004db007c0c */ /* 0x000fe4000bf26270 */
[----:B------:R-:W-:Y:S01]  /*11680*/  @!P4 LEA.HI.X R15, R221, R3, R152, 0x2, P5 ;  /* 0x00000003dd0fc211 */ /* 0x000fe200028f1498 */
[----:B------:R3:W-:Y:S01]  /*11690*/  @!P3 ST.E.64 desc[UR8][R12.64], R120 ;  /* 0x000000780c00b985 */ /* 0x0007e2000c101b08 */
[----:B------:R-:W-:Y:S02]  /*116a0*/  ISETP.GE.AND P0, PT, R215, UR4, PT ;  /* 0x00000004d7007c0c */ /* 0x000fe4000bf06270 */
[----:B------:R-:W-:Y:S01]  /*116b0*/  ISETP.GE.AND P3, PT, R21, UR4, PT ;  /* 0x0000000415007c0c */ /* 0x000fe2000bf66270 */
[----:B------:R4:W-:Y:S01]  /*116c0*/  @!P4 ST.E.64 desc[UR8][R14.64], R124 ;  /* 0x0000007c0e00c985 */ /* 0x0009e2000c101b08 */
[----:B------:R-:W-:Y:S02]  /*116d0*/  ISETP.GE.AND P4, PT, R25, UR4, PT ;  /* 0x0000000419007c0c */ /* 0x000fe4000bf86270 */
[----:B-1----:R-:W-:-:S03]  /*116e0*/  @!P2 LEA R4, P5, R220, R2, 0x2 ;  /* 0x00000002dc04a211 */ /* 0x002fc600078a10ff */
[-C--:B--2---:R-:W-:Y:S02]  /*116f0*/  @!P1 LEA R6, P6, R219, R2.reuse, 0x2 ;  /* 0x00000002db069211 */ /* 0x084fe400078c10ff */
[-C--:B------:R-:W-:Y:S02]  /*11700*/  @!P2 LEA.HI.X R5, R220, R3.reuse, R22, 0x2, P5 ;  /* 0x00000003dc05a211 */ /* 0x080fe400028f1416 */
[----:B0-----:R-:W-:Y:S02]  /*11710*/  @!P0 LEA R8, P5, R215, R2, 0x2 ;  /* 0x00000002d7088211 */ /* 0x001fe400078a10ff */
[-C--:B------:R-:W-:Y:S01]  /*11720*/  @!P1 LEA.HI.X R7, R219, R3.reuse, R18, 0x2, P6 ;  /* 0x00000003db079211 */ /* 0x080fe200030f1412 */
[----:B------:R0:W-:Y:S01]  /*11730*/  @!P2 ST.E.64 desc[UR8][R4.64], R128 ;  /* 0x000000800400a985 */ /* 0x0001e2000c101b08 */
[----:B------:R-:W-:Y:S02]  /*11740*/  ISETP.GE.AND P6, PT, R23, UR4, PT ;  /* 0x0000000417007c0c */ /* 0x000fe4000bfc6270 */
[----:B------:R-:W-:Y:S01]  /*11750*/  @!P0 LEA.HI.X R9, R215, R3, R17, 0x2, P5 ;  /* 0x00000003d7098211 */ /* 0x000fe200028f1411 */
[----:B------:R0:W-:Y:S01]  /*11760*/  @!P1 ST.E.64 desc[UR8][R6.64], R132 ;  /* 0x0000008406009985 */ /* 0x0001e2000c101b08 */
[----:B---3--:R-:W-:-:S02]  /*11770*/  SHF.R.S32.HI R13, RZ, 0x1f, R25 ;  /* 0x0000001fff0d7819 */ /* 0x008fc40000011419 */
[CC--:B------:R-:W-:Y:S01]  /*11780*/  @!P4 LEA R12, P5, R25.reuse, R2.reuse, 0x2 ;  /* 0x00000002190cc211 */ /* 0x0c0fe200078a10ff */
[----:B------:R0:W-:Y:S01]  /*11790*/  @!P0 ST.E.64 desc[UR8][R8.64], R136 ;  /* 0x0000008808008985 */ /* 0x0001e2000c101b08 */
[----:B----4-:R-:W-:Y:S02]  /*117a0*/  SHF.R.S32.HI R15, RZ, 0x1f, R21 ;  /* 0x0000001fff0f7819 */ /* 0x010fe40000011415 */
        /* <DEDUP_REMOVED lines=9> */
.L_x_2394:
[----:B------:R-:W-:Y:S05]  /*11840*/  BSYNC B1 ;  /* 0x0000000000017941 */ /* 0x000fea0003800000 */
.L_x_2393:
[----:B------:R-:W-:Y:S01]  /*11850*/  ISETP.GE.AND P0, PT, R10, UR12, PT ;  /* 0x0000000c0a007c0c */ /* 0x000fe2000bf06270 */
[----:B0-----:R0:W1:Y:S04]  /*11860*/  SHFL.IDX PT, R3, R11, 0x1, 0x1c1f ;  /* 0x003c1f000b037f89 */ /* 0x00106800000e0000 */
        /* <DEDUP_REMOVED lines=11> */
[----:B------:R-:W-:-:S03]  /*11920*/  SHF.R.S32.HI R0, RZ, 0x1f, R21 ;  /* 0x0000001fff007819 */ /* 0x000fc60000011415 */
[CC--:B--2---:R-:W-:Y:S02]  /*11930*/  @!P5 LEA R6, P3, R186.reuse, R2.reuse, 0x2 ;  /* 0x00000002ba06d211 */ /* 0x0c4fe400078610ff */
[----:B-1----:R-:W-:Y:S02]  /*11940*/  @!P4 IMAD.WIDE R4, R19, 0x4, R2 ;  /* 0x000000041304c825 */ /* 0x002fe400078e0202 */
[-C--:B------:R-:W-:Y:S02]  /*11950*/  @!P5 LEA.HI.X R7, R186, R3.reuse, R187, 0x2, P3 ;  /* 0x00000003ba07d211 */ /* 0x080fe400018f14bb */
[-C--:B------:R-:W-:Y:S01]  /*11960*/  @!P2 LEA R8, P6, R184, R2.reuse, 0x2 ;  /* 0x00000002b808a211 */ /* 0x080fe200078c10ff */
[----:B------:R0:W-:Y:S01]  /*11970*/  @!P4 ST.E.64 desc[UR8][R4.64], R26 ;  /* 0x0000001a0400c985 */ /* 0x0001e2000c101b08 */
[----:B------:R-:W-:Y:S02]  /*11980*/  ISETP.GE.AND P3, PT, R178, UR4, PT ;  /* 0x00000004b2007c0c */ /* 0x000fe4000bf66270 */
[----:B------:R-:W-:Y:S01]  /*11990*/  @!P2 LEA.HI.X R9, R184, R3, R185, 0x2, P6 ;  /* 0x00000003b809a211 */ /* 0x000fe200030f14b9 */
[----:B------:R1:W-:Y:S01]  /*119a0*/  @!P5 ST.E.64 desc[UR8][R6.64], R30 ;  /* 0x0000001e0600d985 */ /* 0x0003e2000c101b08 */
[----:B------:R-:W-:-:S02]  /*119b0*/  @!P1 LEA R10, P5, R182, R2, 0x2 ;  /* 0x00000002b60a9211 */ /* 0x000fc400078a10ff */
[----:B------:R-:W-:Y:S01]  /*119c0*/  ISETP.GE.AND P4, PT, R176, UR4, PT ;  /* 0x00000004b0007c0c */ /* 0x000fe2000bf86270 */
[----:B------:R2:W-:Y:S01]  /*119d0*/  @!P2 ST.E.64 desc[UR8][R8.64], R34 ;  /* 0x000000220800a985 */ /* 0x0005e2000c101b08 */
[-C--:B------:R-:W-:Y:S02]  /*119e0*/  @!P0 LEA R12, P6, R180, R2.reuse, 0x2 ;  /* 0x00000002b40c8211 */ /* 0x080fe400078c10ff */
[-C--:B------:R-:W-:Y:S02]  /*119f0*/  @!P1 LEA.HI.X R11, R182, R3.reuse, R183, 0x2, P5 ;  /* 0x00000003b60b9211 */ /* 0x080fe400028f14b7 */
[----:B------:R-:W-:Y:S02]  /*11a00*/  ISETP.GE.AND P5, PT, R174, UR4, PT ;  /* 0x00000004ae007c0c */ /* 0x000fe4000bfa6270 */
[----:B------:R-:W-:Y:S01]  /*11a10*/  @!P0 LEA.HI.X R13, R180, R3, R181, 0x2, P6 ;  /* 0x00000003b40d8211 */ /* 0x000fe200030f14b5 */
[----:B------:R3:W-:Y:S01]  /*11a20*/  @!P1 ST.E.64 desc[UR8][R10.64], R38 ;  /* 0x000000260a009985 */ /* 0x0007e2000c101b08 */
[----:B0-----:R-:W-:-:S02]  /*11a30*/  @!P3 LEA R4, P6, R178, R2, 0x2 ;  /* 0x00000002b204b211 */ /* 0x001fc400078c10ff */
[----:B------:R-:W-:Y:S01]  /*11a40*/  ISETP.GE.AND P1, PT, R170, UR4, PT ;  /* 0x00000004aa007c0c */ /* 0x000fe2000bf26270 */
[----:B------:R0:W-:Y:S01]  /*11a50*/  @!P0 ST.E.64 desc[UR8][R12.64], R42 ;  /* 0x0000002a0c008985 */ /* 0x0001e2000c101b08 */
[----:B------:R-:W-:Y:S02]  /*11a60*/  ISETP.GE.AND P0, PT, R172, UR4, PT ;  /* 0x00000004ac007c0c */ /* 0x000fe4000bf06270 */
[-C--:B-1----:R-:W-:Y:S02]  /*11a70*/  @!P4 LEA R6, P2, R176, R2.reuse, 0x2 ;  /* 0x00000002b006c211 */ /* 0x082fe400078410ff */
[-C--:B------:R-:W-:Y:S02]  /*11a80*/  @!P3 LEA.HI.X R5, R178, R3.reuse, R179, 0x2, P6 ;  /* 0x00000003b205b211 */ /* 0x080fe400030f14b3 */
[----:B------:R-:W-:Y:S02]  /*11a90*/  @!P5 LEA R14, P6, R174, R2, 0x2 ;  /* 0x00000002ae0ed211 */ /* 0x000fe400078c10ff */
[----:B------:R-:W-:Y:S01]  /*11aa0*/  @!P4 LEA.HI.X R7, R176, R3, R177, 0x2, P2 ;  /* 0x00000003b007c211 */ /* 0x000fe200010f14b1 */
[----:B------:R1:W-:Y:S01]  /*11ab0*/  @!P3 ST.E.64 desc[UR8][R4.64], R46 ;  /* 0x0000002e0400b985 */ /* 0x0003e2000c101b08 */
[----:B------:R-:W-:-:S02]  /*11ac0*/  ISETP.GE.AND P2, PT, R168, UR4, PT ;  /* 0x00000004a8007c0c */ /* 0x000fc4000bf46270 */
[-C--:B------:R-:W-:Y:S01]  /*11ad0*/  @!P5 LEA.HI.X R15, R174, R3.reuse, R175, 0x2, P6 ;  /* 0x00000003ae0fd211 */ /* 0x080fe200030f14af */
[----:B------:R4:W-:Y:S01]  /*11ae0*/  @!P4 ST.E.64 desc[UR8][R6.64], R50 ;  /* 0x000000320600c985 */ /* 0x0009e2000c101b08 */
[-C--:B--2---:R-:W-:Y:S02]  /*11af0*/  @!P0 LEA R8, P4, R172, R2.reuse, 0x2 ;  /* 0x00000002ac088211 */ /* 0x084fe400078810ff */
[----:B------:R-:W-:Y:S01]  /*11b00*/  ISETP.GE.AND P3, PT, R166, UR4, PT ;  /* 0x00000004a6007c0c */ /* 0x000fe2000bf66270 */
[----:B------:R2:W-:Y:S01]  /*11b10*/  @!P5 ST.E.64 desc[UR8][R14.64], R54 ;  /* 0x000000360e00d985 */ /* 0x0005e2000c101b08 */
[----:B---3--:R-:W-:Y:S02]  /*11b20*/  @!P1 LEA R10, P5, R170, R2, 0x2 ;  /* 0x00000002aa0a9211 */ /* 0x008fe400078a10ff */
[----:B------:R-:W-:Y:S02]  /*11b30*/  @!P0 LEA.HI.X R9, R172, R3, R173, 0x2, P4 ;  /* 0x00000003ac098211 */ /* 0x000fe400020f14ad */
[----:B------:R-:W-:-:S02]  /*11b40*/  ISETP.GE.AND P4, PT, R234, UR4, PT ;  /* 0x00000004ea007c0c */ /* 0x000fc4000bf86270 */
[-C--:B------:R-:W-:Y:S01]  /*11b50*/  @!P1 LEA.HI.X R11, R170, R3.reuse, R171, 0x2, P5 ;  /* 0x00000003aa0b9211 */ /* 0x080fe200028f14ab */
[----:B------:R-:W-:Y:S01]  /*11b60*/  @!P0 ST.E.64 desc[UR8][R8.64], R58 ;  /* 0x0000003a08008985 */ /* 0x000fe2000c101b08 */
[----:B------:R-:W-:Y:S02]  /*11b70*/  ISETP.GE.AND P5, PT, R233, UR4, PT ;  /* 0x00000004e9007c0c */ /* 0x000fe4000bfa6270 */
[CC--:B0-----:R-:W-:Y:S01]  /*11b80*/  @!P2 LEA R12, P6, R168.reuse, R2.reuse, 0x2 ;  /* 0x00000002a80ca211 */ /* 0x0c1fe200078c10ff */
[----:B------:R0:W-:Y:S01]  /*11b90*/  @!P1 ST.E.64 desc[UR8][R10.64], R62 ;  /* 0x0000003e0a009985 */ /* 0x0001e2000c101b08 */
[----:B------:R-:W-:Y:S02]  /*11ba0*/  ISETP.GE.AND P1, PT, R231, UR4, PT ;  /* 0x00000004e7007c0c */ /* 0x000fe4000bf26270 */
[----:B------:R-:W-:Y:S02]  /*11bb0*/  @!P2 LEA.HI.X R13, R168, R3, R169, 0x2, P6 ;  /* 0x00000003a80da211 */ /* 0x000fe400030f14a9 */
[----:B-1----:R-:W-:-:S02]  /*11bc0*/  @!P3 LEA R4, P6, R166, R2, 0x2 ;  /* 0x00000002a604b211 */ /* 0x002fc400078c10ff */
[-C--:B----4-:R-:W-:Y:S01]  /*11bd0*/  @!P4 LEA R6, P0, R234, R2.reuse, 0x2 ;  /* 0x00000002ea06c211 */ /* 0x090fe200078010ff */
[----:B------:R1:W-:Y:S01]  /*11be0*/  @!P2 ST.E.64 desc[UR8][R12.64], R66 ;  /* 0x000000420c00a985 */ /* 0x0003e2000c101b08 */
[----:B------:R-:W-:Y:S02]  /*11bf0*/  ISETP.GE.AND P2, PT, R232, UR4, PT ;  /* 0x00000004e8007c0c */ /* 0x000fe4000bf46270 */
        /* <DEDUP_REMOVED lines=8> */
[----:B------:R-:W-:Y:S01]  /*11c80*/  @!P2 LEA R8, P6, R232, R2, 0x2 ;  /* 0x00000002e808a211 */ /* 0x000fe200078c10ff */
[----:B------:R0:W-:Y:S01]  /*11c90*/  @!P5 ST.E.64 desc[UR8][R14.64], R78 ;  /* 0x0000004e0e00d985 */ /* 0x0001e2000c101b08 */
[----:B------:R-:W-:Y:S02]  /*11ca0*/  ISETP.GE.AND P5, PT, R229, UR4, PT ;  /* 0x00000004e5007c0c */ /* 0x000fe4000bfa6270 */
[----:B------:R-:W-:Y:S02]  /*11cb0*/  ISETP.GE.AND P4, PT, R228, UR4, PT ;  /* 0x00000004e4007c0c */ /* 0x000fe4000bf86270 */
[----:B------:R-:W-:-:S02]  /*11cc0*/  @!P2 LEA.HI.X R9, R232, R3, R163, 0x2, P6 ;  /* 0x00000003e809a211 */ /* 0x000fc400030f14a3 */
[CC--:B-1----:R-:W-:Y:S02]  /*11cd0*/  @!P0 LEA R12, P6, R230.reuse, R2.reuse, 0x2 ;  /* 0x00000002e60c8211 */ /* 0x0c2fe400078c10ff */
[-C--:B------:R-:W-:Y:S01]  /*11ce0*/  @!P1 LEA.HI.X R11, R231, R3.reuse, R162, 0x2, P3 ;  /* 0x00000003e70b9211 */ /* 0x080fe200018f14a2 */
[----:B------:R1:W-:Y:S01]  /*11cf0*/  @!P2 ST.E.64 desc[UR8][R8.64], R82 ;  /* 0x000000520800a985 */ /* 0x0003e2000c101b08 */
[----:B------:R-:W-:Y:S02]  /*11d00*/  ISETP.GE.AND P3, PT, R227, UR4, PT ;  /* 0x00000004e3007c0c */ /* 0x000fe4000bf66270 */
[----:B------:R-:W-:Y:S01]  /*11d10*/  @!P0 LEA.HI.X R13, R230, R3, R161, 0x2, P6 ;  /* 0x00000003e60d8211 */ /* 0x000fe200030f14a1 */
[----:B------:R4:W-:Y:S01]  /*11d20*/  @!P1 ST.E.64 desc[UR8][R10.64], R86 ;  /* 0x000000560a009985 */ /* 0x0009e2000c101b08 */
[-C--:B--2---:R-:W-:Y:S02]  /*11d30*/  @!P5 LEA R4, P2, R229, R2.reuse, 0x2 ;  /* 0x00000002e504d211 */ /* 0x084fe400078410ff */
[----:B---3--:R-:W-:Y:S01]  /*11d40*/  @!P4 LEA R6, P1, R228, R2, 0x2 ;  /* 0x00000002e406c211 */ /* 0x008fe200078210ff */
[----:B------:R2:W-:Y:S01]  /*11d50*/  @!P0 ST.E.64 desc[UR8][R12.64], R90 ;  /* 0x0000005a0c008985 */ /* 0x0005e2000c101b08 */
[----:B------:R-:W-:-:S02]  /*11d60*/  ISETP.GE.AND P0, PT, R226, UR4, PT ;  /* 0x00000004e2007c0c */ /* 0x000fc4000bf06270 */
[-C--:B------:R-:W-:Y:S02]  /*11d70*/  @!P5 LEA.HI.X R5, R229, R3.reuse, R160, 0x2, P2 ;  /* 0x00000003e505d211 */ /* 0x080fe400010f14a0 */
[----:B------:R-:W-:Y:S02]  /*11d80*/  ISETP.GE.AND P2, PT, R225, UR4, PT ;  /* 0x00000004e1007c0c */ /* 0x000fe4000bf46270 */
[-C--:B------:R-:W-:Y:S01]  /*11d90*/  @!P4 LEA.HI.X R7, R228, R3.reuse, R159, 0x2, P1 ;  /* 0x00000003e407c211 */ /* 0x080fe200008f149f */
[----:B------:R3:W-:Y:S01]  /*11da0*/  @!P5 ST.E.64 desc[UR8][R4.64], R94 ;  /* 0x0000005e0400d985 */ /* 0x0007e2000c101b08 */
[C---:B0-----:R-:W-:Y:S02]  /*11db0*/  @!P3 LEA R14, P6, R227.reuse, R2, 0x2 ;  /* 0x00000002e30eb211 */ /* 0x041fe400078c10ff */
[----:B------:R-:W-:Y:S01]  /*11dc0*/  ISETP.GE.AND P1, PT, R224, UR4, PT ;  /* 0x00000004e0007c0c */ /* 0x000fe2000bf26270 */
[----:B------:R0:W-:Y:S01]  /*11dd0*/  @!P4 ST.E.64 desc[UR8][R6.64], R98 ;  /* 0x000000620600c985 */ /* 0x0001e2000c101b08 */
[----:B------:R-:W-:-:S02]  /*11de0*/  @!P3 LEA.HI.X R15, R227, R3, R158, 0x2, P6 ;  /* 0x00000003e30fb211 */ /* 0x000fc400030f149e */
[----:B------:R-:W-:Y:S02]  /*11df0*/  ISETP.GE.AND P4, PT, R223, UR4, PT ;  /* 0x00000004df007c0c */ /* 0x000fe4000bf86270 */
[-C--:B-1----:R-:W-:Y:S01]  /*11e00*/  @!P0 LEA R8, P6, R226, R2.reuse, 0x2 ;  /* 0x00000002e2088211 */ /* 0x082fe200078c10ff */
[----:B------:R1:W-:Y:S01]  /*11e10*/  @!P3 ST.E.64 desc[UR8][R14.64], R102 ;  /* 0x000000660e00b985 */ /* 0x0003e2000c101b08 */
[C---:B----4-:R-:W-:Y:S02]  /*11e20*/  @!P2 LEA R10, P3, R225.reuse, R2, 0x2 ;  /* 0x00000002e10aa211 */ /* 0x050fe400078610ff */
[----:B------:R-:W-:Y:S02]  /*11e30*/  ISETP.GE.AND P5, PT, R222, UR4, PT ;  /* 0x00000004de007c0c */ /* 0x000fe4000bfa6270 */
[-C--:B------:R-:W-:Y:S02]  /*11e40*/  @!P0 LEA.HI.X R9, R226, R3.reuse, R157, 0x2, P6 ;  /* 0x00000003e2098211 */ /* 0x080fe400030f149d */
[----:B------:R-:W-:-:S02]  /*11e50*/  @!P2 LEA.HI.X R11, R225, R3, R156, 0x2, P3 ;  /* 0x00000003e10ba211 */ /* 0x000fc400018f149c */
[----:B------:R-:W-:Y:S01]  /*11e60*/  ISETP.GE.AND P3, PT, R221, UR4, PT ;  /* 0x00000004dd007c0c */ /* 0x000fe2000bf66270 */
[----:B------:R4:W-:Y:S01]  /*11e70*/  @!P0 ST.E.64 desc[UR8][R8.64], R106 ;  /* 0x0000006a08008985 */ /* 0x0009e2000c101b08 */
[CC--:B--2---:R-:W-:Y:S02]  /*11e80*/  @!P1 LEA R12, P6, R224.reuse, R2.reuse, 0x2 ;  /* 0x00000002e00c9211 */ /* 0x0c4fe400078c10ff */
[CC--:B---3--:R-:W-:Y:S01]  /*11e90*/  @!P4 LEA R4, P0, R223.reuse, R2.reuse, 0x2 ;  /* 0x00000002df04c211 */ /* 0x0c8fe200078010ff */
[----:B------:R-:W-:Y:S01]  /*11ea0*/  @!P2 ST.E.64 desc[UR8][R10.64], R110 ;  /* 0x0000006e0a00a985 */ /* 0x000fe2000c101b08 */
[-C--:B------:R-:W-:Y:S02]  /*11eb0*/  @!P1 LEA.HI.X R13, R224, R3.reuse, R155, 0x2, P6 ;  /* 0x00000003e00d9211 */ /* 0x080fe400030f149b */
[----:B------:R-:W-:Y:S02]  /*11ec0*/  @!P4 LEA.HI.X R5, R223, R3, R154, 0x2, P0 ;  /* 0x00000003df05c211 */ /* 0x000fe400000f149a */
[----:B------:R-:W-:Y:S01]  /*11ed0*/  ISETP.GE.AND P0, PT, R220, UR4, PT ;  /* 0x00000004dc007c0c */ /* 0x000fe2000bf06270 */
[----:B------:R-:W-:Y:S01]  /*11ee0*/  @!P1 ST.E.64 desc[UR8][R12.64], R114 ;  /* 0x000000720c009985 */ /* 0x000fe2000c101b08 */
[----:B0-----:R-:W-:-:S02]  /*11ef0*/  @!P5 LEA R6, P6, R222, R2, 0x2 ;  /* 0x00000002de06d211 */ /* 0x001fc400078c10ff */
[----:B-1----:R-:W-:Y:S01]  /*11f00*/  @!P3 LEA R14, P2, R221, R2, 0x2 ;  /* 0x00000002dd0eb211 */ /* 0x002fe200078410ff */
[----:B------:R0:W-:Y:S01]  /*11f10*/  @!P4 ST.E.64 desc[UR8][R4.64], R118 ;  /* 0x000000760400c985 */ /* 0x0001e2000c101b08 */
[-C--:B------:R-:W-:Y:S02]  /*11f20*/  @!P5 LEA.HI.X R7, R222, R3.reuse, R153, 0x2, P6 ;  /* 0x00000003de07d211 */ /* 0x080fe400030f1499 */
[----:B------:R-:W-:Y:S02]  /*11f30*/  ISETP.GE.AND P4, PT, R219, UR4, PT ;  /* 0x00000004db007c0c */ /* 0x000fe4000bf86270 */
[----:B------:R-:W-:Y:S01]  /*11f40*/  ISETP.GE.AND P1, PT, R21, UR4, PT ;  /* 0x0000000415007c0c */ /* 0x000fe2000bf26270 */
[----:B------:R-:W-:Y:S01]  /*11f50*/  @!P5 ST.E.64 desc[UR8][R6.64], R122 ;  /* 0x0000007a0600d985 */ /* 0x000fe2000c101b08 */
[----:B------:R-:W-:Y:S02]  /*11f60*/  @!P3 LEA.HI.X R15, R221, R3, R152, 0x2, P2 ;  /* 0x00000003dd0fb211 */ /* 0x000fe400010f1498 */
[----:B------:R-:W-:-:S02]  /*11f70*/  ISETP.GE.AND P2, PT, R17, UR4, PT ;  /* 0x0000000411007c0c */ /* 0x000fc4000bf46270 */
[----:B------:R-:W-:Y:S01]  /*11f80*/  ISETP.GE.AND P5, PT, R215, UR4, PT ;  /* 0x00000004d7007c0c */ /* 0x000fe2000bfa6270 */
[----:B------:R1:W-:Y:S01]  /*11f90*/  @!P3 ST.E.64 desc[UR8][R14.64], R126 ;  /* 0x0000007e0e00b985 */ /* 0x0003e2000c101b08 */
[----:B----4-:R-:W-:-:S04]  /*11fa0*/  @!P0 LEA R8, P6, R220, R2, 0x2 ;  /* 0x00000002dc088211 */ /* 0x010fc800078c10ff */
[-C--:B------:R-:W-:Y:S02]  /*11fb0*/  @!P0 LEA.HI.X R9, R220, R3.reuse, R22, 0x2, P6 ;  /* 0x00000003dc098211 */ /* 0x080fe400030f1416 */
[-C--:B0-----:R-:W-:Y:S02]  /*11fc0*/  @!P4 LEA R4, P6, R219, R2.reuse, 0x2 ;  /* 0x00000002db04c211 */ /* 0x081fe400078c10ff */
[-C--:B------:R-:W-:Y:S01]  /*11fd0*/  @!P1 LEA R10, P3, R21, R2.reuse, 0x2 ;  /* 0x00000002150a9211 */ /* 0x080fe200078610ff */
[----:B------:R0:W-:Y:S01]  /*11fe0*/  @!P0 ST.E.64 desc[UR8][R8.64], R130 ;  /* 0x0000008208008985 */ /* 0x0001e2000c101b08 */
[-C--:B------:R-:W-:Y:S02]  /*11ff0*/  @!P4 LEA.HI.X R5, R219, R3.reuse, R18, 0x2, P6 ;  /* 0x00000003db05c211 */ /* 0x080fe400030f1412 */
[----:B------:R-:W-:Y:S01]  /*12000*/  @!P1 LEA.HI.X R11, R21, R3, R0, 0x2, P3 ;  /* 0x00000003150b9211 */ /* 0x000fe200018f1400 */
[----:B-1----:R-:W-:Y:S01]  /*12010*/  VIADD R15, R19, 0xf8 ;  /* 0x000000f8130f7836 */ /* 0x002fe20000000000 */
[----:B------:R-:W-:Y:S01]  /*12020*/  SHF.R.S32.HI R7, RZ, 0x1f, R17 ;  /* 0x0000001fff077819 */ /* 0x000fe20000011411 */
[----:B------:R0:W-:Y:S01]  /*12030*/  @!P4 ST.E.64 desc[UR8][R4.64], R134 ;  /* 0x000000860400c985 */ /* 0x0001e2000c101b08 */
[----:B------:R-:W-:-:S02]  /*12040*/  @!P2 LEA R12, P6, R17, R2, 0x2 ;  /* 0x00000002110ca211 */ /* 0x000fc400078c10ff */
[----:B------:R-:W-:Y:S02]  /*12050*/  ISETP.GE.AND P0, PT, R15, UR4, PT ;  /* 0x000000040f007c0c */ /* 0x000fe4000bf06270 */
[----:B------:R-:W-:Y:S02]  /*12060*/  SHF.R.S32.HI R0, RZ, 0x1f, R215 ;  /* 0x0000001fff007819 */ /* 0x000fe400000114d7 */
[----:B------:R-:W-:Y:S02]  /*12070*/  @!P5 LEA R6, P3, R215, R2, 0x2 ;  /* 0x00000002d706d211 */ /* 0x000fe400078610ff */
[-C--:B------:R-:W-:Y:S02]  /*12080*/  @!P2 LEA.HI.X R13, R17, R3.reuse, R7, 0x2, P6 ;  /* 0x00000003110da211 */ /* 0x080fe400030f1407 */
[----:B------:R-:W-:-:S05]  /*12090*/  @!P5 LEA.HI.X R7, R215, R3, R0, 0x2, P3 ;  /* 0x00000003d707d211 */ /* 0x000fca00018f1400 */
[----:B------:R0:W-:Y:S04]  /*120a0*/  @!P5 ST.E.64 desc[UR8][R6.64], R138 ;  /* 0x0000008a0600d985 */ /* 0x0001e8000c101b08 */
[----:B------:R0:W-:Y:S04]  /*120b0*/  @!P1 ST.E.64 desc[UR8][R10.64], R142 ;  /* 0x0000008e0a009985 */ /* 0x0001e8000c101b08 */
[----:B------:R0:W-:Y:S01]  /*120c0*/  @!P2 ST.E.64 desc[UR8][R12.64], R146 ;  /* 0x000000920c00a985 */ /* 0x0001e2000c101b08 */
[----:B------:R-:W-:Y:S05]  /*120d0*/  @P0 BRA `(.L_x_2392) ;  /* 0x0000001000380947 */ /* 0x000fea0003800000 */
[----:B------:R-:W-:Y:S01]  /*120e0*/  LEA R2, P0, R15, R2, 0x2 ;  /* 0x000000020f027211 */ /* 0x000fe200078010ff */
[----:B------:R-:W-:Y:S01]  /*120f0*/  ULDC.64 UR8, c[0x0][0x208] ;  /* 0x0000820000087ab9 */ /* 0x000fe20000000a00 */
[----:B------:R-:W-:-:S04]  /*12100*/  SHF.R.S32.HI R0, RZ, 0x1f, R15 ;  /* 0x0000001fff007819 */ /* 0x000fc8000001140f */
[----:B------:R-:W-:-:S05]  /*12110*/  LEA.HI.X R3, R15, R3, R0, 0x2, P0 ;  /* 0x000000030f037211 */ /* 0x000fca00000f1400 */
[----:B------:R1:W-:Y:S01]  /*12120*/  ST.E.64 desc[UR8][R2.64], R150 ;  /* 0x0000009602007985 */ /* 0x0003e2000c101b08 */
[----:B------:R-:W-:Y:S05]  /*12130*/  BRA `(.L_x_2392) ;  /* 0x0000001000207947 */ /* 0x000fea0003800000 */
.L_x_2383:
        /* <DEDUP_REMOVED lines=38> */
.L_x_2395:
[----:B------:R-:W2:Y:S01]  /*123a0*/  LDL.LU R2, [R1+0x2c] ;  /* 0x00002c0001027983 */ /* 0x000ea20000300800 */
[----:B------:R-:W-:Y:S01]  /*123b0*/  R2UR UR9, R217 ;  /* 0x00000000d90972ca */ /* 0x000fe200000e0000 */
[----:B------:R-:W-:-:S12]  /*123c0*/  BSSY B1, `(.L_x_2396) ;  /* 0x000003f000017945 */ /* 0x000fd80003800000 */
[----:B------:R-:W-:Y:S01]  /*123d0*/  USEL UR12, UR9, URZ, !UP0 ;  /* 0x0000003f090c7287 */ /* 0x000fe2000c000000 */
[----:B--2---:R-:W-:-:S13]  /*123e0*/  R2UR UR8, R2 ;  /* 0x00000000020872ca */ /* 0x004fda00000e0000 */
[----:B------:R-:W-:Y:S01]  /*123f0*/  USEL UR13, UR8, URZ, !UP0 ;  /* 0x0000003f080d7287 */ /* 0x000fe2000c000000 */
[----:B------:R-:W-:Y:S11]  /*12400*/  @P0 BRA `(.L_x_2397) ;  /* 0x0000000000e80947 */ /* 0x000ff60003800000 */
[----:B------:R-:W0:Y:S01]  /*12410*/  S2R R4, SR_TID.X ;  /* 0x0000000000047919 */ /* 0x000e220000002100 */
[----:B------:R-:W1:Y:S01]  /*12420*/  LDC R9, c[0x0][0xbe8] ;  /* 0x0002fa00ff097b82 */ /* 0x000e620000000800 */
[----:B------:R-:W-:-:S13]  /*12430*/  R2UR UR8, R212 ;  /* 0x00000000d40872ca */ /* 0x000fda00000e0000 */
        /* <DEDUP_REMOVED lines=55> */
.L_x_2397:
[----:B------:R-:W-:Y:S05]  /*127b0*/  BSYNC B1 ;  /* 0x0000000000017941 */ /* 0x000fea0003800000 */
.L_x_2396:
        /* <DEDUP_REMOVED lines=11> */
[----:B------:R-:W-:Y:S01]  /*12870*/  R2UR UR14, R212 ;  /* 0x00000000d40e72ca */ /* 0x000fe200000e0000 */
[----:B------:R-:W-:Y:S01]  /*12880*/  BSSY B1, `(.L_x_2398) ;  /* 0x000004e000017945 */ /* 0x000fe20003800000 */
        /* <DEDUP_REMOVED lines=77> */
.L_x_2399:
[----:B------:R-:W-:Y:S05]  /*12d60*/  BSYNC B1 ;  /* 0x0000000000017941 */ /* 0x000fea0003800000 */
.L_x_2398:
        /* <DEDUP_REMOVED lines=22> */
.L_x_2401:
[----:B------:R-:W-:Y:S05]  /*12ed0*/  BSYNC B1 ;  /* 0x0000000000017941 */ /* 0x000fea0003800000 */
.L_x_2400:
        /* <DEDUP_REMOVED lines=22> */
.L_x_2403:
[----:B------:R-:W-:Y:S05]  /*13040*/  BSYNC B1 ;  /* 0x0000000000017941 */ /* 0x000fea0003800000 */
.L_x_2402:
        /* <DEDUP_REMOVED lines=23> */
.L_x_2392:
[----:B------:R-:W-:Y:S05]  /*131c0*/  BSYNC B0 ;  /* 0x0000000000007941 */ /* 0x000fea0003800000 */
.L_x_2382:
[----:B------:R-:W-:Y:S02]  /*131d0*/  ULDC UR4, c[0x0][0xc3c] ;  /* 0x00030f0000047ab9 */ /* 0x000fe40000000800 */
[----:B------:R-:W-:-:S06]  /*131e0*/  UISETP.GE.AND UP0, UPT, UR7, UR4, UPT ;  /* 0x000000040700728c */ /* 0x000fcc000bf06270 */
[----:B------:R-:W-:-:S13]  /*131f0*/  PLOP3.LUT P0, PT, PT, PT, UP0, 0x80, 0x0 ;  /* 0x000000000000781c */ /* 0x000fda0003f0f008 */
[----:B------:R-:W-:Y:S05]  /*13200*/  @!P0 BRA `(.L_x_2404) ;  /* 0xfffffedc00d88947 */ /* 0x000fea000383ffff */
[----:B------:R-:W-:Y:S05]  /*13210*/  EXIT ;  /* 0x000000000000794d */ /* 0x000fea0003800000 */
.L_x_2345:
        /* <DEDUP_REMOVED lines=18> */
.L_x_2405:
        /* <DEDUP_REMOVED lines=44> */
.L_x_2409:
        /* <DEDUP_REMOVED lines=40> */
.L_x_2407:
        /* <DEDUP_REMOVED lines=12> */
.L_x_2410:
        /* <DEDUP_REMOVED lines=63> */
.L_x_2411:
        /* <DEDUP_REMOVED lines=62> */
.L_x_2412:
[----:B01----:R-:W-:-:S05]  /*14110*/  LOP3.LUT R3, RZ, R2, RZ, 0x33, !PT ;  /* 0x00000002ff037212 */ /* 0x003fca00078e33ff */
[----:B------:R-:W-:-:S05]  /*14120*/  IMAD.IADD R2, R4, 0x1, R3 ;  /* 0x0000000104027824 */ /* 0x000fca00078e0203 */
[----:B------:R1:W-:Y:S01]  /*14130*/  STL [R1+0x4], R2 ;  /* 0x0000040201007387 */ /* 0x0003e20000100800 */
[----:B------:R-:W-:Y:S05]  /*14140*/  BRA `(.L_x_2413) ;  /* 0x0000000000107947 */ /* 0x000fea0003800000 */
.L_x_2408:
[----:B------:R-:W-:Y:S01]  /*14150*/  IMAD.U32 R2, RZ, RZ, UR6 ;  /* 0x00000006ff027e24 */ /* 0x000fe2000f8e00ff */
[----:B------:R0:W-:Y:S04]  /*14160*/  STL [R1+0x4], RZ ;  /* 0x000004ff01007387 */ /* 0x0001e80000100800 */
[----:B------:R0:W-:Y:S04]  /*14170*/  STL [R1+0x8], RZ ;  /* 0x000008ff01007387 */ /* 0x0001e80000100800 */
[----:B------:R0:W-:Y:S02]  /*14180*/  STL [R1], R2 ;  /* 0x0000000201007387 */ /* 0x0001e40000100800 */
.L_x_2413:
        /* <DEDUP_REMOVED lines=10> */
.L_x_2406:
[----:B0-2---:R-:W2:Y:S01]  /*14230*/  LDL R0, [R1+0xc] ;  /* 0x00000c0001007983 */ /* 0x005ea20000100800 */
[----:B------:R-:W-:Y:S01]  /*14240*/  ULDC UR4, c[0x0][0xc3c] ;  /* 0x00030f0000047ab9 */ /* 0x000fe20000000800 */
[----:B------:R-:W-:Y:S02]  /*14250*/  IMAD.MOV.U32 R19, RZ, RZ, RZ ;  /* 0x000000ffff137224 */ /* 0x000fe400078e00ff */
[----:B------:R0:W-:Y:S01]  /*14260*/  STL [R1+0x58], RZ ;  /* 0x000058ff01007387 */ /* 0x0001e20000100800 */
[----:B--2---:R-:W-:Y:S01]  /*14270*/  ISETP.GE.AND P0, PT, R0, UR4, PT ;  /* 0x0000000400007c0c */ /* 0x004fe2000bf06270 */
[----:B------:R-:W-:-:S05]  /*14280*/  IMAD.MOV.U32 R0, RZ, RZ, 0x1 ;  /* 0x00000001ff007424 */ /* 0x000fca00078e00ff */
[----:B------:R0:W-:Y:S07]  /*14290*/  STL [R1+0x14], R0 ;  /* 0x0000140001007387 */ /* 0x0001ee0000100800 */
[----:B------:R-:W-:Y:S05]  /*142a0*/  @P0 BRA `(.L_x_2414) ;  /* 0x0000006800600947 */ /* 0x000fea0003800000 */
[----:B------:R-:W2:Y:S01]  /*142b0*/  S2UR UR5, SR_CgaCtaId ;  /* 0x00000000000579c3 */ /* 0x000ea20000008800 */
[C---:B0-----:R-:W-:Y:S01]  /*142c0*/  IMAD.SHL.U32 R0, R6.reuse, 0x8, RZ ;  /* 0x0000000806007824 */ /* 0x041fe200078e00ff */
[----:B------:R-:W-:Y:S01]  /*142d0*/  LOP3.LUT R4, R6, 0x7f, RZ, 0xc0, !PT ;  /* 0x0000007f06047812 */ /* 0x000fe200078ec0ff */
[----:B------:R-:W-:Y:S01]  /*142e0*/  UMOV UR4, 0x400 ;  /* 0x0000040000047882 */ /* 0x000fe20000000000 */
[----:B------:R-:W-:Y:S01]  /*142f0*/  BSSY B8, `(.L_x_2414) ;  /* 0x0000693000087945 */ /* 0x000fe20003800000 */
[----:B------:R-:W-:Y:S01]  /*14300*/  IMAD.MOV.U32 R19, RZ, RZ, RZ ;  /* 0x000000ffff137224 */ /* 0x000fe200078e00ff */
[----:B------:R-:W-:Y:S01]  /*14310*/  LOP3.LUT R3, R0, 0x1f8, RZ, 0xc0, !PT ;  /* 0x000001f800037812 */ /* 0x000fe200078ec0ff */
[----:B-1----:R-:W-:Y:S01]  /*14320*/  IMAD.SHL.U32 R2, R4, 0x8, RZ ;  /* 0x0000000804027824 */ /* 0x002fe200078e00ff */
        /* <DEDUP_REMOVED lines=9> */
[----:B--2---:R-:W-:-:S06]  /*143c0*/  ULEA UR4, UR5, UR4, 0x18 ;  /* 0x0000000405047291 */ /* 0x004fcc000f8ec03f */
[----:B------:R-:W-:-:S04]  /*143d0*/  IMAD.U32 R18, RZ, RZ, UR4 ;  /* 0x00000004ff127e24 */ /* 0x000fc8000f8e00ff */
[----:B------:R-:W-:-:S05]  /*143e0*/  IMAD R3, R3, 0x2, R18 ;  /* 0x0000000203037824 */ /* 0x000fca00078e0212 */
[----:B------:R0:W-:Y:S04]  /*143f0*/  STL [R1+0x24], R3 ;  /* 0x0000240301007387 */ /* 0x0001e80000100800 */
[----:B------:R1:W-:Y:S04]  /*14400*/  STL [R1+0x14], R2 ;  /* 0x0000140201007387 */ /* 0x0003e80000100800 */
[----:B------:R2:W-:Y:S01]  /*14410*/  STL [R1+0x58], RZ ;  /* 0x000058ff01007387 */ /* 0x0005e20000100800 */
[C---:B0-----:R-:W-:Y:S02]  /*14420*/  LOP3.LUT R3, R0.reuse, 0x40, RZ, 0xfc, !PT ;  /* 0x0000004000037812 */ /* 0x041fe400078efcff */
[----:B-1----:R-:W-:-:S02]  /*14430*/  LOP3.LUT R2, R0, 0x80, RZ, 0xfc, !PT ;  /* 0x0000008000027812 */ /* 0x002fc400078efcff */
[----:B--2---:R-:W-:-:S07]  /*14440*/  LOP3.LUT R0, R0, 0xc0, RZ, 0xfc, !PT ;  /* 0x000000c000007812 */ /* 0x004fce00078efcff */
.L_x_2529:
[----:B------:R-:W2:Y:S01]  /*14450*/  LDL R0, [R1+0xc] ;  /* 0x00000c0001007983 */ /* 0x000ea20000100800 */
[----:B------:R-:W2:Y:S01]  /*14460*/  LDC.64 R2, c[0x0][0xc88] ;  /* 0x00032200ff027b82 */ /* 0x000ea20000000a00 */
[----:B------:R-:W-:Y:S01]  /*14470*/  ULDC.64 UR4, c[0x0][0x208] ;  /* 0x0000820000047ab9 */ /* 0x000fe20000000a00 */
[----:B--2---:R-:W-:-:S05]  /*14480*/  IMAD.WIDE R2, R0, 0x4, R2 ;  /* 0x0000000400027825 */ /* 0x004fca00078e0202 */
[----:B------:R-:W2:Y:S01]  /*14490*/  LDG.E R11, desc[UR4][R2.64] ;  /* 0x00000004020b7981 */ /* 0x000ea2000c1e1900 */
[----:B------:R-:W-:Y:S05]  /*144a0*/  YIELD ;  /* 0x0000000000007946 */ /* 0x000fea0003800000 */
[----:B------:R-:W-:Y:S01]  /*144b0*/  ULDC.64 UR4, c[0x0][0xa28] ;  /* 0x00028a0000047ab9 */ /* 0x000fe20000000a00 */
[----:B------:R-:W-:Y:S01]  /*144c0*/  IMAD.MOV.U32 R0, RZ, RZ, RZ ;  /* 0x000000ffff007224 */ /* 0x000fe200078e00ff */
[----:B------:R-:W-:Y:S01]  /*144d0*/  ISETP.NE.U32.AND P0, PT, RZ, UR4, PT ;  /* 0x00000004ff007c0c */ /* 0x000fe2000bf05070 */
[----:B------:R-:W-:Y:S01]  /*144e0*/  ULDC.64 UR10, c[0x0][0x208] ;  /* 0x00008200000a7ab9 */ /* 0x000fe20000000a00 */
[----:B01----:R-:W-:Y:S01]  /*144f0*/  IMAD.MOV.U32 R6, RZ, RZ, RZ ;  /* 0x000000ffff067224 */ /* 0x003fe200078e00ff */
        /* <DEDUP_REMOVED lines=48> */
.L_x_2415:
[----:B------:R-:W2:Y:S01]  /*14800*/  LDL.LU R7, [R1+0x8] ;  /* 0x0000080001077983 */ /* 0x000ea20000300800 */
[----:B------:R-:W-:Y:S02]  /*14810*/  ULDC.64 UR4, c[0x0][0xa20] ;  /* 0x0002880000047ab9 */ /* 0x000fe40000000a00 */
[----:B------:R-:W-:-:S04]  /*14820*/  ISETP.NE.U32.AND P1, PT, RZ, UR4, PT ;  /* 0x00000004ff007c0c */ /* 0x000fc8000bf25070 */
[----:B------:R-:W-:Y:S02]  /*14830*/  ISETP.NE.AND.EX P1, PT, RZ, UR5, PT, P1 ;  /* 0x00000005ff007c0c */ /* 0x000fe4000bf25310 */
[C---:B--2---:R-:W-:Y:S02]  /*14840*/  LOP3.LUT R2, R7.reuse, 0xff000000, RZ, 0xc0, !PT ;  /* 0xff00000007027812 */ /* 0x044fe400078ec0ff */
        /* <DEDUP_REMOVED lines=11> */
[----:B--2---:R-:W-:-:S05]  /*14900*/  IADD3.X R7, R10, UR5, RZ, P0, !PT ;  /* 0x000000050a077c10 */ /* 0x004fca00087fe4ff */
[----:B------:R2:W5:Y:S01]  /*14910*/  LDG.E R6, desc[UR6][R6.64] ;  /* 0x0000000606067981 */ /* 0x000562000c1e1900 */
[----:B------:R-:W-:Y:S05]  /*14920*/  BRA `(.L_x_2417) ;  /* 0x0000000000147947 */ /* 0x000fea0003800000 */
.L_x_2416:
[----:B------:R-:W-:Y:S05]  /*14930*/  @!P0 BRA `(.L_x_2417) ;  /* 0x0000000000108947 */ /* 0x000fea0003800000 */
[----:B------:R-:W-:Y:S02]  /*14940*/  ULDC.64 UR4, c[0x0][0x208] ;  /* 0x0000820000047ab9 */ /* 0x000fe40000000a00 */
[----:B------:R-:W3:Y:S04]  /*14950*/  LDG.E R6, desc[UR4][R4.64] ;  /* 0x0000000404067981 */ /* 0x000ee8000c1e1900 */
[----:B------:R-:W3:Y:S02]  /*14960*/  LDG.E R4, desc[UR4][R4.64+0x4] ;  /* 0x0000040404047981 */ /* 0x000ee4000c1e1900 */
[----:B---3--:R-:W-:-:S07]  /*14970*/  IMAD.IADD R6, R4, 0x1, -R6 ;  /* 0x0000000104067824 */ /* 0x008fce00078e0a06 */
.L_x_2417:
[----:B------:R-:W3:Y:S01]  /*14980*/  LDL R5, [R1+0x4] ;  /* 0x0000040001057983 */ /* 0x000ee20000100800 */
[----:B-----5:R-:W-:Y:S01]  /*14990*/  IMAD.IADD R6, R6, 0x1, -R0 ;  /* 0x0000000106067824 */ /* 0x020fe200078e0a00 */
[----:B------:R-:W-:Y:S01]  /*149a0*/  BSSY B0, `(.L_x_2418) ;  /* 0x000003a000007945 */ /* 0x000fe20003800000 */
[----:B------:R-:W4:Y:S02]  /*149b0*/  LDC R0, c[0x0][0x448] ;  /* 0x00011200ff007b82 */ /* 0x000f240000000800 */
[----:B----4-:R-:W-:-:S13]  /*149c0*/  ISETP.NE.AND P0, PT, R0, 0x1, PT ;  /* 0x000000010000780c */ /* 0x010fda0003f05270 */
[----:B--2---:R-:W2:Y:S08]  /*149d0*/  @P0 LDC R3, c[0x0][0x44c] ;  /* 0x00011300ff030b82 */ /* 0x004eb00000000800 */
[----:B------:R-:W4:Y:S01]  /*149e0*/  @P0 LDC R4, c[0x0][0x450] ;  /* 0x00011400ff040b82 */ /* 0x000f220000000800 */
[----:B---3--:R-:W-:Y:S02]  /*149f0*/  IMAD.SHL.U32 R0, R5, 0x80, RZ ;  /* 0x0000008005007824 */ /* 0x008fe400078e00ff */
[----:B------:R-:W-:-:S02]  /*14a00*/  IMAD.MOV.U32 R5, RZ, RZ, RZ ;  /* 0x000000ffff057224 */ /* 0x000fc400078e00ff */
[----:B------:R-:W-:Y:S02]  /*14a10*/  VIADD R0, R0, 0x7f ;  /* 0x0000007f00007836 */ /* 0x000fe40000000000 */
[----:B------:R-:W-:Y:S02]  /*14a20*/  IMAD.MOV.U32 R10, RZ, RZ, R5 ;  /* 0x000000ffff0a7224 */ /* 0x000fe400078e0005 */
[----:B--2---:R-:W-:-:S05]  /*14a30*/  @P0 IMAD.HI.U32 R3, R0, R3, RZ ;  /* 0x0000000300030227 */ /* 0x004fca00078e00ff */
[----:B----4-:R-:W-:Y:S01]  /*14a40*/  @P0 SHF.R.U32.HI R0, RZ, R4, R3 ;  /* 0x00000004ff000219 */ /* 0x010fe20000011603 */
[C---:B------:R-:W-:Y:S01]  /*14a50*/  VIADD R3, R6.reuse, 0x4f ;  /* 0x0000004f06037836 */ /* 0x040fe20000000000 */
[----:B------:R-:W-:Y:S02]  /*14a60*/  IADD3 R6, R6, 0x50, -R9 ;  /* 0x0000005006067810 */ /* 0x000fe40007ffe809 */
[----:B01----:R-:W-:Y:S01]  /*14a70*/  LOP3.LUT R9, R2, 0xff, RZ, 0xc0, !PT ;  /* 0x000000ff02097812 */ /* 0x003fe200078ec0ff */
[----:B------:R-:W-:-:S04]  /*14a80*/  IMAD.HI R3, R3, 0x66666667, RZ ;  /* 0x6666666703037827 */ /* 0x000fc800078e02ff */
[----:B------:R-:W-:Y:S01]  /*14a90*/  IMAD.IADD R0, R6, 0x1, R0 ;  /* 0x0000000106007824 */ /* 0x000fe200078e0200 */
[----:B------:R-:W-:-:S03]  /*14aa0*/  SHF.R.U32.HI R4, RZ, 0x1f, R3 ;  /* 0x0000001fff047819 */ /* 0x000fc60000011603 */
[----:B------:R-:W-:Y:S01]  /*14ab0*/  IMAD.HI R0, R0, 0x66666667, RZ ;  /* 0x6666666700007827 */ /* 0x000fe200078e02ff */
[----:B------:R-:W-:-:S04]  /*14ac0*/  LEA.HI.SX32 R4, R3, R4, 0x1b ;  /* 0x0000000403047211 */ /* 0x000fc800078fdaff */
[----:B------:R-:W-:-:S04]  /*14ad0*/  SHF.R.U32.HI R3, RZ, 0x1f, R0 ;  /* 0x0000001fff037819 */ /* 0x000fc80000011600 */
[----:B------:R-:W-:Y:S02]  /*14ae0*/  LEA.HI.SX32 R3, R0, R3, 0x1b ;  /* 0x0000000300037211 */ /* 0x000fe400078fdaff */
[----:B------:R-:W-:Y:S02]  /*14af0*/  SHF.R.U32.HI R0, RZ, 0x10, R2 ;  /* 0x00000010ff007819 */ /* 0x000fe40000011602 */
[----:B------:R-:W-:Y:S02]  /*14b00*/  VIMNMX R8, R4, R3, PT ;  /* 0x0000000304087248 */ /* 0x000fe40003fe0100 */
[----:B------:R-:W-:Y:S02]  /*14b10*/  ISETP.NE.AND P0, PT, R0, RZ, PT ;  /* 0x000000ff0000720c */ /* 0x000fe40003f05270 */
[----:B------:R-:W-:Y:S01]  /*14b20*/  ISETP.GE.AND P1, PT, R8, 0x1, PT ;  /* 0x000000010800780c */ /* 0x000fe20003f26270 */
[----:B------:R0:W-:Y:S04]  /*14b30*/  STL [R1+0x38], R8 ;  /* 0x0000380801007387 */ /* 0x0001e80000100800 */
[----:B------:R0:W-:Y:S04]  /*14b40*/  STL [R1+0x3c], R5 ;  /* 0x00003c0501007387 */ /* 0x0001e80000100800 */
[----:B------:R0:W-:Y:S02]  /*14b50*/  STL [R1+0x48], R9 ;  /* 0x0000480901007387 */ /* 0x0001e40000100800 */
[----:B------:R-:W1:Y:S02]  /*14b60*/  @!P0 LDC R0, c[0x0][0x9f0] ;  /* 0x00027c00ff008b82 */ /* 0x000e640000000800 */
[----:B------:R-:W-:Y:S05]  /*14b70*/  @!P1 BRA `(.L_x_2419) ;  /* 0x0000000000709947 */ /* 0x000fea0003800000 */
[----:B-1----:R-:W-:-:S04]  /*14b80*/  IABS R4, R0 ;  /* 0x0000000000047213 */ /* 0x002fc80000000000 */
[----:B------:R-:W1:Y:S08]  /*14b90*/  I2F.RP R2, R4 ;  /* 0x0000000400027306 */ /* 0x000e700000209400 */
[----:B-1----:R-:W1:Y:S02]  /*14ba0*/  MUFU.RCP R2, R2 ;  /* 0x0000000200027308 */ /* 0x002e640000001000 */
[----:B-1----:R-:W-:-:S06]  /*14bb0*/  VIADD R2, R2, 0xffffffe ;  /* 0x0ffffffe02027836 */ /* 0x002fcc0000000000 */
[----:B------:R-:W1:Y:S02]  /*14bc0*/  F2I.FTZ.U32.TRUNC.NTZ R3, R2 ;  /* 0x0000000200037305 */ /* 0x000e64000021f000 */
[----:B-1----:R-:W-:-:S04]  /*14bd0*/  IMAD.MOV R2, RZ, RZ, -R3 ;  /* 0x000000ffff027224 */ /* 0x002fc800078e0a03 */
[----:B0-----:R-:W-:Y:S02]  /*14be0*/  IMAD R5, R2, R4, RZ ;  /* 0x0000000402057224 */ /* 0x001fe400078e02ff */
[----:B------:R-:W-:-:S04]  /*14bf0*/  IMAD.MOV.U32 R2, RZ, RZ, RZ ;  /* 0x000000ffff027224 */ /* 0x000fc800078e00ff */
[----:B------:R-:W-:Y:S01]  /*14c00*/  IMAD.HI.U32 R7, R3, R5, R2 ;  /* 0x0000000503077227 */ /* 0x000fe200078e0002 */
        /* <DEDUP_REMOVED lines=19> */
.L_x_2419:
[----:B------:R-:W-:Y:S05]  /*14d40*/  BSYNC B0 ;  /* 0x0000000000007941 */ /* 0x000fea0003800000 */
.L_x_2418:
[----:B-1----:R-:W-:Y:S01]  /*14d50*/  IMAD.MOV.U32 R0, RZ, RZ, R10 ;  /* 0x000000ffff007224 */ /* 0x002fe200078e000a */
[----:B------:R-:W-:Y:S03]  /*14d60*/  BSSY B7, `(.L_x_2420) ;  /* 0x00004ca000077945 */ /* 0x000fe60003800000 */
[----:B------:R-:W-:-:S05]  /*14d70*/  IMAD R2, R9, R0, RZ ;  /* 0x0000000009027224 */ /* 0x000fca00078e02ff */
[----:B------:R-:W-:Y:S01]  /*14d80*/  VIADDMNMX R0, R2, R0, R8, PT ;  /* 0x0000000002007246 */ /* 0x000fe20003800108 */
[----:B------:R1:W-:Y:S03]  /*14d90*/  STL [R1+0x28], R2 ;  /* 0x0000280201007387 */ /* 0x0003e60000100800 */
[----:B------:R-:W-:Y:S01]  /*14da0*/  ISETP.GT.AND P0, PT, R0, R2, PT ;  /* 0x000000020000720c */ /* 0x000fe20003f04270 */
[----:B------:R1:W-:-:S12]  /*14db0*/  STL [R1+0x40], R0 ;  /* 0x0000400001007387 */ /* 0x0003d80000100800 */
[----:B------:R-:W-:Y:S05]  /*14dc0*/  @P0 BRA `(.L_x_2421) ;  /* 0x00000000004c0947 */ /* 0x000fea0003800000 */
[----:B-1----:R-:W1:Y:S02]  /*14dd0*/  S2R R0, SR_TID.X ;  /* 0x0000000000007919 */ /* 0x002e640000002100 */
[----:B-1----:R-:W-:-:S04]  /*14de0*/  LOP3.LUT R0, R0, 0x7f, RZ, 0xc0, !PT ;  /* 0x0000007f00007812 */ /* 0x002fc800078ec0ff */
[----:B------:R-:W-:-:S13]  /*14df0*/  ISETP.NE.AND P0, PT, R0, RZ, PT ;  /* 0x000000ff0000720c */ /* 0x000fda0003f05270 */
[----:B------:R-:W-:Y:S05]  /*14e00*/  @P0 BRA `(.L_x_2422) ;  /* 0x0000004800fc0947 */ /* 0x000fea0003800000 */
[----:B------:R-:W1:Y:S01]  /*14e10*/  S2R R3, SR_LANEID ;  /* 0x0000000000037919 */ /* 0x000e620000000000 */
[----:B------:R-:W-:Y:S01]  /*14e20*/  VOTEU.ANY UR4, UPT, PT ;  /* 0x0000000000047886 */ /* 0x000fe200038e0100 */
[----:B------:R-:W-:Y:S01]  /*14e30*/  ULDC.64 UR6, c[0x0][0x208] ;  /* 0x0000820000067ab9 */ /* 0x000fe20000000a00 */
[----:B------:R-:W1:Y:S08]  /*14e40*/  FLO.U32 R0, UR4 ;  /* 0x0000000400007d00 */ /* 0x000e7000080e0000 */
[----:B0-----:R-:W0:Y:S01]  /*14e50*/  POPC R5, UR4 ;  /* 0x0000000400057d09 */ /* 0x001e220008000000 */
[----:B-1----:R-:W-:-:S02]  /*14e60*/  ISETP.EQ.U32.AND P0, PT, R0, R3, PT ;  /* 0x000000030000720c */ /* 0x002fc40003f02070 */
[----:B------:R-:W0:Y:S11]  /*14e70*/  LDC.64 R2, c[0x0][0xc60] ;  /* 0x00031800ff027b82 */ /* 0x000e360000000a00 */
[----:B0-----:R-:W3:Y:S01]  /*14e80*/  @P0 ATOMG.E.ADD.STRONG.GPU PT, R3, desc[UR6][R2.64], R5 ;  /* 0x00000005020309a8 */ /* 0x001ee200081ee1c6 */
[----:B------:R-:W0:Y:S02]  /*14e90*/  S2R R4, SR_LTMASK ;  /* 0x0000000000047919 */ /* 0x000e240000003900 */
[----:B0-----:R-:W-:-:S04]  /*14ea0*/  LOP3.LUT R4, R4, UR4, RZ, 0xc0, !PT ;  /* 0x0000000404047c12 */ /* 0x001fc8000f8ec0ff */
[----:B------:R-:W0:Y:S01]  /*14eb0*/  POPC R7, R4 ;  /* 0x0000000400077309 */ /* 0x000e220000000000 */
[----:B---3--:R-:W0:Y:S02]  /*14ec0*/  SHFL.IDX PT, R0, R3, R0, 0x1f ;  /* 0x00001f0003007589 */ /* 0x008e2400000e0000 */
[----:B0-----:R-:W-:-:S05]  /*14ed0*/  IADD3 R0, R0, UR38, R7 ;  /* 0x0000002600007c10 */ /* 0x001fca000fffe007 */
[----:B------:R3:W-:Y:S01]  /*14ee0*/  STL [R1], R0 ;  /* 0x0000000001007387 */ /* 0x0007e20000100800 */
[----:B------:R-:W-:Y:S05]  /*14ef0*/  BRA `(.L_x_2422) ;  /* 0x0000004800c07947 */ /* 0x000fea0003800000 */
.L_x_2421:
[----:B-1----:R-:W-:Y:S01]  /*14f00*/  VIADD R0, R18, 0x24400 ;  /* 0x0002440012007836 */ /* 0x002fe20000000000 */
        /* <DEDUP_REMOVED lines=19> */
.L_x_2424:
[----:B------:R-:W-:Y:S05]  /*15040*/  BSYNC B6 ;  /* 0x0000000000067941 */ /* 0x000fea0003800000 */
.L_x_2423:
        /* <DEDUP_REMOVED lines=8> */
[----:B------:R1:W3:Y:S01]  /*150d0*/  LDC.64 R2, c[0x4][R0] ;  /* 0x0100000000027b82 */ /* 0x0002e20000000a00 */
[----:B------:R-:W-:Y:S02]  /*150e0*/  IMAD.U32 R4, RZ, RZ, UR6 ;  /* 0x00000006ff047e24 */ /* 0x000fe4000f8e00ff */
[----:B0-----:R-:W-:Y:S02]  /*150f0*/  IMAD.U32 R5, RZ, RZ, UR7 ;  /* 0x00000007ff057e24 */ /* 0x001fe4000f8e00ff */
[----:B------:R-:W-:Y:S02]  /*15100*/  IMAD.U32 R6, RZ, RZ, UR8 ;  /* 0x00000008ff067e24 */ /* 0x000fe4000f8e00ff */
[----:B------:R-:W-:-:S02]  /*15110*/  IMAD.U32 R7, RZ, RZ, UR9 ;  /* 0x00000009ff077e24 */ /* 0x000fc4000f8e00ff */
[----:B--2---:R-:W-:Y:S02]  /*15120*/  IMAD.U32 R10, RZ, RZ, UR4 ;  /* 0x00000004ff0a7e24 */ /* 0x004fe4000f8e00ff */
[----:B------:R-:W-:Y:S02]  /*15130*/  IMAD.U32 R11, RZ, RZ, UR5 ;  /* 0x00000005ff0b7e24 */ /* 0x000fe4000f8e00ff */
[----:B------:R-:W-:Y:S02]  /*15140*/  IMAD.MOV.U32 R8, RZ, RZ, 0x70 ;  /* 0x00000070ff087424 */ /* 0x000fe400078e00ff */
[----:B------:R-:W-:Y:S02]  /*15150*/  IMAD.MOV.U32 R12, RZ, RZ, 0x1 ;  /* 0x00000001ff0c7424 */ /* 0x000fe400078e00ff */
[----:B-1----:R-:W-:-:S07]  /*15160*/  IMAD.MOV.U32 R13, RZ, RZ, RZ ;  /* 0x000000ffff0d7224 */ /* 0x002fce00078e00ff */
[----:B------:R-:W-:-:S07]  /*15170*/  LEPC R20, `(.L_x_2427) ;  /* 0x000000001014794e */ /* 0x000fce0000000000 */
[----:B---3--:R-:W-:Y:S05]  /*15180*/  CALL.ABS.NOINC R2 ;  /* 0x0000000002007343 */ /* 0x008fea0003c00000 */
.L_x_2427:
        /* <DEDUP_REMOVED lines=16> */
.L_x_2426:
[----:B------:R-:W-:Y:S05]  /*15290*/  BSYNC B6 ;  /* 0x0000000000067941 */ /* 0x000fea0003800000 */
.L_x_2425:
[----:B------:R-:W3:Y:S01]  /*152a0*/  LDL.LU R4, [R1+0x1c] ;  /* 0x00001c0001047983 */ /* 0x000ee20000300800 */
[----:B------:R-:W-:-:S03]  /*152b0*/  ULDC.64 UR4, c[0x0][0x9f8] ;  /* 0x00027e0000047ab9 */ /* 0x000fc60000000a00 */
[----:B------:R-:W4:Y:S01]  /*152c0*/  LDL R7, [R1+0x10] ;  /* 0x0000100001077983 */ /* 0x000f220000100800 */
[----:B------:R-:W-:Y:S01]  /*152d0*/  ISETP.NE.U32.AND P0, PT, RZ, UR4, PT ;  /* 0x00000004ff007c0c */ /* 0x000fe2000bf05070 */
[----:B------:R-:W-:Y:S02]  /*152e0*/  ULDC.64 UR6, c[0x0][0x208] ;  /* 0x0000820000067ab9 */ /* 0x000fe40000000a00 */
[----:B------:R-:W5:Y:S01]  /*152f0*/  LDL R0, [R1+0x40] ;  /* 0x0000400001007983 */ /* 0x000f620000100800 */
[----:B------:R-:W-:-:S13]  /*15300*/  ISETP.NE.AND.EX P0, PT, RZ, UR5, PT, P0 ;  /* 0x00000005ff007c0c */ /* 0x000fda000bf05300 */
[----:B------:R-:W-:-:S04]  /*15310*/  @P0 IADD3 R2, P1, R17, UR4, RZ ;  /* 0x0000000411020c10 */ /* 0x000fc8000ff3e0ff */
[----:B---3--:R-:W-:Y:S01]  /*15320*/  @P0 IADD3.X R3, R4, UR5, RZ, P1, !PT ;  /* 0x0000000504030c10 */ /* 0x008fe20008ffe4ff */
[----:B------:R-:W-:-:S04]  /*15330*/  ULDC.64 UR4, c[0x0][0xa08] ;  /* 0x0002820000047ab9 */ /* 0x000fc80000000a00 */
[----:B----4-:R1:W0:Y:S02]  /*15340*/  @P0 LDG.E R7, desc[UR6][R2.64] ;  /* 0x0000000602070981 */ /* 0x010224000c1e1900 */
[----:B-1----:R-:W1:Y:S01]  /*15350*/  LDC.64 R2, c[0x0][0x418] ;  /* 0x00010600ff027b82 */ /* 0x002e620000000a00 */
[----:B-----5:R-:W-:Y:S01]  /*15360*/  VIADD R0, R0, 0xffffffff ;  /* 0xffffffff00007836 */ /* 0x020fe20000000000 */
[----:B0-----:R-:W-:Y:S01]  /*15370*/  SHF.R.S32.HI R8, RZ, 0x1f, R7 ;  /* 0x0000001fff087819 */ /* 0x001fe20000011407 */
[----:B------:R0:W-:Y:S04]  /*15380*/  @P0 STL [R1+0x10], R7 ;  /* 0x0000100701000387 */ /* 0x0001e80000100800 */
[----:B------:R0:W-:Y:S01]  /*15390*/  STL [R1+0x1c], R8 ;  /* 0x00001c0801007387 */ /* 0x0001e20000100800 */
[----:B-1----:R-:W-:Y:S01]  /*153a0*/  LOP3.LUT P0, RZ, R2, UR4, RZ, 0xfc, !PT ;  /* 0x0000000402ff7c12 */ /* 0x002fe2000f80fcff */
[----:B------:R-:W-:-:S03]  /*153b0*/  UMOV UR4, 0xffffffff ;  /* 0xffffffff00047882 */ /* 0x000fc60000000000 */
[----:B------:R-:W-:-:S04]  /*153c0*/  LOP3.LUT P0, RZ, R3, UR5, RZ, 0xfc, P0 ;  /* 0x0000000503ff7c12 */ /* 0x000fc8000800fcff */
[----:B------:R-:W-:Y:S01]  /*153d0*/  SEL R17, R7, RZ, !P0 ;  /* 0x000000ff07117207 */ /* 0x000fe20004000000 */
[----:B0-----:R-:W-:Y:S08]  /*153e0*/  BRA.DIV UR4, `(.L_x_2428) ;  /* 0x0000005e04b07947 */ /* 0x001ff0000b800000 */
[----:B------:R-:W0:Y:S02]  /*153f0*/  S2R R4, SR_TID.X ;  /* 0x0000000000047919 */ /* 0x000e240000002100 */
[----:B0-----:R-:W-:-:S04]  /*15400*/  SHF.R.U32.HI R4, RZ, 0x5, R4 ;  /* 0x00000005ff047819 */ /* 0x001fc80000011604 */
[----:B------:R-:W-:-:S05]  /*15410*/  LOP3.LUT R4, R4, 0x3, RZ, 0xc0, !PT ;  /* 0x0000000304047812 */ /* 0x000fca00078ec0ff */
[----:B------:R0:W1:Y:S02]  /*15420*/  SHFL.IDX PT, R14, R4, RZ, 0x1f ;  /* 0x00001fff040e7589 */ /* 0x00006400000e0000 */
.L_x_2545:
[----:B------:R-:W-:Y:S01]  /*15430*/  PLOP3.LUT P1, PT, PT, PT, PT, 0x8, 0x0 ;  /* 0x000000000000781c */ /* 0x000fe20003f2e170 */
[----:B------:R3:W-:Y:S01]  /*15440*/  STL [R1+0x8], R0 ;  /* 0x0000080001007387 */ /* 0x0007e20000100800 */
[----:B-1----:R-:W-:Y:S02]  /*15450*/  ISETP.NE.AND P0, PT, R14, RZ, PT ;  /* 0x000000ff0e00720c */ /* 0x002fe40003f05270 */
[----:B0-----:R-:W-:-:S05]  /*15460*/  P2R R4, PR, RZ, 0x2 ;  /* 0x00000002ff047803 */ /* 0x001fca0000000000 */
[----:B------:R3:W-:Y:S06]  /*15470*/  STL [R1+0x20], R4 ;  /* 0x0000200401007387 */ /* 0x0007ec0000100800 */
[----:B------:R-:W-:Y:S05]  /*15480*/  @P0 BRA `(.L_x_2429) ;  /* 0x0000000400440947 */ /* 0x000fea0003800000 */
[----:B------:R-:W-:-:S03]  /*15490*/  UMOV UR4, 0xffffffff ;  /* 0xffffffff00047882 */ /* 0x000fc60000000000 */
[----:B------:R-:W-:Y:S05]  /*154a0*/  BRA.DIV UR4, `(.L_x_2430) ;  /* 0x0000005e04b47947 */ /* 0x000fea000b800000 */
[----:B------:R-:W-:-:S13]  /*154b0*/  ELECT P6, URZ, PT ;  /* 0x00000000003f782f */ /* 0x000fda00038c0000 */
.L_x_2548:
[----:B------:R-:W-:Y:S05]  /*154c0*/  @!P6 BRA `(.L_x_2429) ;  /* 0x000000040034e947 */ /* 0x000fea0003800000 */
[----:B------:R-:W-:-:S04]  /*154d0*/  ISETP.NE.U32.AND P0, PT, R2, RZ, PT ;  /* 0x000000ff0200720c */ /* 0x000fc80003f05070 */
[----:B------:R-:W-:-:S13]  /*154e0*/  ISETP.NE.AND.EX P0, PT, R3, RZ, PT, P0 ;  /* 0x000000ff0300720c */ /* 0x000fda0003f05300 */
[----:B------:R-:W-:Y:S05]  /*154f0*/  @!P0 BRA `(.L_x_2431) ;  /* 0x0000000000548947 */ /* 0x000fea0003800000 */
[----:B------:R-:W0:Y:S01]  /*15500*/  LDC R6, c[0x0][0x43c] ;  /* 0x00010f00ff067b82 */ /* 0x000e220000000800 */
[----:B------:R-:W-:Y:S01]  /*15510*/  IMAD.MOV.U32 R9, RZ, RZ, R0 ;  /* 0x000000ffff097224 */ /* 0x000fe200078e0000 */
[----:B------:R-:W-:Y:S01]  /*15520*/  ULDC.64 UR4, c[0x0][0x428] ;  /* 0x00010a0000047ab9 */ /* 0x000fe20000000a00 */
[----:B------:R-:W-:Y:S02]  /*15530*/  ULDC.64 UR6, c[0x0][0x208] ;  /* 0x0000820000067ab9 */ /* 0x000fe40000000a00 */
[----:B---3--:R-:W-:Y:S01]  /*15540*/  IMAD.MOV.U32 R0, RZ, RZ, R9 ;  /* 0x000000ffff007224 */ /* 0x008fe200078e0009 */
[----:B0-----:R-:W-:-:S13]  /*15550*/  ISETP.NE.AND P0, PT, R6, 0x1, PT ;  /* 0x000000010600780c */ /* 0x001fda0003f05270 */
[----:B------:R-:W0:Y:S02]  /*15560*/  @P0 LDC.64 R4, c[0x0][0x440] ;  /* 0x00011000ff040b82 */ /* 0x000e240000000a00 */
[----:B0-----:R-:W-:-:S05]  /*15570*/  @P0 IMAD.HI.U32 R4, R9, R4, RZ ;  /* 0x0000000409040227 */ /* 0x001fca00078e00ff */
        /* <DEDUP_REMOVED lines=13> */
.L_x_2431:
[----:B0-----:R-:W4:Y:S01]  /*15650*/  LDL R2, [R1+0x14] ;  /* 0x0000140001027983 */ /* 0x001f220000100800 */
[----:B---3--:R-:W-:Y:S01]  /*15660*/  IMAD R0, R19, 0x8, R18 ;  /* 0x0000000813007824 */ /* 0x008fe200078e0212 */
[----:B----4-:R-:W-:-:S04]  /*15670*/  SHF.L.U32 R2, R2, 0x1f, RZ ;  /* 0x0000001f02027819 */ /* 0x010fc800000006ff */
[----:B------:R-:W0:Y:S02]  /*15680*/  SYNCS.PHASECHK.TRANS64.TRYWAIT P0, [R0+URZ+0x38840], R2 ;  /* 0x03884002000075a7 */ /* 0x000e24000800017f */
[----:B0-----:R-:W-:Y:S05]  /*15690*/  @!P0 BRA `(.L_x_2432) ;  /* 0x0000005c00588947 */ /* 0x001fea0003800000 */
.L_x_2549:
[----:B------:R-:W1:Y:S02]  /*156a0*/  S2R R3, SR_TID.X ;  /* 0x0000000000037919 */ /* 0x000e640000002100 */
[----:B-1----:R-:W-:-:S04]  /*156b0*/  LOP3.LUT R3, R3, 0x7f, RZ, 0xc0, !PT ;  /* 0x0000007f03037812 */ /* 0x002fc800078ec0ff */
[----:B------:R-:W-:-:S13]  /*156c0*/  ISETP.NE.AND P0, PT, R3, RZ, PT ;  /* 0x000000ff0300720c */ /* 0x000fda0003f05270 */
[----:B------:R-:W-:Y:S05]  /*156d0*/  @P0 BRA `(.L_x_2433) ;  /* 0x00000000001c0947 */ /* 0x000fea0003800000 */
[----:B------:R-:W1:Y:S01]  /*156e0*/  S2R R3, SR_TID.X ;  /* 0x0000000000037919 */ /* 0x000e620000002100 */
[----:B0-----:R-:W-:-:S04]  /*156f0*/  IMAD.MOV.U32 R2, RZ, RZ, 0xa000 ;  /* 0x0000a000ff027424 */ /* 0x001fc800078e00ff */
[----:B------:R3:W-:Y:S01]  /*15700*/  SYNCS.ARRIVE.TRANS64 RZ, [R0+URZ+0x38830], R2 ;  /* 0x0388300200ff79a7 */ /* 0x0007e2000800003f */
[----:B-1----:R-:W-:-:S04]  /*15710*/  LOP3.LUT R3, R3, 0x1f, RZ, 0xc0, !PT ;  /* 0x0000001f03037812 */ /* 0x002fc800078ec0ff */
[----:B------:R-:W-:-:S13]  /*15720*/  ISETP.NE.AND P0, PT, R3, RZ, PT ;  /* 0x000000ff0300720c */ /* 0x000fda0003f05270 */
[----:B---3--:R-:W-:Y:S05]  /*15730*/  @!P0 BRA `(.L_x_2433) ;  /* 0x0000000000048947 */ /* 0x008fea0003800000 */
[----:B------:R-:W-:Y:S01]  /*15740*/  BPT.TRAP 0x1 ;  /* 0x000000040000795c */ /* 0x000fe20000300000 */
.L_x_2433:
[----:B------:R-:W3:Y:S04]  /*15750*/  LDL R3, [R1+0x8] ;  /* 0x0000080001037983 */ /* 0x000ee80000100800 */
[----:B0-----:R-:W4:Y:S01]  /*15760*/  LDL R2, [R1+0x18] ;  /* 0x0000180001027983 */ /* 0x001f220000100800 */
        /* <DEDUP_REMOVED lines=20> */
[----:B----4-:R-:W-:-:S13]  /*158b0*/  R2UR UR5, R2 ;  /* 0x00000000020572ca */ /* 0x010fda00000e0000 */
[----:B------:R-:W-:Y:S02]  /*158c0*/  UIMAD UR11, UR11, 0x50, UR5 ;  /* 0x000000500b0b78a4 */ /* 0x000fe4000f8e0205 */
[----:B------:R-:W-:-:S09]  /*158d0*/  UIADD3.X UR5, URZ, UR37, URZ, UP0, !UPT ;  /* 0x000000253f057290 */ /* 0x000fd200087fe43f */
[----:B------:R1:W-:Y:S02]  /*158e0*/  UTMALDG.4D [UR8], [UR4], desc[UR6] ;  /* 0x00000608040075b4 */ /* 0x0003e40008019000 */
[----:B-1----:R-:W-:Y:S01]  /*158f0*/  UMOV UR8, UR15 ;  /* 0x0000000f00087c82 */ /* 0x002fe20008000000 */
[----:B------:R-:W-:Y:S02]  /*15900*/  UMOV UR10, UR16 ;  /* 0x00000010000a7c82 */ /* 0x000fe40008000000 */
[----:B------:R1:W-:Y:S02]  /*15910*/  UTMALDG.4D [UR8], [UR4], desc[UR6] ;  /* 0x00000608040075b4 */ /* 0x0003e40008019000 */
[----:B-1----:R-:W-:Y:S01]  /*15920*/  UMOV UR8, UR17 ;  /* 0x0000001100087c82 */ /* 0x002fe20008000000 */
[----:B------:R-:W-:Y:S01]  /*15930*/  UMOV UR10, UR14 ;  /* 0x0000000e000a7c82 */ /* 0x000fe20008000000 */
[----:B------:R-:W-:Y:S01]  /*15940*/  UMOV UR14, 0xc0 ;  /* 0x000000c0000e7882 */ /* 0x000fe20000000000 */
[----:B------:R1:W-:Y:S02]  /*15950*/  UTMALDG.4D [UR8], [UR4], desc[UR6] ;  /* 0x00000608040075b4 */ /* 0x0003e40008019000 */
[----:B-1----:R-:W-:Y:S01]  /*15960*/  UMOV UR8, UR18 ;  /* 0x0000001200087c82 */ /* 0x002fe20008000000 */
[----:B------:R-:W-:-:S02]  /*15970*/  UMOV UR10, UR14 ;  /* 0x0000000e000a7c82 */ /* 0x000fc40008000000 */
[----:B------:R0:W-:Y:S02]  /*15980*/  UTMALDG.4D [UR8], [UR4], desc[UR6] ;  /* 0x00000608040075b4 */ /* 0x0001e40008019000 */
[----:B0-----:R-:W-:Y:S01]  /*15990*/  NOP ;  /* 0x0000000000007918 */ /* 0x001fe20000000000 */
.L_x_2429:
[----:B------:R-:W4:Y:S04]  /*159a0*/  LDL.LU R3, [R1+0x30] ;  /* 0x0000300001037983 */ /* 0x000f280000300800 */
[----:B------:R-:W5:Y:S04]  /*159b0*/  LDL.LU R5, [R1+0x2c] ;  /* 0x00002c0001057983 */ /* 0x000f680000300800 */
[----:B---3--:R-:W3:Y:S01]  /*159c0*/  LDL.LU R4, [R1+0x44] ;  /* 0x0000440001047983 */ /* 0x008ee20000300800 */
        /* <DEDUP_REMOVED lines=9> */
[----:B----4-:R-:W-:Y:S02]  /*15a60*/  SHF.R.S32.HI R0, RZ, 0x1f, R3 ;  /* 0x0000001fff007819 */ /* 0x010fe40000011403 */
[----:B-----5:R-:W-:-:S03]  /*15a70*/  SEL R5, R5, RZ, !P0 ;  /* 0x000000ff05057207 */ /* 0x020fc60004000000 */
[----:B------:R-:W-:Y:S01]  /*15a80*/  IMAD R0, R0, UR4, RZ ;  /* 0x0000000400007c24 */ /* 0x000fe2000f8e02ff */
[----:B---3--:R-:W-:-:S03]  /*15a90*/  SEL R4, R4, RZ, !P0 ;  /* 0x000000ff04047207 */ /* 0x008fc60004000000 */
        /* <DEDUP_REMOVED lines=8> */
[----:B0-----:R-:W-:Y:S01]  /*15b20*/  MOV R2, 0x0 ;  /* 0x0000000000027802 */ /* 0x001fe20000000f00 */
        /* <DEDUP_REMOVED lines=14> */
[----:B0-----:R-:W-:Y:S05]  /*15c10*/  CALL.ABS.NOINC R2 ;  /* 0x0000000002007343 */ /* 0x001fea0003c00000 */
.L_x_2435:
[----:B------:R-:W-:Y:S05]  /*15c20*/  BSYNC B6 ;  /* 0x0000000000067941 */ /* 0x000fea0003800000 */
.L_x_2434:
[----:B0-----:R-:W3:Y:S01]  /*15c30*/  LDL.LU R0, [R1+0x44] ;  /* 0x0000440001007983 */ /* 0x001ee20000300800 */
[----:B------:R-:W-:Y:S01]  /*15c40*/  ULDC.64 UR4, c[0x0][0x2d8] ;  /* 0x0000b60000047ab9 */ /* 0x000fe20000000a00 */
[----:B------:R-:W0:Y:S01]  /*15c50*/  LDC R7, c[0x0][0x448] ;  /* 0x00011200ff077b82 */ /* 0x000e220000000800 */
[----:B------:R-:W-:Y:S01]  /*15c60*/  ULDC.64 UR6, c[0x0][0x280] ;  /* 0x0000a00000067ab9 */ /* 0x000fe20000000a00 */
[----:B------:R-:W4:Y:S04]  /*15c70*/  LDL.LU R4, [R1+0x30] ;  /* 0x0000300001047983 */ /* 0x000f280000300800 */
[----:B------:R-:W4:Y:S04]  /*15c80*/  LDL.LU.64 R2, [R1+0x50] ;  /* 0x0000500001027983 */ /* 0x000f280000300a00 */
[----:B------:R-:W3:Y:S04]  /*15c90*/  LDL.LU R5, [R1+0x2c] ;  /* 0x00002c0001057983 */ /* 0x000ee80000300800 */
[----:B------:R-:W3:Y:S01]  /*15ca0*/  LDL R8, [R1+0x4] ;  /* 0x0000040001087983 */ /* 0x000ee20000100800 */
[----:B------:R-:W1:Y:S01]  /*15cb0*/  S2R R9, SR_TID.X ;  /* 0x0000000000097919 */ /* 0x000e620000002100 */
[----:B--2---:R-:W2:Y:S01]  /*15cc0*/  S2R R10, SR_TID.X ;  /* 0x00000000000a7919 */ /* 0x004ea20000002100 */
[----:B0-----:R-:W-:-:S13]  /*15cd0*/  ISETP.NE.AND P0, PT, R7, 0x1, PT ;  /* 0x000000010700780c */ /* 0x001fda0003f05270 */
[----:B------:R-:W0:Y:S01]  /*15ce0*/  @P0 LDC R6, c[0x0][0x450] ;  /* 0x00011400ff060b82 */ /* 0x000e220000000800 */
[----:B-1----:R-:W-:Y:S02]  /*15cf0*/  IMAD.SHL.U32 R9, R9, 0x8, RZ ;  /* 0x0000000809097824 */ /* 0x002fe400078e00ff */
[----:B--2---:R-:W-:-:S03]  /*15d00*/  IMAD.SHL.U32 R10, R10, 0x8, RZ ;  /* 0x000000080a0a7824 */ /* 0x004fc600078e00ff */
[----:B------:R-:W-:-:S04]  /*15d10*/  LOP3.LUT R9, R9, 0x38, RZ, 0xc0, !PT ;  /* 0x0000003809097812 */ /* 0x000fc800078ec0ff */
[C---:B------:R-:W-:Y:S02]  /*15d20*/  LOP3.LUT R12, R9.reuse, 0x40, RZ, 0xfc, !PT ;  /* 0x00000040090c7812 */ /* 0x040fe400078efcff */
[C---:B------:R-:W-:Y:S02]  /*15d30*/  LOP3.LUT R11, R9.reuse, 0x80, RZ, 0xfc, !PT ;  /* 0x00000080090b7812 */ /* 0x040fe400078efcff */
[----:B------:R-:W-:Y:S02]  /*15d40*/  LOP3.LUT R9, R9, 0xc0, RZ, 0xfc, !PT ;  /* 0x000000c009097812 */ /* 0x000fe400078efcff */
[----:B------:R-:W-:Y:S01]  /*15d50*/  LOP3.LUT R10, R10, 0x38, RZ, 0xc0, !PT ;  /* 0x000000380a0a7812 */ /* 0x000fe200078ec0ff */
[----:B----4-:R-:W-:Y:S02]  /*15d60*/  IMAD.MOV.U32 R3, RZ, RZ, R4 ;  /* 0x000000ffff037224 */ /* 0x010fe400078e0004 */
[----:B------:R-:W1:Y:S01]  /*15d70*/  S2R R4, SR_TID.X ;  /* 0x0000000000047919 */ /* 0x000e620000002100 */
[----:B------:R-:W-:-:S04]  /*15d80*/  IMAD.WIDE.U32 R2, R16, UR4, R2 ;  /* 0x0000000410027c25 */ /* 0x000fc8000f8e0002 */
[----:B------:R-:W-:Y:S01]  /*15d90*/  IMAD R3, R16, UR5, R3 ;  /* 0x0000000510037c24 */ /* 0x000fe2000f8e0203 */
[----:B------:R-:W-:Y:S02]  /*15da0*/  ULDC.64 UR4, c[0x0][0x2e0] ;  /* 0x0000b80000047ab9 */ /* 0x000fe40000000a00 */
[----:B---3--:R-:W-:Y:S02]  /*15db0*/  IMAD R0, R0, UR4, RZ ;  /* 0x0000000400007c24 */ /* 0x008fe4000f8e02ff */
[----:B------:R-:W-:-:S04]  /*15dc0*/  IMAD.WIDE.U32 R2, R5, UR4, R2 ;  /* 0x0000000405027c25 */ /* 0x000fc8000f8e0002 */
[----:B------:R-:W-:Y:S01]  /*15dd0*/  IMAD R0, R5, UR5, R0 ;  /* 0x0000000505007c24 */ /* 0x000fe2000f8e0200 */
[----:B------:R-:W-:-:S03]  /*15de0*/  ULDC.64 UR4, c[0x0][0x2d0] ;  /* 0x0000b40000047ab9 */ /* 0x000fc60000000a00 */
[----:B------:R-:W-:Y:S01]  /*15df0*/  IMAD.IADD R3, R3, 0x1, R0 ;  /* 0x0000000103037824 */ /* 0x000fe200078e0200 */
[----:B-1----:R-:W-:-:S04]  /*15e00*/  LOP3.LUT R4, R4, 0x7f, RZ, 0xc0, !PT ;  /* 0x0000007f04047812 */ /* 0x002fc800078ec0ff */
[----:B------:R-:W-:Y:S02]  /*15e10*/  SHF.R.U32.HI R5, RZ, 0x3, R4 ;  /* 0x00000003ff057819 */ /* 0x000fe40000011604 */
[----:B------:R-:W1:Y:S02]  /*15e20*/  S2R R4, SR_TID.X ;  /* 0x0000000000047919 */ /* 0x000e640000002100 */
[----:B-1----:R-:W-:-:S05]  /*15e30*/  IMAD.SHL.U32 R4, R4, 0x10, RZ ;  /* 0x0000001004047824 */ /* 0x002fca00078e00ff */
[----:B------:R-:W-:Y:S02]  /*15e40*/  LOP3.LUT R4, R5, 0x70, R4, 0xf8, !PT ;  /* 0x0000007005047812 */ /* 0x000fe400078ef804 */
[----:B------:R-:W1:Y:S03]  /*15e50*/  @P0 LDC R5, c[0x0][0x44c] ;  /* 0x00011300ff050b82 */ /* 0x000e660000000800 */
[----:B------:R-:W-:-:S04]  /*15e60*/  IMAD R0, R8, 0x80, R4 ;  /* 0x0000008008007824 */ /* 0x000fc800078e0204 */
[----:B------:R-:W-:Y:S02]  /*15e70*/  IMAD.MOV.U32 R4, RZ, RZ, R0 ;  /* 0x000000ffff047224 */ /* 0x000fe400078e0000 */
[----:B-1----:R-:W-:-:S05]  /*15e80*/  @P0 IMAD.HI.U32 R5, R0, R5, RZ ;  /* 0x0000000500050227 */ /* 0x002fca00078e00ff */
[----:B0-----:R-:W-:-:S05]  /*15e90*/  @P0 SHF.R.U32.HI R4, RZ, R6, R5 ;  /* 0x00000006ff040219 */ /* 0x001fca0000011605 */
        /* <DEDUP_REMOVED lines=31> */
[----:B---3--:R-:W-:-:S03]  /*16090*/  IMAD R2, R8, 0x80, R11 ;  /* 0x0000008008027824 */ /* 0x008fc600078e020b */
        /* <DEDUP_REMOVED lines=86> */
.L_x_2566:
        /* <DEDUP_REMOVED lines=14> */
.L_x_2438:
[----:B------:R-:W-:Y:S05]  /*166e0*/  BSYNC B0 ;  /* 0x0000000000007941 */ /* 0x000fea0003800000 */
.L_x_2437:
[----:B------:R-:W-:Y:S01]  /*166f0*/  NOP ;  /* 0x0000000000007918 */ /* 0x000fe20000000000 */
[----:B------:R-:W-:Y:S01]  /*16700*/  PLOP3.LUT P0, PT, PT, PT, PT, 0x80, 0x0 ;  /* 0x000000000000781c */ /* 0x000fe20003f0f070 */
[----:B0-----:R-:W-:-:S12]  /*16710*/  VIADD R6, R18, 0x38800 ;  /* 0x0003880012067836 */ /* 0x001fd80000000000 */
.L_x_2439:
        /* <DEDUP_REMOVED lines=18> */
.L_x_2567:
[----:B------:R-:W-:Y:S05]  /*16840*/  BSYNC B0 ;  /* 0x0000000000007941 */ /* 0x000fea0003800000 */
.L_x_2440:
        /* <DEDUP_REMOVED lines=55> */
.L_x_2448:
[----:B------:R-:W-:Y:S01]  /*16bc0*/  IMAD R3, R9, 0x8, R18 ;  /* 0x0000000809037824 */ /* 0x000fe200078e0212 */
[----:B------:R-:W-:Y:S01]  /*16bd0*/  SHF.L.U32 R2, R11, 0x1f, RZ ;  /* 0x0000001f0b027819 */ /* 0x000fe200000006ff */
[----:B------:R-:W-:Y:S03]  /*16be0*/  BSSY B3, `(.L_x_2449) ;  /* 0x0000003000037945 */ /* 0x000fe60003800000 */
[----:B------:R-:W1:Y:S02]  /*16bf0*/  SYNCS.PHASECHK.TRANS64.TRYWAIT P0, [R3+URZ+0x38840], R2 ;  /* 0x03884002030075a7 */ /* 0x000e64000800017f */
[----:B-1----:R-:W-:Y:S05]  /*16c00*/  @!P0 BRA `(.L_x_2450) ;  /* 0x0000005400308947 */ /* 0x002fea0003800000 */
.L_x_2568:
[----:B------:R-:W-:Y:S05]  /*16c10*/  BSYNC B3 ;  /* 0x0000000000037941 */ /* 0x000fea0003800000 */
.L_x_2449:
        /* <DEDUP_REMOVED lines=12> */
.L_x_2452:
[----:B------:R-:W-:Y:S05]  /*16ce0*/  BSYNC B3 ;  /* 0x0000000000037941 */ /* 0x000fea0003800000 */
.L_x_2451:
        /* <DEDUP_REMOVED lines=12> */
.L_x_2453:
        /* <DEDUP_REMOVED lines=16> */
.L_x_2454:
        /* <DEDUP_REMOVED lines=16> */
.L_x_2455:
        /* <DEDUP_REMOVED lines=16> */
.L_x_2456:
        /* <DEDUP_REMOVED lines=16> */
.L_x_2569:
[----:B------:R-:W-:Y:S05]  /*171b0*/  BSYNC B3 ;  /* 0x0000000000037941 */ /* 0x000fea0003800000 */
.L_x_2457:
        /* <DEDUP_REMOVED lines=12> */
.L_x_2460:
[----:B------:R-:W-:Y:S05]  /*17280*/  BSYNC B3 ;  /* 0x0000000000037941 */ /* 0x000fea0003800000 */
.L_x_2459:
        /* <DEDUP_REMOVED lines=13> */
.L_x_2461:
        /* <DEDUP_REMOVED lines=15> */
.L_x_2462:
        /* <DEDUP_REMOVED lines=15> */
.L_x_2463:
        /* <DEDUP_REMOVED lines=15> */
.L_x_2464:
        /* <DEDUP_REMOVED lines=12> */
.L_x_2447:
[----:B------:R-:W-:Y:S05]  /*176f0*/  BSYNC B1 ;  /* 0x0000000000017941 */ /* 0x000fea0003800000 */
.L_x_2446:
[----:B0-----:R-:W2:Y:S01]  /*17700*/  LDL.LU R0, [R1+0x40] ;  /* 0x0000400001007983 */ /* 0x001ea20000300800 */
[----:B------:R-:W-:-:S03]  /*17710*/  IMAD.MOV.U32 R19, RZ, RZ, R9 ;  /* 0x000000ffff137224 */ /* 0x000fc600078e0009 */
[----:B------:R0:W-:Y:S02]  /*17720*/  STL [R1+0x14], R11 ;  /* 0x0000140b01007387 */ /* 0x0001e40000100800 */
[----:B0-2---:R-:W-:-:S07]  /*17730*/  VIADD R0, R0, 0xfffffffd ;  /* 0xfffffffd00007836 */ /* 0x005fce0000000000 */
.L_x_2445:
[----:B------:R-:W-:Y:S05]  /*17740*/  BSYNC B2 ;  /* 0x0000000000027941 */ /* 0x000fea0003800000 */
.L_x_2444:
[----:B------:R-:W-:Y:S01]  /*17750*/  VIADD R10, R10, 0xfffffffe ;  /* 0xfffffffe0a0a7836 */ /* 0x000fe20000000000 */
[----:B------:R-:W-:-:S04]  /*17760*/  LOP3.LUT R8, RZ, R8, RZ, 0x33, !PT ;  /* 0x00000008ff087212 */ /* 0x000fc800078e33ff */
[----:B------:R-:W-:-:S13]  /*17770*/  ISETP.NE.AND P0, PT, R10, R8, PT ;  /* 0x000000080a00720c */ /* 0x000fda0003f05270 */
[----:B------:R-:W-:Y:S05]  /*17780*/  @!P0 BRA `(.L_x_2443) ;  /* 0x0000001800c48947 */ /* 0x000fea0003800000 */
[----:B------:R-:W-:-:S07]  /*17790*/  IMAD.MOV.U32 R9, RZ, RZ, R17 ;  /* 0x000000ffff097224 */ /* 0x000fce00078e0011 */
.L_x_2503:
        /* <DEDUP_REMOVED lines=36> */
.L_x_2467:
[----:B------:R-:W-:Y:S01]  /*179e0*/  IMAD R3, R4, 0x8, R18 ;  /* 0x0000000804037824 */ /* 0x000fe200078e0212 */
[----:B------:R-:W-:Y:S01]  /*179f0*/  SHF.L.U32 R2, R5, 0x1f, RZ ;  /* 0x0000001f05027819 */ /* 0x000fe200000006ff */
[----:B------:R-:W-:Y:S03]  /*17a00*/  BSSY B2, `(.L_x_2468) ;  /* 0x0000003000027945 */ /* 0x000fe60003800000 */
[----:B------:R-:W1:Y:S02]  /*17a10*/  SYNCS.PHASECHK.TRANS64.TRYWAIT P0, [R3+URZ+0x38840], R2 ;  /* 0x03884002030075a7 */ /* 0x000e64000800017f */
[----:B-1----:R-:W-:Y:S05]  /*17a20*/  @!P0 BRA `(.L_x_2469) ;  /* 0x0000004400d08947 */ /* 0x002fea0003800000 */
.L_x_2570:
[----:B------:R-:W-:Y:S05]  /*17a30*/  BSYNC B2 ;  /* 0x0000000000027941 */ /* 0x000fea0003800000 */
.L_x_2468:
        /* <DEDUP_REMOVED lines=12> */
.L_x_2471:
[----:B------:R-:W-:Y:S05]  /*17b00*/  BSYNC B2 ;  /* 0x0000000000027941 */ /* 0x000fea0003800000 */
.L_x_2470:
        /* <DEDUP_REMOVED lines=12> */
.L_x_2472:
        /* <DEDUP_REMOVED lines=16> */
.L_x_2473:
        /* <DEDUP_REMOVED lines=16> */
.L_x_2474:
        /* <DEDUP_REMOVED lines=16> */
.L_x_2475:
        /* <DEDUP_REMOVED lines=16> */
.L_x_2571:
[----:B------:R-:W-:Y:S05]  /*17fd0*/  BSYNC B2 ;  /* 0x0000000000027941 */ /* 0x000fea0003800000 */
.L_x_2476:
        /* <DEDUP_REMOVED lines=11> */
.L_x_2479:
[----:B------:R-:W-:Y:S05]  /*18090*/  BSYNC B2 ;  /* 0x0000000000027941 */ /* 0x000fea0003800000 */
.L_x_2478:
        /* <DEDUP_REMOVED lines=12> */
.L_x_2480:
        /* <DEDUP_REMOVED lines=15> */
.L_x_2481:
        /* <DEDUP_REMOVED lines=15> */
.L_x_2482:
        /* <DEDUP_REMOVED lines=15> */
.L_x_2483:
        /* <DEDUP_REMOVED lines=12> */
.L_x_2466:
[----:B------:R-:W-:Y:S05]  /*184f0*/  BSYNC B1 ;  /* 0x0000000000017941 */ /* 0x000fea0003800000 */
.L_x_2465:
        /* <DEDUP_REMOVED lines=36> */
.L_x_2486:
[----:B------:R-:W-:Y:S01]  /*18740*/  IMAD R2, R19, 0x8, R18 ;  /* 0x0000000813027824 */ /* 0x000fe200078e0212 */
[----:B------:R-:W-:Y:S01]  /*18750*/  SHF.L.U32 R3, R12, 0x1f, RZ ;  /* 0x0000001f0c037819 */ /* 0x000fe200000006ff */
[----:B------:R-:W-:Y:S03]  /*18760*/  BSSY B2, `(.L_x_2487) ;  /* 0x0000003000027945 */ /* 0x000fe60003800000 */
[----:B------:R-:W2:Y:S02]  /*18770*/  SYNCS.PHASECHK.TRANS64.TRYWAIT P0, [R2+URZ+0x38840], R3 ;  /* 0x03884003020075a7 */ /* 0x000ea4000800017f */
[----:B--2---:R-:W-:Y:S05]  /*18780*/  @!P0 BRA `(.L_x_2488) ;  /* 0x0000003800a08947 */ /* 0x004fea0003800000 */
.L_x_2572:
[----:B------:R-:W-:Y:S05]  /*18790*/  BSYNC B2 ;  /* 0x0000000000027941 */ /* 0x000fea0003800000 */
.L_x_2487:
        /* <DEDUP_REMOVED lines=12> */
.L_x_2490:
[----:B------:R-:W-:Y:S05]  /*18860*/  BSYNC B2 ;  /* 0x0000000000027941 */ /* 0x000fea0003800000 */
.L_x_2489:
        /* <DEDUP_REMOVED lines=13> */
.L_x_2491:
        /* <DEDUP_REMOVED lines=16> */
.L_x_2492:
        /* <DEDUP_REMOVED lines=16> */
.L_x_2493:
        /* <DEDUP_REMOVED lines=16> */
.L_x_2494:
        /* <DEDUP_REMOVED lines=15> */
.L_x_2573:
[----:B------:R-:W-:Y:S05]  /*18d30*/  BSYNC B2 ;  /* 0x0000000000027941 */ /* 0x000fea0003800000 */
.L_x_2495:
        /* <DEDUP_REMOVED lines=11> */
.L_x_2498:
[----:B------:R-:W-:Y:S05]  /*18df0*/  BSYNC B2 ;  /* 0x0000000000027941 */ /* 0x000fea0003800000 */
.L_x_2497:
        /* <DEDUP_REMOVED lines=12> */
.L_x_2499:
        /* <DEDUP_REMOVED lines=15> */
.L_x_2500:
        /* <DEDUP_REMOVED lines=15> */
.L_x_2501:
        /* <DEDUP_REMOVED lines=15> */
.L_x_2502:
        /* <DEDUP_REMOVED lines=12> */
.L_x_2485:
[----:B------:R-:W-:Y:S05]  /*19250*/  BSYNC B1 ;  /* 0x0000000000017941 */ /* 0x000fea0003800000 */
.L_x_2484:
[----:B------:R-:W2:Y:S01]  /*19260*/  LDL R2, [R1+0x28] ;  /* 0x0000280001027983 */ /* 0x000ea20000100800 */
[----:B------:R-:W-:Y:S01]  /*19270*/  VIADD R0, R0, 0xfffffffe ;  /* 0xfffffffe00007836 */ /* 0x000fe20000000000 */
[----:B--2---:R-:W-:-:S13]  /*19280*/  ISETP.GT.AND P0, PT, R7, R2, PT ;  /* 0x000000020700720c */ /* 0x004fda0003f04270 */
[----:B------:R-:W-:Y:S05]  /*19290*/  @P0 BRA `(.L_x_2503) ;  /* 0xffffffe400400947 */ /* 0x000fea000383ffff */
.L_x_2443:
[----:B------:R-:W-:Y:S05]  /*192a0*/  BSYNC B0 ;  /* 0x0000000000007941 */ /* 0x000fea0003800000 */
.L_x_2442:
        /* <DEDUP_REMOVED lines=19> */
.L_x_2505:
[----:B------:R-:W-:Y:S05]  /*193e0*/  BSYNC B0 ;  /* 0x0000000000007941 */ /* 0x000fea0003800000 */
.L_x_2504:
        /* <DEDUP_REMOVED lines=11> */
.L_x_2574:
[----:B------:R-:W-:Y:S05]  /*194a0*/  BSYNC B1 ;  /* 0x0000000000017941 */ /* 0x000fea0003800000 */
.L_x_2508:
        /* <DEDUP_REMOVED lines=9> */
.L_x_2511:
[----:B------:R-:W-:Y:S05]  /*19540*/  BSYNC B1 ;  /* 0x0000000000017941 */ /* 0x000fea0003800000 */
.L_x_2510:
        /* <DEDUP_REMOVED lines=12> */
.L_x_2512:
        /* <DEDUP_REMOVED lines=15> */
.L_x_2513:
        /* <DEDUP_REMOVED lines=15> */
.L_x_2514:
        /* <DEDUP_REMOVED lines=15> */
.L_x_2515:
        /* <DEDUP_REMOVED lines=10> */
.L_x_2507:
[----:B------:R-:W-:Y:S05]  /*19980*/  BSYNC B0 ;  /* 0x0000000000007941 */ /* 0x000fea0003800000 */
.L_x_2506:
[----:B------:R-:W2:Y:S01]  /*19990*/  LDL.LU R4, [R1+0x14] ;  /* 0x0000140001047983 */ /* 0x000ea20000300800 */
[----:B------:R-:W-:-:S05]  /*199a0*/  VIADD R19, R19, 0x1 ;  /* 0x0000000113137836 */ /* 0x000fca0000000000 */
[----:B------:R-:W-:-:S04]  /*199b0*/  ISETP.NE.AND P0, PT, R19, 0x2, PT ;  /* 0x000000021300780c */ /* 0x000fc80003f05270 */
[----:B------:R-:W-:Y:S02]  /*199c0*/  SEL R0, RZ, 0x1, P0 ;  /* 0x00000001ff007807 */ /* 0x000fe40000000000 */
[----:B------:R-:W-:Y:S02]  /*199d0*/  SEL R19, R19, RZ, P0 ;  /* 0x000000ff13137207 */ /* 0x000fe40000000000 */
[----:B--2---:R-:W-:-:S05]  /*199e0*/  LOP3.LUT R4, R4, R0, RZ, 0x3c, !PT ;  /* 0x0000000004047212 */ /* 0x004fca00078e3cff */
[----:B------:R2:W-:Y:S02]  /*199f0*/  STL [R1+0x14], R4 ;  /* 0x0000140401007387 */ /* 0x0005e40000100800 */
.L_x_2422:
[----:B------:R-:W-:Y:S05]  /*19a00*/  BSYNC B7 ;  /* 0x0000000000077941 */ /* 0x000fea0003800000 */
.L_x_2420:
[----:B---3--:R-:W3:Y:S02]  /*19a10*/  LDL R0, [R1+0x5c] ;  /* 0x00005c0001007983 */ /* 0x008ee40000100800 */
[----:B---3--:R-:W-:-:S13]  /*19a20*/  ISETP.NE.AND P0, PT, R0, RZ, PT ;  /* 0x000000ff0000720c */ /* 0x008fda0003f05270 */
        /* <DEDUP_REMOVED lines=12> */
.L_x_2516:
[----:B--2---:R-:W2:Y:S01]  /*19af0*/  S2R R10, SR_TID.X ;  /* 0x00000000000a7919 */ /* 0x004ea20000002100 */
[----:B------:R-:W-:Y:S01]  /*19b00*/  UMOV UR4, 0xffffffff ;  /* 0xffffffff00047882 */ /* 0x000fe20000000000 */
[----:B--2---:R-:W-:-:S04]  /*19b10*/  LOP3.LUT R10, R10, 0x1f, RZ, 0xc0, !PT ;  /* 0x0000001f0a0a7812 */ /* 0x004fc800078ec0ff */
[----:B------:R-:W-:Y:S01]  /*19b20*/  ISETP.NE.AND P0, PT, R10, 0x1f, PT ;  /* 0x0000001f0a00780c */ /* 0x000fe20003f05270 */
[----:B------:R-:W-:-:S12]  /*19b30*/  BRA.DIV UR4, `(.L_x_2518) ;  /* 0x0000002604f07947 */ /* 0x000fd8000b800000 */
[----:B------:R-:W2:Y:S01]  /*19b40*/  LDL.LU R3, [R1] ;  /* 0x0000000001037983 */ /* 0x000ea20000300800 */
[----:B------:R-:W-:-:S03]  /*19b50*/  ULDC UR4, c[0x0][0xc3c] ;  /* 0x00030f0000047ab9 */ /* 0x000fc60000000800 */
[----:B01----:R-:W3:Y:S01]  /*19b60*/  LDL R8, [R1+0xc] ;  /* 0x00000c0001087983 */ /* 0x003ee20000100800 */
[----:B------:R-:W-:Y:S01]  /*19b70*/  ULDC.64 UR6, c[0x0][0x208] ;  /* 0x0000820000067ab9 */ /* 0x000fe20000000a00 */
[----:B---3--:R-:W-:Y:S02]  /*19b80*/  IMAD.IADD R0, R8, 0x1, R10 ;  /* 0x0000000108007824 */ /* 0x008fe400078e020a */
[----:B--2---:R-:W-:-:S03]  /*19b90*/  IMAD.MOV.U32 R8, RZ, RZ, R3 ;  /* 0x000000ffff087224 */ /* 0x004fc600078e0003 */
[----:B------:R-:W-:-:S13]  /*19ba0*/  ISETP.GE.OR P1, PT, R0, UR4, !P0 ;  /* 0x0000000400007c0c */ /* 0x000fda000c726670 */
[----:B------:R-:W0:Y:S08]  /*19bb0*/  @!P1 LDC.64 R2, c[0x0][0xc80] ;  /* 0x00032000ff029b82 */ /* 0x000e300000000a00 */
[----:B------:R-:W1:Y:S01]  /*19bc0*/  @!P1 LDC.64 R6, c[0x0][0xc78] ;  /* 0x00031e00ff069b82 */ /* 0x000e620000000a00 */
[----:B0-----:R-:W-:-:S05]  /*19bd0*/  @!P1 IMAD.WIDE R2, R0, 0x4, R2 ;  /* 0x0000000400029825 */ /* 0x001fca00078e0202 */
[----:B------:R1:W2:Y:S02]  /*19be0*/  @!P1 LDG.E R5, desc[UR6][R2.64] ;  /* 0x0000000602059981 */ /* 0x0002a4000c1e1900 */
[----:B-1----:R-:W-:-:S06]  /*19bf0*/  @!P1 IMAD.WIDE R2, R0, 0x4, R6 ;  /* 0x0000000400029825 */ /* 0x002fcc00078e0206 */
[----:B------:R-:W3:Y:S01]  /*19c00*/  @!P1 LDG.E R2, desc[UR6][R2.64] ;  /* 0x0000000602029981 */ /* 0x000ee2000c1e1900 */
[----:B------:R-:W-:Y:S02]  /*19c10*/  CS2R R6, SRZ ;  /* 0x0000000000067805 */ /* 0x000fe4000001ff00 */
[C---:B------:R-:W-:Y:S02]  /*19c20*/  ISETP.GE.U32.AND P2, PT, R10.reuse, 0x2, PT ;  /* 0x000000020a00780c */ /* 0x040fe40003f46070 */
[C---:B------:R-:W-:Y:S01]  /*19c30*/  ISETP.GE.U32.AND P3, PT, R10.reuse, 0x4, PT ;  /* 0x000000040a00780c */ /* 0x040fe20003f66070 */
[----:B------:R-:W-:Y:S01]  /*19c40*/  SHFL.IDX PT, R4, R8, RZ, 0x1f ;  /* 0x00001fff08047589 */ /* 0x000fe200000e0000 */
[C---:B------:R-:W-:Y:S02]  /*19c50*/  ISETP.GE.U32.AND P4, PT, R10.reuse, 0x8, PT ;  /* 0x000000080a00780c */ /* 0x040fe40003f86070 */
[----:B------:R-:W-:Y:S01]  /*19c60*/  ISETP.GE.U32.AND P5, PT, R10, 0x10, PT ;  /* 0x000000100a00780c */ /* 0x000fe20003fa6070 */
[----:B------:R-:W-:Y:S01]  /*19c70*/  SHFL.IDX PT, R0, R8, 0x1, 0x1f ;  /* 0x00201f0008007f89 */ /* 0x000fe200000e0000 */
[----:B--2---:R-:W-:-:S02]  /*19c80*/  @!P1 IMAD.MOV.U32 R6, RZ, RZ, R5 ;  /* 0x000000ffff069224 */ /* 0x004fc400078e0005 */
        /* <DEDUP_REMOVED lines=20> */
.L_x_2584:
[----:B------:R-:W-:Y:S02]  /*19dd0*/  ULDC UR4, c[0x0][0xc38] ;  /* 0x00030e0000047ab9 */ /* 0x000fe40000000800 */
[----:B------:R-:W-:-:S04]  /*19de0*/  IMAD.U32 R8, RZ, RZ, UR4 ;  /* 0x00000004ff087e24 */ /* 0x000fc8000f8e00ff */
[----:B-1----:R-:W-:-:S04]  /*19df0*/  IMAD R9, R9, R8, RZ ;  /* 0x0000000809097224 */ /* 0x002fc800078e02ff */
[----:B------:R-:W-:-:S05]  /*19e00*/  IMAD.IADD R0, R0, 0x1, R9 ;  /* 0x0000000100007824 */ /* 0x000fca00078e0209 */
[----:B------:R-:W-:-:S13]  /*19e10*/  ISETP.GT.AND P6, PT, R0, R4, PT ;  /* 0x000000040000720c */ /* 0x000fda0003fc4270 */
[----:B------:R-:W-:Y:S05]  /*19e20*/  @P6 BRA `(.L_x_2519) ;  /* 0x0000000000b06947 */ /* 0x000fea0003800000 */
.L_x_2522:
        /* <DEDUP_REMOVED lines=38> */
.L_x_2592:
[----:B------:R-:W-:Y:S02]  /*1a090*/  ULDC UR4, c[0x0][0xc38] ;  /* 0x00030e0000047ab9 */ /* 0x000fe40000000800 */
[----:B------:R-:W-:-:S04]  /*1a0a0*/  IMAD.U32 R8, RZ, RZ, UR4 ;  /* 0x00000004ff087e24 */ /* 0x000fc8000f8e00ff */
[----:B-1----:R-:W-:-:S04]  /*1a0b0*/  IMAD R9, R9, R8, RZ ;  /* 0x0000000809097224 */ /* 0x002fc800078e02ff */
[----:B------:R-:W-:-:S05]  /*1a0c0*/  IMAD.IADD R0, R9, 0x1, R0 ;  /* 0x0000000109007824 */ /* 0x000fca00078e0200 */
[----:B------:R-:W-:-:S13]  /*1a0d0*/  ISETP.GT.AND P6, PT, R0, R4, PT ;  /* 0x000000040000720c */ /* 0x000fda0003fc4270 */
[----:B------:R-:W-:Y:S05]  /*1a0e0*/  @!P6 BRA `(.L_x_2522) ;  /* 0xfffffffc0050e947 */ /* 0x000fea000383ffff */
.L_x_2519:
        /* <DEDUP_REMOVED lines=12> */
.L_x_2597:
[----:B------:R-:W-:-:S13]  /*1a1b0*/  ISETP.NE.AND P0, PT, R3, RZ, PT ;  /* 0x000000ff0300720c */ /* 0x000fda0003f05270 */
[----:B------:R-:W-:Y:S05]  /*1a1c0*/  @!P0 BRA `(.L_x_2524) ;  /* 0x0000000000148947 */ /* 0x000fea0003800000 */
[----:B------:R-:W-:Y:S01]  /*1a1d0*/  UMOV UR4, 0xffffffff ;  /* 0xffffffff00047882 */ /* 0x000fe20000000000 */
[----:B---3--:R-:W-:Y:S02]  /*1a1e0*/  VIADD R10, R10, 0xffffffff ;  /* 0xffffffff0a0a7836 */ /* 0x008fe40000000000 */
[----:B------:R-:W-:Y:S05]  /*1a1f0*/  BRA.DIV UR4, `(.L_x_2525) ;  /* 0x0000002a04e07947 */ /* 0x000fea000b800000 */
[----:B0-----:R0:W2:Y:S02]  /*1a200*/  SHFL.IDX PT, R2, R2, R10, 0x1f ;  /* 0x00001f0a02027589 */ /* 0x0010a400000e0000 */
.L_x_2600:
[----:B--2---:R-:W-:-:S07]  /*1a210*/  IMAD.MOV.U32 R5, RZ, RZ, R2 ;  /* 0x000000ffff057224 */ /* 0x004fce00078e0002 */
.L_x_2524:
[----:B0-----:R-:W-:Y:S01]  /*1a220*/  IMAD R2, R5, R8, R9 ;  /* 0x0000000805027224 */ /* 0x001fe200078e0209 */
[----:B------:R-:W-:-:S03]  /*1a230*/  ISETP.NE.AND P0, PT, R7, 0x1, PT ;  /* 0x000000010700780c */ /* 0x000fc60003f05270 */
[----:B------:R-:W-:Y:S01]  /*1a240*/  IMAD.IADD R4, R4, 0x1, -R2 ;  /* 0x0000000104047824 */ /* 0x000fe200078e0a02 */
[----:B------:R0:W-:Y:S09]  /*1a250*/  STL [R1], R2 ;  /* 0x0000000201007387 */ /* 0x0001f20000100800 */
[----:B------:R-:W-:Y:S05]  /*1a260*/  @!P0 BRA `(.L_x_2526) ;  /* 0x0000000000e48947 */ /* 0x000fea0003800000 */
[----:B------:R-:W-:-:S04]  /*1a270*/  IABS R5, R0 ;  /* 0x0000000000057213 */ /* 0x000fc80000000000 */
        /* <DEDUP_REMOVED lines=25> */
[----:B-1-3--:R-:W-:Y:S02]  /*1a410*/  IMAD R6, R2, R5, RZ ;  /* 0x0000000502067224 */ /* 0x00afe400078e02ff */
        /* <DEDUP_REMOVED lines=30> */
.L_x_2526:
[----:B------:R-:W2:Y:S01]  /*1a600*/  LDL R5, [R1+0xc] ;  /* 0x00000c0001057983 */ /* 0x000ea20000100800 */
[----:B0-----:R-:W2:Y:S01]  /*1a610*/  LDC.64 R2, c[0x0][0xc90] ;  /* 0x00032400ff027b82 */ /* 0x001ea20000000a00 */
[----:B------:R-:W-:Y:S01]  /*1a620*/  ULDC.64 UR4, c[0x0][0x208] ;  /* 0x0000820000047ab9 */ /* 0x000fe20000000a00 */
[----:B--2---:R-:W-:-:S05]  /*1a630*/  IMAD.WIDE R2, R5, 0x4, R2 ;  /* 0x0000000405027825 */ /* 0x004fca00078e0202 */
[----:B-1-3--:R-:W2:Y:S02]  /*1a640*/  LDG.E R6, desc[UR4][R2.64] ;  /* 0x0000000402067981 */ /* 0x00aea4000c1e1900 */
        /* <DEDUP_REMOVED lines=59> */
.L_x_2527:
[----:B-1----:R-:W-:-:S05]  /*1aa00*/  LOP3.LUT R3, RZ, R4, RZ, 0x33, !PT ;  /* 0x00000004ff037212 */ /* 0x002fca00078e33ff */
[----:B------:R-:W-:-:S05]  /*1aa10*/  IMAD.IADD R0, R0, 0x1, R3 ;  /* 0x0000000100007824 */ /* 0x000fca00078e0203 */
[----:B------:R1:W-:Y:S01]  /*1aa20*/  STL [R1+0x4], R0 ;  /* 0x0000040001007387 */ /* 0x0003e20000100800 */
[----:B------:R-:W-:Y:S05]  /*1aa30*/  BRA `(.L_x_2528) ;  /* 0x0000000000287947 */ /* 0x000fea0003800000 */
.L_x_2520:
        /* <DEDUP_REMOVED lines=10> */
.L_x_2528:
[----:B0-----:R-:W2:Y:S04]  /*1aae0*/  LDL R2, [R1+0xc] ;  /* 0x00000c0001027983 */ /* 0x001ea80000100800 */
[----:B------:R-:W3:Y:S04]  /*1aaf0*/  LDL R3, [R1+0x8] ;  /* 0x0000080001037983 */ /* 0x000ee80000100800 */
[----:B------:R-:W4:Y:S04]  /*1ab00*/  LDL R5, [R1+0x4] ;  /* 0x0000040001057983 */ /* 0x000f280000100800 */
[----:B------:R-:W4:Y:S01]  /*1ab10*/  LDL R4, [R1] ;  /* 0x0000000001047983 */ /* 0x000f220000100800 */
[----:B-1----:R-:W0:Y:S01]  /*1ab20*/  S2R R0, SR_TID.X ;  /* 0x0000000000007919 */ /* 0x002e220000002100 */
        /* <DEDUP_REMOVED lines=11> */
.L_x_2517:
[----:B------:R-:W2:Y:S01]  /*1abe0*/  LDL R0, [R1+0xc] ;  /* 0x00000c0001007983 */ /* 0x000ea20000100800 */
[----:B------:R-:W-:Y:S02]  /*1abf0*/  ULDC UR4, c[0x0][0xc3c] ;  /* 0x00030f0000047ab9 */ /* 0x000fe40000000800 */
[----:B--2---:R-:W-:-:S13]  /*1ac00*/  ISETP.GE.AND P0, PT, R0, UR4, PT ;  /* 0x0000000400007c0c */ /* 0x004fda000bf06270 */
[----:B------:R-:W-:Y:S05]  /*1ac10*/  @!P0 BRA `(.L_x_2529) ;  /* 0xffffff98000c8947 */ /* 0x000fea000383ffff */
[----:B------:R-:W-:Y:S05]  /*1ac20*/  BSYNC B8 ;  /* 0x0000000000087941 */ /* 0x000fea0003800000 */
.L_x_2414:
[----:B0-----:R-:W2:Y:S01]  /*1ac30*/  LDL.LU R0, [R1+0x58] ;  /* 0x0000580001007983 */ /* 0x001ea20000300800 */
[----:B------:R-:W-:Y:S01]  /*1ac40*/  BSSY B0, `(.L_x_2530) ;  /* 0x000000b000007945 */ /* 0x000fe20003800000 */
[----:B-1----:R-:W0:Y:S01]  /*1ac50*/  S2R R5, SR_CgaCtaId ;  /* 0x0000000000057919 */ /* 0x002e220000008800 */
        /* <DEDUP_REMOVED lines=9> */
.L_x_2601:
[----:B------:R-:W-:Y:S05]  /*1acf0*/  BSYNC B0 ;  /* 0x0000000000007941 */ /* 0x000fea0003800000 */
.L_x_2530:
[----:B------:R-:W-:-:S03]  /*1ad00*/  UMOV UR4, 0xffffffff ;  /* 0xffffffff00047882 */ /* 0x000fc60000000000 */
[----:B------:R-:W-:Y:S05]  /*1ad10*/  BRA.DIV UR4, `(.L_x_2532) ;  /* 0x0000002204587947 */ /* 0x000fea000b800000 */
[----:B------:R-:W1:Y:S02]  /*1ad20*/  S2R R2, SR_TID.X ;  /* 0x0000000000027919 */ /* 0x000e640000002100 */
[----:B-1----:R-:W-:-:S04]  /*1ad30*/  SHF.R.U32.HI R2, RZ, 0x5, R2 ;  /* 0x00000005ff027819 */ /* 0x002fc80000011602 */
[----:B------:R-:W-:-:S05]  /*1ad40*/  LOP3.LUT R2, R2, 0x3, RZ, 0xc0, !PT ;  /* 0x0000000302027812 */ /* 0x000fca00078ec0ff */
[----:B------:R1:W2:Y:S02]  /*1ad50*/  SHFL.IDX PT, R14, R2, RZ, 0x1f ;  /* 0x00001fff020e7589 */ /* 0x0002a400000e0000 */
.L_x_2604:
[----:B--2---:R-:W-:Y:S01]  /*1ad60*/  ISETP.NE.AND P0, PT, R14, RZ, PT ;  /* 0x000000ff0e00720c */ /* 0x004fe20003f05270 */
[----:B------:R-:W-:-:S12]  /*1ad70*/  BSSY B0, `(.L_x_2533) ;  /* 0x0000027000007945 */ /* 0x000fd80003800000 */
[----:B------:R-:W-:Y:S05]  /*1ad80*/  @P0 BRA `(.L_x_2534) ;  /* 0x0000000000940947 */ /* 0x000fea0003800000 */
[----:B------:R-:W-:-:S03]  /*1ad90*/  UMOV UR4, 0xffffffff ;  /* 0xffffffff00047882 */ /* 0x000fc60000000000 */
[----:B------:R-:W-:Y:S05]  /*1ada0*/  BRA.DIV UR4, `(.L_x_2535) ;  /* 0x0000002204687947 */ /* 0x000fea000b800000 */
[----:B------:R-:W-:-:S13]  /*1adb0*/  ELECT P6, URZ, PT ;  /* 0x00000000003f782f */ /* 0x000fda00038c0000 */
.L_x_2607:
        /* <DEDUP_REMOVED lines=8> */
.L_x_2536:
        /* <DEDUP_REMOVED lines=13> */
.L_x_2608:
[----:B------:R-:W1:Y:S02]  /*1af10*/  SYNCS.PHASECHK.TRANS64.TRYWAIT P0, [R7+URZ], R2 ;  /* 0x00000002070075a7 */ /* 0x000e64000800017f */
[----:B-1----:R-:W-:Y:S05]  /*1af20*/  @!P0 BRA `(.L_x_2538) ;  /* 0x00000020003c8947 */ /* 0x002fea0003800000 */
.L_x_2609:
[----:B------:R-:W-:Y:S05]  /*1af30*/  @!P2 BRA `(.L_x_2539) ;  /* 0x000000000004a947 */ /* 0x000fea0003800000 */
[----:B------:R-:W-:Y:S01]  /*1af40*/  BPT.TRAP 0x1 ;  /* 0x000000040000795c */ /* 0x000fe20000300000 */
.L_x_2539:
[----:B------:R-:W-:-:S04]  /*1af50*/  VIADD R0, R0, 0x38860 ;  /* 0x0003886000007836 */ /* 0x000fc80000000000 */
[----:B------:R-:W-:-:S04]  /*1af60*/  IMAD R4, R19, 0x8, R0 ;  /* 0x0000000813047824 */ /* 0x000fc800078e0200 */
[----:B------:R-:W2:Y:S02]  /*1af70*/  SYNCS.PHASECHK.TRANS64.TRYWAIT P0, [R4+URZ], R5 ;  /* 0x00000005040075a7 */ /* 0x000ea4000800017f */
[----:B--2---:R-:W-:Y:S05]  /*1af80*/  @!P0 BRA `(.L_x_2540) ;  /* 0x0000002000388947 */ /* 0x004fea0003800000 */
.L_x_2610:
[----:B------:R-:W-:-:S07]  /*1af90*/  IMAD R3, R3, 0x8, R0 ;  /* 0x0000000803037824 */ /* 0x000fce00078e0200 */
.L_x_2541:
[----:B---3--:R3:W4:Y:S02]  /*1afa0*/  SYNCS.PHASECHK.TRANS64.TRYWAIT P0, [R3+URZ], R2 ;  /* 0x00000002030075a7 */ /* 0x008724000800017f */
[----:B----4-:R-:W-:Y:S05]  /*1afb0*/  @!P0 NANOSLEEP.SYNCS 0x989680 ;  /* 0x009896800000895d */ /* 0x010fea0003900000 */
[----:B------:R-:W4:Y:S02]  /*1afc0*/  @!P0 SYNCS.PHASECHK.TRANS64 P0, [R3+URZ], R2 ;  /* 0x00000002030085a7 */ /* 0x000f24000800007f */
[----:B----4-:R-:W-:Y:S05]  /*1afd0*/  @!P0 BRA `(.L_x_2541) ;  /* 0xfffffffc00f08947 */ /* 0x010fea000383ffff */
.L_x_2534:
[----:B------:R-:W-:Y:S05]  /*1afe0*/  BSYNC B0 ;  /* 0x0000000000007941 */ /* 0x000fea0003800000 */
.L_x_2533:
[----:B------:R-:W-:Y:S05]  /*1aff0*/  EXIT ;  /* 0x000000000000794d */ /* 0x000fea0003800000 */
.L_x_2353:
[----:B------:R-:W-:-:S13]  /*1b000*/  R2UR UR4, R17 ;  /* 0x00000000110472ca */ /* 0x000fda00000e0000 */
[----:B0-----:R-:W-:-:S04]  /*1b010*/  IMAD.U32 R3, RZ, RZ, UR4 ;  /* 0x00000004ff037e24 */ /* 0x001fc8000f8e00ff */
[----:B------:R0:W1:Y:S03]  /*1b020*/  SYNCS.PHASECHK.TRANS64.TRYWAIT P1, [R3+URZ+0x38800], R0 ;  /* 0x03880000030075a7 */ /* 0x000066000802017f */
[----:B-1----:R-:W-:Y:S05]  /*1b030*/  @!P1 NANOSLEEP.SYNCS 0x989680 ;  /* 0x009896800000995d */ /* 0x002fea0003900000 */
[----:B------:R-:W1:Y:S02]  /*1b040*/  @!P1 SYNCS.PHASECHK.TRANS64 P1, [R3+URZ+0x38800], R0 ;  /* 0x03880000030095a7 */ /* 0x000e64000802007f */
[----:B-1----:R-:W-:Y:S05]  /*1b050*/  @!P1 BRA `(.L_x_2353) ;  /* 0xfffffffc00e89947 */ /* 0x002fea000383ffff */
[----:B------:R-:W-:Y:S05]  /*1b060*/  BRA `(.L_x_2542) ;  /* 0xfffffe7000c47947 */ /* 0x000fea000383ffff */
.L_x_2357:
[----:B-1----:R1:W2:Y:S02]  /*1b070*/  SYNCS.PHASECHK.TRANS64.TRYWAIT P2, [R0+URZ+0x38830], R3 ;  /* 0x03883003000075a7 */ /* 0x0022a4000804017f */
[----:B--2---:R-:W-:Y:S05]  /*1b080*/  @!P2 NANOSLEEP.SYNCS 0x989680 ;  /* 0x009896800000a95d */ /* 0x004fea0003900000 */
[----:B------:R-:W2:Y:S02]  /*1b090*/  @!P2 SYNCS.PHASECHK.TRANS64 P2, [R0+URZ+0x38830], R3 ;  /* 0x038830030000a5a7 */ /* 0x000ea4000804007f */
[----:B--2---:R-:W-:Y:S05]  /*1b0a0*/  @!P2 BRA `(.L_x_2357) ;  /* 0xfffffffc00f0a947 */ /* 0x004fea000383ffff */
[----:B------:R-:W-:Y:S05]  /*1b0b0*/  BRA `(.L_x_2356) ;  /* 0xfffffe7000f47947 */ /* 0x000fea000383ffff */
.L_x_2362:
[----:B------:R-:W-:-:S13]  /*1b0c0*/  R2UR UR4, R3 ;  /* 0x00000000030472ca */ /* 0x000fda00000e0000 */
[----:B-1----:R-:W-:-:S04]  /*1b0d0*/  IMAD.U32 R152, RZ, RZ, UR4 ;  /* 0x00000004ff987e24 */ /* 0x002fc8000f8e00ff */
[----:B------:R1:W2:Y:S03]  /*1b0e0*/  SYNCS.PHASECHK.TRANS64.TRYWAIT P3, [R152+URZ+0x38830], R4 ;  /* 0x03883004980075a7 */ /* 0x0002a6000806017f */
[----:B--2---:R-:W-:Y:S05]  /*1b0f0*/  @!P3 NANOSLEEP.SYNCS 0x989680 ;  /* 0x009896800000b95d */ /* 0x004fea0003900000 */
[----:B------:R-:W2:Y:S02]  /*1b100*/  @!P3 SYNCS.PHASECHK.TRANS64 P3, [R152+URZ+0x38830], R4 ;  /* 0x038830049800b5a7 */ /* 0x000ea4000806007f */
[----:B--2---:R-:W-:Y:S05]  /*1b110*/  @!P3 BRA `(.L_x_2362) ;  /* 0xfffffffc00e8b947 */ /* 0x004fea000383ffff */
[----:B------:R-:W-:Y:S05]  /*1b120*/  BRA `(.L_x_2361) ;  /* 0xfffffeac00487947 */ /* 0x000fea000383ffff */
.L_x_2366:
[----:B--2---:R-:W-:-:S04]  /*1b130*/  IMAD.U32 R2, RZ, RZ, UR4 ;  /* 0x00000004ff027e24 */ /* 0x004fc8000f8e00ff */
[----:B------:R2:W3:Y:S03]  /*1b140*/  SYNCS.PHASECHK.TRANS64.TRYWAIT P3, [R2+URZ+0x38850], R0 ;  /* 0x03885000020075a7 */ /* 0x0004e6000806017f */
[----:B---3--:R-:W-:Y:S05]  /*1b150*/  @!P3 NANOSLEEP.SYNCS 0x989680 ;  /* 0x009896800000b95d */ /* 0x008fea0003900000 */
[----:B------:R-:W3:Y:S02]  /*1b160*/  @!P3 SYNCS.PHASECHK.TRANS64 P3, [R2+URZ+0x38850], R0 ;  /* 0x038850000200b5a7 */ /* 0x000ee4000806007f */
[----:B---3--:R-:W-:Y:S05]  /*1b170*/  @!P3 BRA `(.L_x_2366) ;  /* 0xfffffffc00ecb947 */ /* 0x008fea000383ffff */
[----:B------:R-:W-:Y:S05]  /*1b180*/  BRA `(.L_x_2365) ;  /* 0xfffffed0006c7947 */ /* 0x000fea000383ffff */
.L_x_2372:
[----:B-1----:R-:W-:-:S04]  /*1b190*/  IMAD.U32 R4, RZ, RZ, UR4 ;  /* 0x00000004ff047e24 */ /* 0x002fc8000f8e00ff */
[----:B------:R1:W2:Y:S03]  /*1b1a0*/  SYNCS.PHASECHK.TRANS64.TRYWAIT P2, [R4+URZ+0x38830], R3 ;  /* 0x03883003040075a7 */ /* 0x0002a6000804017f */
[----:B--2---:R-:W-:Y:S05]  /*1b1b0*/  @!P2 NANOSLEEP.SYNCS 0x989680 ;  /* 0x009896800000a95d */ /* 0x004fea0003900000 */
[----:B------:R-:W2:Y:S02]  /*1b1c0*/  @!P2 SYNCS.PHASECHK.TRANS64 P2, [R4+URZ+0x38830], R3 ;  /* 0x038830030400a5a7 */ /* 0x000ea4000804007f */
[----:B--2---:R-:W-:Y:S05]  /*1b1d0*/  @!P2 BRA `(.L_x_2372) ;  /* 0xfffffffc00eca947 */ /* 0x004fea000383ffff */
[----:B------:R-:W-:Y:S05]  /*1b1e0*/  BRA `(.L_x_2371) ;  /* 0xfffffee8005c7947 */ /* 0x000fea000383ffff */
.L_x_2376:
[----:B---3--:R-:W-:-:S04]  /*1b1f0*/  IMAD.U32 R2, RZ, RZ, UR4 ;  /* 0x00000004ff027e24 */ /* 0x008fc8000f8e00ff */
[----:B------:R3:W4:Y:S03]  /*1b200*/  SYNCS.PHASECHK.TRANS64.TRYWAIT P2, [R2+URZ+0x38850], R0 ;  /* 0x03885000020075a7 */ /* 0x000726000804017f */
[----:B----4-:R-:W-:Y:S05]  /*1b210*/  @!P2 NANOSLEEP.SYNCS 0x989680 ;  /* 0x009896800000a95d */ /* 0x010fea0003900000 */
[----:B------:R-:W4:Y:S02]  /*1b220*/  @!P2 SYNCS.PHASECHK.TRANS64 P2, [R2+URZ+0x38850], R0 ;  /* 0x038850000200a5a7 */ /* 0x000f24000804007f */
[----:B----4-:R-:W-:Y:S05]  /*1b230*/  @!P2 BRA `(.L_x_2376) ;  /* 0xfffffffc00eca947 */ /* 0x010fea000383ffff */
[----:B------:R-:W-:Y:S05]  /*1b240*/  BRA `(.L_x_2375) ;  /* 0xffffff0c00847947 */ /* 0x000fea000383ffff */
.L_x_2381:
[----:B-1----:R-:W-:-:S04]  /*1b250*/  IMAD.U32 R7, RZ, RZ, UR8 ;  /* 0x00000008ff077e24 */ /* 0x002fc8000f8e00ff */
[----:B------:R1:W2:Y:S03]  /*1b260*/  SYNCS.PHASECHK.TRANS64.TRYWAIT P0, [R7+URZ+0x38850], R0 ;  /* 0x03885000070075a7 */ /* 0x0002a6000800017f */
[----:B--2---:R-:W-:Y:S05]  /*1b270*/  @!P0 NANOSLEEP.SYNCS 0x989680 ;  /* 0x009896800000895d */ /* 0x004fea0003900000 */
[----:B------:R-:W2:Y:S02]  /*1b280*/  @!P0 SYNCS.PHASECHK.TRANS64 P0, [R7+URZ+0x38850], R0 ;  /* 0x03885000070085a7 */ /* 0x000ea4000800007f */
[----:B--2---:R-:W-:Y:S05]  /*1b290*/  @!P0 BRA `(.L_x_2381) ;  /* 0xfffffffc00ec8947 */ /* 0x004fea000383ffff */
[----:B------:R-:W-:Y:S05]  /*1b2a0*/  BRA `(.L_x_2380) ;  /* 0xffffff2400947947 */ /* 0x000fea000383ffff */
.L_x_2428:
[----:B------:R-:W0:Y:S01]  /*1b2b0*/  S2R R4, SR_TID.X ;  /* 0x0000000000047919 */ /* 0x000e220000002100 */
[----:B------:R-:W-:Y:S01]  /*1b2c0*/  BSSY B0, `(.L_x_2543) ;  /* 0x000000a000007945 */ /* 0x000fe20003800000 */
[----:B------:R-:W-:Y:S02]  /*1b2d0*/  IMAD.MOV.U32 R12, RZ, RZ, RZ ;  /* 0x000000ffff0c7224 */ /* 0x000fe400078e00ff */
[----:B------:R-:W-:Y:S02]  /*1b2e0*/  IMAD.MOV.U32 R11, RZ, RZ, 0x1f ;  /* 0x0000001fff0b7424 */ /* 0x000fe400078e00ff */
[----:B------:R-:W-:Y:S01]  /*1b2f0*/  IMAD.MOV.U32 R15, RZ, RZ, -0x1 ;  /* 0xffffffffff0f7424 */ /* 0x000fe200078e00ff */
[----:B0-----:R-:W-:-:S04]  /*1b300*/  SHF.R.U32.HI R4, RZ, 0x5, R4 ;  /* 0x00000005ff047819 */ /* 0x001fc80000011604 */
[----:B------:R-:W-:-:S05]  /*1b310*/  LOP3.LUT R4, R4, 0x3, RZ, 0xc0, !PT ;  /* 0x0000000304047812 */ /* 0x000fca00078ec0ff */
[----:B------:R-:W-:-:S07]  /*1b320*/  IMAD.MOV.U32 R13, RZ, RZ, R4 ;  /* 0x000000ffff0d7224 */ /* 0x000fce00078e0004 */
[----:B--2---:R-:W-:Y:S05]  /*1b330*/  WARPSYNC.COLLECTIVE R15, `(.L_x_2544) ;  /* 0x000000000f087348 */ /* 0x004fea0003c00000 */
[----:B------:R0:W1:Y:S02]  /*1b340*/  SHFL.IDX P6, R14, R13, R12, R11 ;  /* 0x0000000c0d0e7389 */ /* 0x00006400000c000b */
[----:B012---:R-:W-:Y:S01]  /*1b350*/  ENDCOLLECTIVE ;  /* 0x000000000000791b */ /* 0x007fe20003800000 */
.L_x_2544:
[----:B------:R-:W-:Y:S05]  /*1b360*/  BSYNC B0 ;  /* 0x0000000000007941 */ /* 0x000fea0003800000 */
.L_x_2543:
[----:B------:R-:W-:Y:S05]  /*1b370*/  BRA `(.L_x_2545) ;  /* 0xffffffa0002c7947 */ /* 0x000fea000383ffff */
.L_x_2430:
[----:B------:R-:W-:Y:S01]  /*1b380*/  BSSY B0, `(.L_x_2546) ;  /* 0x0000006000007945 */ /* 0x000fe20003800000 */
[----:B------:R-:W-:-:S07]  /*1b390*/  IMAD.MOV.U32 R15, RZ, RZ, -0x1 ;  /* 0xffffffffff0f7424 */ /* 0x000fce00078e00ff */
[----:B--23--:R-:W-:Y:S05]  /*1b3a0*/  WARPSYNC.COLLECTIVE R15, `(.L_x_2547) ;  /* 0x000000000f0c7348 */ /* 0x00cfea0003c00000 */
[----:B------:R-:W-:Y:S02]  /*1b3b0*/  ELECT P6, UR62, PT ;  /* 0x00000000003e782f */ /* 0x000fe400038c0000 */
[----:B------:R-:W-:Y:S01]  /*1b3c0*/  MOV R14, UR62 ;  /* 0x0000003e000e7c02 */ /* 0x000fe20008000f00 */
[----:B--23--:R-:W-:Y:S10]  /*1b3d0*/  ENDCOLLECTIVE ;  /* 0x000000000000791b */ /* 0x00cff40003800000 */
.L_x_2547:
[----:B------:R-:W-:Y:S05]  /*1b3e0*/  BSYNC B0 ;  /* 0x0000000000007941 */ /* 0x000fea0003800000 */
.L_x_2546:
[----:B------:R-:W-:Y:S05]  /*1b3f0*/  BRA `(.L_x_2548) ;  /* 0xffffffa000307947 */ /* 0x000fea000383ffff */
.L_x_2432:
[----:B0-----:R0:W1:Y:S02]  /*1b400*/  SYNCS.PHASECHK.TRANS64.TRYWAIT P0, [R0+URZ+0x38840], R2 ;  /* 0x03884002000075a7 */ /* 0x001064000800017f */
[----:B-1----:R-:W-:Y:S05]  /*1b410*/  @!P0 NANOSLEEP.SYNCS 0x989680 ;  /* 0x009896800000895d */ /* 0x002fea0003900000 */
[----:B------:R-:W1:Y:S02]  /*1b420*/  @!P0 SYNCS.PHASECHK.TRANS64 P0, [R0+URZ+0x38840], R2 ;  /* 0x03884002000085a7 */ /* 0x000e64000800007f */
[----:B-1----:R-:W-:Y:S05]  /*1b430*/  @!P0 BRA `(.L_x_2432) ;  /* 0xfffffffc00f08947 */ /* 0x002fea000383ffff */
[----:B------:R-:W-:Y:S05]  /*1b440*/  BRA `(.L_x_2549) ;  /* 0xffffffa000947947 */ /* 0x000fea000383ffff */
.L_x_2436:
[----:B------:R-:W2:Y:S01]  /*1b450*/  LDL.LU R11, [R1+0x34] ;  /* 0x00003400010b7983 */ /* 0x000ea20000300800 */
[----:B------:R-:W-:Y:S02]  /*1b460*/  IMAD.MOV.U32 R13, RZ, RZ, R3 ;  /* 0x000000ffff0d7224 */ /* 0x000fe400078e0003 */
[----:B------:R-:W-:Y:S01]  /*1b470*/  IMAD.MOV.U32 R12, RZ, RZ, RZ ;  /* 0x000000ffff0c7224 */ /* 0x000fe200078e00ff */
[----:B------:R-:W0:Y:S01]  /*1b480*/  S2R R5, SR_TID.X ;  /* 0x0000000000057919 */ /* 0x000e220000002100 */
[----:B------:R-:W-:Y:S01]  /*1b490*/  IMAD.MOV.U32 R15, RZ, RZ, -0x1 ;  /* 0xffffffffff0f7424 */ /* 0x000fe200078e00ff */
[----:B0-----:R-:W-:-:S04]  /*1b4a0*/  LOP3.LUT R5, R5, 0x7f, RZ, 0xc0, !PT ;  /* 0x0000007f05057812 */ /* 0x001fc800078ec0ff */
[----:B------:R-:W-:-:S05]  /*1b4b0*/  SHF.R.U32.HI R5, RZ, 0x3, R5 ;  /* 0x00000003ff057819 */ /* 0x000fca0000011605 */
[----:B------:R-:W-:-:S04]  /*1b4c0*/  IMAD R2, R8, 0x80, R5 ;  /* 0x0000008008027824 */ /* 0x000fc800078e0205 */
[----:B------:R-:W-:Y:S02]  /*1b4d0*/  VIADD R5, R2, 0x10 ;  /* 0x0000001002057836 */ /* 0x000fe40000000000 */
[----:B--2---:R-:W-:Y:S02]  /*1b4e0*/  IMAD R0, R11, R7, RZ ;  /* 0x000000070b007224 */ /* 0x004fe400078e02ff */
[----:B------:R-:W-:-:S03]  /*1b4f0*/  IMAD.MOV.U32 R11, RZ, RZ, 0x181f ;  /* 0x0000181fff0b7424 */ /* 0x000fc600078e00ff */
[----:B------:R-:W-:-:S13]  /*1b500*/  ISETP.GE.AND P5, PT, R2, R0, PT ;  /* 0x000000000200720c */ /* 0x000fda0003fa6270 */
[----:B-----5:R-:W-:Y:S05]  /*1b510*/  WARPSYNC.COLLECTIVE R15, `(.L_x_2550) ;  /* 0x000000000f087348 */ /* 0x020fea0003c00000 */
[----:B------:R0:W1:Y:S02]  /*1b520*/  SHFL.IDX P6, R14, R13, R12, R11 ;  /* 0x0000000c0d0e7389 */ /* 0x00006400000c000b */
[----:B01---5:R-:W-:Y:S01]  /*1b530*/  ENDCOLLECTIVE ;  /* 0x000000000000791b */ /* 0x023fe20003800000 */
.L_x_2550:
[----:B------:R-:W-:Y:S02]  /*1b540*/  IMAD.MOV.U32 R13, RZ, RZ, R4 ;  /* 0x000000ffff0d7224 */ /* 0x000fe400078e0004 */
[----:B------:R-:W-:-:S07]  /*1b550*/  IMAD.MOV.U32 R6, RZ, RZ, R14 ;  /* 0x000000ffff067224 */ /* 0x000fce00078e000e */
[----:B------:R-:W-:Y:S05]  /*1b560*/  WARPSYNC.COLLECTIVE R15, `(.L_x_2551) ;  /* 0x000000000f087348 */ /* 0x000fea0003c00000 */
[----:B------:R0:W1:Y:S02]  /*1b570*/  SHFL.IDX P6, R14, R13, R12, R11 ;  /* 0x0000000c0d0e7389 */ /* 0x00006400000c000b */
[----:B01----:R-:W-:Y:S01]  /*1b580*/  ENDCOLLECTIVE ;  /* 0x000000000000791b */ /* 0x003fe20003800000 */
.L_x_2551:
        /* <DEDUP_REMOVED lines=20> */
.L_x_2552:
[----:B------:R-:W-:Y:S02]  /*1b6d0*/  IMAD.MOV.U32 R13, RZ, RZ, R4 ;  /* 0x000000ffff0d7224 */ /* 0x000fe400078e0004 */
[----:B------:R-:W-:-:S07]  /*1b6e0*/  IMAD.MOV.U32 R6, RZ, RZ, R14 ;  /* 0x000000ffff067224 */ /* 0x000fce00078e000e */
[----:B------:R-:W-:Y:S05]  /*1b6f0*/  WARPSYNC.COLLECTIVE R15, `(.L_x_2553) ;  /* 0x000000000f087348 */ /* 0x000fea0003c00000 */
[----:B------:R0:W1:Y:S02]  /*1b700*/  SHFL.IDX P6, R14, R13, R12, R11 ;  /* 0x0000000c0d0e7389 */ /* 0x00006400000c000b */
[----:B01----:R-:W-:Y:S01]  /*1b710*/  ENDCOLLECTIVE ;  /* 0x000000000000791b */ /* 0x003fe20003800000 */
.L_x_2553:
        /* <DEDUP_REMOVED lines=20> */
.L_x_2554:
[----:B------:R-:W-:Y:S02]  /*1b860*/  IMAD.MOV.U32 R13, RZ, RZ, R4 ;  /* 0x000000ffff0d7224 */ /* 0x000fe400078e0004 */
[----:B------:R-:W-:-:S07]  /*1b870*/  IMAD.MOV.U32 R6, RZ, RZ, R14 ;  /* 0x000000ffff067224 */ /* 0x000fce00078e000e */
[----:B------:R-:W-:Y:S05]  /*1b880*/  WARPSYNC.COLLECTIVE R15, `(.L_x_2555) ;  /* 0x000000000f087348 */ /* 0x000fea0003c00000 */
[----:B------:R0:W1:Y:S02]  /*1b890*/  SHFL.IDX P6, R14, R13, R12, R11 ;  /* 0x0000000c0d0e7389 */ /* 0x00006400000c000b */
[----:B01----:R-:W-:Y:S01]  /*1b8a0*/  ENDCOLLECTIVE ;  /* 0x000000000000791b */ /* 0x003fe20003800000 */
.L_x_2555:
        /* <DEDUP_REMOVED lines=20> */
.L_x_2556:
[----:B------:R-:W-:Y:S02]  /*1b9f0*/  IMAD.MOV.U32 R13, RZ, RZ, R4 ;  /* 0x000000ffff0d7224 */ /* 0x000fe400078e0004 */
[----:B------:R-:W-:-:S07]  /*1ba00*/  IMAD.MOV.U32 R6, RZ, RZ, R14 ;  /* 0x000000ffff067224 */ /* 0x000fce00078e000e */
[----:B------:R-:W-:Y:S05]  /*1ba10*/  WARPSYNC.COLLECTIVE R15, `(.L_x_2557) ;  /* 0x000000000f087348 */ /* 0x000fea0003c00000 */
[----:B------:R0:W1:Y:S02]  /*1ba20*/  SHFL.IDX P6, R14, R13, R12, R11 ;  /* 0x0000000c0d0e7389 */ /* 0x00006400000c000b */
[----:B01----:R-:W-:Y:S01]  /*1ba30*/  ENDCOLLECTIVE ;  /* 0x000000000000791b */ /* 0x003fe20003800000 */
.L_x_2557:
        /* <DEDUP_REMOVED lines=20> */
.L_x_2558:
[----:B------:R-:W-:Y:S02]  /*1bb80*/  IMAD.MOV.U32 R13, RZ, RZ, R4 ;  /* 0x000000ffff0d7224 */ /* 0x000fe400078e0004 */
[----:B------:R-:W-:-:S07]  /*1bb90*/  IMAD.MOV.U32 R6, RZ, RZ, R14 ;  /* 0x000000ffff067224 */ /* 0x000fce00078e000e */
[----:B------:R-:W-:Y:S05]  /*1bba0*/  WARPSYNC.COLLECTIVE R15, `(.L_x_2559) ;  /* 0x000000000f087348 */ /* 0x000fea0003c00000 */
[----:B------:R0:W1:Y:S02]  /*1bbb0*/  SHFL.IDX P6, R14, R13, R12, R11 ;  /* 0x0000000c0d0e7389 */ /* 0x00006400000c000b */
[----:B01----:R-:W-:Y:S01]  /*1bbc0*/  ENDCOLLECTIVE ;  /* 0x000000000000791b */ /* 0x003fe20003800000 */
.L_x_2559:
        /* <DEDUP_REMOVED lines=20> */
.L_x_2560:
[----:B------:R-:W-:Y:S02]  /*1bd10*/  IMAD.MOV.U32 R13, RZ, RZ, R4 ;  /* 0x000000ffff0d7224 */ /* 0x000fe400078e0004 */
[----:B------:R-:W-:-:S07]  /*1bd20*/  IMAD.MOV.U32 R6, RZ, RZ, R14 ;  /* 0x000000ffff067224 */ /* 0x000fce00078e000e */
[----:B------:R-:W-:Y:S05]  /*1bd30*/  WARPSYNC.COLLECTIVE R15, `(.L_x_2561) ;  /* 0x000000000f087348 */ /* 0x000fea0003c00000 */
[----:B------:R0:W1:Y:S02]  /*1bd40*/  SHFL.IDX P6, R14, R13, R12, R11 ;  /* 0x0000000c0d0e7389 */ /* 0x00006400000c000b */
[----:B01----:R-:W-:Y:S01]  /*1bd50*/  ENDCOLLECTIVE ;  /* 0x000000000000791b */ /* 0x003fe20003800000 */
.L_x_2561:
        /* <DEDUP_REMOVED lines=18> */
.L_x_2562:
[----:B------:R-:W-:-:S05]  /*1be80*/  VIADD R7, R2, 0x60 ;  /* 0x0000006002077836 */ /* 0x000fca0000000000 */
[----:B------:R-:W-:Y:S01]  /*1be90*/  ISETP.GE.AND P5, PT, R7, R0, PT ;  /* 0x000000000700720c */ /* 0x000fe20003fa6270 */
[----:B------:R-:W-:Y:S02]  /*1bea0*/  IMAD.MOV.U32 R13, RZ, RZ, R4 ;  /* 0x000000ffff0d7224 */ /* 0x000fe400078e0004 */
[----:B------:R-:W-:-:S10]  /*1beb0*/  IMAD.MOV.U32 R8, RZ, RZ, R14 ;  /* 0x000000ffff087224 */ /* 0x000fd400078e000e */
[----:B------:R-:W-:Y:S05]  /*1bec0*/  WARPSYNC.COLLECTIVE R15, `(.L_x_2563) ;  /* 0x000000000f087348 */ /* 0x000fea0003c00000 */
[----:B------:R0:W1:Y:S02]  /*1bed0*/  SHFL.IDX P6, R14, R13, R12, R11 ;  /* 0x0000000c0d0e7389 */ /* 0x00006400000c000b */
[----:B01----:R-:W-:Y:S01]  /*1bee0*/  ENDCOLLECTIVE ;  /* 0x000000000000791b */ /* 0x003fe20003800000 */
.L_x_2563:
        /* <DEDUP_REMOVED lines=18> */
.L_x_2564:
[----:B------:R-:W-:Y:S02]  /*1c010*/  IMAD.MOV.U32 R13, RZ, RZ, R4 ;  /* 0x000000ffff0d7224 */ /* 0x000fe400078e0004 */
[----:B------:R-:W-:-:S07]  /*1c020*/  IMAD.MOV.U32 R5, RZ, RZ, R14 ;  /* 0x000000ffff057224 */ /* 0x000fce00078e000e */
[----:B------:R-:W-:Y:S05]  /*1c030*/  WARPSYNC.COLLECTIVE R15, `(.L_x_2565) ;  /* 0x000000000f087348 */ /* 0x000fea0003c00000 */
[----:B------:R0:W1:Y:S02]  /*1c040*/  SHFL.IDX P6, R14, R13, R12, R11 ;  /* 0x0000000c0d0e7389 */ /* 0x00006400000c000b */
[----:B01----:R-:W-:Y:S01]  /*1c050*/  ENDCOLLECTIVE ;  /* 0x000000000000791b */ /* 0x003fe20003800000 */
.L_x_2565:
[----:B------:R-:W-:Y:S01]  /*1c060*/  IMAD.MOV.U32 R3, RZ, RZ, R14 ;  /* 0x000000ffff037224 */ /* 0x000fe200078e000e */
[----:B------:R-:W-:Y:S06]  /*1c070*/  BRA `(.L_x_2566) ;  /* 0xffffffa400607947 */ /* 0x000fec000383ffff */
.L_x_2441:
[----:B0-----:R0:W3:Y:S02]  /*1c080*/  SYNCS.PHASECHK.TRANS64.TRYWAIT P0, [R18+URZ+0x38820], R0 ;  /* 0x03882000120075a7 */ /* 0x0010e4000800017f */
[----:B---3--:R-:W-:Y:S05]  /*1c090*/  @!P0 NANOSLEEP.SYNCS 0x989680 ;  /* 0x009896800000895d */ /* 0x008fea0003900000 */
[----:B------:R-:W3:Y:S02]  /*1c0a0*/  @!P0 SYNCS.PHASECHK.TRANS64 P0, [R18+URZ+0x38820], R0 ;  /* 0x03882000120085a7 */ /* 0x000ee4000800007f */
[----:B---3--:R-:W-:Y:S05]  /*1c0b0*/  @!P0 BRA `(.L_x_2441) ;  /* 0xfffffffc00f08947 */ /* 0x008fea000383ffff */
[----:B------:R-:W-:Y:S05]  /*1c0c0*/  BRA `(.L_x_2567) ;  /* 0xffffffa400dc7947 */ /* 0x000fea000383ffff */
.L_x_2450:
[----:B-1----:R1:W2:Y:S02]  /*1c0d0*/  SYNCS.PHASECHK.TRANS64.TRYWAIT P0, [R3+URZ+0x38840], R2 ;  /* 0x03884002030075a7 */ /* 0x0022a4000800017f */
[----:B--2---:R-:W-:Y:S05]  /*1c0e0*/  @!P0 NANOSLEEP.SYNCS 0x989680 ;  /* 0x009896800000895d */ /* 0x004fea0003900000 */
[----:B------:R-:W2:Y:S02]  /*1c0f0*/  @!P0 SYNCS.PHASECHK.TRANS64 P0, [R3+URZ+0x38840], R2 ;  /* 0x03884002030085a7 */ /* 0x000ea4000800007f */
[----:B--2---:R-:W-:Y:S05]  /*1c100*/  @!P0 BRA `(.L_x_2450) ;  /* 0xfffffffc00f08947 */ /* 0x004fea000383ffff */
[----:B------:R-:W-:Y:S05]  /*1c110*/  BRA `(.L_x_2568) ;  /* 0xffffffa800bc7947 */ /* 0x000fea000383ffff */
.L_x_2458:
[----:B0-----:R0:W1:Y:S02]  /*1c120*/  SYNCS.PHASECHK.TRANS64.TRYWAIT P0, [R3+URZ+0x60], R2 ;  /* 0x00006002030075a7 */ /* 0x001064000800017f */
[----:B-1----:R-:W-:Y:S05]  /*1c130*/  @!P0 NANOSLEEP.SYNCS 0x989680 ;  /* 0x009896800000895d */ /* 0x002fea0003900000 */
[----:B------:R-:W1:Y:S02]  /*1c140*/  @!P0 SYNCS.PHASECHK.TRANS64 P0, [R3+URZ+0x60], R2 ;  /* 0x00006002030085a7 */ /* 0x000e64000800007f */
[----:B-1----:R-:W-:Y:S05]  /*1c150*/  @!P0 BRA `(.L_x_2458) ;  /* 0xfffffffc00f08947 */ /* 0x002fea000383ffff */
[----:B------:R-:W-:Y:S05]  /*1c160*/  BRA `(.L_x_2569) ;  /* 0xffffffb000107947 */ /* 0x000fea000383ffff */
.L_x_2469:
[----:B-1----:R1:W2:Y:S02]  /*1c170*/  SYNCS.PHASECHK.TRANS64.TRYWAIT P0, [R3+URZ+0x38840], R2 ;  /* 0x03884002030075a7 */ /* 0x0022a4000800017f */
[----:B--2---:R-:W-:Y:S05]  /*1c180*/  @!P0 NANOSLEEP.SYNCS 0x989680 ;  /* 0x009896800000895d */ /* 0x004fea0003900000 */
[----:B------:R-:W2:Y:S02]  /*1c190*/  @!P0 SYNCS.PHASECHK.TRANS64 P0, [R3+URZ+0x38840], R2 ;  /* 0x03884002030085a7 */ /* 0x000ea4000800007f */
[----:B--2---:R-:W-:Y:S05]  /*1c1a0*/  @!P0 BRA `(.L_x_2469) ;  /* 0xfffffffc00f08947 */ /* 0x004fea000383ffff */
[----:B------:R-:W-:Y:S05]  /*1c1b0*/  BRA `(.L_x_2570) ;  /* 0xffffffb8001c7947 */ /* 0x000fea000383ffff */
.L_x_2477:
[----:B0-----:R0:W1:Y:S02]  /*1c1c0*/  SYNCS.PHASECHK.TRANS64.TRYWAIT P0, [R2+URZ+0x60], R3 ;  /* 0x00006003020075a7 */ /* 0x001064000800017f */
[----:B-1----:R-:W-:Y:S05]  /*1c1d0*/  @!P0 NANOSLEEP.SYNCS 0x989680 ;  /* 0x009896800000895d */ /* 0x002fea0003900000 */
[----:B------:R-:W1:Y:S02]  /*1c1e0*/  @!P0 SYNCS.PHASECHK.TRANS64 P0, [R2+URZ+0x60], R3 ;  /* 0x00006003020085a7 */ /* 0x000e64000800007f */
[----:B-1----:R-:W-:Y:S05]  /*1c1f0*/  @!P0 BRA `(.L_x_2477) ;  /* 0xfffffffc00f08947 */ /* 0x002fea000383ffff */
[----:B------:R-:W-:Y:S05]  /*1c200*/  BRA `(.L_x_2571) ;  /* 0xffffffbc00707947 */ /* 0x000fea000383ffff */
.L_x_2488:
[----:B--2---:R2:W3:Y:S02]  /*1c210*/  SYNCS.PHASECHK.TRANS64.TRYWAIT P0, [R2+URZ+0x38840], R3 ;  /* 0x03884003020075a7 */ /* 0x0044e4000800017f */
[----:B---3--:R-:W-:Y:S05]  /*1c220*/  @!P0 NANOSLEEP.SYNCS 0x989680 ;  /* 0x009896800000895d */ /* 0x008fea0003900000 */
[----:B------:R-:W3:Y:S02]  /*1c230*/  @!P0 SYNCS.PHASECHK.TRANS64 P0, [R2+URZ+0x38840], R3 ;  /* 0x03884003020085a7 */ /* 0x000ee4000800007f */
[----:B---3--:R-:W-:Y:S05]  /*1c240*/  @!P0 BRA `(.L_x_2488) ;  /* 0xfffffffc00f08947 */ /* 0x008fea000383ffff */
[----:B------:R-:W-:Y:S05]  /*1c250*/  BRA `(.L_x_2572) ;  /* 0xffffffc4004c7947 */ /* 0x000fea000383ffff */
.L_x_2496:
[----:B0-----:R0:W1:Y:S02]  /*1c260*/  SYNCS.PHASECHK.TRANS64.TRYWAIT P0, [R2+URZ+0x60], R5 ;  /* 0x00006005020075a7 */ /* 0x001064000800017f */
[----:B-1----:R-:W-:Y:S05]  /*1c270*/  @!P0 NANOSLEEP.SYNCS 0x989680 ;  /* 0x009896800000895d */ /* 0x002fea0003900000 */
[----:B------:R-:W1:Y:S02]  /*1c280*/  @!P0 SYNCS.PHASECHK.TRANS64 P0, [R2+URZ+0x60], R5 ;  /* 0x00006005020085a7 */ /* 0x000e64000800007f */
[----:B-1----:R-:W-:Y:S05]  /*1c290*/  @!P0 BRA `(.L_x_2496) ;  /* 0xfffffffc00f08947 */ /* 0x002fea000383ffff */
[----:B------:R-:W-:Y:S05]  /*1c2a0*/  BRA `(.L_x_2573) ;  /* 0xffffffc800a07947 */ /* 0x000fea000383ffff */
.L_x_2509:
[----:B--2---:R2:W3:Y:S02]  /*1c2b0*/  SYNCS.PHASECHK.TRANS64.TRYWAIT P0, [R0+URZ+0x38860], R2 ;  /* 0x03886002000075a7 */ /* 0x0044e4000800017f */
[----:B---3--:R-:W-:Y:S05]  /*1c2c0*/  @!P0 NANOSLEEP.SYNCS 0x989680 ;  /* 0x009896800000895d */ /* 0x008fea0003900000 */
[----:B------:R-:W3:Y:S02]  /*1c2d0*/  @!P0 SYNCS.PHASECHK.TRANS64 P0, [R0+URZ+0x38860], R2 ;  /* 0x03886002000085a7 */ /* 0x000ee4000800007f */
[----:B---3--:R-:W-:Y:S05]  /*1c2e0*/  @!P0 BRA `(.L_x_2509) ;  /* 0xfffffffc00f08947 */ /* 0x008fea000383ffff */
[----:B------:R-:W-:Y:S05]  /*1c2f0*/  BRA `(.L_x_2574) ;  /* 0xffffffd000687947 */ /* 0x000fea000383ffff */
.L_x_2518:
[----:B------:R-:W2:Y:S01]  /*1c300*/  LDL R0, [R1] ;  /* 0x0000000001007983 */ /* 0x000ea20000100800 */
[----:B------:R-:W-:Y:S01]  /*1c310*/  BSSY B0, `(.L_x_2575) ;  /* 0x0000008000007945 */ /* 0x000fe20003800000 */
[----:B0-----:R-:W-:Y:S02]  /*1c320*/  IMAD.MOV.U32 R12, RZ, RZ, RZ ;  /* 0x000000ffff0c7224 */ /* 0x001fe400078e00ff */
[----:B------:R-:W-:Y:S02]  /*1c330*/  IMAD.MOV.U32 R11, RZ, RZ, 0x1f ;  /* 0x0000001fff0b7424 */ /* 0x000fe400078e00ff */
[----:B------:R-:W-:Y:S02]  /*1c340*/  IMAD.MOV.U32 R15, RZ, RZ, -0x1 ;  /* 0xffffffffff0f7424 */ /* 0x000fe400078e00ff */
[----:B--2---:R-:W-:-:S07]  /*1c350*/  IMAD.MOV.U32 R13, RZ, RZ, R0 ;  /* 0x000000ffff0d7224 */ /* 0x004fce00078e0000 */
[----:B-1----:R-:W-:Y:S05]  /*1c360*/  WARPSYNC.COLLECTIVE R15, `(.L_x_2576) ;  /* 0x000000000f087348 */ /* 0x002fea0003c00000 */
[----:B------:R0:W2:Y:S02]  /*1c370*/  SHFL.IDX P6, R14, R13, R12, R11 ;  /* 0x0000000c0d0e7389 */ /* 0x0000a400000c000b */
[----:B012---:R-:W-:Y:S01]  /*1c380*/  ENDCOLLECTIVE ;  /* 0x000000000000791b */ /* 0x007fe20003800000 */
.L_x_2576:
[----:B------:R-:W-:Y:S05]  /*1c390*/  BSYNC B0 ;  /* 0x0000000000007941 */ /* 0x000fea0003800000 */
.L_x_2575:
        /* <DEDUP_REMOVED lines=9> */
.L_x_2577:
        /* <DEDUP_REMOVED lines=14> */
[C---:B------:R-:W-:Y:S02]  /*1c510*/  ISETP.GE.U32.AND P3, PT, R10.reuse, 0x4, PT ;  /* 0x000000040a00780c */ /* 0x040fe40003f66070 */
[C---:B------:R-:W-:Y:S02]  /*1c520*/  ISETP.GE.U32.AND P4, PT, R10.reuse, 0x8, PT ;  /* 0x000000080a00780c */ /* 0x040fe40003f86070 */
[----:B------:R-:W-:Y:S01]  /*1c530*/  ISETP.GE.U32.AND P5, PT, R10, 0x10, PT ;  /* 0x000000100a00780c */ /* 0x000fe20003fa6070 */
[----:B--2---:R-:W-:-:S02]  /*1c540*/  @!P1 IMAD.MOV.U32 R6, RZ, RZ, R5 ;  /* 0x000000ffff069224 */ /* 0x004fc400078e0005 */
[----:B------:R-:W-:Y:S02]  /*1c550*/  IMAD.MOV.U32 R5, RZ, RZ, RZ ;  /* 0x000000ffff057224 */ /* 0x000fe400078e00ff */
[----:B---3--:R-:W-:Y:S01]  /*1c560*/  @!P1 IMAD.MOV.U32 R7, RZ, RZ, R2 ;  /* 0x000000ffff079224 */ /* 0x008fe200078e0002 */
[----:B------:R-:W-:-:S03]  /*1c570*/  ISETP.NE.AND P1, PT, R10, RZ, PT ;  /* 0x000000ff0a00720c */ /* 0x000fc60003f25270 */
[----:B------:R-:W-:-:S04]  /*1c580*/  IMAD R2, R7, R6, RZ ;  /* 0x0000000607027224 */ /* 0x000fc800078e02ff */
[----:B------:R-:W-:-:S07]  /*1c590*/  IMAD.MOV.U32 R13, RZ, RZ, R2 ;  /* 0x000000ffff0d7224 */ /* 0x000fce00078e0002 */
[----:B------:R-:W-:Y:S05]  /*1c5a0*/  WARPSYNC.COLLECTIVE R15, `(.L_x_2578) ;  /* 0x000000000f087348 */ /* 0x000fea0003c00000 */
[----:B------:R0:W1:Y:S02]  /*1c5b0*/  SHFL.UP P6, R14, R13, R12, R11 ;  /* 0x0400000c0d0e7389 */ /* 0x00006400000c000b */
[----:B01----:R-:W-:Y:S01]  /*1c5c0*/  ENDCOLLECTIVE ;  /* 0x000000000000791b */ /* 0x003fe20003800000 */
.L_x_2578:
        /* <DEDUP_REMOVED lines=8> */
.L_x_2579:
        /* <DEDUP_REMOVED lines=8> */
.L_x_2580:
        /* <DEDUP_REMOVED lines=8> */
.L_x_2581:
        /* <DEDUP_REMOVED lines=8> */
.L_x_2582:
        /* <DEDUP_REMOVED lines=9> */
.L_x_2583:
[----:B------:R-:W-:Y:S01]  /*1c860*/  IMAD.MOV.U32 R9, RZ, RZ, R14 ;  /* 0x000000ffff097224 */ /* 0x000fe200078e000e */
[----:B------:R-:W-:Y:S06]  /*1c870*/  BRA `(.L_x_2584) ;  /* 0xffffffd400547947 */ /* 0x000fec000383ffff */
.L_x_2521:
        /* <DEDUP_REMOVED lines=8> */
.L_x_2586:
[----:B------:R-:W-:Y:S05]  /*1c900*/  BSYNC B0 ;  /* 0x0000000000007941 */ /* 0x000fea0003800000 */
.L_x_2585:
        /* <DEDUP_REMOVED lines=10> */
.L_x_2587:
        /* <DEDUP_REMOVED lines=8> */
.L_x_2588:
        /* <DEDUP_REMOVED lines=8> */
.L_x_2589:
        /* <DEDUP_REMOVED lines=8> */
.L_x_2590:
        /* <DEDUP_REMOVED lines=9> */
.L_x_2591:
[----:B------:R-:W-:Y:S01]  /*1cbc0*/  IMAD.MOV.U32 R9, RZ, RZ, R14 ;  /* 0x000000ffff097224 */ /* 0x000fe200078e000e */
[----:B------:R-:W-:Y:S06]  /*1cbd0*/  BRA `(.L_x_2592) ;  /* 0xffffffd4002c7947 */ /* 0x000fec000383ffff */
.L_x_2523:
[----:B------:R-:W-:Y:S01]  /*1cbe0*/  BSSY B0, `(.L_x_2593) ;  /* 0x0000006000007945 */ /* 0x000fe20003800000 */
[----:B------:R-:W-:Y:S01]  /*1cbf0*/  PLOP3.LUT P6, PT, P6, PT, PT, 0x8, 0x0 ;  /* 0x000000000000781c */ /* 0x000fe200037ce170 */
[----:B------:R-:W-:-:S12]  /*1cc00*/  IMAD.MOV.U32 R15, RZ, RZ, -0x1 ;  /* 0xffffffffff0f7424 */ /* 0x000fd800078e00ff */
[----:B0-----:R-:W-:Y:S05]  /*1cc10*/  WARPSYNC.COLLECTIVE R15, `(.L_x_2594) ;  /* 0x000000000f087348 */ /* 0x001fea0003c00000 */
[----:B------:R-:W-:Y:S01]  /*1cc20*/  VOTE.ANY R14, PT, P6 ;  /* 0x00000000000e7806 */ /* 0x000fe200030e0100 */
[----:B0-----:R-:W-:Y:S06]  /*1cc30*/  ENDCOLLECTIVE ;  /* 0x000000000000791b */ /* 0x001fec0003800000 */
.L_x_2594:
[----:B------:R-:W-:Y:S05]  /*1cc40*/  BSYNC B0 ;  /* 0x0000000000007941 */ /* 0x000fea0003800000 */
.L_x_2593:
        /* <DEDUP_REMOVED lines=10> */
.L_x_2595:
[----:B------:R-:W-:Y:S02]  /*1ccf0*/  IMAD.MOV.U32 R13, RZ, RZ, R7 ;  /* 0x000000ffff0d7224 */ /* 0x000fe400078e0007 */
[----:B------:R-:W-:-:S07]  /*1cd00*/  IMAD.MOV.U32 R0, RZ, RZ, R14 ;  /* 0x000000ffff007224 */ /* 0x000fce00078e000e */
[----:B------:R-:W-:Y:S05]  /*1cd10*/  WARPSYNC.COLLECTIVE R15, `(.L_x_2596) ;  /* 0x000000000f087348 */ /* 0x000fea0003c00000 */
[----:B------:R0:W1:Y:S02]  /*1cd20*/  SHFL.IDX P6, R14, R13, R12, R11 ;  /* 0x0000000c0d0e7389 */ /* 0x00006400000c000b */
[----:B01----:R-:W-:Y:S01]  /*1cd30*/  ENDCOLLECTIVE ;  /* 0x000000000000791b */ /* 0x003fe20003800000 */
.L_x_2596:
[----:B------:R-:W-:Y:S02]  /*1cd40*/  IMAD.MOV.U32 R7, RZ, RZ, R14 ;  /* 0x000000ffff077224 */ /* 0x000fe400078e000e */
[----:B------:R-:W-:-:S05]  /*1cd50*/  IMAD.IADD R6, R10, 0x1, R16 ;  /* 0x000000010a067824 */ /* 0x000fca00078e0210 */
[----:B------:R1:W-:Y:S01]  /*1cd60*/  STL [R1+0xc], R6 ;  /* 0x00000c0601007387 */ /* 0x0003e20000100800 */
[----:B------:R-:W-:Y:S05]  /*1cd70*/  BRA `(.L_x_2597) ;  /* 0xffffffd4000c7947 */ /* 0x000fea000383ffff */
.L_x_2525:
        /* <DEDUP_REMOVED lines=8> */
.L_x_2599:
[----:B------:R-:W-:Y:S05]  /*1ce00*/  BSYNC B0 ;  /* 0x0000000000007941 */ /* 0x000fea0003800000 */
.L_x_2598:
[----:B------:R-:W-:Y:S01]  /*1ce10*/  IMAD.MOV.U32 R2, RZ, RZ, R14 ;  /* 0x000000ffff027224 */ /* 0x000fe200078e000e */
[----:B------:R-:W-:Y:S06]  /*1ce20*/  BRA `(.L_x_2600) ;  /* 0xffffffd000f87947 */ /* 0x000fec000383ffff */
.L_x_2531:
[----:B0-----:R0:W1:Y:S02]  /*1ce30*/  SYNCS.PHASECHK.TRANS64.TRYWAIT P0, [R0+URZ+0x38820], R3 ;  /* 0x03882003000075a7 */ /* 0x001064000800017f */
[----:B-1----:R-:W-:Y:S05]  /*1ce40*/  @!P0 NANOSLEEP.SYNCS 0x989680 ;  /* 0x009896800000895d */ /* 0x002fea0003900000 */
[----:B------:R-:W1:Y:S02]  /*1ce50*/  @!P0 SYNCS.PHASECHK.TRANS64 P0, [R0+URZ+0x38820], R3 ;  /* 0x03882003000085a7 */ /* 0x000e64000800007f */
[----:B-1----:R-:W-:Y:S05]  /*1ce60*/  @!P0 BRA `(.L_x_2531) ;  /* 0xfffffffc00f08947 */ /* 0x002fea000383ffff */
[----:B------:R-:W-:Y:S05]  /*1ce70*/  BRA `(.L_x_2601) ;  /* 0xffffffdc009c7947 */ /* 0x000fea000383ffff */
.L_x_2532:
        /* <DEDUP_REMOVED lines=11> */
.L_x_2603:
[----:B------:R-:W-:Y:S05]  /*1cf30*/  BSYNC B0 ;  /* 0x0000000000007941 */ /* 0x000fea0003800000 */
.L_x_2602:
[----:B------:R-:W-:Y:S05]  /*1cf40*/  BRA `(.L_x_2604) ;  /* 0xffffffdc00847947 */ /* 0x000fea000383ffff */
.L_x_2535:
[----:B------:R-:W-:Y:S01]  /*1cf50*/  BSSY B1, `(.L_x_2605) ;  /* 0x0000006000017945 */ /* 0x000fe20003800000 */
[----:B------:R-:W-:-:S07]  /*1cf60*/  IMAD.MOV.U32 R15, RZ, RZ, -0x1 ;  /* 0xffffffffff0f7424 */ /* 0x000fce00078e00ff */
[----:B01----:R-:W-:Y:S05]  /*1cf70*/  WARPSYNC.COLLECTIVE R15, `(.L_x_2606) ;  /* 0x000000000f0c7348 */ /* 0x003fea0003c00000 */
[----:B------:R-:W-:Y:S02]  /*1cf80*/  ELECT P6, UR62, PT ;  /* 0x00000000003e782f */ /* 0x000fe400038c0000 */
[----:B------:R-:W-:Y:S01]  /*1cf90*/  MOV R14, UR62 ;  /* 0x0000003e000e7c02 */ /* 0x000fe20008000f00 */
[----:B01----:R-:W-:Y:S10]  /*1cfa0*/  ENDCOLLECTIVE ;  /* 0x000000000000791b */ /* 0x003ff40003800000 */
.L_x_2606:
[----:B------:R-:W-:Y:S05]  /*1cfb0*/  BSYNC B1 ;  /* 0x0000000000017941 */ /* 0x000fea0003800000 */
.L_x_2605:
[----:B------:R-:W-:Y:S05]  /*1cfc0*/  BRA `(.L_x_2607) ;  /* 0xffffffdc007c7947 */ /* 0x000fea000383ffff */
.L_x_2537:
[----:B0-----:R0:W1:Y:S02]  /*1cfd0*/  SYNCS.PHASECHK.TRANS64.TRYWAIT P0, [R6+URZ], R5 ;  /* 0x00000005060075a7 */ /* 0x001064000800017f */
[----:B-1----:R-:W-:Y:S05]  /*1cfe0*/  @!P0 NANOSLEEP.SYNCS 0x989680 ;  /* 0x009896800000895d */ /* 0x002fea0003900000 */
[----:B------:R-:W1:Y:S02]  /*1cff0*/  @!P0 SYNCS.PHASECHK.TRANS64 P0, [R6+URZ], R5 ;  /* 0x00000005060085a7 */ /* 0x000e64000800007f */
[----:B-1----:R-:W-:Y:S05]  /*1d000*/  @!P0 BRA `(.L_x_2537) ;  /* 0xfffffffc00f08947 */ /* 0x002fea000383ffff */
[----:B------:R-:W-:Y:S05]  /*1d010*/  BRA `(.L_x_2608) ;  /* 0xffffffdc00bc7947 */ /* 0x000fea000383ffff */
.L_x_2538:
[----:B-1----:R1:W2:Y:S02]  /*1d020*/  SYNCS.PHASECHK.TRANS64.TRYWAIT P0, [R7+URZ], R2 ;  /* 0x00000002070075a7 */ /* 0x0022a4000800017f */
[----:B--2---:R-:W-:Y:S05]  /*1d030*/  @!P0 NANOSLEEP.SYNCS 0x989680 ;  /* 0x009896800000895d */ /* 0x004fea0003900000 */
[----:B------:R-:W2:Y:S02]  /*1d040*/  @!P0 SYNCS.PHASECHK.TRANS64 P0, [R7+URZ], R2 ;  /* 0x00000002070085a7 */ /* 0x000ea4000800007f */
[----:B--2---:R-:W-:Y:S05]  /*1d050*/  @!P0 BRA `(.L_x_2538) ;  /* 0xfffffffc00f08947 */ /* 0x004fea000383ffff */
[----:B------:R-:W-:Y:S05]  /*1d060*/  BRA `(.L_x_2609) ;  /* 0xffffffdc00b07947 */ /* 0x000fea000383ffff */
.L_x_2540:
[----:B--2---:R2:W3:Y:S02]  /*1d070*/  SYNCS.PHASECHK.TRANS64.TRYWAIT P0, [R4+URZ], R5 ;  /* 0x00000005040075a7 */ /* 0x0044e4000800017f */
[----:B---3--:R-:W-:Y:S05]  /*1d080*/  @!P0 NANOSLEEP.SYNCS 0x989680 ;  /* 0x009896800000895d */ /* 0x008fea0003900000 */
[----:B------:R-:W3:Y:S02]  /*1d090*/  @!P0 SYNCS.PHASECHK.TRANS64 P0, [R4+URZ], R5 ;  /* 0x00000005040085a7 */ /* 0x000ee4000800007f */
[----:B---3--:R-:W-:Y:S05]  /*1d0a0*/  @!P0 BRA `(.L_x_2540) ;  /* 0xfffffffc00f08947 */ /* 0x008fea000383ffff */
[----:B------:R-:W-:Y:S05]  /*1d0b0*/  BRA `(.L_x_2610) ;  /* 0xffffffdc00b47947 */ /* 0x000fea000383ffff */
.L_x_2611:
        /* <DEDUP_REMOVED lines=12> */
.L_x_3207:


//--------------------- .text._ZN7cutlass13device_kernelIN5flash11enable_sm90INS1_16FlashAttnFwdSm90INS1_25CollectiveMainloopFwdSm90ILi2EN4cute5tupleIJNS5_1CILi1EEES8_S8_EEENS6_IJNS7_ILi128EEENS7_ILi80EEENS7_ILi256EEEEEELi256ENS_10bfloat16_tEfNS_4arch4Sm90ELb1ELb0ELb0ELb1ELb0ELb1ELb0ELb1ELb1ELb1ELb1ELb0EEENS1_21CollectiveEpilogueFwdINS6_IJSA_SC_SB_EEES9_SE_SG_Li256ELb1ELb1ELb1ELb0EEENS1_36VarlenDynamicPersistentTileSchedulerILi128ELi80ELi256ELi128ELb1ELb1ELb1ELb1ELb1ELb1EEEEEEEEEvNT_6ParamsE --------------------------
	.section	.text._ZN7cutlass13device_kernelIN5flash11enable_sm90INS1_16FlashAttnFwdSm90INS1_25CollectiveMainloopFwdSm90ILi2EN4cute5tupleIJNS5_1CILi1EEES8_S8_EEENS6_IJNS7_ILi128EEENS7_ILi80EEENS7_ILi256EEEEEELi256ENS_10bfloat16_tEfNS_4arch4Sm90ELb1ELb0ELb0ELb1ELb0ELb1ELb0ELb1ELb1ELb1ELb1ELb0EEENS1_21CollectiveEpilogueFwdINS6_IJSA_SC_SB_EEES9_SE_SG_Li256ELb1ELb1ELb1ELb0EEENS1_36VarlenDynamicPersistentTileSchedulerILi128ELi80ELi256ELi128ELb1ELb1ELb1ELb1ELb1ELb1EEEEEEEEEvNT_6ParamsE,"ax",@progbits
	.align	128
.text._ZN7cutlass13device_kernelIN5flash11enable_sm90INS1_16FlashAttnFwdSm90INS1_25CollectiveMainloopFwdSm90ILi2EN4cute5tupleIJNS5_1CILi1EEES8_S8_EEENS6_IJNS7_ILi128EEENS7_ILi80EEENS7_ILi256EEEEEELi256ENS_10bfloat16_tEfNS_4arch4Sm90ELb1ELb0ELb0ELb1ELb0ELb1ELb0ELb1ELb1ELb1ELb1ELb0EEENS1_21CollectiveEpilogueFwdINS6_IJSA_SC_SB_EEES9_SE_SG_Li256ELb1ELb1ELb1ELb0EEENS1_36VarlenDynamicPersistentTileSchedulerILi128ELi80ELi256ELi128ELb1ELb1ELb1ELb1ELb1ELb1EEEEEEEEEvNT_6ParamsE:
        .type           _ZN7cutlass13device_kernelIN5flash11enable_sm90INS1_16FlashAttnFwdSm90INS1_25CollectiveMainloopFwdSm90ILi2EN4cute5tupleIJNS5_1CILi1EEES8_S8_EEENS6_IJNS7_ILi128EEENS7_ILi80EEENS7_ILi256EEEEEELi256ENS_10bfloat16_tEfNS_4arch4Sm90ELb1ELb0ELb0ELb1ELb0ELb1ELb0ELb1ELb1ELb1ELb1ELb0EEENS1_21CollectiveEpilogueFwdINS6_IJSA_SC_SB_EEES9_SE_SG_Li256ELb1ELb1ELb1ELb0EEENS1_36VarlenDynamicPersistentTileSchedulerILi128ELi80ELi256ELi128ELb1ELb1ELb1ELb1ELb1ELb1EEEEEEEEEvNT_6ParamsE,@function
        .size           _ZN7cutlass13device_kernelIN5flash11enable_sm90INS1_16FlashAttnFwdSm90INS1_25CollectiveMainloopFwdSm90ILi2EN4cute5tupleIJNS5_1CILi1EEES8_S8_EEENS6_IJNS7_ILi128EEENS7_ILi80EEENS7_ILi256EEEEEELi256ENS_10bfloat16_tEfNS_4arch4Sm90ELb1ELb0ELb0ELb1ELb0ELb1ELb0ELb1ELb1ELb1ELb1ELb0EEENS1_21CollectiveEpilogueFwdINS6_IJSA_SC_SB_EEES9_SE_SG_Li256ELb1ELb1ELb1ELb0EEENS1_36VarlenDynamicPersistentTileSchedulerILi128ELi80ELi256ELi128ELb1ELb1ELb1ELb1ELb1ELb1EEEEEEEEEvNT_6ParamsE,(.L_x_3208 - _ZN7cutlass13device_kernelIN5flash11enable_sm90INS1_16FlashAttnFwdSm90INS1_25CollectiveMainloopFwdSm90ILi2EN4cute5tupleIJNS5_1CILi1EEES8_S8_EEENS6_IJNS7_ILi128EEENS7_ILi80EEENS7_ILi256EEEEEELi256ENS_10bfloat16_tEfNS_4arch4Sm90ELb1ELb0ELb0ELb1ELb0ELb1ELb0ELb1ELb1ELb1ELb1ELb0EEENS1_21CollectiveEpilogueFwdINS6_IJSA_SC_SB_EEES9_SE_SG_Li256ELb1ELb1ELb1ELb0EEENS1_36VarlenDynamicPersistentTileSchedulerILi128ELi80ELi256ELi128ELb1ELb1ELb1ELb1ELb1ELb1EEEEEEEEEvNT_6ParamsE)
        .other          _ZN7cutlass13device_kernelIN5flash11enable_sm90INS1_16FlashAttnFwdSm90INS1_25CollectiveMainloopFwdSm90ILi2EN4cute5tupleIJNS5_1CILi1EEES8_S8_EEENS6_IJNS7_ILi128EEENS7_ILi80EEENS7_ILi256EEEEEELi256ENS_10bfloat16_tEfNS_4arch4Sm90ELb1ELb0ELb0ELb1ELb0ELb1ELb0ELb1ELb1ELb1ELb1ELb0EEENS1_21CollectiveEpilogueFwdINS6_IJSA_SC_SB_EEES9_SE_SG_Li256ELb1ELb1ELb1ELb0EEENS1_36VarlenDynamicPersistentTileSchedulerILi128ELi80ELi256ELi128ELb1ELb1ELb1ELb1ELb1ELb1EEEEEEEEEvNT_6ParamsE,@"STO_CUDA_ENTRY STV_DEFAULT"
_ZN7cutlass13device_kernelIN5flash11enable_sm90INS1_16FlashAttnFwdSm90INS1_25CollectiveMainloopFwdSm90ILi2EN4cute5tupleIJNS5_1CILi1EEES8_S8_EEENS6_IJNS7_ILi128EEENS7_ILi80EEENS7_ILi256EEEEEELi256ENS_10bfloat16_tEfNS_4arch4Sm90ELb1ELb0ELb0ELb1ELb0ELb1ELb0ELb1ELb1ELb1ELb1ELb0EEENS1_21CollectiveEpilogueFwdINS6_IJSA_SC_SB_EEES9_SE_SG_Li256ELb1ELb1ELb1ELb0EEENS1_36VarlenDynamicPersistentTileSchedulerILi128ELi80ELi256ELi128ELb1ELb1ELb1ELb1ELb1ELb1EEEEEEEEEvNT_6ParamsE:
        /* <DEDUP_REMOVED lines=24> */
.L_x_2613:
[----:B------:R-:W-:Y:S05]  /*0180*/  BSYNC B0 ;  /* 0x0000000000007941 */ /* 0x000fea0003800000 */
.L_x_2612:
        /* <DEDUP_REMOVED lines=41> */
.L_x_2614:
        /* <DEDUP_REMOVED lines=22> */
.L_x_2615:
        /* <DEDUP_REMOVED lines=18> */
.L_x_2616:
        /* <DEDUP_REMOVED lines=22> */
.L_x_2617:
        /* <DEDUP_REMOVED lines=22> */
.L_x_2618:
        /* <DEDUP_REMOVED lines=9> */
.L_x_2621:
        /* <DEDUP_REMOVED lines=16> */
[----:B------:R-:W-:Y:S01]  /*0af0*/  VIADD R6, R6, 0xffffff80 ;  /* 0xffffff8006067836 */ /* 0x000fe20000000000 */
[----:B------:R-:W-:Y:S01]  /*0b00*/  R2UR UR4, R16 ;  /* 0x00000000100472ca */ /* 0x000fe200000e0000 */
[----:B------:R-:W-:Y:S01]  /*0b10*/  IMAD.MOV.U32 R17, RZ, RZ, RZ ;  /* 0x000000ffff117224 */ /* 0x000fe200078e00ff */
[----:B------:R-:W-:Y:S01]  /*0b20*/  CS2R R218, SRZ ;  /* 0x0000000000da7805 */ /* 0x000fe2000001ff00 */
[----:B------:R-:W-:Y:S01]  /*0b30*/  IMAD.MOV.U32 R216, RZ, RZ, RZ ;  /* 0x000000ffffd87224 */ /* 0x000fe200078e00ff */
[----:B------:R-:W-:-:S04]  /*0b40*/  SHF.R.S32.HI R3, RZ, 0x1f, R6 ;  /* 0x0000001fff037819 */ /* 0x000fc80000011406 */
[CC--:B------:R-:W-:Y:S02]  /*0b50*/  LEA.HI R4, R3.reuse, R6.reuse, RZ, 0x5 ;  /* 0x0000000603047211 */ /* 0x0c0fe400078f28ff */
[CC--:B------:R-:W-:Y:S02]  /*0b60*/  LEA.HI R212, R3.reuse, R6.reuse, RZ, 0x3 ;  /* 0x0000000603d47211 */ /* 0x0c0fe400078f18ff */
[CC--:B0-----:R-:W-:Y:S01]  /*0b70*/  LEA.HI R2, R3.reuse, R6.reuse, RZ, 0x4 ;  /* 0x0000000603027211 */ /* 0x0c1fe200078f20ff */
[----:B------:R-:W-:Y:S01]  /*0b80*/  IMAD.SHL.U32 R5, R4, 0x20, RZ ;  /* 0x0000002004057824 */ /* 0x000fe200078e00ff */
[CC--:B------:R-:W-:Y:S01]  /*0b90*/  LEA.HI R10, R3.reuse, R6.reuse, RZ, 0x2 ;  /* 0x00000006030a7211 */ /* 0x0c0fe200078f10ff */
[----:B------:R-:W-:Y:S01]  /*0ba0*/  UIADD3 UR4, UR4, 0x14400, URZ ;  /* 0x0001440004047890 */ /* 0x000fe2000fffe03f */
[----:B------:R-:W-:Y:S02]  /*0bb0*/  LEA.HI R8, R3, R6, RZ, 0x6 ;  /* 0x0000000603087211 */ /* 0x000fe400078f30ff */
[----:B------:R-:W-:-:S02]  /*0bc0*/  LOP3.LUT R7, R212, 0xfffffff8, RZ, 0xc0, !PT ;  /* 0xfffffff8d4077812 */ /* 0x000fc400078ec0ff */
[----:B------:R-:W-:Y:S01]  /*0bd0*/  LOP3.LUT R11, R10, 0xfffffffc, RZ, 0xc0, !PT ;  /* 0xfffffffc0a0b7812 */ /* 0x000fe200078ec0ff */
[----:B------:R-:W-:Y:S01]  /*0be0*/  IMAD.SHL.U32 R8, R8, 0x8, RZ ;  /* 0x0000000808087824 */ /* 0x000fe200078e00ff */
[----:B------:R-:W-:Y:S01]  /*0bf0*/  SHF.R.S32.HI R212, RZ, 0x3, R212 ;  /* 0x00000003ffd47819 */ /* 0x000fe200000114d4 */
[C---:B------:R-:W-:Y:S01]  /*0c00*/  IMAD.IADD R18, R6.reuse, 0x1, -R7 ;  /* 0x0000000106127824 */ /* 0x040fe200078e0a07 */
[----:B------:R-:W-:Y:S01]  /*0c10*/  LOP3.LUT R7, R5, 0xfffffc00, RZ, 0xc0, !PT ;  /* 0xfffffc0005077812 */ /* 0x000fe200078ec0ff */
[----:B------:R-:W-:Y:S01]  /*0c20*/  IMAD.IADD R10, R6, 0x1, -R11 ;  /* 0x00000001060a7824 */ /* 0x000fe200078e0a0b */
[----:B------:R-:W-:Y:S01]  /*0c30*/  SHF.R.S32.HI R5, RZ, 0x4, R2 ;  /* 0x00000004ff057819 */ /* 0x000fe20000011402 */
[----:B------:R-:W-:Y:S01]  /*0c40*/  IMAD.SHL.U32 R22, R18, 0x4, RZ ;  /* 0x0000000412167824 */ /* 0x000fe200078e00ff */
[----:B------:R-:W-:Y:S02]  /*0c50*/  LOP3.LUT R227, R8, 0xfffffe00, RZ, 0xc0, !PT ;  /* 0xfffffe0008e37812 */ /* 0x000fe400078ec0ff */
[----:B------:R-:W-:Y:S01]  /*0c60*/  LEA.HI R12, R10, R10, RZ, 0x1 ;  /* 0x0000000a0a0c7211 */ /* 0x000fe200078f08ff */
[C---:B------:R-:W-:Y:S01]  /*0c70*/  VIADD R214, R22.reuse, 0x40 ;  /* 0x0000004016d67836 */ /* 0x040fe20000000000 */
[----:B------:R-:W-:Y:S01]  /*0c80*/  SHF.R.S32.HI R23, RZ, 0x1f, R22 ;  /* 0x0000001fff177819 */ /* 0x000fe20000011416 */
[----:B------:R-:W-:-:S02]  /*0c90*/  VIADD R215, R22, 0x20 ;  /* 0x0000002016d77836 */ /* 0x000fc40000000000 */
[C---:B------:R-:W-:Y:S02]  /*0ca0*/  IMAD.IADD R213, R22.reuse, 0x1, R214 ;  /* 0x0000000116d57824 */ /* 0x040fe400078e02d6 */
[----:B------:R-:W-:Y:S01]  /*0cb0*/  VIADD R217, R22, 0x60 ;  /* 0x0000006016d97836 */ /* 0x000fe20000000000 */
[----:B--2---:R-:W-:Y:S02]  /*0cc0*/  R2UR UR5, R0 ;  /* 0x00000000000572ca */ /* 0x004fe400000e0000 */
[----:B------:R-:W-:Y:S02]  /*0cd0*/  LEA.HI R0, R3, R6, RZ, 0x7 ;  /* 0x0000000603007211 */ /* 0x000fe400078f38ff */
[----:B------:R-:W-:Y:S02]  /*0ce0*/  LOP3.LUT R3, R2, 0x3fffff0, RZ, 0xc0, !PT ;  /* 0x03fffff002037812 */ /* 0x000fe400078ec0ff */
[----:B------:R-:W-:Y:S02]  /*0cf0*/  LOP3.LUT R9, R0, 0xffffff80, RZ, 0xc0, !PT ;  /* 0xffffff8000097812 */ /* 0x000fe400078ec0ff */
[----:B------:R-:W-:Y:S01]  /*0d00*/  LEA.HI R2, R2, R5, RZ, 0x1 ;  /* 0x0000000502027211 */ /* 0x000fe200078f08ff */
[C---:B------:R-:W-:Y:S01]  /*0d10*/  IMAD.IADD R4, R6.reuse, 0x1, -R3 ;  /* 0x0000000106047824 */ /* 0x040fe200078e0a03 */
[----:B------:R-:W-:Y:S01]  /*0d20*/  SHF.R.S32.HI R3, RZ, 0x7, R0 ;  /* 0x00000007ff037819 */ /* 0x000fe20000011400 */
[----:B------:R-:W-:Y:S01]  /*0d30*/  IMAD.IADD R21, R6, 0x1, -R9 ;  /* 0x0000000106157824 */ /* 0x000fe200078e0a09 */
[----:B------:R-:W-:Y:S01]  /*0d40*/  LOP3.LUT R2, R2, 0x1ffffffe, RZ, 0xc0, !PT ;  /* 0x1ffffffe02027812 */ /* 0x000fe200078ec0ff */
[----:B------:R-:W-:Y:S01]  /*0d50*/  IMAD R7, R4, 0x40, R7 ;  /* 0x0000004004077824 */ /* 0x000fe200078e0207 */
[----:B------:R-:W-:Y:S01]  /*0d60*/  LEA.HI R0, R0, R3, RZ, 0x1 ;  /* 0x0000000300007211 */ /* 0x000fe200078f08ff */
[----:B------:R-:W-:Y:S01]  /*0d70*/  ULOP3.LUT UR5, UR5, 0x1, URZ, 0xfc, !UPT ;  /* 0x0000000105057892 */ /* 0x000fe2000f8efc3f */
[----:B------:R-:W-:Y:S01]  /*0d80*/  SHF.R.S32.HI R6, RZ, 0x1f, R21 ;  /* 0x0000001fff067819 */ /* 0x000fe20000011415 */
[----:B------:R-:W-:Y:S01]  /*0d90*/  IMAD.IADD R2, R5, 0x1, -R2 ;  /* 0x0000000105027824 */ /* 0x000fe200078e0a02 */
[----:B------:R-:W-:Y:S01]  /*0da0*/  LOP3.LUT R0, R0, 0x3fffffe, RZ, 0xc0, !PT ;  /* 0x03fffffe00007812 */ /* 0x000fe200078ec0ff */
[----:B------:R-:W-:Y:S01]  /*0db0*/  VIADD R5, R212, 0x20 ;  /* 0x00000020d4057836 */ /* 0x000fe20000000000 */
[-C--:B------:R-:W-:Y:S01]  /*0dc0*/  LEA.HI R9, R6, R21.reuse, RZ, 0x2 ;  /* 0x0000001506097211 */ /* 0x080fe200078f10ff */
[----:B------:R-:W-:Y:S01]  /*0dd0*/  IMAD R2, R2, 0x8, R7 ;  /* 0x0000000802027824 */ /* 0x000fe200078e0207 */
[----:B------:R-:W-:Y:S01]  /*0de0*/  STL [R1+0xa4], R21 ;  /* 0x0000a41501007387 */ /* 0x000fe20000100800 */
[----:B------:R-:W-:Y:S01]  /*0df0*/  IMAD.IADD R0, R3, 0x1, -R0 ;  /* 0x0000000103007824 */ /* 0x000fe200078e0a00 */
[--C-:B------:R-:W-:Y:S01]  /*0e00*/  SHF.R.S32.HI R4, RZ, 0x2, R9.reuse ;  /* 0x00000002ff047819 */ /* 0x100fe20000011409 */
[----:B------:R-:W-:Y:S01]  /*0e10*/  IMAD.SHL.U32 R223, R5, 0x40, RZ ;  /* 0x0000004005df7824 */ /* 0x000fe200078e00ff */
[----:B------:R-:W-:Y:S01]  /*0e20*/  SHF.R.S32.HI R11, RZ, 0x1f, R9 ;  /* 0x0000001fff0b7819 */ /* 0x000fe20000011409 */
[----:B------:R-:W-:Y:S01]  /*0e30*/  STL [R1+0x60], R18 ;  /* 0x0000601201007387 */ /* 0x000fe20000100800 */
[----:B------:R-:W-:-:S02]  /*0e40*/  LEA.HI R6, R6, R21, RZ, 0x5 ;  /* 0x0000001506067211 */ /* 0x000fc400078f28ff */
[----:B------:R-:W-:Y:S01]  /*0e50*/  LEA.HI R11, R11, R4, RZ, 0x3 ;  /* 0x000000040b0b7211 */ /* 0x000fe200078f18ff */
[----:B------:R0:W-:Y:S01]  /*0e60*/  STL [R1+0xbc], R2 ;  /* 0x0000bc0201007387 */ /* 0x0001e20000100800 */
[----:B------:R-:W-:Y:S01]  /*0e70*/  LOP3.LUT R3, R12, 0x1ffffffe, RZ, 0xc0, !PT ;  /* 0x1ffffffe0c037812 */ /* 0x000fe200078ec0ff */
[----:B------:R-:W-:Y:S01]  /*0e80*/  IMAD.SHL.U32 R12, R212, 0x40, RZ ;  /* 0x00000040d40c7824 */ /* 0x000fe200078e00ff */
[----:B------:R-:W-:Y:S02]  /*0e90*/  LOP3.LUT R11, R11, 0xfffffff8, RZ, 0xc0, !PT ;  /* 0xfffffff80b0b7812 */ /* 0x000fe400078ec0ff */
[----:B------:R-:W-:Y:S01]  /*0ea0*/  SHF.R.S32.HI R6, RZ, 0x5, R6 ;  /* 0x00000005ff067819 */ /* 0x000fe20000011406 */
[----:B------:R-:W-:Y:S01]  /*0eb0*/  IMAD.IADD R235, R10, 0x1, -R3 ;  /* 0x000000010aeb7824 */ /* 0x000fe200078e0a03 */
[----:B------:R-:W-:Y:S01]  /*0ec0*/  LOP3.LUT R3, R12, 0x1c0, RZ, 0xc0, !PT ;  /* 0x000001c00c037812 */ /* 0x000fe200078ec0ff */
[----:B------:R-:W-:Y:S01]  /*0ed0*/  IMAD.IADD R11, R4, 0x1, -R11 ;  /* 0x00000001040b7824 */ /* 0x000fe200078e0a0b */
[----:B------:R-:W-:Y:S01]  /*0ee0*/  SHF.R.S32.HI R4, RZ, 0x1f, R213 ;  /* 0x0000001fff047819 */ /* 0x000fe200000114d5 */
[----:B------:R-:W-:Y:S01]  /*0ef0*/  VIADD R10, R212, 0x40 ;  /* 0x00000040d40a7836 */ /* 0x000fe20000000000 */
[----:B0-----:R-:W-:Y:S01]  /*0f00*/  SHF.R.S32.HI R2, RZ, 0x1f, R5 ;  /* 0x0000001fff027819 */ /* 0x001fe20000011405 */
[----:B------:R-:W-:Y:S01]  /*0f10*/  IMAD R11, R6, 0x10, R11 ;  /* 0x00000010060b7824 */ /* 0x000fe200078e020b */
[----:B------:R-:W-:Y:S01]  /*0f20*/  LEA.HI R8, R4, R213, RZ, 0x3 ;  /* 0x000000d504087211 */ /* 0x000fe200078f18ff */
[----:B------:R-:W-:Y:S01]  /*0f30*/  IMAD.SHL.U32 R18, R18, 0x8, RZ ;  /* 0x0000000812127824 */ /* 0x000fe200078e00ff */
[----:B------:R-:W-:Y:S01]  /*0f40*/  LEA.HI R2, R2, R5, RZ, 0x3 ;  /* 0x0000000502027211 */ /* 0x000fe200078f18ff */
[----:B------:R-:W-:Y:S01]  /*0f50*/  IMAD R11, R0, 0x40, R11 ;  /* 0x00000040000b7824 */ /* 0x000fe200078e020b */
[----:B------:R-:W-:Y:S01]  /*0f60*/  LEA.HI R5, R4, R213, RZ, 0x6 ;  /* 0x000000d504057211 */ /* 0x000fe200078f30ff */
[----:B------:R-:W-:Y:S01]  /*0f70*/  IMAD.U32 R0, RZ, RZ, UR5 ;  /* 0x00000005ff007e24 */ /* 0x000fe2000f8e00ff */
[----:B------:R-:W-:Y:S01]  /*0f80*/  LOP3.LUT R4, R8, 0x38, RZ, 0xc0, !PT ;  /* 0x0000003808047812 */ /* 0x000fe200078ec0ff */
[----:B------:R-:W-:Y:S01]  /*0f90*/  IMAD.SHL.U32 R2, R2, 0x40, RZ ;  /* 0x0000004002027824 */ /* 0x000fe200078e00ff */
[----:B------:R-:W-:Y:S01]  /*0fa0*/  SHF.R.U32.HI R228, RZ, 0x3, R3 ;  /* 0x00000003ffe47819 */ /* 0x000fe20000011603 */
[----:B------:R-:W-:Y:S01]  /*0fb0*/  IMAD.SHL.U32 R6, R5, 0x80, RZ ;  /* 0x0000008005067824 */ /* 0x000fe200078e00ff */
[----:B------:R-:W-:Y:S01]  /*0fc0*/  LOP3.LUT R5, R4, 0x1c0, R12, 0xf8, !PT ;  /* 0x000001c004057812 */ /* 0x000fe200078ef80c */
[----:B------:R-:W-:Y:S01]  /*0fd0*/  STL [R1+0xb8], R11 ;  /* 0x0000b80b01007387 */ /* 0x000fe20000100800 */
[----:B------:R-:W-:Y:S01]  /*0fe0*/  LOP3.LUT R223, R223, 0x1c0, RZ, 0xc0, !PT ;  /* 0x000001c0dfdf7812 */ /* 0x000fe200078ec0ff */
[----:B------:R-:W-:Y:S01]  /*0ff0*/  IMAD.SHL.U32 R222, R10, 0x40, RZ ;  /* 0x000000400ade7824 */ /* 0x000fe200078e00ff */
[----:B------:R-:W-:Y:S01]  /*1000*/  LOP3.LUT R6, R6, 0xffffe000, RZ, 0xc0, !PT ;  /* 0xffffe00006067812 */ /* 0x000fe200078ec0ff */
[----:B------:R-:W-:Y:S01]  /*1010*/  STL [R1+0x78], RZ ;  /* 0x000078ff01007387 */ /* 0x000fe20000100800 */
[----:B------:R-:W-:Y:S01]  /*1020*/  LOP3.LUT R5, R5, R228, RZ, 0x3c, !PT ;  /* 0x000000e405057212 */ /* 0x000fe200078e3cff */
[----:B------:R-:W-:Y:S01]  /*1030*/  VIADD R220, R18, 0x80 ;  /* 0x0000008012dc7836 */ /* 0x000fe20000000000 */
[----:B------:R-:W-:Y:S01]  /*1040*/  LOP3.LUT R226, R2, 0xfffffe00, RZ, 0xc0, !PT ;  /* 0xfffffe0002e27812 */ /* 0x000fe200078ec0ff */
[----:B------:R0:W-:Y:S01]  /*1050*/  STL [R1+0x5c], R0 ;  /* 0x00005c0001007387 */ /* 0x0001e20000100800 */
[----:B------:R-:W-:Y:S01]  /*1060*/  IADD3 R2, R5, R6, R227 ;  /* 0x0000000605027210 */ /* 0x000fe20007ffe0e3 */
[----:B------:R-:W-:Y:S01]  /*1070*/  IMAD.MOV.U32 R5, RZ, RZ, R13 ;  /* 0x000000ffff057224 */ /* 0x000fe200078e000d */
[----:B------:R-:W-:Y:S01]  /*1080*/  SHF.R.U32.HI R20, RZ, 0x3, R223 ;  /* 0x00000003ff147819 */ /* 0x000fe200000116df */
[----:B------:R-:W-:Y:S01]  /*1090*/  IMAD.U32 R13, RZ, RZ, UR4 ;  /* 0x00000004ff0d7e24 */ /* 0x000fe2000f8e00ff */
[----:B------:R-:W-:Y:S01]  /*10a0*/  LOP3.LUT R7, R223, 0x38, R8, 0xf8, !PT ;  /* 0x00000038df077812 */ /* 0x000fe200078ef808 */
[----:B------:R-:W-:Y:S01]  /*10b0*/  VIADD R221, R18, 0xc0 ;  /* 0x000000c012dd7836 */ /* 0x000fe20000000000 */
[----:B------:R-:W-:Y:S01]  /*10c0*/  LOP3.LUT R222, R222, 0x1c0, RZ, 0xc0, !PT ;  /* 0x000001c0dede7812 */ /* 0x000fe200078ec0ff */
[----:B------:R-:W-:Y:S01]  /*10d0*/  IMAD R235, R235, 0x8, R11 ;  /* 0x00000008ebeb7824 */ /* 0x000fe200078e020b */
[----:B------:R-:W-:Y:S01]  /*10e0*/  LOP3.LUT R7, R7, R20, RZ, 0x3c, !PT ;  /* 0x0000001407077212 */ /* 0x000fe200078e3cff */
[----:B------:R1:W-:Y:S01]  /*10f0*/  STL [R1+0x90], R13 ;  /* 0x0000900d01007387 */ /* 0x0003e20000100800 */
[----:B0-----:R-:W-:-:S02]  /*1100*/  SHF.R.S32.HI R0, RZ, 0x1f, R10 ;  /* 0x0000001fff007819 */ /* 0x001fc4000001140a */
[----:B------:R-:W-:Y:S01]  /*1110*/  IADD3 R4, R7, R6, R226 ;  /* 0x0000000607047210 */ /* 0x000fe20007ffe0e2 */
[----:B------:R-:W-:Y:S01]  /*1120*/  IMAD.MOV.U32 R6, RZ, RZ, R14 ;  /* 0x000000ffff067224 */ /* 0x000fe200078e000e */
[----:B------:R-:W-:Y:S01]  /*1130*/  LEA.HI R0, R0, R10, RZ, 0x3 ;  /* 0x0000000a00007211 */ /* 0x000fe200078f18ff */
[----:B------:R-:W-:Y:S01]  /*1140*/  IMAD.MOV.U32 R7, RZ, RZ, R15 ;  /* 0x000000ffff077224 */ /* 0x000fe200078e000f */
[----:B------:R-:W-:Y:S02]  /*1150*/  SHF.R.S32.HI R14, RZ, 0x1f, R214 ;  /* 0x0000001fff0e7819 */ /* 0x000fe400000114d6 */
[--C-:B------:R-:W-:Y:S01]  /*1160*/  LOP3.LUT R236, R3, 0x38, R18.reuse, 0xf8, !PT ;  /* 0x0000003803ec7812 */ /* 0x100fe200078ef812 */
[----:B------:R-:W-:Y:S01]  /*1170*/  IMAD.SHL.U32 R0, R0, 0x40, RZ ;  /* 0x0000004000007824 */ /* 0x000fe200078e00ff */
[----:B-1----:R-:W-:Y:S02]  /*1180*/  SHF.R.S32.HI R13, RZ, 0x1f, R215 ;  /* 0x0000001fff0d7819 */ /* 0x002fe400000114d7 */
[----:B------:R-:W-:-:S02]  /*1190*/  LOP3.LUT R3, R223, 0x38, R18, 0xf8, !PT ;  /* 0x00000038df037812 */ /* 0x000fc400078ef812 */
[----:B------:R-:W-:Y:S01]  /*11a0*/  SHF.R.S32.HI R12, RZ, 0x1f, R212 ;  /* 0x0000001fff0c7819 */ /* 0x000fe200000114d4 */
[----:B------:R0:W-:Y:S01]  /*11b0*/  STL [R1+0x9c], R13 ;  /* 0x00009c0d01007387 */ /* 0x0001e20000100800 */
[----:B------:R-:W-:Y:S02]  /*11c0*/  SHF.R.U32.HI R12, RZ, 0x3, R222 ;  /* 0x00000003ff0c7819 */ /* 0x000fe400000116de */
[----:B------:R-:W-:Y:S01]  /*11d0*/  LOP3.LUT R10, R222, 0x38, R18, 0xf8, !PT ;  /* 0x00000038de0a7812 */ /* 0x000fe200078ef812 */
[----:B------:R1:W-:Y:S01]  /*11e0*/  STL [R1+0x98], R14 ;  /* 0x0000980e01007387 */ /* 0x0003e20000100800 */
[----:B------:R-:W-:Y:S02]  /*11f0*/  LOP3.LUT R225, R0, 0xfffffe00, RZ, 0xc0, !PT ;  /* 0xfffffe0000e17812 */ /* 0x000fe400078ec0ff */
[----:B------:R-:W-:Y:S02]  /*1200*/  LOP3.LUT R9, R9, 0x7ffffffc, RZ, 0xc0, !PT ;  /* 0x7ffffffc09097812 */ /* 0x000fe400078ec0ff */
[----:B------:R-:W-:-:S02]  /*1210*/  LOP3.LUT R3, R226, R3, R20, 0xf6, !PT ;  /* 0x00000003e2037212 */ /* 0x000fc400078ef614 */
[----:B0-----:R-:W-:Y:S01]  /*1220*/  SHF.R.S32.HI R13, RZ, 0x1f, R217 ;  /* 0x0000001fff0d7819 */ /* 0x001fe200000114d9 */
[----:B------:R-:W-:Y:S01]  /*1230*/  IMAD.IADD R9, R21, 0x1, -R9 ;  /* 0x0000000115097824 */ /* 0x000fe200078e0a09 */
[----:B------:R-:W-:Y:S02]  /*1240*/  SHF.R.S32.HI R0, RZ, 0x3, R8 ;  /* 0x00000003ff007819 */ /* 0x000fe40000011408 */
[----:B-1----:R-:W-:Y:S01]  /*1250*/  SHF.R.S32.HI R14, RZ, 0x1f, R220 ;  /* 0x0000001fff0e7819 */ /* 0x002fe200000114dc */
[----:B------:R0:W-:Y:S01]  /*1260*/  STL [R1+0x94], R13 ;  /* 0x0000940d01007387 */ /* 0x0001e20000100800 */
[----:B------:R-:W-:Y:S01]  /*1270*/  LOP3.LUT R10, R225, R10, R12, 0xf6, !PT ;  /* 0x0000000ae10a7212 */ /* 0x000fe200078ef60c */
[----:B------:R-:W-:Y:S01]  /*1280*/  IMAD.SHL.U32 R234, R9, 0x2, RZ ;  /* 0x0000000209ea7824 */ /* 0x000fe200078e00ff */
[----:B------:R-:W-:Y:S01]  /*1290*/  LEA R3, R3, UR4, 0x1 ;  /* 0x0000000403037c11 */ /* 0x000fe2000f8e08ff */
[----:B------:R-:W-:Y:S01]  /*12a0*/  STL [R1+0x84], R14 ;  /* 0x0000840e01007387 */ /* 0x000fe20000100800 */
[----:B------:R-:W-:Y:S01]  /*12b0*/  LOP3.LUT R44, R8, 0xfffffff8, RZ, 0xc0, !PT ;  /* 0xfffffff8082c7812 */ /* 0x000fe200078ec0ff */
[C---:B------:R-:W-:Y:S01]  /*12c0*/  VIADD R42, R234.reuse, 0x18 ;  /* 0x00000018ea2a7836 */ /* 0x040fe20000000000 */
[----:B------:R-:W-:Y:S01]  /*12d0*/  LOP3.LUT R236, R227, R236, R228, 0xf6, !PT ;  /* 0x000000ece3ec7212 */ /* 0x000fe200078ef6e4 */
[C---:B------:R-:W-:Y:S01]  /*12e0*/  VIADD R39, R234.reuse, 0x30 ;  /* 0x00000030ea277836 */ /* 0x040fe20000000000 */
[----:B------:R-:W-:Y:S01]  /*12f0*/  SHF.R.S32.HI R19, RZ, 0x1f, R18 ;  /* 0x0000001fff137819 */ /* 0x000fe20000011412 */
[C---:B------:R-:W-:Y:S01]  /*1300*/  VIADD R36, R234.reuse, 0x48 ;  /* 0x00000048ea247836 */ /* 0x040fe20000000000 */
[----:B0-----:R-:W-:Y:S01]  /*1310*/  SHF.R.S32.HI R13, RZ, 0x1f, R221 ;  /* 0x0000001fff0d7819 */ /* 0x001fe200000114dd */
[----:B------:R-:W-:Y:S01]  /*1320*/  VIADD R33, R234, 0x60 ;  /* 0x00000060ea217836 */ /* 0x000fe20000000000 */
[----:B------:R-:W-:Y:S01]  /*1330*/  LEA R230, R236, UR4, 0x1 ;  /* 0x00000004ece67c11 */ /* 0x000fe2000f8e08ff */
[----:B------:R-:W-:-:S02]  /*1340*/  VIADD R30, R234, 0x78 ;  /* 0x00000078ea1e7836 */ /* 0x000fc40000000000 */
[----:B------:R-:W-:Y:S01]  /*1350*/  STL [R1+0x80], R13 ;  /* 0x0000800d01007387 */ /* 0x000fe20000100800 */
[C---:B------:R-:W-:Y:S02]  /*1360*/  VIADD R27, R234.reuse, 0x90 ;  /* 0x00000090ea1b7836 */ /* 0x040fe40000000000 */
[C---:B------:R-:W-:Y:S01]  /*1370*/  VIADD R24, R234.reuse, 0xa8 ;  /* 0x000000a8ea187836 */ /* 0x040fe20000000000 */
[----:B------:R0:W-:Y:S01]  /*1380*/  STL [R1+0x64], R0 ;  /* 0x0000640001007387 */ /* 0x0001e20000100800 */
[C---:B------:R-:W-:Y:S02]  /*1390*/  VIADD R15, R234.reuse, 0xc0 ;  /* 0x000000c0ea0f7836 */ /* 0x040fe40000000000 */
[C---:B------:R-:W-:Y:S01]  /*13a0*/  VIADD R45, R234.reuse, 0x8 ;  /* 0x00000008ea2d7836 */ /* 0x040fe20000000000 */
[----:B------:R1:W-:Y:S01]  /*13b0*/  STL [R1+0xb0], R3 ;  /* 0x0000b00301007387 */ /* 0x0003e20000100800 */
[C---:B------:R-:W-:Y:S02]  /*13c0*/  VIADD R43, R234.reuse, 0x10 ;  /* 0x00000010ea2b7836 */ /* 0x040fe40000000000 */
[C---:B------:R-:W-:Y:S01]  /*13d0*/  VIADD R41, R234.reuse, 0x20 ;  /* 0x00000020ea297836 */ /* 0x040fe20000000000 */
[----:B------:R-:W-:Y:S01]  /*13e0*/  STL [R1+0x7c], R44 ;  /* 0x00007c2c01007387 */ /* 0x000fe20000100800 */
[----:B------:R-:W-:Y:S01]  /*13f0*/  VIADD R40, R234, 0x28 ;  /* 0x00000028ea287836 */ /* 0x000fe20000000000 */
[----:B0-----:R-:W-:Y:S01]  /*1400*/  LEA R0, R10, UR4, 0x1 ;  /* 0x000000040a007c11 */ /* 0x001fe2000f8e08ff */
[C---:B------:R-:W-:Y:S01]  /*1410*/  VIADD R38, R234.reuse, 0x38 ;  /* 0x00000038ea267836 */ /* 0x040fe20000000000 */
[----:B------:R-:W-:Y:S01]  /*1420*/  SHF.R.S32.HI R10, RZ, 0x1f, R44 ;  /* 0x0000001fff0a7819 */ /* 0x000fe2000001142c */
[C---:B------:R-:W-:Y:S01]  /*1430*/  VIADD R37, R234.reuse, 0x40 ;  /* 0x00000040ea257836 */ /* 0x040fe20000000000 */
[----:B------:R-:W-:Y:S01]  /*1440*/  SHF.R.S32.HI R45, RZ, 0x1f, R45 ;  /* 0x0000001fff2d7819 */ /* 0x000fe2000001142d */
[----:B------:R0:W-:Y:S01]  /*1450*/  STL [R1+0xa8], R0 ;  /* 0x0000a80001007387 */ /* 0x0001e20000100800 */
[C---:B-1----:R-:W-:Y:S01]  /*1460*/  VIADD R3, R234.reuse, 0xf0 ;  /* 0x000000f0ea037836 */ /* 0x042fe20000000000 */
[----:B------:R-:W-:Y:S01]  /*1470*/  SHF.R.S32.HI R43, RZ, 0x1f, R43 ;  /* 0x0000001fff2b7819 */ /* 0x000fe2000001142b */
[C---:B------:R-:W-:Y:S01]  /*1480*/  VIADD R35, R234.reuse, 0x50 ;  /* 0x00000050ea237836 */ /* 0x040fe20000000000 */
[----:B------:R1:W-:Y:S01]  /*1490*/  STL [R1+0xa0], R10 ;  /* 0x0000a00a01007387 */ /* 0x0003e20000100800 */
[C---:B------:R-:W-:Y:S01]  /*14a0*/  VIADD R34, R234.reuse, 0x58 ;  /* 0x00000058ea227836 */ /* 0x040fe20000000000 */
[----:B------:R-:W-:Y:S01]  /*14b0*/  SHF.R.S32.HI R3, RZ, 0x1f, R3 ;  /* 0x0000001fff037819 */ /* 0x000fe20000011403 */
[----:B------:R-:W-:Y:S01]  /*14c0*/  VIADD R32, R234, 0x68 ;  /* 0x00000068ea207836 */ /* 0x000fe20000000000 */
[----:B------:R-:W-:Y:S01]  /*14d0*/  LEA R3, R4, UR4, 0x1 ;  /* 0x0000000404037c11 */ /* 0x000fe2000f8e08ff */
[C---:B------:R-:W-:Y:S01]  /*14e0*/  VIADD R31, R234.reuse, 0x70 ;  /* 0x00000070ea1f7836 */ /* 0x040fe20000000000 */
[----:B------:R-:W-:Y:S01]  /*14f0*/  SHF.R.S32.HI R41, RZ, 0x1f, R41 ;  /* 0x0000001fff297819 */ /* 0x000fe20000011429 */
[C---:B0-----:R-:W-:Y:S01]  /*1500*/  VIADD R0, R234.reuse, 0xf8 ;  /* 0x000000f8ea007836 */ /* 0x041fe20000000000 */
[----:B------:R-:W-:Y:S01]  /*1510*/  SHF.R.S32.HI R40, RZ, 0x1f, R40 ;  /* 0x0000001fff287819 */ /* 0x000fe20000011428 */
[C---:B------:R-:W-:Y:S01]  /*1520*/  VIADD R29, R234.reuse, 0x80 ;  /* 0x00000080ea1d7836 */ /* 0x040fe20000000000 */
[----:B-1----:R-:W-:Y:S01]  /*1530*/  SHF.R.S32.HI R10, RZ, 0x1f, R42 ;  /* 0x0000001fff0a7819 */ /* 0x002fe2000001142a */
[C---:B------:R-:W-:Y:S01]  /*1540*/  VIADD R28, R234.reuse, 0x88 ;  /* 0x00000088ea1c7836 */ /* 0x040fe20000000000 */
[----:B------:R-:W-:Y:S01]  /*1550*/  SHF.R.S32.HI R0, RZ, 0x1f, R0 ;  /* 0x0000001fff007819 */ /* 0x000fe20000011400 */
[----:B------:R-:W-:Y:S01]  /*1560*/  VIADD R26, R234, 0x98 ;  /* 0x00000098ea1a7836 */ /* 0x000fe20000000000 */
[----:B------:R-:W-:Y:S01]  /*1570*/  LEA R0, R2, UR4, 0x1 ;  /* 0x0000000402007c11 */ /* 0x000fe2000f8e08ff */
[C---:B------:R-:W-:Y:S01]  /*1580*/  VIADD R25, R234.reuse, 0xa0 ;  /* 0x000000a0ea197836 */ /* 0x040fe20000000000 */
[----:B------:R-:W-:Y:S01]  /*1590*/  SHF.R.S32.HI R10, RZ, 0x1f, R39 ;  /* 0x0000001fff0a7819 */ /* 0x000fe20000011427 */
[C---:B------:R-:W-:Y:S01]  /*15a0*/  VIADD R21, R234.reuse, 0xb0 ;  /* 0x000000b0ea157836 */ /* 0x040fe20000000000 */
[----:B------:R-:W-:Y:S01]  /*15b0*/  SHF.R.S32.HI R10, RZ, 0x1f, R36 ;  /* 0x0000001fff0a7819 */ /* 0x000fe20000011424 */
[----:B------:R0:W-:Y:S01]  /*15c0*/  STL [R1+0xb4], R0 ;  /* 0x0000b40001007387 */ /* 0x0001e20000100800 */
        /* <DEDUP_REMOVED lines=28> */
[----:B0-----:R-:W-:-:S07]  /*1790*/  SHF.R.S32.HI R8, RZ, 0x1f, R8 ;  /* 0x0000001fff087819 */ /* 0x001fce0000011408 */
.L_x_2885:
[----:B01--4-:R-:W0:Y:S01]  /*17a0*/  LDC.64 R2, c[0x0][0xc88] ;  /* 0x00032200ff027b82 */ /* 0x013e220000000a00 */
[----:B------:R-:W-:Y:S01]  /*17b0*/  ULDC.64 UR10, c[0x0][0x208] ;  /* 0x00008200000a7ab9 */ /* 0x000fe20000000a00 */
[----:B------:R-:W-:Y:S01]  /*17c0*/  ULDC.64 UR4, c[0x0][0xa28] ;  /* 0x00028a0000047ab9 */ /* 0x000fe20000000a00 */
[----:B------:R-:W-:Y:S01]  /*17d0*/  ULDC.64 UR8, c[0x0][0xa18] ;  /* 0x0002860000087ab9 */ /* 0x000fe20000000a00 */
[----:B------:R-:W-:Y:S01]  /*17e0*/  ULDC.64 UR6, c[0x0][0xa08] ;  /* 0x0002820000067ab9 */ /* 0x000fe20000000a00 */
[----:B0-----:R-:W-:-:S05]  /*17f0*/  IMAD.WIDE R2, R7, 0x4, R2 ;  /* 0x0000000407027825 */ /* 0x001fca00078e0202 */
[----:B--2--5:R-:W2:Y:S01]  /*1800*/  LDG.E R25, desc[UR10][R2.64] ;  /* 0x0000000a02197981 */ /* 0x024ea2000c1e1900 */
        /* <DEDUP_REMOVED lines=8> */
[C---:B---3--:R-:W-:Y:S02]  /*1890*/  LOP3.LUT R4, R6.reuse, 0xff000000, RZ, 0xc0, !PT ;  /* 0xff00000006047812 */ /* 0x048fe400078ec0ff */
[----:B------:R-:W-:Y:S02]  /*18a0*/  LOP3.LUT R237, R6, 0xffff, RZ, 0xc0, !PT ;  /* 0x0000ffff06ed7812 */ /* 0x000fe400078ec0ff */
[----:B--2---:R-:W-:Y:S01]  /*18b0*/  SHF.R.S32.HI R0, RZ, 0x1f, R25 ;  /* 0x0000001fff007819 */ /* 0x004fe20000011419 */
[C---:B------:R-:W-:Y:S01]  /*18c0*/  IMAD.SHL.U32 R28, R25.reuse, 0x4, RZ ;  /* 0x00000004191c7824 */ /* 0x040fe200078e00ff */
[C---:B------:R-:W-:Y:S01]  /*18d0*/  @P2 LEA R2, P3, R25.reuse, UR4, 0x2 ;  /* 0x0000000419022c11 */ /* 0x040fe2000f8610ff */
[----:B------:R-:W-:Y:S01]  /*18e0*/  STL [R1+0x6c], R25 ;  /* 0x00006c1901007387 */ /* 0x000fe20000100800 */
[C-C-:B------:R-:W-:Y:S01]  /*18f0*/  SHF.L.U64.HI R27, R25.reuse, 0x2, R0.reuse ;  /* 0x00000002191b7819 */ /* 0x140fe20000010200 */
[----:B------:R-:W-:Y:S01]  /*1900*/  ULDC UR4, c[0x0][0x288] ;  /* 0x0000a20000047ab9 */ /* 0x000fe20000000800 */
[----:B------:R-:W-:Y:S01]  /*1910*/  @P2 LEA.HI.X R3, R25, UR5, R0, 0x2, P3 ;  /* 0x0000000519032c11 */ /* 0x000fe200098f1400 */
[----:B------:R0:W-:Y:S01]  /*1920*/  STL [R1+0x8c], R0 ;  /* 0x00008c0001007387 */ /* 0x0001e20000100800 */
[----:B------:R-:W-:Y:S01]  /*1930*/  IMAD.U32 R232, RZ, RZ, UR4 ;  /* 0x00000004ffe87e24 */ /* 0x000fe2000f8e00ff */
[----:B------:R-:W-:Y:S01]  /*1940*/  ULDC.64 UR4, c[0x0][0x418] ;  /* 0x0001060000047ab9 */ /* 0x000fe20000000a00 */
[----:B------:R-:W-:Y:S01]  /*1950*/  IADD3 R8, P4, R28, UR6, RZ ;  /* 0x000000061c087c10 */ /* 0x000fe2000ff9e0ff */
[----:B------:R1:W-:Y:S01]  /*1960*/  STL [R1+0x70], R28 ;  /* 0x0000701c01007387 */ /* 0x0003e20000100800 */
[----:B------:R-:W-:-:S02]  /*1970*/  UISETP.NE.U32.AND UP0, UPT, UR4, URZ, UPT ;  /* 0x0000003f0400728c */ /* 0x000fc4000bf05070 */
[----:B------:R-:W-:Y:S01]  /*1980*/  IADD3.X R9, R27, UR7, RZ, P4, !PT ;  /* 0x000000071b097c10 */ /* 0x000fe2000a7fe4ff */
[----:B------:R1:W-:Y:S01]  /*1990*/  STL [R1+0x74], R27 ;  /* 0x0000741b01007387 */ /* 0x0003e20000100800 */
[----:B------:R-:W-:Y:S01]  /*19a0*/  UISETP.NE.AND.EX UP0, UPT, UR5, URZ, UPT, UP0 ;  /* 0x0000003f0500728c */ /* 0x000fe2000bf05300 */
[----:B------:R-:W-:Y:S02]  /*19b0*/  ULDC UR4, c[0x0][0x424] ;  /* 0x0001090000047ab9 */ /* 0x000fe40000000800 */
[----:B------:R2:W5:Y:S01]  /*19c0*/  @P2 LDG.E R11, desc[UR10][R2.64] ;  /* 0x0000000a020b2981 */ /* 0x000562000c1e1900 */
[----:B------:R-:W-:Y:S01]  /*19d0*/  ULDC.64 UR6, c[0x0][0xa20] ;  /* 0x0002880000067ab9 */ /* 0x000fe20000000a00 */
[----:B------:R-:W-:Y:S01]  /*19e0*/  USEL UR4, UR4, 0x1, UP0 ;  /* 0x0000000104047887 */ /* 0x000fe20008000000 */
[----:B------:R-:W-:Y:S01]  /*19f0*/  ULDC UR5, c[0x0][0x2f0] ;  /* 0x0000bc0000057ab9 */ /* 0x000fe20000000800 */
[----:B0-----:R-:W-:Y:S01]  /*1a00*/  LOP3.LUT R0, R6, 0xff0000, RZ, 0xc0, !PT ;  /* 0x00ff000006007812 */ /* 0x001fe200078ec0ff */
[----:B------:R-:W5:Y:S01]  /*1a10*/  @P0 LDG.E R113, desc[UR10][R8.64] ;  /* 0x0000000a08710981 */ /* 0x000f62000c1e1900 */
[----:B--2---:R-:W-:-:S04]  /*1a20*/  @P1 IADD3 R2, P2, R28, UR8, RZ ;  /* 0x000000081c021c10 */ /* 0x004fc8000ff5e0ff */
[----:B------:R-:W-:Y:S02]  /*1a30*/  @P1 IADD3.X R3, R27, UR9, RZ, P2, !PT ;  /* 0x000000091b031c10 */ /* 0x000fe400097fe4ff */
[----:B------:R-:W-:Y:S01]  /*1a40*/  ISETP.NE.U32.AND P2, PT, RZ, UR6, PT ;  /* 0x00000006ff007c0c */ /* 0x000fe2000bf45070 */
[----:B------:R-:W-:Y:S02]  /*1a50*/  UIMAD UR4, UR4, UR5, URZ ;  /* 0x00000005040472a4 */ /* 0x000fe4000f8e023f */
        /* <DEDUP_REMOVED lines=16> */
.L_x_2623:
        /* <DEDUP_REMOVED lines=8> */
.L_x_2624:
[----:B------:R-:W-:Y:S05]  /*1be0*/  @!P0 BRA `(.L_x_2625) ;  /* 0x0000000000108947 */ /* 0x000fea0003800000 */
[----:B------:R-:W-:Y:S02]  /*1bf0*/  ULDC.64 UR4, c[0x0][0x208] ;  /* 0x0000820000047ab9 */ /* 0x000fe40000000a00 */
[----:B------:R-:W2:Y:S04]  /*1c00*/  LDG.E R3, desc[UR4][R8.64] ;  /* 0x0000000408037981 */ /* 0x000ea8000c1e1900 */
[----:B------:R-:W2:Y:S02]  /*1c10*/  LDG.E R26, desc[UR4][R8.64+0x4] ;  /* 0x00000404081a7981 */ /* 0x000ea4000c1e1900 */
[----:B--2---:R-:W-:-:S07]  /*1c20*/  IMAD.IADD R26, R26, 0x1, -R3 ;  /* 0x000000011a1a7824 */ /* 0x004fce00078e0a03 */
.L_x_2625:
[----:B------:R-:W-:Y:S01]  /*1c30*/  ULDC.64 UR4, c[0x0][0xa10] ;  /* 0x0002840000047ab9 */ /* 0x000fe20000000a00 */
[----:B------:R-:W-:Y:S01]  /*1c40*/  ULDC.64 UR6, c[0x0][0x208] ;  /* 0x0000820000067ab9 */ /* 0x000fe20000000a00 */
[----:B------:R-:W-:Y:S01]  /*1c50*/  ISETP.NE.U32.AND P0, PT, RZ, UR4, PT ;  /* 0x00000004ff007c0c */ /* 0x000fe2000bf05070 */
[----:B------:R-:W1:Y:S03]  /*1c60*/  LDC R4, c[0x0][0x448] ;  /* 0x00011200ff047b82 */ /* 0x000e660000000800 */
[----:B------:R-:W-:Y:S01]  /*1c70*/  ISETP.NE.AND.EX P0, PT, RZ, UR5, PT, P0 ;  /* 0x00000005ff007c0c */ /* 0x000fe2000bf05300 */
[----:B------:R-:W-:-:S12]  /*1c80*/  ULDC.64 UR4, c[0x0][0xa30] ;  /* 0x00028c0000047ab9 */ /* 0x000fd80000000a00 */
[----:B0-----:R-:W0:Y:S02]  /*1c90*/  @P0 LDC.64 R6, c[0x0][0xa10] ;  /* 0x00028400ff060b82 */ /* 0x001e240000000a00 */
[----:B0-----:R-:W-:-:S05]  /*1ca0*/  @P0 IMAD.WIDE R6, R25, 0x4, R6 ;  /* 0x0000000419060825 */ /* 0x001fca00078e0206 */
[----:B------:R-:W2:Y:S04]  /*1cb0*/  @P0 LDG.E R0, desc[UR6][R6.64] ;  /* 0x0000000606000981 */ /* 0x000ea8000c1e1900 */
[----:B------:R0:W2:Y:S01]  /*1cc0*/  @P0 LDG.E R3, desc[UR6][R6.64+0x4] ;  /* 0x0000040606030981 */ /* 0x0000a2000c1e1900 */
[----:B------:R-:W-:Y:S01]  /*1cd0*/  ISETP.NE.U32.AND P1, PT, RZ, UR4, PT ;  /* 0x00000004ff007c0c */ /* 0x000fe2000bf25070 */
[----:B-----5:R-:W-:-:S03]  /*1ce0*/  IMAD.MOV.U32 R152, RZ, RZ, R26 ;  /* 0x000000ffff987224 */ /* 0x020fc600078e001a */
[----:B------:R-:W-:-:S13]  /*1cf0*/  ISETP.NE.AND.EX P1, PT, RZ, UR5, PT, P1 ;  /* 0x00000005ff007c0c */ /* 0x000fda000bf25310 */
[----:B0-----:R-:W-:-:S04]  /*1d00*/  @P1 IADD3 R6, P2, R28, UR4, RZ ;  /* 0x000000041c061c10 */ /* 0x001fc8000ff5e0ff */
[----:B------:R-:W-:-:S05]  /*1d10*/  @P1 IADD3.X R7, R27, UR5, RZ, P2, !PT ;  /* 0x000000051b071c10 */ /* 0x000fca00097fe4ff */
[----:B------:R0:W5:Y:S01]  /*1d20*/  @P1 LDG.E R152, desc[UR6][R6.64] ;  /* 0x0000000606981981 */ /* 0x000162000c1e1900 */
[----:B-1----:R-:W-:Y:S01]  /*1d30*/  ISETP.NE.AND P1, PT, R4, 0x1, PT ;  /* 0x000000010400780c */ /* 0x002fe20003f25270 */
[----:B------:R-:W-:Y:S01]  /*1d40*/  IMAD.SHL.U32 R231, R5, 0x80, RZ ;  /* 0x0000008005e77824 */ /* 0x000fe200078e00ff */
[----:B------:R-:W-:Y:S01]  /*1d50*/  LOP3.LUT R14, R10, 0xff, RZ, 0xc0, !PT ;  /* 0x000000ff0a0e7812 */ /* 0x000fe200078ec0ff */
[----:B------:R-:W-:Y:S01]  /*1d60*/  IMAD.IADD R11, R26, 0x1, -R11 ;  /* 0x000000011a0b7824 */ /* 0x000fe200078e0a0b */
[----:B------:R-:W-:Y:S01]  /*1d70*/  SHF.R.U32.HI R8, RZ, 0x10, R10 ;  /* 0x00000010ff087819 */ /* 0x000fe2000001160a */
[----:B------:R-:W-:Y:S01]  /*1d80*/  VIADD R4, R231, 0x7f ;  /* 0x0000007fe7047836 */ /* 0x000fe20000000000 */
[----:B------:R-:W-:Y:S01]  /*1d90*/  BSSY B0, `(.L_x_2626) ;  /* 0x0000033000007945 */ /* 0x000fe20003800000 */
[----:B------:R0:W-:Y:S04]  /*1da0*/  STL [R1+0x88], R14 ;  /* 0x0000880e01007387 */ /* 0x0001e80000100800 */
[----:B------:R0:W-:Y:S02]  /*1db0*/  STL [R1+0x68], R8 ;  /* 0x0000680801007387 */ /* 0x0001e40000100800 */
[----:B------:R-:W1:Y:S08]  /*1dc0*/  @P1 LDC R9, c[0x0][0x44c] ;  /* 0x00011300ff091b82 */ /* 0x000e700000000800 */
[----:B------:R-:W3:Y:S01]  /*1dd0*/  @P1 LDC R13, c[0x0][0x450] ;  /* 0x00011400ff0d1b82 */ /* 0x000ee20000000800 */
[----:B--2---:R-:W-:-:S02]  /*1de0*/  @P0 IMAD.IADD R2, R3, 0x1, -R0 ;  /* 0x0000000103020824 */ /* 0x004fc400078e0a00 */
[----:B-1----:R-:W-:-:S04]  /*1df0*/  @P1 IMAD.HI.U32 R0, R4, R9, RZ ;  /* 0x0000000904001227 */ /* 0x002fc800078e00ff */
[----:B------:R-:W-:Y:S01]  /*1e00*/  IMAD.IADD R233, R11, 0x1, R2 ;  /* 0x000000010be97824 */ /* 0x000fe200078e0202 */
[----:B---3--:R-:W-:-:S03]  /*1e10*/  @P1 SHF.R.U32.HI R4, RZ, R13, R0 ;  /* 0x0000000dff041219 */ /* 0x008fc60000011600 */
[C---:B------:R-:W-:Y:S01]  /*1e20*/  VIADD R0, R233.reuse, 0x4f ;  /* 0x0000004fe9007836 */ /* 0x040fe20000000000 */
[----:B------:R-:W-:-:S03]  /*1e30*/  IADD3 R143, R233, 0x50, -R232 ;  /* 0x00000050e98f7810 */ /* 0x000fc60007ffe8e8 */
[----:B------:R-:W-:-:S04]  /*1e40*/  IMAD.HI R0, R0, 0x66666667, RZ ;  /* 0x6666666700007827 */ /* 0x000fc800078e02ff */
[----:B------:R-:W-:Y:S01]  /*1e50*/  IMAD.IADD R4, R143, 0x1, R4 ;  /* 0x000000018f047824 */ /* 0x000fe200078e0204 */
[----:B------:R-:W-:-:S03]  /*1e60*/  SHF.R.U32.HI R3, RZ, 0x1f, R0 ;  /* 0x0000001fff037819 */ /* 0x000fc60000011600 */
[----:B------:R-:W-:Y:S01]  /*1e70*/  IMAD.HI R4, R4, 0x66666667, RZ ;  /* 0x6666666704047827 */ /* 0x000fe200078e02ff */
[----:B------:R-:W-:-:S03]  /*1e80*/  LEA.HI.SX32 R144, R0, R3, 0x1b ;  /* 0x0000000300907211 */ /* 0x000fc600078fdaff */
[----:B------:R-:W-:Y:S01]  /*1e90*/  IMAD.MOV.U32 R0, RZ, RZ, RZ ;  /* 0x000000ffff007224 */ /* 0x000fe200078e00ff */
[----:B------:R-:W-:-:S04]  /*1ea0*/  SHF.R.U32.HI R5, RZ, 0x1f, R4 ;  /* 0x0000001fff057819 */ /* 0x000fc80000011604 */
[----:B------:R-:W-:-:S04]  /*1eb0*/  LEA.HI.SX32 R5, R4, R5, 0x1b ;  /* 0x0000000504057211 */ /* 0x000fc800078fdaff */
[----:B------:R-:W-:-:S04]  /*1ec0*/  VIMNMX R9, R144, R5, PT ;  /* 0x0000000590097248 */ /* 0x000fc80003fe0100 */
[----:B------:R-:W-:-:S13]  /*1ed0*/  ISETP.GE.AND P0, PT, R9, 0x1, PT ;  /* 0x000000010900780c */ /* 0x000fda0003f06270 */
        /* <DEDUP_REMOVED lines=18> */
[----:B------:R-:W-:-:S06]  /*2000*/  IMAD.HI.U32 R5, R5, R7, R4 ;  /* 0x0000000705057227 */ /* 0x000fcc00078e0004 */
        /* <DEDUP_REMOVED lines=11> */
.L_x_2627:
[----:B------:R-:W-:Y:S05]  /*20c0*/  BSYNC B0 ;  /* 0x0000000000007941 */ /* 0x000fea0003800000 */
.L_x_2626:
        /* <DEDUP_REMOVED lines=37> */
.L_x_2630:
[----:B------:R-:W-:Y:S05]  /*2320*/  BSYNC B6 ;  /* 0x0000000000067941 */ /* 0x000fea0003800000 */
.L_x_2629:
        /* <DEDUP_REMOVED lines=20> */
.L_x_2632:
[----:B------:R-:W-:Y:S05]  /*2470*/  BSYNC B6 ;  /* 0x0000000000067941 */ /* 0x000fea0003800000 */
.L_x_2631:
        /* <DEDUP_REMOVED lines=8> */
[----:B------:R-:W1:Y:S07]  /*2500*/  LDC R115, c[0x0][0x3f4] ;  /* 0x0000fd00ff737b82 */ /* 0x000e6e0000000800 */
[----:B------:R-:W-:Y:S01]  /*2510*/  @P0 IADD3 R4, P1, R28, UR4, RZ ;  /* 0x000000041c040c10 */ /* 0x000fe2000ff3e0ff */
[----:B------:R-:W2:Y:S03]  /*2520*/  LDC.64 R104, c[0x0][0x3f8] ;  /* 0x0000fe00ff687b82 */ /* 0x000ea60000000a00 */
[----:B------:R-:W-:Y:S01]  /*2530*/  @P0 IADD3.X R5, R27, UR5, RZ, P1, !PT ;  /* 0x000000051b050c10 */ /* 0x000fe20008ffe4ff */
[----:B------:R-:W-:-:S04]  /*2540*/  ULDC.64 UR4, c[0x0][0x330] ;  /* 0x0000cc0000047ab9 */ /* 0x000fc80000000a00 */
[----:B------:R3:W4:Y:S01]  /*2550*/  @P0 LDG.E R0, desc[UR6][R4.64] ;  /* 0x0000000604000981 */ /* 0x000722000c1e1900 */
[----:B------:R-:W-:Y:S01]  /*2560*/  ULDC UR6, c[0x0][0x2f4] ;  /* 0x0000bd0000067ab9 */ /* 0x000fe20000000800 */
[----:B------:R-:W-:Y:S01]  /*2570*/  SHF.R.S32.HI R3, RZ, 0x1f, R113 ;  /* 0x0000001fff037819 */ /* 0x000fe20000011471 */
[----:B------:R-:W-:Y:S01]  /*2580*/  IMAD.WIDE.U32 R94, R237, UR4, R18 ;  /* 0x00000004ed5e7c25 */ /* 0x000fe2000f8e0012 */
[----:B------:R-:W-:Y:S01]  /*2590*/  ISETP.GE.AND P1, PT, R213, UR6, PT ;  /* 0x00000006d5007c0c */ /* 0x000fe2000bf26270 */
[----:B------:R-:W1:Y:S01]  /*25a0*/  LDC.64 R110, c[0x0][0x408] ;  /* 0x00010200ff6e7b82 */ /* 0x000e620000000a00 */
[----:B------:R-:W-:Y:S01]  /*25b0*/  ISETP.GE.AND P0, PT, R18, UR6, PT ;  /* 0x0000000612007c0c */ /* 0x000fe2000bf06270 */
[-C--:B0-----:R-:W-:Y:S01]  /*25c0*/  IMAD R8, R3, R98.reuse, RZ ;  /* 0x0000006203087224 */ /* 0x081fe200078e02ff */
[----:B------:R-:W-:Y:S01]  /*25d0*/  SEL R7, RZ, 0xffffffff, P1 ;  /* 0xffffffffff077807 */ /* 0x000fe20000800000 */
[----:B------:R-:W-:Y:S01]  /*25e0*/  IMAD R95, R237, UR5, R95 ;  /* 0x00000005ed5f7c24 */ /* 0x000fe2000f8e025f */
[----:B------:R-:W-:Y:S01]  /*25f0*/  SEL R6, RZ, 0x1, P0 ;  /* 0x00000001ff067807 */ /* 0x000fe20000000000 */
[----:B---3--:R-:W-:Y:S01]  /*2600*/  IMAD.WIDE.U32 R4, R113, R98, RZ ;  /* 0x0000006271047225 */ /* 0x008fe200078e00ff */
[----:B------:R-:W-:Y:S01]  /*2610*/  ISETP.NE.U32.AND P0, PT, RZ, UR8, PT ;  /* 0x00000008ff007c0c */ /* 0x000fe2000bf05070 */
[----:B------:R-:W-:Y:S01]  /*2620*/  ULDC.64 UR4, c[0x0][0x308] ;  /* 0x0000c20000047ab9 */ /* 0x000fe20000000a00 */
[----:B------:R-:W-:Y:S01]  /*2630*/  ISETP.GE.AND P1, PT, R220, UR6, PT ;  /* 0x00000006dc007c0c */ /* 0x000fe2000bf26270 */
[----:B------:R-:W-:Y:S01]  /*2640*/  IMAD.SHL.U32 R9, R7, 0x2, RZ ;  /* 0x0000000207097824 */ /* 0x000fe200078e00ff */
[----:B------:R-:W-:Y:S01]  /*2650*/  ISETP.NE.AND.EX P0, PT, RZ, UR9, PT, P0 ;  /* 0x00000009ff007c0c */ /* 0x000fe2000bf05300 */
[----:B------:R-:W-:Y:S01]  /*2660*/  IMAD R7, R113, R99, R8 ;  /* 0x0000006371077224 */ /* 0x000fe200078e0208 */
[----:B------:R-:W-:Y:S01]  /*2670*/  ULDC.64 UR8, c[0x0][0x338] ;  /* 0x0000ce0000087ab9 */ /* 0x000fe20000000a00 */
[----:B------:R-:W-:Y:S01]  /*2680*/  SHF.R.S32.HI R12, RZ, 0x1f, R212 ;  /* 0x0000001fff0c7819 */ /* 0x000fe200000114d4 */
[CC--:B--2---:R-:W-:Y:S01]  /*2690*/  IMAD.WIDE.U32 R100, R212.reuse, R104.reuse, R22 ;  /* 0x00000068d4647225 */ /* 0x0c4fe200078e0016 */
[----:B------:R-:W-:Y:S01]  /*26a0*/  LOP3.LUT R6, R9, 0x2, R6, 0xe2, !PT ;  /* 0x0000000209067812 */ /* 0x000fe200078ee206 */
[----:B------:R-:W0:Y:S01]  /*26b0*/  S2R R169, SR_TID.X ;  /* 0x0000000000a97919 */ /* 0x000e220000002100 */
[----:B------:R-:W-:Y:S01]  /*26c0*/  SHF.R.U32.HI R15, RZ, 0x3, R223 ;  /* 0x00000003ff0f7819 */ /* 0x000fe200000116df */
[----:B------:R-:W-:Y:S01]  /*26d0*/  IMAD.IADD R5, R5, 0x1, R7 ;  /* 0x0000000105057824 */ /* 0x000fe200078e0207 */
[----:B------:R-:W-:Y:S01]  /*26e0*/  SEL R7, RZ, 0x4, P1 ;  /* 0x00000004ff077807 */ /* 0x000fe20000800000 */
[----:B------:R-:W-:Y:S01]  /*26f0*/  IMAD.WIDE.U32 R102, R212, R104, R18 ;  /* 0x00000068d4667225 */ /* 0x000fe200078e0012 */
[----:B------:R-:W-:-:S02]  /*2700*/  SHF.R.U32.HI R14, RZ, 0x3, R222 ;  /* 0x00000003ff0e7819 */ /* 0x000fc400000116de */
[----:B------:R-:W-:Y:S01]  /*2710*/  LOP3.LUT R26, R6, R7, RZ, 0xfc, !PT ;  /* 0x00000007061a7212 */ /* 0x000fe200078efcff */
[----:B------:R-:W-:Y:S01]  /*2720*/  IMAD.WIDE.U32 R96, R237, UR4, R4 ;  /* 0x00000004ed607c25 */ /* 0x000fe2000f8e0004 */
[----:B------:R-:W-:Y:S02]  /*2730*/  IADD3 R112, P3, R212, R113, RZ ;  /* 0x00000071d4707210 */ /* 0x000fe40007f7e0ff */
[----:B------:R-:W-:Y:S01]  /*2740*/  ISETP.GE.AND P2, PT, R221, UR6, PT ;  /* 0x00000006dd007c0c */ /* 0x000fe2000bf46270 */
[----:B------:R-:W-:Y:S01]  /*2750*/  IMAD R97, R237, UR5, R97 ;  /* 0x00000005ed617c24 */ /* 0x000fe2000f8e0261 */
[----:B------:R-:W-:Y:S01]  /*2760*/  ULDC.64 UR4, c[0x0][0x310] ;  /* 0x0000c40000047ab9 */ /* 0x000fe20000000a00 */
[----:B------:R-:W-:Y:S01]  /*2770*/  IMAD R7, R12, R98, RZ ;  /* 0x000000620c077224 */ /* 0x000fe200078e02ff */
[--C-:B------:R-:W-:Y:S01]  /*2780*/  SHF.L.U64.HI R34, R104, 0x5, R105.reuse ;  /* 0x0000000568227819 */ /* 0x100fe20000010269 */
[----:B------:R-:W-:Y:S01]  /*2790*/  IMAD R6, R12, R104, RZ ;  /* 0x000000680c067224 */ /* 0x000fe200078e02ff */
[----:B------:R-:W-:Y:S01]  /*27a0*/  SHF.L.U64.HI R33, R104, 0x6, R105 ;  /* 0x0000000668217819 */ /* 0x000fe20000010269 */
[----:B------:R-:W-:Y:S01]  /*27b0*/  IMAD R35, R212, R99, R7 ;  /* 0x00000063d4237224 */ /* 0x000fe200078e0207 */
[--C-:B------:R-:W-:Y:S01]  /*27c0*/  SHF.L.U64.HI R123, R98, 0x5, R99.reuse ;  /* 0x00000005627b7819 */ /* 0x100fe20000010263 */
[----:B------:R-:W-:Y:S01]  /*27d0*/  IMAD R7, R212, R105, R6 ;  /* 0x00000069d4077224 */ /* 0x000fe200078e0206 */
[----:B------:R-:W-:Y:S01]  /*27e0*/  SHF.L.U64.HI R129, R98, 0x6, R99 ;  /* 0x0000000662817819 */ /* 0x000fe20000010263 */
[----:B-1----:R-:W-:Y:S01]  /*27f0*/  IMAD.WIDE.U32 R106, R212, R110, R22 ;  /* 0x0000006ed46a7225 */ /* 0x002fe200078e0016 */
[----:B------:R-:W-:-:S02]  /*2800*/  SHF.L.U64.HI R30, R110, 0x5, R111 ;  /* 0x000000056e1e7819 */ /* 0x000fc4000001026f */
[----:B------:R-:W-:Y:S01]  /*2810*/  SHF.L.U64.HI R29, R110, 0x6, R111 ;  /* 0x000000066e1d7819 */ /* 0x000fe2000001026f */
[----:B------:R-:W-:Y:S02]  /*2820*/  IMAD.IADD R101, R101, 0x1, R7 ;  /* 0x0000000165657824 */ /* 0x000fe400078e0207 */
[----:B------:R-:W-:Y:S02]  /*2830*/  IMAD.IADD R103, R7, 0x1, R103 ;  /* 0x0000000107677824 */ /* 0x000fe400078e0267 */
[----:B------:R-:W-:Y:S01]  /*2840*/  IMAD.WIDE.U32 R108, R212, R110, R18 ;  /* 0x0000006ed46c7225 */ /* 0x000fe200078e0012 */
[----:B0-----:R-:W-:-:S03]  /*2850*/  LEA.HI R169, R169, 0x8, RZ, 0x19 ;  /* 0x00000008a9a97811 */ /* 0x001fc600078fc8ff */
[----:B------:R-:W-:Y:S02]  /*2860*/  IMAD.SHL.U32 R20, R212, 0x40, RZ ;  /* 0x00000040d4147824 */ /* 0x000fe400078e00ff */
[----:B------:R-:W-:Y:S01]  /*2870*/  IMAD.X R113, R12, 0x1, R3, P3 ;  /* 0x000000010c717824 */ /* 0x000fe200018e0603 */
[----:B------:R-:W-:Y:S01]  /*2880*/  SEL R3, RZ, 0x8, P2 ;  /* 0x00000008ff037807 */ /* 0x000fe20001000000 */
[C---:B------:R-:W-:Y:S02]  /*2890*/  IMAD.SHL.U32 R32, R104.reuse, 0x20, RZ ;  /* 0x0000002068207824 */ /* 0x040fe400078e00ff */
[----:B------:R-:W-:Y:S01]  /*28a0*/  IMAD.SHL.U32 R31, R104, 0x40, RZ ;  /* 0x00000040681f7824 */ /* 0x000fe200078e00ff */
[----:B------:R-:W-:Y:S01]  /*28b0*/  LOP3.LUT R3, R26, R3, RZ, 0xfc, !PT ;  /* 0x000000031a037212 */ /* 0x000fe200078efcff */
[----:B-----5:R-:W-:Y:S01]  /*28c0*/  IMAD.WIDE.U32 R100, R152, R104, R100 ;  /* 0x0000006898647225 */ /* 0x020fe200078e0064 */
[----:B------:R-:W-:-:S03]  /*28d0*/  LOP3.LUT R26, R26, 0x1, RZ, 0xc0, !PT ;  /* 0x000000011a1a7812 */ /* 0x000fc600078ec0ff */
[----:B------:R-:W-:-:S04]  /*28e0*/  IMAD.WIDE.U32 R102, R152, R104, R102 ;  /* 0x0000006898667225 */ /* 0x000fc800078e0066 */
[----:B------:R-:W-:Y:S02]  /*28f0*/  IMAD R119, R99, 0x50, RZ ;  /* 0x0000005063777824 */ /* 0x000fe400078e02ff */
[C---:B------:R-:W-:Y:S02]  /*2900*/  IMAD.SHL.U32 R128, R98.reuse, 0x20, RZ ;  /* 0x0000002062807824 */ /* 0x040fe400078e00ff */
[----:B------:R-:W-:Y:S02]  /*2910*/  IMAD.SHL.U32 R130, R98, 0x40, RZ ;  /* 0x0000004062827824 */ /* 0x000fe400078e00ff */
[----:B------:R-:W-:Y:S02]  /*2920*/  IMAD R121, R111, 0x50, RZ ;  /* 0x000000506f797824 */ /* 0x000fe400078e02ff */
[C---:B------:R-:W-:Y:S02]  /*2930*/  IMAD.SHL.U32 R28, R110.reuse, 0x20, RZ ;  /* 0x000000206e1c7824 */ /* 0x040fe400078e00ff */
[----:B------:R-:W-:Y:S01]  /*2940*/  IMAD.SHL.U32 R27, R110, 0x40, RZ ;  /* 0x000000406e1b7824 */ /* 0x000fe200078e00ff */
[----:B----4-:R-:W-:-:S02]  /*2950*/  SHF.R.S32.HI R4, RZ, 0x1f, R0 ;  /* 0x0000001fff047819 */ /* 0x010fc40000011400 */
[----:B------:R-:W-:Y:S02]  /*2960*/  SEL R5, R0, RZ, !P0 ;  /* 0x000000ff00057207 */ /* 0x000fe40004000000 */
[----:B------:R-:W-:Y:S02]  /*2970*/  SEL R4, R4, RZ, !P0 ;  /* 0x000000ff04047207 */ /* 0x000fe40004000000 */
[----:B------:R-:W-:Y:S01]  /*2980*/  ISETP.GE.AND P0, PT, R18, R115, PT ;  /* 0x000000731200720c */ /* 0x000fe20003f06270 */
[----:B------:R-:W-:-:S04]  /*2990*/  IMAD.WIDE.U32 R94, R5, UR8, R94 ;  /* 0x00000008055e7c25 */ /* 0x000fc8000f8e005e */
[C---:B------:R-:W-:Y:S02]  /*29a0*/  IMAD R0, R4.reuse, UR8, RZ ;  /* 0x0000000804007c24 */ /* 0x040fe4000f8e02ff */
[----:B------:R-:W-:Y:S02]  /*29b0*/  IMAD R4, R4, UR4, RZ ;  /* 0x0000000404047c24 */ /* 0x000fe4000f8e02ff */
[C---:B------:R-:W-:Y:S02]  /*29c0*/  IMAD R0, R5.reuse, UR9, R0 ;  /* 0x0000000905007c24 */ /* 0x040fe4000f8e0200 */
[C---:B------:R-:W-:Y:S02]  /*29d0*/  IMAD R9, R5.reuse, UR5, R4 ;  /* 0x0000000505097c24 */ /* 0x040fe4000f8e0204 */
[----:B------:R-:W-:-:S04]  /*29e0*/  IMAD.WIDE.U32 R96, R5, UR4, R96 ;  /* 0x0000000405607c25 */ /* 0x000fc8000f8e0060 */
[----:B------:R-:W-:-:S04]  /*29f0*/  IMAD.WIDE.U32 R4, R212, R98, R18 ;  /* 0x00000062d4047225 */ /* 0x000fc800078e0012 */
[----:B------:R-:W-:Y:S01]  /*2a00*/  IMAD.IADD R92, R97, 0x1, R9 ;  /* 0x00000001615c7824 */ /* 0x000fe200078e0209 */
[----:B------:R-:W-:Y:S01]  /*2a10*/  IADD3 R93, P1, R96, R4, RZ ;  /* 0x00000004605d7210 */ /* 0x000fe20007f3e0ff */
[----:B------:R-:W-:Y:S02]  /*2a20*/  IMAD R4, R12, R110, RZ ;  /* 0x0000006e0c047224 */ /* 0x000fe400078e02ff */
[----:B------:R-:W-:Y:S01]  /*2a30*/  IMAD.WIDE.U32 R98, R98, 0x50, RZ ;  /* 0x0000005062627825 */ /* 0x000fe200078e00ff */
[----:B------:R-:W-:Y:S02]  /*2a40*/  IADD3.X R35, R92, R5, R35, P1, !PT ;  /* 0x000000055c237210 */ /* 0x000fe40000ffe423 */
[----:B------:R-:W-:Y:S01]  /*2a50*/  SEL R5, R115, RZ, P0 ;  /* 0x000000ff73057207 */ /* 0x000fe20000000000 */
[----:B------:R-:W-:Y:S01]  /*2a60*/  IMAD R7, R212, R111, R4 ;  /* 0x0000006fd4077224 */ /* 0x000fe200078e0204 */
[----:B------:R-:W-:Y:S01]  /*2a70*/  ISETP.GE.AND P1, PT, R213, R115, PT ;  /* 0x00000073d500720c */ /* 0x000fe20003f26270 */
[----:B------:R-:W-:-:S02]  /*2a80*/  IMAD.IADD R119, R99, 0x1, R119 ;  /* 0x0000000163777824 */ /* 0x000fc400078e0277 */
[----:B------:R-:W-:Y:S01]  /*2a90*/  IMAD.IADD R5, R18, 0x1, R5 ;  /* 0x0000000112057824 */ /* 0x000fe200078e0205 */
[----:B------:R-:W-:Y:S01]  /*2aa0*/  SEL R6, R115, RZ, P1 ;  /* 0x000000ff73067207 */ /* 0x000fe20000800000 */
[----:B------:R-:W-:Y:S02]  /*2ab0*/  IMAD.IADD R107, R107, 0x1, R7 ;  /* 0x000000016b6b7824 */ /* 0x000fe400078e0207 */
[----:B------:R-:W-:Y:S01]  /*2ac0*/  IMAD.IADD R109, R7, 0x1, R109 ;  /* 0x00000001076d7824 */ /* 0x000fe200078e026d */
[----:B------:R-:W-:Y:S01]  /*2ad0*/  SHF.R.S32.HI R4, RZ, 0x1f, R5 ;  /* 0x0000001fff047819 */ /* 0x000fe20000011405 */
[----:B------:R-:W-:Y:S02]  /*2ae0*/  IMAD.IADD R11, R213, 0x1, R6 ;  /* 0x00000001d50b7824 */ /* 0x000fe400078e0206 */
[-C--:B------:R-:W-:Y:S01]  /*2af0*/  IMAD.WIDE.U32 R106, R152, R110.reuse, R106 ;  /* 0x0000006e986a7225 */ /* 0x080fe200078e006a */
[CC--:B------:R-:W-:Y:S02]  /*2b00*/  LEA.HI R13, R4.reuse, R5.reuse, RZ, 0x3 ;  /* 0x00000005040d7211 */ /* 0x0c0fe400078f18ff */
[----:B------:R-:W-:Y:S01]  /*2b10*/  LEA.HI R4, R4, R5, RZ, 0x6 ;  /* 0x0000000504047211 */ /* 0x000fe200078f30ff */
[----:B------:R-:W-:Y:S01]  /*2b20*/  IMAD.WIDE.U32 R108, R152, R110, R108 ;  /* 0x0000006e986c7225 */ /* 0x000fe200078e006c */
[----:B------:R-:W-:-:S02]  /*2b30*/  LOP3.LUT R5, R223, 0x38, R13, 0xf8, !PT ;  /* 0x00000038df057812 */ /* 0x000fc400078ef80d */
[----:B------:R-:W-:Y:S01]  /*2b40*/  SHF.R.S32.HI R6, RZ, 0x6, R4 ;  /* 0x00000006ff067819 */ /* 0x000fe20000011404 */
[----:B------:R-:W-:Y:S01]  /*2b50*/  IMAD.SHL.U32 R115, R115, 0x2, RZ ;  /* 0x0000000273737824 */ /* 0x000fe200078e00ff */
[----:B------:R-:W-:Y:S02]  /*2b60*/  SHF.R.S32.HI R4, RZ, 0x1f, R11 ;  /* 0x0000001fff047819 */ /* 0x000fe4000001140b */
[----:B------:R-:W-:Y:S01]  /*2b70*/  LOP3.LUT R7, R5, R15, RZ, 0x3c, !PT ;  /* 0x0000000f05077212 */ /* 0x000fe200078e3cff */
[----:B------:R-:W-:Y:S01]  /*2b80*/  IMAD R136, R6, 0x1400, R226 ;  /* 0x0000140006887824 */ /* 0x000fe200078e02e2 */
[----:B------:R-:W-:Y:S01]  /*2b90*/  LOP3.LUT R8, R222, 0x38, R13, 0xf8, !PT ;  /* 0x00000038de087812 */ /* 0x000fe200078ef80d */
[----:B------:R-:W-:Y:S01]  /*2ba0*/  IMAD R138, R6, 0x1400, R227 ;  /* 0x00001400068a7824 */ /* 0x000fe200078e02e3 */
[-C--:B------:R-:W-:Y:S01]  /*2bb0*/  LEA.HI R5, R4, R11.reuse, RZ, 0x6 ;  /* 0x0000000b04057211 */ /* 0x080fe200078f30ff */
[----:B------:R-:W-:Y:S01]  /*2bc0*/  IMAD.IADD R136, R136, 0x1, R7 ;  /* 0x0000000188887824 */ /* 0x000fe200078e0207 */
[----:B------:R-:W-:Y:S01]  /*2bd0*/  LEA.HI R11, R4, R11, RZ, 0x3 ;  /* 0x0000000b040b7211 */ /* 0x000fe200078f18ff */
[----:B------:R-:W-:Y:S01]  /*2be0*/  IMAD R132, R6, 0x1400, R225 ;  /* 0x0000140006847824 */ /* 0x000fe200078e02e1 */
[----:B------:R-:W-:-:S02]  /*2bf0*/  LOP3.LUT R4, R13, 0x38, RZ, 0xc0, !PT ;  /* 0x000000380d047812 */ /* 0x000fc400078ec0ff */
[----:B------:R-:W-:Y:S02]  /*2c00*/  LOP3.LUT R9, R8, R14, RZ, 0x3c, !PT ;  /* 0x0000000e08097212 */ /* 0x000fe400078e3cff */
[----:B------:R-:W-:Y:S02]  /*2c10*/  SHF.R.S32.HI R8, RZ, 0x6, R5 ;  /* 0x00000006ff087819 */ /* 0x000fe40000011405 */
[----:B------:R-:W-:Y:S01]  /*2c20*/  LOP3.LUT R5, R4, 0x1c0, R20, 0xf8, !PT ;  /* 0x000001c004057812 */ /* 0x000fe200078ef814 */
[----:B------:R-:W-:Y:S01]  /*2c30*/  IMAD.IADD R132, R132, 0x1, R9 ;  /* 0x0000000184847824 */ /* 0x000fe200078e0209 */
[----:B------:R-:W-:Y:S01]  /*2c40*/  LOP3.LUT R7, R11, 0x38, RZ, 0xc0, !PT ;  /* 0x000000380b077812 */ /* 0x000fe200078ec0ff */
[C---:B------:R-:W-:Y:S01]  /*2c50*/  IMAD R137, R8.reuse, 0x1400, R227 ;  /* 0x0000140008897824 */ /* 0x040fe200078e02e3 */
[-C--:B------:R-:W-:Y:S01]  /*2c60*/  LOP3.LUT R5, R5, R228.reuse, RZ, 0x3c, !PT ;  /* 0x000000e405057212 */ /* 0x080fe200078e3cff */
[C---:B------:R-:W-:Y:S01]  /*2c70*/  IMAD R133, R8.reuse, 0x1400, R226 ;  /* 0x0000140008857824 */ /* 0x040fe200078e02e2 */
[----:B------:R-:W-:Y:S01]  /*2c80*/  LOP3.LUT R7, R7, 0x1c0, R20, 0xf8, !PT ;  /* 0x000001c007077812 */ /* 0x000fe200078ef814 */
[----:B------:R-:W-:Y:S01]  /*2c90*/  IMAD R131, R8, 0x1400, R225 ;  /* 0x0000140008837824 */ /* 0x000fe200078e02e1 */
[----:B------:R-:W-:Y:S01]  /*2ca0*/  LOP3.LUT R9, R223, 0x38, R11, 0xf8, !PT ;  /* 0x00000038df097812 */ /* 0x000fe200078ef80b */
[----:B------:R-:W-:Y:S01]  /*2cb0*/  IMAD.IADD R138, R138, 0x1, R5 ;  /* 0x000000018a8a7824 */ /* 0x000fe200078e0205 */
[----:B------:R-:W-:Y:S01]  /*2cc0*/  LOP3.LUT R4, R7, R228, RZ, 0x3c, !PT ;  /* 0x000000e407047212 */ /* 0x000fe200078e3cff */
[----:B------:R-:W-:Y:S01]  /*2cd0*/  IMAD R7, R105, 0x50, RZ ;  /* 0x0000005069077824 */ /* 0x000fe200078e02ff */
[----:B------:R-:W-:Y:S01]  /*2ce0*/  SHF.R.S32.HI R5, RZ, 0x1f, R152 ;  /* 0x0000001fff057819 */ /* 0x000fe20000011498 */
[----:B------:R-:W-:Y:S01]  /*2cf0*/  VIADD R8, R212, 0x40 ;  /* 0x00000040d4087836 */ /* 0x000fe20000000000 */
[----:B------:R-:W-:Y:S01]  /*2d00*/  LOP3.LUT R10, R222, 0x38, R11, 0xf8, !PT ;  /* 0x00000038de0a7812 */ /* 0x000fe200078ef80b */
[----:B------:R-:W-:Y:S01]  /*2d10*/  IMAD.IADD R137, R137, 0x1, R4 ;  /* 0x0000000189897824 */ /* 0x000fe200078e0204 */
[----:B------:R-:W-:Y:S01]  /*2d20*/  LOP3.LUT R6, R9, R15, RZ, 0x3c, !PT ;  /* 0x0000000f09067212 */ /* 0x000fe200078e3cff */
[C---:B------:R-:W-:Y:S01]  /*2d30*/  IMAD R4, R5.reuse, R104, RZ ;  /* 0x0000006805047224 */ /* 0x040fe200078e02ff */
[----:B------:R-:W-:Y:S01]  /*2d40*/  LOP3.LUT R10, R10, R14, RZ, 0x3c, !PT ;  /* 0x0000000e0a0a7212 */ /* 0x000fe200078e3cff */
[----:B------:R-:W-:Y:S01]  /*2d50*/  IMAD R5, R5, R110, RZ ;  /* 0x0000006e05057224 */ /* 0x000fe200078e02ff */
[----:B------:R-:W-:Y:S01]  /*2d60*/  SHF.R.S32.HI R14, RZ, 0x3, R13 ;  /* 0x00000003ff0e7819 */ /* 0x000fe2000001140d */
[----:B------:R-:W-:Y:S01]  /*2d70*/  IMAD R21, R152, R105, R4 ;  /* 0x0000006998157224 */ /* 0x000fe200078e0204 */
[----:B------:R-:W-:Y:S01]  /*2d80*/  SHF.R.S32.HI R12, RZ, 0x3, R11 ;  /* 0x00000003ff0c7819 */ /* 0x000fe2000001140b */
[----:B------:R-:W-:Y:S01]  /*2d90*/  VIADD R9, R212, 0x20 ;  /* 0x00000020d4097836 */ /* 0x000fe20000000000 */
[----:B------:R-:W-:Y:S01]  /*2da0*/  LOP3.LUT R13, R13, 0xfffffff8, RZ, 0xc0, !PT ;  /* 0xfffffff80d0d7812 */ /* 0x000fe200078ec0ff */
[----:B------:R-:W-:Y:S01]  /*2db0*/  IMAD.WIDE.U32 R104, R104, 0x50, RZ ;  /* 0x0000005068687825 */ /* 0x000fe200078e00ff */
[----:B------:R-:W-:-:S02]  /*2dc0*/  LOP3.LUT R11, R11, 0xfffffff8, RZ, 0xc0, !PT ;  /* 0xfffffff80b0b7812 */ /* 0x000fc400078ec0ff */
[----:B------:R-:W-:Y:S01]  /*2dd0*/  SHF.R.S32.HI R141, RZ, 0x1f, R9 ;  /* 0x0000001fff8d7819 */ /* 0x000fe20000011409 */
[----:B------:R-:W-:Y:S01]  /*2de0*/  IMAD R5, R152, R111, R5 ;  /* 0x0000006f98057224 */ /* 0x000fe200078e0205 */
[----:B------:R-:W-:Y:S01]  /*2df0*/  SHF.R.S32.HI R139, RZ, 0x1f, R8 ;  /* 0x0000001fff8b7819 */ /* 0x000fe20000011408 */
[----:B------:R-:W-:Y:S01]  /*2e00*/  IMAD.WIDE.U32 R110, R110, 0x50, RZ ;  /* 0x000000506e6e7825 */ /* 0x000fe200078e00ff */
[C---:B------:R-:W-:Y:S02]  /*2e10*/  LOP3.LUT R9, R3.reuse, 0x4, RZ, 0xc0, !PT ;  /* 0x0000000403097812 */ /* 0x040fe400078ec0ff */
[----:B------:R-:W-:Y:S01]  /*2e20*/  LOP3.LUT R8, R3, 0x8, RZ, 0xc0, !PT ;  /* 0x0000000803087812 */ /* 0x000fe200078ec0ff */
[----:B------:R-:W-:Y:S01]  /*2e30*/  IMAD.IADD R133, R133, 0x1, R6 ;  /* 0x0000000185857824 */ /* 0x000fe200078e0206 */
[----:B------:R-:W-:Y:S01]  /*2e40*/  SHF.R.S32.HI R6, RZ, 0x1f, R11 ;  /* 0x0000001fff067819 */ /* 0x000fe2000001140b */
[----:B------:R-:W-:Y:S01]  /*2e50*/  IMAD.IADD R131, R131, 0x1, R10 ;  /* 0x0000000183837824 */ /* 0x000fe200078e020a */
[----:B------:R-:W-:Y:S01]  /*2e60*/  LOP3.LUT R10, R3, 0x2, RZ, 0xc0, !PT ;  /* 0x00000002030a7812 */ /* 0x000fe200078ec0ff */
[----:B------:R-:W-:Y:S01]  /*2e70*/  IMAD.IADD R120, R105, 0x1, R7 ;  /* 0x0000000169787824 */ /* 0x000fe200078e0207 */
[----:B------:R-:W-:Y:S01]  /*2e80*/  SHF.R.S32.HI R7, RZ, 0x1f, R13 ;  /* 0x0000001fff077819 */ /* 0x000fe2000001140d */
[----:B------:R-:W-:-:S02]  /*2e90*/  IMAD.IADD R25, R101, 0x1, R21 ;  /* 0x0000000165197824 */ /* 0x000fc400078e0215 */
[----:B------:R-:W-:Y:S02]  /*2ea0*/  IMAD.IADD R20, R107, 0x1, R5 ;  /* 0x000000016b147824 */ /* 0x000fe400078e0205 */
[----:B------:R-:W-:Y:S02]  /*2eb0*/  IMAD.IADD R15, R5, 0x1, R109 ;  /* 0x00000001050f7824 */ /* 0x000fe400078e026d */
[----:B------:R-:W-:Y:S02]  /*2ec0*/  IMAD.IADD R121, R111, 0x1, R121 ;  /* 0x000000016f797824 */ /* 0x000fe400078e0279 */
[----:B------:R-:W-:Y:S02]  /*2ed0*/  IMAD.IADD R21, R21, 0x1, R103 ;  /* 0x0000000115157824 */ /* 0x000fe400078e0267 */
[----:B------:R-:W-:-:S07]  /*2ee0*/  IMAD.IADD R5, R95, 0x1, R0 ;  /* 0x000000015f057824 */ /* 0x000fce00078e0200 */
.L_x_2740:
[----:B------:R-:W2:Y:S01]  /*2ef0*/  LDL.LU R40, [R1+0x10] ;  /* 0x0000100001287983 */ /* 0x000ea20000300800 */
[----:B------:R-:W-:Y:S01]  /*2f00*/  VIADD R24, R24, 0xffffffff ;  /* 0xffffffff18187836 */ /* 0x000fe20000000000 */
[----:B------:R-:W0:Y:S01]  /*2f10*/  LDC.64 R116, c[0x0][0x2e8] ;  /* 0x0000ba00ff747b82 */ /* 0x000e220000000a00 */
[----:B------:R-:W-:Y:S05]  /*2f20*/  YIELD ;  /* 0x0000000000007946 */ /* 0x000fea0003800000 */
[----:B-1----:R-:W-:Y:S01]  /*2f30*/  SHF.R.S32.HI R37, RZ, 0x1f, R24 ;  /* 0x0000001fff257819 */ /* 0x002fe20000011418 */
[-C--:B------:R-:W-:Y:S01]  /*2f40*/  IMAD R0, R119, R24.reuse, RZ ;  /* 0x0000001877007224 */ /* 0x080fe200078e02ff */
[----:B------:R-:W1:Y:S01]  /*2f50*/  LDC R122, c[0x0][0x3f4] ;  /* 0x0000fd00ff7a7b82 */ /* 0x000e620000000800 */
[----:B------:R-:W-:Y:S01]  /*2f60*/  IMAD.WIDE.U32 R124, R98, R24, RZ ;  /* 0x00000018627c7225 */ /* 0x000fe200078e00ff */
[----:B------:R-:W-:Y:S03]  /*2f70*/  BSSY B0, `(.L_x_2633) ;  /* 0x00007fc000007945 */ /* 0x000fe60003800000 */
[----:B------:R-:W-:Y:S01]  /*2f80*/  IMAD R3, R37, R98, R0 ;  /* 0x0000006225037224 */ /* 0x000fe200078e0200 */
[----:B------:R-:W-:-:S02]  /*2f90*/  IADD3 R0, P3, P4, R93, R124, R130 ;  /* 0x0000007c5d007210 */ /* 0x000fc40007c7e082 */
[-C--:B------:R-:W-:Y:S01]  /*2fa0*/  IADD3 R38, P2, R93, R124.reuse, RZ ;  /* 0x0000007c5d267210 */ /* 0x080fe20007f5e0ff */
[----:B------:R-:W-:Y:S01]  /*2fb0*/  IMAD.IADD R88, R125, 0x1, R3 ;  /* 0x000000017d587824 */ /* 0x000fe200078e0203 */
[----:B------:R-:W-:-:S03]  /*2fc0*/  IADD3 R4, P5, P6, R93, R124, R128 ;  /* 0x0000007c5d047210 */ /* 0x000fc60007ebe080 */
[----:B------:R-:W-:Y:S01]  /*2fd0*/  IMAD.X R39, R88, 0x1, R35, P2 ;  /* 0x0000000158277824 */ /* 0x000fe200010e0623 */
[C---:B------:R-:W-:Y:S02]  /*2fe0*/  IADD3.X R3, R35.reuse, R88, R129, P3, P4 ;  /* 0x0000005823037210 */ /* 0x040fe40001fe8481 */
[----:B------:R-:W-:Y:S02]  /*2ff0*/  ISETP.GT.AND P3, PT, R24, R118, PT ;  /* 0x000000761800720c */ /* 0x000fe40003f64270 */
[C---:B0-----:R-:W-:Y:S02]  /*3000*/  LEA R48, P2, R0.reuse, R116, 0x1 ;  /* 0x0000007400307211 */ /* 0x041fe400078408ff */
[----:B------:R-:W-:Y:S02]  /*3010*/  IADD3.X R36, R35, R88, R123, P5, P6 ;  /* 0x0000005823247210 */ /* 0x000fe40002fec47b */
[----:B------:R-:W-:Y:S01]  /*3020*/  LEA.HI.X R49, R0, R117, R3, 0x1, P2 ;  /* 0x0000007500317211 */ /* 0x000fe200010f0c03 */
[----:B------:R-:W-:Y:S01]  /*3030*/  IMAD R3, R17, 0x5000, R236 ;  /* 0x0000500011037824 */ /* 0x000fe200078e02ec */
[----:B-1----:R-:W-:-:S02]  /*3040*/  ISETP.GE.AND P2, PT, R122, 0x1, PT ;  /* 0x000000017a00780c */ /* 0x002fc40003f46270 */
[-C--:B------:R-:W-:Y:S02]  /*3050*/  LEA R50, P5, R4, R116.reuse, 0x1 ;  /* 0x0000007404327211 */ /* 0x080fe400078a08ff */
[----:B------:R-:W-:Y:S02]  /*3060*/  LEA R60, P6, R38, R116, 0x1 ;  /* 0x00000074263c7211 */ /* 0x000fe400078c08ff */
[-C--:B------:R-:W-:Y:S01]  /*3070*/  LEA.HI.X R51, R4, R117.reuse, R36, 0x1, P5 ;  /* 0x0000007504337211 */ /* 0x080fe200028f0c24 */
[----:B------:R-:W-:Y:S01]  /*3080*/  IMAD R4, R3, 0x2, R16 ;  /* 0x0000000203047824 */ /* 0x000fe200078e0210 */
        /* <DEDUP_REMOVED lines=8> */
[----:B------:R-:W-:Y:S02]  /*3110*/  IMAD R0, R121, R24, RZ ;  /* 0x0000001879007224 */ /* 0x000fe400078e02ff */
[C---:B------:R-:W-:Y:S02]  /*3120*/  IMAD R39, R37.reuse, R104, R39 ;  /* 0x0000006825277224 */ /* 0x040fe400078e0227 */
        /* <DEDUP_REMOVED lines=27> */
[----:B0-----:R-:W-:Y:S01]  /*32e0*/  IMAD.X R40, R114, 0x1, R20, P4 ;  /* 0x0000000172287824 */ /* 0x001fe200020e0614 */
        /* <DEDUP_REMOVED lines=23> */
.L_x_2637:
[----:B------:R-:W-:Y:S05]  /*3460*/  BSYNC B1 ;  /* 0x0000000000017941 */ /* 0x000fea0003800000 */
.L_x_2636:
[----:B-1---5:R-:W-:Y:S01]  /*3470*/  IMAD.MOV.U32 R38, RZ, RZ, R78 ;  /* 0x000000ffff267224 */ /* 0x022fe200078e004e */
[----:B------:R-:W-:Y:S01]  /*3480*/  BSSY B1, `(.L_x_2638) ;  /* 0x0000042000017945 */ /* 0x000fe20003800000 */
[----:B------:R-:W-:Y:S01]  /*3490*/  IMAD.MOV.U32 R37, RZ, RZ, R79 ;  /* 0x000000ffff257224 */ /* 0x000fe200078e004f */
[----:B------:R-:W-:Y:S01]  /*34a0*/  CS2R R66, SRZ ;  /* 0x0000000000427805 */ /* 0x000fe2000001ff00 */
[----:B0-----:R-:W-:Y:S01]  /*34b0*/  VIADD R40, R212, 0x20 ;  /* 0x00000020d4287836 */ /* 0x001fe20000000000 */
[----:B------:R-:W-:Y:S01]  /*34c0*/  CS2R R70, SRZ ;  /* 0x0000000000467805 */ /* 0x000fe2000001ff00 */
[----:B------:R-:W-:Y:S01]  /*34d0*/  IMAD.MOV.U32 R36, RZ, RZ, R82 ;  /* 0x000000ffff247224 */ /* 0x000fe200078e0052 */
[----:B------:R-:W-:Y:S01]  /*34e0*/  PRMT R160, R37, 0x5410, R38 ;  /* 0x0000541025a07816 */ /* 0x000fe20000000026 */
[----:B------:R-:W-:Y:S01]  /*34f0*/  IMAD.MOV.U32 R37, RZ, RZ, R83 ;  /* 0x000000ffff257224 */ /* 0x000fe200078e0053 */
[----:B------:R-:W-:Y:S01]  /*3500*/  ISETP.GE.AND P4, PT, R40, R3, PT ;  /* 0x000000032800720c */ /* 0x000fe20003f86270 */
        /* <DEDUP_REMOVED lines=23> */
[----:B------:R-:W-:-:S02]  /*3680*/  PRMT R165, R165, 0x5410, R39 ;  /* 0x00005410a5a57816 */ /* 0x000fc40000000027 */
[----:B------:R-:W-:Y:S01]  /*3690*/  CS2R R76, SRZ ;  /* 0x00000000004c7805 */ /* 0x000fe2000001ff00 */
        /* <DEDUP_REMOVED lines=10> */
[----:B------:R-:W-:Y:S02]  /*3740*/  LEA R38, P2, R36, UR4, 0x1 ;  /* 0x0000000424267c11 */ /* 0x000fe4000f8408ff */
[----:B------:R-:W-:Y:S02]  /*3750*/  ISETP.GE.AND P5, PT, R22, R122, PT ;  /* 0x0000007a1600720c */ /* 0x000fe40003fa6270 */
[----:B------:R-:W-:Y:S02]  /*3760*/  LEA.HI.X R39, R36, UR5, R39, 0x1, P2 ;  /* 0x0000000524277c11 */ /* 0x000fe400090f0c27 */
[----:B------:R-:W-:-:S04]  /*3770*/  LEA R36, P2, R37, UR6, 0x1 ;  /* 0x0000000625247c11 */ /* 0x000fc8000f8408ff */
[----:B------:R-:W-:Y:S02]  /*3780*/  LEA.HI.X R37, R37, UR7, R42, 0x1, P2 ;  /* 0x0000000725257c11 */ /* 0x000fe400090f0c2a */
[-C--:B------:R-:W-:Y:S02]  /*3790*/  ISETP.GE.AND P2, PT, R215, R122.reuse, PT ;  /* 0x0000007ad700720c */ /* 0x080fe40003f46270 */
[----:B------:R-:W-:Y:S02]  /*37a0*/  CS2R R70, SRZ ;  /* 0x0000000000467805 */ /* 0x000fe4000001ff00 */
[----:B------:R-:W-:Y:S01]  /*37b0*/  CS2R R72, SRZ ;  /* 0x0000000000487805 */ /* 0x000fe2000001ff00 */
        /* <DEDUP_REMOVED lines=8> */
[----:B------:R-:W-:-:S02]  /*3840*/  CS2R R68, SRZ ;  /* 0x0000000000447805 */ /* 0x000fc4000001ff00 */
[----:B------:R-:W-:Y:S01]  /*3850*/  CS2R R64, SRZ ;  /* 0x0000000000407805 */ /* 0x000fe2000001ff00 */
[----:B------:R0:W5:Y:S04]  /*3860*/  @!P5 LDG.E.64 R66, desc[UR8][R38.64+0x80] ;  /* 0x000080082642d981 */ /* 0x000168000c1e1b00 */
[----:B------:R0:W5:Y:S04]  /*3870*/  @!P5 LDG.E.64 R68, desc[UR8][R36.64+0x80] ;  /* 0x000080082444d981 */ /* 0x000168000c1e1b00 */
[----:B------:R0:W5:Y:S04]  /*3880*/  @!P2 LDG.E.64 R62, desc[UR8][R38.64+0xc0] ;  /* 0x0000c008263ea981 */ /* 0x000168000c1e1b00 */
[----:B------:R0:W5:Y:S02]  /*3890*/  @!P2 LDG.E.64 R64, desc[UR8][R36.64+0xc0] ;  /* 0x0000c0082440a981 */ /* 0x000164000c1e1b00 */
.L_x_2639:
[----:B------:R-:W-:Y:S05]  /*38a0*/  BSYNC B1 ;  /* 0x0000000000017941 */ /* 0x000fea0003800000 */
.L_x_2638:
[----:B0----5:R-:W-:Y:S01]  /*38b0*/  IMAD.MOV.U32 R37, RZ, RZ, R62 ;  /* 0x000000ffff257224 */ /* 0x021fe200078e003e */
[----:B------:R-:W-:Y:S01]  /*38c0*/  BSSY B1, `(.L_x_2640) ;  /* 0x0000046000017945 */ /* 0x000fe20003800000 */
[----:B------:R-:W-:Y:S01]  /*38d0*/  IMAD.MOV.U32 R36, RZ, RZ, R63 ;  /* 0x000000ffff247224 */ /* 0x000fe200078e003f */
[----:B------:R-:W-:Y:S01]  /*38e0*/  PRMT R164, R40, 0x7610, R164 ;  /* 0x0000761028a47816 */ /* 0x000fe200000000a4 */
[----:B------:R-:W-:Y:S01]  /*38f0*/  VIADD R42, R212, 0x40 ;  /* 0x00000040d42a7836 */ /* 0x000fe20000000000 */
[----:B------:R-:W-:Y:S01]  /*3900*/  PRMT R166, R166, 0x5410, R41 ;  /* 0x00005410a6a67816 */ /* 0x000fe20000000029 */
        /* <DEDUP_REMOVED lines=21> */
[----:B------:R-:W-:Y:S02]  /*3a60*/  CS2R R40, SRZ ;  /* 0x0000000000287805 */ /* 0x000fe4000001ff00 */
[----:B------:R-:W-:Y:S02]  /*3a70*/  CS2R R46, SRZ ;  /* 0x00000000002e7805 */ /* 0x000fe4000001ff00 */
[----:B------:R-:W-:Y:S01]  /*3a80*/  PRMT R149, R37, 0x5410, R36 ;  /* 0x0000541025957816 */ /* 0x000fe20000000024 */
[----:B------:R-:W-:Y:S01]  /*3a90*/  IMAD.MOV.U32 R37, RZ, RZ, R72 ;  /* 0x000000ffff257224 */ /* 0x000fe200078e0048 */
[----:B------:R-:W-:Y:S01]  /*3aa0*/  CS2R R52, SRZ ;  /* 0x0000000000347805 */ /* 0x000fe2000001ff00 */
[----:B------:R-:W-:Y:S01]  /*3ab0*/  IMAD.MOV.U32 R36, RZ, RZ, R73 ;  /* 0x000000ffff247224 */ /* 0x000fe200078e0049 */
[----:B------:R-:W-:-:S02]  /*3ac0*/  CS2R R58, SRZ ;  /* 0x00000000003a7805 */ /* 0x000fc4000001ff00 */
[----:B------:R-:W-:Y:S01]  /*3ad0*/  PRMT R154, R154, 0x5410, R37 ;  /* 0x000054109a9a7816 */ /* 0x000fe20000000025 */
[----:B------:R-:W-:Y:S01]  /*3ae0*/  IMAD.MOV.U32 R37, RZ, RZ, R76 ;  /* 0x000000ffff257224 */ /* 0x000fe200078e004c */
        /* <DEDUP_REMOVED lines=35> */
.L_x_2641:
[----:B------:R-:W-:Y:S05]  /*3d20*/  BSYNC B1 ;  /* 0x0000000000017941 */ /* 0x000fea0003800000 */
.L_x_2640:
[----:B------:R-:W2:Y:S01]  /*3d30*/  LDL R0, [R1+0x5c] ;  /* 0x00005c0001007983 */ /* 0x000ea20000100800 */
[----:B0----5:R-:W-:Y:S01]  /*3d40*/  IMAD.MOV.U32 R36, RZ, RZ, R42 ;  /* 0x000000ffff247224 */ /* 0x021fe200078e002a */
        /* <DEDUP_REMOVED lines=31> */
.L_x_2642:
[----:B------:R-:W-:Y:S01]  /*3f40*/  IMAD R0, R17, 0x8, R16 ;  /* 0x0000000811007824 */ /* 0x000fe200078e0210 */
[----:B------:R-:W-:Y:S01]  /*3f50*/  SHF.L.U32 R114, R219, 0x1f, RZ ;  /* 0x0000001fdb727819 */ /* 0x000fe200000006ff */
[----:B------:R-:W-:Y:S03]  /*3f60*/  BSSY B1, `(.L_x_2643) ;  /* 0x0000003000017945 */ /* 0x000fe60003800000 */
[----:B------:R-:W0:Y:S02]  /*3f70*/  SYNCS.PHASECHK.TRANS64.TRYWAIT P6, [R0+URZ+0x38890], R114 ;  /* 0x03889072000075a7 */ /* 0x000e2400080c017f */
[----:B0-----:R-:W-:Y:S05]  /*3f80*/  @!P6 BRA `(.L_x_2644) ;  /* 0x000002fc005ce947 */ /* 0x001fea0003800000 */
.L_x_3067:
[----:B------:R-:W-:Y:S05]  /*3f90*/  BSYNC B1 ;  /* 0x0000000000017941 */ /* 0x000fea0003800000 */
.L_x_2643:
        /* <DEDUP_REMOVED lines=54> */
.L_x_2650:
[----:B------:R-:W-:Y:S05]  /*4300*/  BSYNC B3 ;  /* 0x0000000000037941 */ /* 0x000fea0003800000 */
.L_x_2649:
[----:B------:R-:W-:Y:S02]  /*4310*/  ULDC.64 UR4, c[0x0][0x208] ;  /* 0x0000820000047ab9 */ /* 0x000fe40000000a00 */
[----:B--2---:R1:W-:Y:S03]  /*4320*/  STG.E.128 desc[UR4][R60.64], R36 ;  /* 0x000000243c007986 */ /* 0x0043e6000c101d04 */
.L_x_2648:
[----:B------:R-:W-:Y:S05]  /*4330*/  BSYNC B2 ;  /* 0x0000000000027941 */ /* 0x000fea0003800000 */
.L_x_2647:
[----:B------:R-:W-:Y:S01]  /*4340*/  ISETP.NE.AND P3, PT, R10, RZ, PT ;  /* 0x000000ff0a00720c */ /* 0x000fe20003f65270 */
[----:B------:R-:W-:-:S12]  /*4350*/  BSSY B2, `(.L_x_2651) ;  /* 0x0000036000027945 */ /* 0x000fd80003800000 */
[----:B------:R-:W-:Y:S05]  /*4360*/  @!P3 BRA `(.L_x_2652) ;  /* 0x0000000000d0b947 */ /* 0x000fea0003800000 */
[----:B-1----:R1:W2:Y:S01]  /*4370*/  LDS.128 R36, [R4+0x26c00] ;  /* 0x026c000004247984 */ /* 0x0022a20000000c00 */
[----:B------:R-:W-:Y:S01]  /*4380*/  ISETP.GE.AND P3, PT, R215, R122, PT ;  /* 0x0000007ad700720c */ /* 0x000fe20003f66270 */
[----:B------:R-:W-:-:S12]  /*4390*/  BSSY B3, `(.L_x_2653) ;  /* 0x000002f000037945 */ /* 0x000fd80003800000 */
[----:B-1----:R-:W-:Y:S05]  /*43a0*/  @P3 BRA `(.L_x_2654) ;  /* 0x0000000000b43947 */ /* 0x002fea0003800000 */
[----:B------:R-:W-:Y:S02]  /*43b0*/  SHF.R.U64 R85, R116, 0x10, R117 ;  /* 0x0000001074557819 */ /* 0x000fe40000001275 */
[----:B------:R-:W-:Y:S02]  /*43c0*/  SHF.R.U64 R84, R90, 0x10, R91 ;  /* 0x000000105a547819 */ /* 0x000fe4000000125b */
[C---:B------:R-:W-:Y:S02]  /*43d0*/  PRMT R85, R163.reuse, 0x5410, R85 ;  /* 0x00005410a3557816 */ /* 0x040fe40000000055 */
[----:B------:R-:W-:Y:S02]  /*43e0*/  PRMT R84, R163, 0x5432, R84 ;  /* 0x00005432a3547816 */ /* 0x000fe40000000054 */
[----:B------:R-:W-:Y:S02]  /*43f0*/  SHF.R.U32.HI R90, RZ, 0x10, R117 ;  /* 0x00000010ff5a7819 */ /* 0x000fe40000011675 */
[----:B--2---:R-:W-:-:S02]  /*4400*/  LOP3.LUT R116, R37, 0xffff0000, RZ, 0xc0, !PT ;  /* 0xffff000025747812 */ /* 0x004fc400078ec0ff */
[----:B------:R-:W-:Y:S02]  /*4410*/  LOP3.LUT R87, R85, 0xffff0000, RZ, 0xc0, !PT ;  /* 0xffff000055577812 */ /* 0x000fe400078ec0ff */
[C---:B------:R-:W-:Y:S01]  /*4420*/  LOP3.LUT R117, R84.reuse, 0xffff0000, RZ, 0xc0, !PT ;  /* 0xffff000054757812 */ /* 0x040fe200078ec0ff */
[----:B------:R-:W-:Y:S01]  /*4430*/  IMAD.U32 R84, R84, 0x10000, RZ ;  /* 0x0001000054547824 */ /* 0x000fe200078e00ff */
[----:B------:R-:W-:Y:S01]  /*4440*/  SHF.R.U32.HI R86, RZ, 0x10, R91 ;  /* 0x00000010ff567819 */ /* 0x000fe2000001165b */
[----:B------:R-:W-:Y:S02]  /*4450*/  IMAD.U32 R91, R37, 0x10000, RZ ;  /* 0x00010000255b7824 */ /* 0x000fe400078e00ff */
[C---:B------:R-:W-:Y:S01]  /*4460*/  FMUL.FTZ R37, R116.reuse, R87 ;  /* 0x0000005774257220 */ /* 0x040fe20000410000 */
        /* <DEDUP_REMOVED lines=31> */
[----:B------:R-:W-:-:S05]  /*4660*/  F2FP.BF16.F32.PACK_AB R85, R85, R116 ;  /* 0x000000745555723e */ /* 0x000fca00000010ff */
[----:B------:R-:W-:-:S07]  /*4670*/  IMAD.MOV.U32 R36, RZ, RZ, R85 ;  /* 0x000000ffff247224 */ /* 0x000fce00078e0055 */
.L_x_2654:
[----:B------:R-:W-:Y:S05]  /*4680*/  BSYNC B3 ;  /* 0x0000000000037941 */ /* 0x000fea0003800000 */
.L_x_2653:
[----:B------:R-:W-:Y:S02]  /*4690*/  ULDC.64 UR4, c[0x0][0x208] ;  /* 0x0000820000047ab9 */ /* 0x000fe40000000a00 */
[----:B--2---:R2:W-:Y:S03]  /*46a0*/  STG.E.128 desc[UR4][R60.64+0x80], R36 ;  /* 0x000080243c007986 */ /* 0x0045e6000c101d04 */
.L_x_2652:
[----:B------:R-:W-:Y:S05]  /*46b0*/  BSYNC B2 ;  /* 0x0000000000027941 */ /* 0x000fea0003800000 */
.L_x_2651:
[----:B------:R-:W-:Y:S01]  /*46c0*/  ISETP.NE.AND P3, PT, R9, RZ, PT ;  /* 0x000000ff0900720c */ /* 0x000fe20003f65270 */
[----:B------:R-:W-:-:S12]  /*46d0*/  BSSY B2, `(.L_x_2655) ;  /* 0x0000038000027945 */ /* 0x000fd80003800000 */
[----:B------:R-:W-:Y:S05]  /*46e0*/  @!P3 BRA `(.L_x_2656) ;  /* 0x0000000000d8b947 */ /* 0x000fea0003800000 */
[----:B-12---:R1:W2:Y:S01]  /*46f0*/  LDS.128 R36, [R4+0x29400] ;  /* 0x0294000004247984 */ /* 0x0062a20000000c00 */
[----:B------:R-:W-:Y:S01]  /*4700*/  ISETP.GE.AND P3, PT, R214, R122, PT ;  /* 0x0000007ad600720c */ /* 0x000fe20003f66270 */
[----:B------:R-:W-:-:S12]  /*4710*/  BSSY B3, `(.L_x_2657) ;  /* 0x0000031000037945 */ /* 0x000fd80003800000 */
[----:B-1----:R-:W-:Y:S05]  /*4720*/  @P3 BRA `(.L_x_2658) ;  /* 0x0000000000bc3947 */ /* 0x002fea0003800000 */
[----:B------:R-:W-:Y:S01]  /*4730*/  SHF.R.U64 R85, R88, 0x10, R89 ;  /* 0x0000001058557819 */ /* 0x000fe20000001259 */
[----:B--2---:R-:W-:Y:S01]  /*4740*/  IMAD.U32 R87, R37, 0x10000, RZ ;  /* 0x0001000025577824 */ /* 0x004fe200078e00ff */
[----:B------:R-:W-:Y:S02]  /*4750*/  SHF.R.U64 R82, R82, 0x10, R83 ;  /* 0x0000001052527819 */ /* 0x000fe40000001253 */
[----:B------:R-:W-:Y:S02]  /*4760*/  PRMT R85, R162, 0x5410, R85 ;  /* 0x00005410a2557816 */ /* 0x000fe40000000055 */
        /* <DEDUP_REMOVED lines=43> */
.L_x_2658:
[----:B------:R-:W-:Y:S05]  /*4a20*/  BSYNC B3 ;  /* 0x0000000000037941 */ /* 0x000fea0003800000 */
.L_x_2657:
[----:B------:R-:W-:Y:S02]  /*4a30*/  ULDC.64 UR4, c[0x0][0x208] ;  /* 0x0000820000047ab9 */ /* 0x000fe40000000a00 */
[----:B--2---:R3:W-:Y:S03]  /*4a40*/  STG.E.128 desc[UR4][R60.64+0x100], R36 ;  /* 0x000100243c007986 */ /* 0x0047e6000c101d04 */
.L_x_2656:
[----:B------:R-:W-:Y:S05]  /*4a50*/  BSYNC B2 ;  /* 0x0000000000027941 */ /* 0x000fea0003800000 */
.L_x_2655:
[----:B------:R-:W-:-:S13]  /*4a60*/  ISETP.NE.AND P3, PT, R8, RZ, PT ;  /* 0x000000ff0800720c */ /* 0x000fda0003f65270 */
[----:B------:R-:W-:Y:S05]  /*4a70*/  @!P3 BRA `(.L_x_2646) ;  /* 0x0000000000d8b947 */ /* 0x000fea0003800000 */
[----:B-123--:R1:W2:Y:S01]  /*4a80*/  LDS.128 R36, [R4+0x2bc00] ;  /* 0x02bc000004247984 */ /* 0x00e2a20000000c00 */
[----:B------:R-:W-:Y:S01]  /*4a90*/  ISETP.GE.AND P3, PT, R217, R122, PT ;  /* 0x0000007ad900720c */ /* 0x000fe20003f66270 */
[----:B------:R-:W-:-:S12]  /*4aa0*/  BSSY B2, `(.L_x_2659) ;  /* 0x0000031000027945 */ /* 0x000fd80003800000 */
[----:B-1----:R-:W-:Y:S05]  /*4ab0*/  @P3 BRA `(.L_x_2660) ;  /* 0x0000000000bc3947 */ /* 0x002fea0003800000 */
        /* <DEDUP_REMOVED lines=47> */
.L_x_2660:
[----:B------:R-:W-:Y:S05]  /*4db0*/  BSYNC B2 ;  /* 0x0000000000027941 */ /* 0x000fea0003800000 */
.L_x_2659:
[----:B------:R-:W-:Y:S02]  /*4dc0*/  ULDC.64 UR4, c[0x0][0x208] ;  /* 0x0000820000047ab9 */ /* 0x000fe40000000a00 */
[----:B--2---:R4:W-:Y:S03]  /*4dd0*/  STG.E.128 desc[UR4][R60.64+0x180], R36 ;  /* 0x000180243c007986 */ /* 0x0049e6000c101d04 */
.L_x_2646:
[----:B------:R-:W-:Y:S05]  /*4de0*/  BSYNC B1 ;  /* 0x0000000000017941 */ /* 0x000fea0003800000 */
.L_x_2645:
[----:B------:R-:W-:Y:S04]  /*4df0*/  BSSY B1, `(.L_x_2661) ;  /* 0x00000e8000017945 */ /* 0x000fe80003800000 */
        /* <DEDUP_REMOVED lines=55> */
.L_x_2666:
[----:B------:R-:W-:Y:S05]  /*5170*/  BSYNC B3 ;  /* 0x0000000000037941 */ /* 0x000fea0003800000 */
.L_x_2665:
[----:B------:R-:W-:Y:S02]  /*5180*/  ULDC.64 UR4, c[0x0][0x208] ;  /* 0x0000820000047ab9 */ /* 0x000fe40000000a00 */
[----:B--2---:R1:W-:Y:S03]  /*5190*/  STG.E.128 desc[UR4][R50.64], R36 ;  /* 0x0000002432007986 */ /* 0x0043e6000c101d04 */
.L_x_2664:
[----:B------:R-:W-:Y:S05]  /*51a0*/  BSYNC B2 ;  /* 0x0000000000027941 */ /* 0x000fea0003800000 */
.L_x_2663:
        /* <DEDUP_REMOVED lines=54> */
.L_x_2670:
[----:B------:R-:W-:Y:S05]  /*5510*/  BSYNC B3 ;  /* 0x0000000000037941 */ /* 0x000fea0003800000 */
.L_x_2669:
[----:B------:R-:W-:Y:S02]  /*5520*/  ULDC.64 UR4, c[0x0][0x208] ;  /* 0x0000820000047ab9 */ /* 0x000fe40000000a00 */
[----:B--2---:R1:W-:Y:S03]  /*5530*/  STG.E.128 desc[UR4][R50.64+0x80], R36 ;  /* 0x0000802432007986 */ /* 0x0043e6000c101d04 */
.L_x_2668:
[----:B------:R-:W-:Y:S05]  /*5540*/  BSYNC B2 ;  /* 0x0000000000027941 */ /* 0x000fea0003800000 */
.L_x_2667:
        /* <DEDUP_REMOVED lines=54> */
.L_x_2674:
[----:B------:R-:W-:Y:S05]  /*58b0*/  BSYNC B3 ;  /* 0x0000000000037941 */ /* 0x000fea0003800000 */
.L_x_2673:
[----:B------:R-:W-:Y:S02]  /*58c0*/  ULDC.64 UR4, c[0x0][0x208] ;  /* 0x0000820000047ab9 */ /* 0x000fe40000000a00 */
[----:B--2---:R1:W-:Y:S03]  /*58d0*/  STG.E.128 desc[UR4][R50.64+0x100], R36 ;  /* 0x0001002432007986 */ /* 0x0043e6000c101d04 */
.L_x_2672:
[----:B------:R-:W-:Y:S05]  /*58e0*/  BSYNC B2 ;  /* 0x0000000000027941 */ /* 0x000fea0003800000 */
.L_x_2671:
[----:B------:R-:W-:-:S13]  /*58f0*/  ISETP.NE.AND P3, PT, R8, RZ, PT ;  /* 0x000000ff0800720c */ /* 0x000fda0003f65270 */
        /* <DEDUP_REMOVED lines=52> */
.L_x_2676:
[----:B------:R-:W-:Y:S05]  /*5c40*/  BSYNC B2 ;  /* 0x0000000000027941 */ /* 0x000fea0003800000 */
.L_x_2675:
[----:B------:R-:W-:Y:S02]  /*5c50*/  ULDC.64 UR4, c[0x0][0x208] ;  /* 0x0000820000047ab9 */ /* 0x000fe40000000a00 */
[----:B--2---:R1:W-:Y:S03]  /*5c60*/  STG.E.128 desc[UR4][R50.64+0x180], R36 ;  /* 0x0001802432007986 */ /* 0x0043e6000c101d04 */
.L_x_2662:
[----:B------:R-:W-:Y:S05]  /*5c70*/  BSYNC B1 ;  /* 0x0000000000017941 */ /* 0x000fea0003800000 */
.L_x_2661:
        /* <DEDUP_REMOVED lines=55> */
.L_x_2681:
[----:B------:R-:W-:Y:S05]  /*5ff0*/  BSYNC B2 ;  /* 0x0000000000027941 */ /* 0x000fea0003800000 */
.L_x_2680:
[----:B------:R-:W-:Y:S02]  /*6000*/  ULDC.64 UR4, c[0x0][0x208] ;  /* 0x0000820000047ab9 */ /* 0x000fe40000000a00 */
[----:B--2---:R1:W-:Y:S03]  /*6010*/  STG.E.128 desc[UR4][R48.64], R36 ;  /* 0x0000002430007986 */ /* 0x0043e6000c101d04 */
.L_x_2679:
[----:B------:R-:W-:Y:S05]  /*6020*/  BSYNC B1 ;  /* 0x0000000000017941 */ /* 0x000fea0003800000 */
.L_x_2678:
        /* <DEDUP_REMOVED lines=12> */
[C---:B--2---:R-:W-:Y:S01]  /*60f0*/  LOP3.LUT R56, R37.reuse, 0xffff0000, RZ, 0xc0, !PT ;  /* 0xffff000025387812 */ /* 0x044fe200078ec0ff */
[----:B------:R-:W-:Y:S01]  /*6100*/  IMAD.U32 R37, R37, 0x10000, RZ ;  /* 0x0001000025257824 */ /* 0x000fe200078e00ff */
[C---:B------:R-:W-:Y:S01]  /*6110*/  LOP3.LUT R51, R153.reuse, 0xffff0000, RZ, 0xc0, !PT ;  /* 0xffff000099337812 */ /* 0x040fe200078ec0ff */
[----:B------:R-:W-:Y:S01]  /*6120*/  IMAD.U32 R153, R153, 0x10000, RZ ;  /* 0x0001000099997824 */ /* 0x000fe200078e00ff */
[C---:B------:R-:W-:Y:S01]  /*6130*/  LOP3.LUT R53, R50.reuse, 0xffff0000, RZ, 0xc0, !PT ;  /* 0xffff000032357812 */ /* 0x040fe200078ec0ff */
[----:B------:R-:W-:Y:S01]  /*6140*/  IMAD.U32 R50, R50, 0x10000, RZ ;  /* 0x0001000032327824 */ /* 0x000fe200078e00ff */
[----:B------:R-:W-:Y:S01]  /*6150*/  SHF.R.U32.HI R54, RZ, 0x10, R55 ;  /* 0x00000010ff367819 */ /* 0x000fe20000011637 */
        /* <DEDUP_REMOVED lines=35> */
.L_x_2685:
[----:B------:R-:W-:Y:S05]  /*6390*/  BSYNC B2 ;  /* 0x0000000000027941 */ /* 0x000fea0003800000 */
.L_x_2684:
[----:B------:R-:W-:Y:S02]  /*63a0*/  ULDC.64 UR4, c[0x0][0x208] ;  /* 0x0000820000047ab9 */ /* 0x000fe40000000a00 */
[----:B--2---:R1:W-:Y:S03]  /*63b0*/  STG.E.128 desc[UR4][R48.64+0x80], R36 ;  /* 0x0000802430007986 */ /* 0x0043e6000c101d04 */
.L_x_2683:
[----:B------:R-:W-:Y:S05]  /*63c0*/  BSYNC B1 ;  /* 0x0000000000017941 */ /* 0x000fea0003800000 */
.L_x_2682:
        /* <DEDUP_REMOVED lines=12> */
[C---:B------:R-:W-:Y:S02]  /*6490*/  LOP3.LUT R44, R37.reuse, 0xffff0000, RZ, 0xc0, !PT ;  /* 0xffff0000252c7812 */ /* 0x040fe400078ec0ff */
[C---:B------:R-:W-:Y:S01]  /*64a0*/  LOP3.LUT R51, R50.reuse, 0xffff0000, RZ, 0xc0, !PT ;  /* 0xffff000032337812 */ /* 0x040fe200078ec0ff */
[----:B------:R-:W-:Y:S01]  /*64b0*/  IMAD.U32 R50, R50, 0x10000, RZ ;  /* 0x0001000032327824 */ /* 0x000fe200078e00ff */
[C---:B------:R-:W-:Y:S01]  /*64c0*/  LOP3.LUT R52, R46.reuse, 0xffff0000, RZ, 0xc0, !PT ;  /* 0xffff00002e347812 */ /* 0x040fe200078ec0ff */
[----:B------:R-:W-:Y:S01]  /*64d0*/  IMAD.U32 R46, R46, 0x10000, RZ ;  /* 0x000100002e2e7824 */ /* 0x000fe200078e00ff */
[----:B------:R-:W-:Y:S01]  /*64e0*/  SHF.R.U32.HI R53, RZ, 0x10, R47 ;  /* 0x00000010ff357819 */ /* 0x000fe2000001162f */
[----:B------:R-:W-:Y:S01]  /*64f0*/  IMAD.U32 R47, R37, 0x10000, RZ ;  /* 0x00010000252f7824 */ /* 0x000fe200078e00ff */
[----:B------:R-:W-:Y:S01]  /*6500*/  SHF.R.U32.HI R45, RZ, 0x10, R45 ;  /* 0x00000010ff2d7819 */ /* 0x000fe2000001162d */
[C---:B------:R-:W-:Y:S01]  /*6510*/  FMUL.FTZ R37, R44.reuse, R51 ;  /* 0x000000332c257220 */ /* 0x040fe20000410000 */
[----:B------:R-:W-:Y:S01]  /*6520*/  FMUL.FTZ R44, R44, R52 ;  /* 0x000000342c2c7220 */ /* 0x000fe20000410000 */
[----:B------:R-:W-:-:S02]  /*6530*/  PRMT R53, R145, 0x5432, R53 ;  /* 0x0000543291357816 */ /* 0x000fc40000000035 */
[----:B------:R-:W-:Y:S01]  /*6540*/  PRMT R45, R142, 0x5432, R45 ;  /* 0x000054328e2d7816 */ /* 0x000fe2000000002d */
[C---:B------:R-:W-:Y:S01]  /*6550*/  FFMA.FTZ R37, R47.reuse, R52, -R37 ;  /* 0x000000342f257223 */ /* 0x040fe20000010825 */
[----:B------:R-:W-:Y:S01]  /*6560*/  FFMA.FTZ R47, R47, R51, R44 ;  /* 0x000000332f2f7223 */ /* 0x000fe2000001002c */
[C---:B------:R-:W-:Y:S01]  /*6570*/  LOP3.LUT R44, R38.reuse, 0xffff0000, RZ, 0xc0, !PT ;  /* 0xffff0000262c7812 */ /* 0x040fe200078ec0ff */
[C---:B------:R-:W-:Y:S01]  /*6580*/  IMAD.U32 R52, R53.reuse, 0x10000, RZ ;  /* 0x0001000035347824 */ /* 0x040fe200078e00ff */
[----:B------:R-:W-:Y:S01]  /*6590*/  LOP3.LUT R53, R53, 0xffff0000, RZ, 0xc0, !PT ;  /* 0xffff000035357812 */ /* 0x000fe200078ec0ff */
[C---:B------:R-:W-:Y:S01]  /*65a0*/  IMAD.U32 R54, R45.reuse, 0x10000, RZ ;  /* 0x000100002d367824 */ /* 0x040fe200078e00ff */
[----:B------:R-:W-:Y:S01]  /*65b0*/  LOP3.LUT R45, R45, 0xffff0000, RZ, 0xc0, !PT ;  /* 0xffff00002d2d7812 */ /* 0x000fe200078ec0ff */
[----:B------:R-:W-:Y:S02]  /*65c0*/  IMAD.U32 R51, R38, 0x10000, RZ ;  /* 0x0001000026337824 */ /* 0x000fe400078e00ff */
[C---:B------:R-:W-:Y:S01]  /*65d0*/  FMUL.FTZ R55, R44.reuse, R52 ;  /* 0x000000342c377220 */ /* 0x040fe20000410000 */
[----:B------:R-:W-:Y:S01]  /*65e0*/  LOP3.LUT R38, R39, 0xffff0000, RZ, 0xc0, !PT ;  /* 0xffff000027267812 */ /* 0x000fe200078ec0ff */
[-C--:B------:R-:W-:Y:S01]  /*65f0*/  FMUL.FTZ R44, R44, R54.reuse ;  /* 0x000000362c2c7220 */ /* 0x080fe20000410000 */
[----:B------:R-:W-:Y:S01]  /*6600*/  LOP3.LUT R36, R36, 0xffff0000, RZ, 0xc0, !PT ;  /* 0xffff000024247812 */ /* 0x000fe200078ec0ff */
[----:B------:R-:W-:Y:S01]  /*6610*/  FFMA.FTZ R55, R51, R54, -R55 ;  /* 0x0000003633377223 */ /* 0x000fe20000010837 */
[----:B------:R-:W-:-:S02]  /*6620*/  IMAD.U32 R39, R39, 0x10000, RZ ;  /* 0x0001000027277824 */ /* 0x000fc400078e00ff */
[----:B------:R-:W-:Y:S01]  /*6630*/  FFMA.FTZ R44, R51, R52, R44 ;  /* 0x00000034332c7223 */ /* 0x000fe2000001002c */
[C---:B------:R-:W-:Y:S01]  /*6640*/  FMUL.FTZ R51, R38.reuse, R53 ;  /* 0x0000003526337220 */ /* 0x040fe20000410000 */
[-C--:B------:R-:W-:Y:S01]  /*6650*/  FMUL.FTZ R52, R38, R45.reuse ;  /* 0x0000002d26347220 */ /* 0x080fe20000410000 */
[C---:B------:R-:W-:Y:S01]  /*6660*/  FMUL.FTZ R38, R36.reuse, R50 ;  /* 0x0000003224267220 */ /* 0x040fe20000410000 */
[-C--:B------:R-:W-:Y:S01]  /*6670*/  FMUL.FTZ R36, R36, R46.reuse ;  /* 0x0000002e24247220 */ /* 0x080fe20000410000 */
[C---:B------:R-:W-:Y:S01]  /*6680*/  FFMA.FTZ R51, R39.reuse, R45, -R51 ;  /* 0x0000002d27337223 */ /* 0x040fe20000010833 */
[----:B------:R-:W-:Y:S01]  /*6690*/  FFMA.FTZ R52, R39, R53, R52 ;  /* 0x0000003527347223 */ /* 0x000fe20000010034 */
[C---:B------:R-:W-:Y:S01]  /*66a0*/  FFMA.FTZ R38, R56.reuse, R46, -R38 ;  /* 0x0000002e38267223 */ /* 0x040fe20000010826 */
[----:B------:R-:W-:Y:S01]  /*66b0*/  FFMA.FTZ R36, R56, R50, R36 ;  /* 0x0000003238247223 */ /* 0x000fe20000010024 */
[----:B------:R-:W-:Y:S02]  /*66c0*/  F2FP.BF16.F32.PACK_AB R44, R44, R55 ;  /* 0x000000372c2c723e */ /* 0x000fe400000010ff */
[----:B------:R-:W-:-:S02]  /*66d0*/  F2FP.BF16.F32.PACK_AB R51, R52, R51 ;  /* 0x000000333433723e */ /* 0x000fc400000010ff */
[----:B------:R-:W-:Y:S01]  /*66e0*/  F2FP.BF16.F32.PACK_AB R36, R36, R38 ;  /* 0x000000262424723e */ /* 0x000fe200000010ff */
[----:B------:R-:W-:Y:S01]  /*66f0*/  IMAD.MOV.U32 R38, RZ, RZ, R44 ;  /* 0x000000ffff267224 */ /* 0x000fe200078e002c */
[----:B------:R-:W-:Y:S01]  /*6700*/  F2FP.BF16.F32.PACK_AB R37, R47, R37 ;  /* 0x000000252f25723e */ /* 0x000fe200000010ff */
[----:B------:R-:W-:-:S07]  /*6710*/  IMAD.MOV.U32 R39, RZ, RZ, R51 ;  /* 0x000000ffff277224 */ /* 0x000fce00078e0033 */
.L_x_2689:
[----:B------:R-:W-:Y:S05]  /*6720*/  BSYNC B2 ;  /* 0x0000000000027941 */ /* 0x000fea0003800000 */
.L_x_2688:
[----:B------:R-:W-:Y:S02]  /*6730*/  ULDC.64 UR4, c[0x0][0x208] ;  /* 0x0000820000047ab9 */ /* 0x000fe40000000a00 */
[----:B--2---:R1:W-:Y:S03]  /*6740*/  STG.E.128 desc[UR4][R48.64+0x100], R36 ;  /* 0x0001002430007986 */ /* 0x0043e6000c101d04 */
.L_x_2687:
[----:B------:R-:W-:Y:S05]  /*6750*/  BSYNC B1 ;  /* 0x0000000000017941 */ /* 0x000fea0003800000 */
.L_x_2686:
[----:B------:R-:W-:-:S13]  /*6760*/  ISETP.NE.AND P3, PT, R8, RZ, PT ;  /* 0x000000ff0800720c */ /* 0x000fda0003f65270 */
[----:B------:R-:W-:Y:S05]  /*6770*/  @!P3 BRA `(.L_x_2677) ;  /* 0x0000004400ecb947 */ /* 0x000fea0003800000 */
[----:B-1234-:R1:W2:Y:S01]  /*6780*/  LDS.128 R36, [R4+0x2dc00] ;  /* 0x02dc000004247984 */ /* 0x01e2a20000000c00 */
[----:B------:R-:W-:Y:S01]  /*6790*/  ISETP.GE.AND P3, PT, R217, R122, PT ;  /* 0x0000007ad900720c */ /* 0x000fe20003f66270 */
[----:B------:R-:W-:-:S12]  /*67a0*/  BSSY B1, `(.L_x_2690) ;  /* 0x000002f000017945 */ /* 0x000fd80003800000 */
[----:B-1----:R-:W-:Y:S05]  /*67b0*/  @P3 BRA `(.L_x_2691) ;  /* 0x0000000000b43947 */ /* 0x002fea0003800000 */
[--C-:B------:R-:W-:Y:S01]  /*67c0*/  SHF.R.U64 R40, R40, 0x10, R41.reuse ;  /* 0x0000001028287819 */ /* 0x100fe20000001229 */
[----:B--2---:R-:W-:Y:S01]  /*67d0*/  IMAD.U32 R44, R38, 0x10000, RZ ;  /* 0x00010000262c7824 */ /* 0x004fe200078e00ff */
[----:B------:R-:W-:Y:S01]  /*67e0*/  SHF.R.U32.HI R45, RZ, 0x10, R41 ;  /* 0x00000010ff2d7819 */ /* 0x000fe20000011629 */
[----:B------:R-:W-:Y:S01]  /*67f0*/  IMAD.U32 R47, R36, 0x10000, RZ ;  /* 0x00010000242f7824 */ /* 0x000fe200078e00ff */
[--C-:B------:R-:W-:Y:S02]  /*6800*/  SHF.R.U64 R42, R42, 0x10, R43.reuse ;  /* 0x000000102a2a7819 */ /* 0x100fe4000000122b */
[----:B------:R-:W-:Y:S02]  /*6810*/  SHF.R.U32.HI R43, RZ, 0x10, R43 ;  /* 0x00000010ff2b7819 */ /* 0x000fe4000001162b */
[C---:B------:R-:W-:Y:S02]  /*6820*/  PRMT R40, R140.reuse, 0x5410, R40 ;  /* 0x000054108c287816 */ /* 0x040fe40000000028 */
[----:B------:R-:W-:Y:S01]  /*6830*/  PRMT R140, R140, 0x5432, R45 ;  /* 0x000054328c8c7816 */ /* 0x000fe2000000002d */
[----:B------:R-:W-:Y:S01]  /*6840*/  IMAD.U32 R45, R37, 0x10000, RZ ;  /* 0x00010000252d7824 */ /* 0x000fe200078e00ff */
[----:B------:R-:W-:-:S02]  /*6850*/  PRMT R42, R135, 0x5410, R42 ;  /* 0x00005410872a7816 */ /* 0x000fc4000000002a */
[----:B------:R-:W-:Y:S01]  /*6860*/  LOP3.LUT R53, R37, 0xffff0000, RZ, 0xc0, !PT ;  /* 0xffff000025357812 */ /* 0x000fe200078ec0ff */
[----:B------:R-:W-:Y:S01]  /*6870*/  IMAD.U32 R50, R140, 0x10000, RZ ;  /* 0x000100008c327824 */ /* 0x000fe200078e00ff */
[----:B------:R-:W-:Y:S02]  /*6880*/  PRMT R43, R135, 0x5432, R43 ;  /* 0x00005432872b7816 */ /* 0x000fe4000000002b */
[C---:B------:R-:W-:Y:S01]  /*6890*/  LOP3.LUT R37, R40.reuse, 0xffff0000, RZ, 0xc0, !PT ;  /* 0xffff000028257812 */ /* 0x040fe200078ec0ff */
[----:B------:R-:W-:Y:S01]  /*68a0*/  IMAD.U32 R40, R40, 0x10000, RZ ;  /* 0x0001000028287824 */ /* 0x000fe200078e00ff */
[----:B------:R-:W-:Y:S01]  /*68b0*/  LOP3.LUT R38, R38, 0xffff0000, RZ, 0xc0, !PT ;  /* 0xffff000026267812 */ /* 0x000fe200078ec0ff */
[----:B------:R-:W-:Y:S01]  /*68c0*/  IMAD.U32 R51, R43, 0x10000, RZ ;  /* 0x000100002b337824 */ /* 0x000fe200078e00ff */
[----:B------:R-:W-:Y:S01]  /*68d0*/  LOP3.LUT R46, R42, 0xffff0000, RZ, 0xc0, !PT ;  /* 0xffff00002a2e7812 */ /* 0x000fe200078ec0ff */
[----:B------:R-:W-:Y:S01]  /*68e0*/  FMUL.FTZ R52, R53, R37 ;  /* 0x0000002535347220 */ /* 0x000fe20000410000 */
[----:B------:R-:W-:Y:S01]  /*68f0*/  LOP3.LUT R41, R39, 0xffff0000, RZ, 0xc0, !PT ;  /* 0xffff000027297812 */ /* 0x000fe200078ec0ff */
[C---:B------:R-:W-:Y:S01]  /*6900*/  FMUL.FTZ R54, R38.reuse, R50 ;  /* 0x0000003226367220 */ /* 0x040fe20000410000 */
[----:B------:R-:W-:Y:S01]  /*6910*/  FMUL.FTZ R38, R38, R51 ;  /* 0x0000003326267220 */ /* 0x000fe20000410000 */
[-C--:B------:R-:W-:Y:S01]  /*6920*/  FMUL.FTZ R53, R53, R46.reuse ;  /* 0x0000002e35357220 */ /* 0x080fe20000410000 */
[----:B------:R-:W-:Y:S01]  /*6930*/  FFMA.FTZ R52, R45, R46, -R52 ;  /* 0x0000002e2d347223 */ /* 0x000fe20000010834 */
[----:B------:R-:W-:Y:S01]  /*6940*/  LOP3.LUT R140, R140, 0xffff0000, RZ, 0xc0, !PT ;  /* 0xffff00008c8c7812 */ /* 0x000fe200078ec0ff */
[----:B------:R-:W-:Y:S01]  /*6950*/  IMAD.U32 R42, R42, 0x10000, RZ ;  /* 0x000100002a2a7824 */ /* 0x000fe200078e00ff */
[----:B------:R-:W-:Y:S01]  /*6960*/  LOP3.LUT R46, R43, 0xffff0000, RZ, 0xc0, !PT ;  /* 0xffff00002b2e7812 */ /* 0x000fe200078ec0ff */
[----:B------:R-:W-:Y:S01]  /*6970*/  FFMA.FTZ R53, R45, R37, R53 ;  /* 0x000000252d357223 */ /* 0x000fe20000010035 */
[----:B------:R-:W-:Y:S01]  /*6980*/  LOP3.LUT R36, R36, 0xffff0000, RZ, 0xc0, !PT ;  /* 0xffff000024247812 */ /* 0x000fe200078ec0ff */
[----:B------:R-:W-:Y:S01]  /*6990*/  FFMA.FTZ R37, R44, R50, R38 ;  /* 0x000000322c257223 */ /* 0x000fe20000010026 */
[----:B------:R-:W-:Y:S01]  /*69a0*/  FMUL.FTZ R38, R41, R140 ;  /* 0x0000008c29267220 */ /* 0x000fe20000410000 */
[----:B------:R-:W-:-:S02]  /*69b0*/  IMAD.U32 R39, R39, 0x10000, RZ ;  /* 0x0001000027277824 */ /* 0x000fc400078e00ff */
[----:B------:R-:W-:Y:S01]  /*69c0*/  FMUL.FTZ R41, R41, R46 ;  /* 0x0000002e29297220 */ /* 0x000fe20000410000 */
        /* <DEDUP_REMOVED lines=11> */
[----:B------:R-:W-:-:S07]  /*6a80*/  F2FP.BF16.F32.PACK_AB R36, R43, R44 ;  /* 0x0000002c2b24723e */ /* 0x000fce00000010ff */
.L_x_2691:
[----:B------:R-:W-:Y:S05]  /*6a90*/  BSYNC B1 ;  /* 0x0000000000017941 */ /* 0x000fea0003800000 */
.L_x_2690:
[----:B------:R-:W-:Y:S02]  /*6aa0*/  ULDC.64 UR4, c[0x0][0x208] ;  /* 0x0000820000047ab9 */ /* 0x000fe40000000a00 */
[----:B--2---:R1:W-:Y:S01]  /*6ab0*/  STG.E.128 desc[UR4][R48.64+0x180], R36 ;  /* 0x0001802430007986 */ /* 0x0043e2000c101d04 */
[----:B------:R-:W-:Y:S05]  /*6ac0*/  BRA `(.L_x_2677) ;  /* 0x0000004400187947 */ /* 0x000fea0003800000 */
.L_x_2635:
[----:B------:R-:W-:Y:S01]  /*6ad0*/  ISETP.GE.AND P4, PT, R212, R3, PT ;  /* 0x00000003d400720c */ /* 0x000fe20003f86270 */
[----:B------:R-:W-:Y:S01]  /*6ae0*/  BSSY B1, `(.L_x_2692) ;  /* 0x0000024000017945 */ /* 0x000fe20003800000 */
[----:B------:R-:W-:Y:S02]  /*6af0*/  CS2R R54, SRZ ;  /* 0x0000000000367805 */ /* 0x000fe4000001ff00 */
[----:B------:R-:W-:Y:S02]  /*6b00*/  CS2R R38, SRZ ;  /* 0x0000000000267805 */ /* 0x000fe4000001ff00 */
[----:B------:R-:W-:Y:S02]  /*6b10*/  CS2R R36, SRZ ;  /* 0x0000000000247805 */ /* 0x000fe4000001ff00 */
[----:B------:R-:W-:Y:S02]  /*6b20*/  CS2R R42, SRZ ;  /* 0x00000000002a7805 */ /* 0x000fe4000001ff00 */
[----:B0-----:R-:W-:-:S02]  /*6b30*/  CS2R R40, SRZ ;  /* 0x0000000000287805 */ /* 0x001fc4000001ff00 */
[----:B------:R-:W-:Y:S02]  /*6b40*/  CS2R R46, SRZ ;  /* 0x00000000002e7805 */ /* 0x000fe4000001ff00 */
[----:B------:R-:W-:Y:S02]  /*6b50*/  CS2R R44, SRZ ;  /* 0x00000000002c7805 */ /* 0x000fe4000001ff00 */
[----:B------:R-:W-:Y:S02]  /*6b60*/  CS2R R50, SRZ ;  /* 0x0000000000327805 */ /* 0x000fe4000001ff00 */
[----:B------:R-:W-:Y:S01]  /*6b70*/  CS2R R48, SRZ ;  /* 0x0000000000307805 */ /* 0x000fe2000001ff00 */
[----:B------:R-:W-:Y:S06]  /*6b80*/  @P4 BRA `(.L_x_2693) ;  /* 0x0000000000644947 */ /* 0x000fec0003800000 */
[----:B------:R-:W-:Y:S01]  /*6b90*/  IADD3 R36, P2, R102, R86, RZ ;  /* 0x0000005666247210 */ /* 0x000fe20007f5e0ff */
[----:B------:R-:W-:Y:S01]  /*6ba0*/  ULDC.64 UR4, c[0x0][0x3e8] ;  /* 0x0000fa0000047ab9 */ /* 0x000fe20000000a00 */
[-C--:B------:R-:W-:Y:S02]  /*6bb0*/  ISETP.GE.AND P3, PT, R18, R122.reuse, PT ;  /* 0x0000007a1200720c */ /* 0x080fe40003f66270 */
[----:B------:R-:W-:Y:S02]  /*6bc0*/  CS2R R42, SRZ ;  /* 0x00000000002a7805 */ /* 0x000fe4000001ff00 */
[----:B------:R-:W-:Y:S01]  /*6bd0*/  LEA R44, P5, R36, UR4, 0x1 ;  /* 0x00000004242c7c11 */ /* 0x000fe2000f8a08ff */
[----:B------:R-:W-:Y:S01]  /*6be0*/  IMAD.X R37, R0, 0x1, R21, P2 ;  /* 0x0000000100257824 */ /* 0x000fe200010e0615 */
[----:B------:R-:W-:Y:S02]  /*6bf0*/  ISETP.GE.AND P2, PT, R213, R122, PT ;  /* 0x0000007ad500720c */ /* 0x000fe40003f46270 */
[----:B------:R-:W-:-:S02]  /*6c00*/  CS2R R40, SRZ ;  /* 0x0000000000287805 */ /* 0x000fc4000001ff00 */
[----:B------:R-:W-:Y:S01]  /*6c10*/  CS2R R38, SRZ ;  /* 0x0000000000267805 */ /* 0x000fe2000001ff00 */
[----:B------:R-:W-:Y:S01]  /*6c20*/  ULDC.64 UR6, c[0x0][0x208] ;  /* 0x0000820000067ab9 */ /* 0x000fe20000000a00 */
[----:B------:R-:W-:Y:S01]  /*6c30*/  LEA.HI.X R45, R36, UR5, R37, 0x1, P5 ;  /* 0x00000005242d7c11 */ /* 0x000fe2000a8f0c25 */
[----:B------:R-:W-:Y:S01]  /*6c40*/  ULDC.64 UR4, c[0x0][0x400] ;  /* 0x0001000000047ab9 */ /* 0x000fe20000000a00 */
[----:B------:R-:W-:Y:S02]  /*6c50*/  IADD3 R46, P5, R108, R84, RZ ;  /* 0x000000546c2e7210 */ /* 0x000fe40007fbe0ff */
[----:B------:R-:W-:Y:S02]  /*6c60*/  CS2R R36, SRZ ;  /* 0x0000000000247805 */ /* 0x000fe4000001ff00 */
[----:B------:R-:W-:Y:S01]  /*6c70*/  CS2R R50, SRZ ;  /* 0x0000000000327805 */ /* 0x000fe2000001ff00 */
[----:B------:R-:W5:Y:S01]  /*6c80*/  @!P3 LDG.E.128 R40, desc[UR6][R44.64] ;  /* 0x000000062c28b981 */ /* 0x000f62000c1e1d00 */
[----:B------:R-:W-:Y:S01]  /*6c90*/  IMAD.X R47, R114, 0x1, R15, P5 ;  /* 0x00000001722f7824 */ /* 0x000fe200028e060f */
[----:B------:R-:W-:-:S02]  /*6ca0*/  LEA R52, P5, R46, UR4, 0x1 ;  /* 0x000000042e347c11 */ /* 0x000fc4000f8a08ff */
[----:B------:R0:W5:Y:S01]  /*6cb0*/  @!P2 LDG.E.128 R36, desc[UR6][R44.64+0x80] ;  /* 0x000080062c24a981 */ /* 0x000162000c1e1d00 */
[----:B------:R-:W-:Y:S02]  /*6cc0*/  CS2R R48, SRZ ;  /* 0x0000000000307805 */ /* 0x000fe4000001ff00 */
[----:B------:R-:W-:Y:S02]  /*6cd0*/  LEA.HI.X R53, R46, UR5, R47, 0x1, P5 ;  /* 0x000000052e357c11 */ /* 0x000fe4000a8f0c2f */
[----:B------:R-:W-:-:S03]  /*6ce0*/  CS2R R46, SRZ ;  /* 0x00000000002e7805 */ /* 0x000fc6000001ff00 */
[----:B------:R1:W5:Y:S01]  /*6cf0*/  @!P3 LDG.E.128 R48, desc[UR6][R52.64] ;  /* 0x000000063430b981 */ /* 0x000362000c1e1d00 */
[----:B0-----:R-:W-:-:S06]  /*6d00*/  CS2R R44, SRZ ;  /* 0x00000000002c7805 */ /* 0x001fcc000001ff00 */
[----:B------:R1:W5:Y:S02]  /*6d10*/  @!P2 LDG.E.128 R44, desc[UR6][R52.64+0x80] ;  /* 0x00008006342ca981 */ /* 0x000364000c1e1d00 */
.L_x_2693:
[----:B------:R-:W-:Y:S05]  /*6d20*/  BSYNC B1 ;  /* 0x0000000000017941 */ /* 0x000fea0003800000 */
.L_x_2692:
[----:B------:R-:W2:Y:S01]  /*6d30*/  LDL.LU R60, [R1+0x10] ;  /* 0x00001000013c7983 */ /* 0x000ea20000300800 */
[----:B-1---5:R-:W-:Y:S01]  /*6d40*/  IMAD.MOV.U32 R53, RZ, RZ, R38 ;  /* 0x000000ffff357224 */ /* 0x022fe200078e0026 */
[----:B------:R-:W-:Y:S01]  /*6d50*/  BSSY B1, `(.L_x_2694) ;  /* 0x0000040000017945 */ /* 0x000fe20003800000 */
[----:B------:R-:W-:Y:S01]  /*6d60*/  IMAD.MOV.U32 R52, RZ, RZ, R39 ;  /* 0x000000ffff347224 */ /* 0x000fe200078e0027 */
[----:B------:R-:W-:Y:S01]  /*6d70*/  CS2R R62, SRZ ;  /* 0x00000000003e7805 */ /* 0x000fe2000001ff00 */
[----:B------:R-:W-:Y:S01]  /*6d80*/  VIADD R58, R212, 0x20 ;  /* 0x00000020d43a7836 */ /* 0x000fe20000000000 */
        /* <DEDUP_REMOVED lines=25> */
[----:B------:R-:W-:Y:S02]  /*6f20*/  PRMT R171, R56, 0x5410, R57 ;  /* 0x0000541038ab7816 */ /* 0x000fe40000000039 */
[----:B------:R-:W-:Y:S02]  /*6f30*/  CS2R R56, SRZ ;  /* 0x0000000000387805 */ /* 0x000fe4000001ff00 */
[----:B------:R-:W-:Y:S02]  /*6f40*/  PRMT R151, R52, 0x7610, R151 ;  /* 0x0000761034977816 */ /* 0x000fe40000000097 */
[----:B------:R-:W-:Y:S01]  /*6f50*/  CS2R R52, SRZ ;  /* 0x0000000000347805 */ /* 0x000fe2000001ff00 */
[----:B------:R-:W-:Y:S01]  /*6f60*/  IMAD.MOV.U32 R71, RZ, RZ, R49 ;  /* 0x000000ffff477224 */ /* 0x000fe200078e0031 */
        /* <DEDUP_REMOVED lines=11> */
[----:B------:R-:W-:Y:S01]  /*7020*/  LEA R60, P2, R52, UR4, 0x1 ;  /* 0x00000004343c7c11 */ /* 0x000fe2000f8408ff */
[----:B------:R-:W-:-:S03]  /*7030*/  ULDC.64 UR6, c[0x0][0x208] ;  /* 0x0000820000067ab9 */ /* 0x000fc60000000a00 */
[----:B------:R-:W-:Y:S01]  /*7040*/  LEA.HI.X R61, R52, UR5, R53, 0x1, P2 ;  /* 0x00000005343d7c11 */ /* 0x000fe200090f0c35 */
[----:B------:R-:W-:Y:S01]  /*7050*/  ULDC.64 UR4, c[0x0][0x400] ;  /* 0x0001000000047ab9 */ /* 0x000fe20000000a00 */
[----:B------:R-:W-:-:S04]  /*7060*/  IADD3 R52, P2, P3, R108, R84, R28 ;  /* 0x000000546c347210 */ /* 0x000fc80007b5e01c */
[----:B------:R-:W-:Y:S02]  /*7070*/  IADD3.X R53, R15, R114, R30, P2, P3 ;  /* 0x000000720f357210 */ /* 0x000fe400017e641e */
[C---:B------:R-:W-:Y:S02]  /*7080*/  LEA R68, P2, R52.reuse, UR4, 0x1 ;  /* 0x0000000434447c11 */ /* 0x040fe4000f8408ff */
[-C--:B------:R-:W-:Y:S02]  /*7090*/  ISETP.GE.AND P3, PT, R213, R122.reuse, PT ;  /* 0x0000007ad500720c */ /* 0x080fe40003f66270 */
[----:B------:R-:W-:Y:S02]  /*70a0*/  LEA.HI.X R69, R52, UR5, R53, 0x1, P2 ;  /* 0x0000000534457c11 */ /* 0x000fe400090f0c35 */
[----:B------:R-:W-:Y:S02]  /*70b0*/  CS2R R52, SRZ ;  /* 0x0000000000347805 */ /* 0x000fe4000001ff00 */
[----:B------:R-:W-:-:S02]  /*70c0*/  ISETP.GE.AND P2, PT, R18, R122, PT ;  /* 0x0000007a1200720c */ /* 0x000fc40003f46270 */
[----:B------:R-:W-:Y:S02]  /*70d0*/  CS2R R66, SRZ ;  /* 0x0000000000427805 */ /* 0x000fe4000001ff00 */
[----:B------:R-:W-:Y:S02]  /*70e0*/  CS2R R64, SRZ ;  /* 0x0000000000407805 */ /* 0x000fe4000001ff00 */
[----:B------:R-:W-:Y:S01]  /*70f0*/  CS2R R62, SRZ ;  /* 0x00000000003e7805 */ /* 0x000fe2000001ff00 */
[----:B------:R-:W5:Y:S06]  /*7100*/  @!P3 LDG.E.128 R52, desc[UR6][R60.64+0x80] ;  /* 0x000080063c34b981 */ /* 0x000f6c000c1e1d00 */
[----:B------:R0:W5:Y:S04]  /*7110*/  @!P2 LDG.E.128 R56, desc[UR6][R60.64] ;  /* 0x000000063c38a981 */ /* 0x000168000c1e1d00 */
[----:B------:R1:W5:Y:S01]  /*7120*/  @!P2 LDG.E.128 R64, desc[UR6][R68.64] ;  /* 0x000000064440a981 */ /* 0x000362000c1e1d00 */
[----:B0-----:R-:W-:-:S06]  /*7130*/  CS2R R60, SRZ ;  /* 0x00000000003c7805 */ /* 0x001fcc000001ff00 */
[----:B------:R1:W5:Y:S02]  /*7140*/  @!P3 LDG.E.128 R60, desc[UR6][R68.64+0x80] ;  /* 0x00008006443cb981 */ /* 0x000364000c1e1d00 */
.L_x_2695:
[----:B------:R-:W-:Y:S05]  /*7150*/  BSYNC B1 ;  /* 0x0000000000017941 */ /* 0x000fea0003800000 */
.L_x_2694:
[----:B-1---5:R-:W-:Y:S01]  /*7160*/  IMAD.MOV.U32 R69, RZ, RZ, R54 ;  /* 0x000000ffff457224 */ /* 0x022fe200078e0036 */
[----:B------:R-:W-:Y:S01]  /*7170*/  PRMT R150, R150, 0x5410, R70 ;  /* 0x0000541096967816 */ /* 0x000fe20000000046 */
[----:B------:R-:W-:Y:S01]  /*7180*/  IMAD.MOV.U32 R68, RZ, RZ, R55 ;  /* 0x000000ffff447224 */ /* 0x000fe200078e0037 */
[----:B------:R-:W-:Y:S01]  /*7190*/  PRMT R151, R151, 0x5410, R71 ;  /* 0x0000541097977816 */ /* 0x000fe20000000047 */
[----:B------:R-:W-:Y:S01]  /*71a0*/  VIADD R72, R212, 0x40 ;  /* 0x00000040d4487836 */ /* 0x000fe20000000000 */
[----:B------:R-:W-:Y:S01]  /*71b0*/  BSSY B1, `(.L_x_2696) ;  /* 0x0000036000017945 */ /* 0x000fe20003800000 */
[----:B------:R-:W-:Y:S01]  /*71c0*/  IMAD.MOV.U32 R71, RZ, RZ, R52 ;  /* 0x000000ffff477224 */ /* 0x000fe200078e0034 */
[----:B------:R-:W-:Y:S01]  /*71d0*/  PRMT R161, R69, 0x5410, R68 ;  /* 0x0000541045a17816 */ /* 0x000fe20000000044 */
[----:B------:R-:W-:Y:S01]  /*71e0*/  IMAD.MOV.U32 R69, RZ, RZ, R58 ;  /* 0x000000ffff457224 */ /* 0x000fe200078e003a */
[----:B------:R-:W-:Y:S01]  /*71f0*/  ISETP.GE.AND P3, PT, R72, R3, PT ;  /* 0x000000034800720c */ /* 0x000fe20003f66270 */
[----:B------:R-:W-:Y:S01]  /*7200*/  IMAD.MOV.U32 R68, RZ, RZ, R59 ;  /* 0x000000ffff447224 */ /* 0x000fe200078e003b */
[----:B------:R-:W-:Y:S01]  /*7210*/  CS2R R74, SRZ ;  /* 0x00000000004a7805 */ /* 0x000fe2000001ff00 */
[----:B------:R-:W-:Y:S01]  /*7220*/  IMAD.MOV.U32 R70, RZ, RZ, R53 ;  /* 0x000000ffff467224 */ /* 0x000fe200078e0035 */
[----:B------:R-:W-:-:S02]  /*7230*/  CS2R R72, SRZ ;  /* 0x0000000000487805 */ /* 0x000fc4000001ff00 */
[----:B------:R-:W-:Y:S02]  /*7240*/  CS2R R78, SRZ ;  /* 0x00000000004e7805 */ /* 0x000fe4000001ff00 */
[----:B------:R-:W-:Y:S01]  /*7250*/  PRMT R165, R69, 0x5410, R68 ;  /* 0x0000541045a57816 */ /* 0x000fe20000000044 */
[----:B------:R-:W-:Y:S01]  /*7260*/  IMAD.MOV.U32 R69, RZ, RZ, R62 ;  /* 0x000000ffff457224 */ /* 0x000fe200078e003e */
[----:B------:R-:W-:Y:S01]  /*7270*/  PRMT R162, R71, 0x5410, R70 ;  /* 0x0000541047a27816 */ /* 0x000fe20000000046 */
[----:B------:R-:W-:Y:S01]  /*7280*/  IMAD.MOV.U32 R68, RZ, RZ, R63 ;  /* 0x000000ffff447224 */ /* 0x000fe200078e003f */
[----:B------:R-:W-:Y:S01]  /*7290*/  CS2R R76, SRZ ;  /* 0x00000000004c7805 */ /* 0x000fe2000001ff00 */
        /* <DEDUP_REMOVED lines=39> */
.L_x_2697:
[----:B------:R-:W-:Y:S05]  /*7510*/  BSYNC B1 ;  /* 0x0000000000017941 */ /* 0x000fea0003800000 */
.L_x_2696:
        /* <DEDUP_REMOVED lines=33> */
.L_x_2698:
[----:B------:R-:W-:Y:S01]  /*7730*/  IMAD R0, R17, 0x8, R16 ;  /* 0x0000000811007824 */ /* 0x000fe200078e0210 */
[----:B------:R-:W-:Y:S01]  /*7740*/  SHF.L.U32 R114, R219, 0x1f, RZ ;  /* 0x0000001fdb727819 */ /* 0x000fe200000006ff */
[----:B------:R-:W0:Y:S01]  /*7750*/  LDC R140, c[0x0][0x2f4] ;  /* 0x0000bd00ff8c7b82 */ /* 0x000e220000000800 */
[----:B------:R-:W-:Y:S01]  /*7760*/  BSSY B1, `(.L_x_2699) ;  /* 0x0000004000017945 */ /* 0x000fe20003800000 */
[----:B------:R-:W-:Y:S01]  /*7770*/  IMAD.MOV.U32 R125, RZ, RZ, R88 ;  /* 0x000000ffff7d7224 */ /* 0x000fe200078e0058 */
[----:B------:R-:W1:Y:S02]  /*7780*/  SYNCS.PHASECHK.TRANS64.TRYWAIT P5, [R0+URZ+0x38890], R114 ;  /* 0x03889072000075a7 */ /* 0x000e6400080a017f */
[----:B-1----:R-:W-:Y:S05]  /*7790*/  @!P5 BRA `(.L_x_2700) ;  /* 0x000002c4006cd947 */ /* 0x002fea0003800000 */
.L_x_3068:
[----:B------:R-:W-:Y:S05]  /*77a0*/  BSYNC B1 ;  /* 0x0000000000017941 */ /* 0x000fea0003800000 */
.L_x_2699:
        /* <DEDUP_REMOVED lines=37> */
[----:B------:R-:W-:Y:S02]  /*7a00*/  SHF.R.U64 R41, R42, 0x10, R43 ;  /* 0x000000102a297819 */ /* 0x000fe4000000122b */
[--C-:B------:R-:W-:Y:S02]  /*7a10*/  SHF.R.U64 R42, R48, 0x10, R49.reuse ;  /* 0x00000010302a7819 */ /* 0x100fe40000001231 */
[----:B------:R-:W-:Y:S02]  /*7a20*/  SHF.R.U32.HI R48, RZ, 0x10, R49 ;  /* 0x00000010ff307819 */ /* 0x000fe40000011631 */
[----:B------:R-:W-:-:S02]  /*7a30*/  PRMT R40, R147, 0x5432, R40 ;  /* 0x0000543293287816 */ /* 0x000fc40000000028 */
[----:B------:R-:W-:Y:S02]  /*7a40*/  SHF.R.U32.HI R147, RZ, 0x10, R43 ;  /* 0x00000010ff937819 */ /* 0x000fe4000001162b */
[--C-:B------:R-:W-:Y:S02]  /*7a50*/  SHF.R.U64 R43, R50, 0x10, R51.reuse ;  /* 0x00000010322b7819 */ /* 0x100fe40000001233 */
[----:B------:R-:W-:Y:S02]  /*7a60*/  SHF.R.U32.HI R49, RZ, 0x10, R51 ;  /* 0x00000010ff317819 */ /* 0x000fe40000011633 */
[----:B------:R-:W-:Y:S02]  /*7a70*/  PRMT R51, R151, 0x5432, R48 ;  /* 0x0000543297337816 */ /* 0x000fe40000000030 */
[----:B------:R-:W-:Y:S02]  /*7a80*/  PRMT R148, R149, 0x5432, R148 ;  /* 0x0000543295947816 */ /* 0x000fe40000000094 */
[C---:B------:R-:W-:Y:S01]  /*7a90*/  PRMT R50, R150.reuse, 0x5410, R147 ;  /* 0x0000541096327816 */ /* 0x040fe20000000093 */
[----:B------:R-:W-:Y:S01]  /*7aa0*/  IMAD.U32 R48, R51, 0x10000, RZ ;  /* 0x0001000033307824 */ /* 0x000fe200078e00ff */
[----:B------:R-:W-:Y:S01]  /*7ab0*/  PRMT R42, R150, 0x5432, R42 ;  /* 0x00005432962a7816 */ /* 0x000fe2000000002a */
[----:B0-----:R-:W-:Y:S01]  /*7ac0*/  IMAD.U32 R150, R89, 0x10000, RZ ;  /* 0x0001000059967824 */ /* 0x001fe200078e00ff */
[----:B------:R-:W-:Y:S01]  /*7ad0*/  PRMT R43, R151, 0x5410, R43 ;  /* 0x00005410972b7816 */ /* 0x000fe2000000002b */
[----:B------:R-:W-:Y:S01]  /*7ae0*/  IMAD.U32 R151, R148, 0x10000, RZ ;  /* 0x0001000094977824 */ /* 0x000fe200078e00ff */
[----:B------:R-:W-:Y:S01]  /*7af0*/  PRMT R147, R174, 0x5410, R49 ;  /* 0x00005410ae937816 */ /* 0x000fe20000000031 */
[----:B------:R-:W-:Y:S01]  /*7b00*/  FMUL.FTZ R49, R150, R48 ;  /* 0x0000003096317220 */ /* 0x000fe20000410000 */
[----:B------:R-:W-:Y:S01]  /*7b10*/  PRMT R41, R149, 0x5410, R41 ;  /* 0x0000541095297816 */ /* 0x000fe20000000029 */
[----:B--2---:R-:W-:-:S02]  /*7b20*/  IMAD.U32 R149, R85, 0x10000, RZ ;  /* 0x0001000055957824 */ /* 0x004fc400078e00ff */
[-C--:B------:R-:W-:Y:S01]  /*7b30*/  FMUL.FTZ R150, R150, R151.reuse ;  /* 0x0000009796967220 */ /* 0x080fe20000410000 */
[----:B------:R-:W-:Y:S01]  /*7b40*/  LOP3.LUT R89, R89, 0xffff0000, RZ, 0xc0, !PT ;  /* 0xffff000059597812 */ /* 0x000fe200078ec0ff */
[C---:B------:R-:W-:Y:S02]  /*7b50*/  FFMA.FTZ R49, R149.reuse, R151, -R49 ;  /* 0x0000009795317223 */ /* 0x040fe40000010831 */
[----:B------:R-:W-:Y:S01]  /*7b60*/  FFMA.FTZ R48, R149, R48, R150 ;  /* 0x0000003095307223 */ /* 0x000fe20000010096 */
[----:B------:R-:W-:Y:S01]  /*7b70*/  LOP3.LUT R149, R51, 0xffff0000, RZ, 0xc0, !PT ;  /* 0xffff000033957812 */ /* 0x000fe200078ec0ff */
[----:B------:R-:W-:Y:S01]  /*7b80*/  IMAD.U32 R150, R91, 0x10000, RZ ;  /* 0x000100005b967824 */ /* 0x000fe200078e00ff */
[----:B------:R-:W-:Y:S01]  /*7b90*/  LOP3.LUT R148, R148, 0xffff0000, RZ, 0xc0, !PT ;  /* 0xffff000094947812 */ /* 0x000fe200078ec0ff */
[----:B------:R-:W-:Y:S01]  /*7ba0*/  IMAD.U32 R151, R50, 0x10000, RZ ;  /* 0x0001000032977824 */ /* 0x000fe200078e00ff */
[----:B------:R-:W-:Y:S01]  /*7bb0*/  LOP3.LUT R85, R85, 0xffff0000, RZ, 0xc0, !PT ;  /* 0xffff000055557812 */ /* 0x000fe200078ec0ff */
[----:B------:R-:W-:Y:S01]  /*7bc0*/  FMUL.FTZ R51, R89, R149 ;  /* 0x0000009559337220 */ /* 0x000fe20000410000 */
[----:B------:R-:W-:Y:S01]  /*7bd0*/  LOP3.LUT R91, R91, 0xffff0000, RZ, 0xc0, !PT ;  /* 0xffff00005b5b7812 */ /* 0x000fe200078ec0ff */
[----:B------:R-:W-:-:S02]  /*7be0*/  FMUL.FTZ R89, R89, R148 ;  /* 0x0000009459597220 */ /* 0x000fc40000410000 */
[----:B------:R-:W-:Y:S01]  /*7bf0*/  FFMA.FTZ R51, R85, R148, -R51 ;  /* 0x0000009455337223 */ /* 0x000fe20000010833 */
[----:B------:R-:W-:Y:S02]  /*7c00*/  IMAD.U32 R148, R147, 0x10000, RZ ;  /* 0x0001000093947824 */ /* 0x000fe400078e00ff */
[----:B------:R-:W-:Y:S01]  /*7c10*/  FFMA.FTZ R85, R85, R149, R89 ;  /* 0x0000009555557223 */ /* 0x000fe20000010059 */
[----:B------:R-:W-:Y:S01]  /*7c20*/  IMAD.U32 R149, R87, 0x10000, RZ ;  /* 0x0001000057957824 */ /* 0x000fe200078e00ff */
[----:B------:R-:W-:Y:S01]  /*7c30*/  LOP3.LUT R147, R147, 0xffff0000, RZ, 0xc0, !PT ;  /* 0xffff000093937812 */ /* 0x000fe200078ec0ff */
[CC--:B------:R-:W-:Y:S01]  /*7c40*/  FMUL.FTZ R89, R150.reuse, R148.reuse ;  /* 0x0000009496597220 */ /* 0x0c0fe20000410000 */
[-C--:B------:R-:W-:Y:S01]  /*7c50*/  FMUL.FTZ R150, R150, R151.reuse ;  /* 0x0000009796967220 */ /* 0x080fe20000410000 */
[----:B------:R-:W-:Y:S02]  /*7c60*/  LOP3.LUT R87, R87, 0xffff0000, RZ, 0xc0, !PT ;  /* 0xffff000057577812 */ /* 0x000fe400078ec0ff */
[C---:B------:R-:W-:Y:S01]  /*7c70*/  FFMA.FTZ R89, R149.reuse, R151, -R89 ;  /* 0x0000009795597223 */ /* 0x040fe20000010859 */
[----:B------:R-:W-:Y:S01]  /*7c80*/  FFMA.FTZ R148, R149, R148, R150 ;  /* 0x0000009495947223 */ /* 0x000fe20000010096 */
[----:B------:R-:W-:Y:S01]  /*7c90*/  LOP3.LUT R149, R50, 0xffff0000, RZ, 0xc0, !PT ;  /* 0xffff000032957812 */ /* 0x000fe200078ec0ff */
[----:B------:R-:W-:Y:S01]  /*7ca0*/  FMUL.FTZ R50, R91, R147 ;  /* 0x000000935b327220 */ /* 0x000fe20000410000 */
[----:B------:R-:W-:Y:S01]  /*7cb0*/  F2FP.BF16.F32.PACK_AB R48, R85, R48 ;  /* 0x000000305530723e */ /* 0x000fe200000010ff */
[C---:B------:R-:W-:Y:S01]  /*7cc0*/  IMAD.U32 R85, R42.reuse, 0x10000, RZ ;  /* 0x000100002a557824 */ /* 0x040fe200078e00ff */
[----:B------:R-:W-:Y:S01]  /*7cd0*/  F2FP.BF16.F32.PACK_AB R49, R51, R49 ;  /* 0x000000313331723e */ /* 0x000fe200000010ff */
[-C--:B------:R-:W-:Y:S01]  /*7ce0*/  FFMA.FTZ R50, R87, R149.reuse, -R50 ;  /* 0x0000009557327223 */ /* 0x080fe20000010832 */
[----:B------:R-:W-:Y:S01]  /*7cf0*/  FMUL.FTZ R91, R91, R149 ;  /* 0x000000955b5b7220 */ /* 0x000fe20000410000 */
[----:B------:R-:W-:-:S03]  /*7d00*/  LOP3.LUT R42, R42, 0xffff0000, RZ, 0xc0, !PT ;  /* 0xffff00002a2a7812 */ /* 0x000fc600078ec0ff */
[----:B------:R-:W-:Y:S01]  /*7d10*/  FFMA.FTZ R87, R87, R147, R91 ;  /* 0x0000009357577223 */ /* 0x000fe2000001005b */
[----:B------:R-:W-:Y:S01]  /*7d20*/  F2FP.BF16.F32.PACK_AB R50, R50, R89 ;  /* 0x000000593232723e */ /* 0x000fe200000010ff */
[----:B------:R-:W-:Y:S02]  /*7d30*/  IMAD.U32 R89, R88, 0x10000, RZ ;  /* 0x0001000058597824 */ /* 0x000fe400078e00ff */
[----:B------:R-:W-:Y:S01]  /*7d40*/  IMAD.U32 R91, R40, 0x10000, RZ ;  /* 0x00010000285b7824 */ /* 0x000fe200078e00ff */
[----:B------:R-:W-:Y:S01]  /*7d50*/  F2FP.BF16.F32.PACK_AB R148, R87, R148 ;  /* 0x000000945794723e */ /* 0x000fe200000010ff */
        /* <DEDUP_REMOVED lines=18> */
[C---:B------:R-:W-:Y:S02]  /*7e80*/  IMAD.U32 R88, R86.reuse, 0x10000, RZ ;  /* 0x0001000056587824 */ /* 0x040fe400078e00ff */
[-C--:B------:R-:W-:Y:S01]  /*7e90*/  FMUL.FTZ R91, R91, R87.reuse ;  /* 0x000000575b5b7220 */ /* 0x080fe20000410000 */
[----:B------:R-:W-:Y:S01]  /*7ea0*/  LOP3.LUT R86, R86, 0xffff0000, RZ, 0xc0, !PT ;  /* 0xffff000056567812 */ /* 0x000fe200078ec0ff */
[----:B------:R-:W-:-:S02]  /*7eb0*/  FFMA.FTZ R89, R88, R87, -R89 ;  /* 0x0000005758597223 */ /* 0x000fc40000010859 */
[----:B------:R-:W-:Y:S01]  /*7ec0*/  FFMA.FTZ R91, R88, R84, R91 ;  /* 0x00000054585b7223 */ /* 0x000fe2000001005b */
[----:B------:R-:W-:Y:S02]  /*7ed0*/  LOP3.LUT R84, R90, 0xffff0000, RZ, 0xc0, !PT ;  /* 0xffff00005a547812 */ /* 0x000fe400078ec0ff */
[----:B------:R-:W-:Y:S02]  /*7ee0*/  F2FP.BF16.F32.PACK_AB R40, R40, R51 ;  /* 0x000000332828723e */ /* 0x000fe400000010ff */
[----:B------:R-:W-:Y:S01]  /*7ef0*/  F2FP.BF16.F32.PACK_AB R42, R42, R85 ;  /* 0x000000552a2a723e */ /* 0x000fe200000010ff */
[C---:B------:R-:W-:Y:S01]  /*7f00*/  FMUL.FTZ R87, R84.reuse, R43 ;  /* 0x0000002b54577220 */ /* 0x040fe20000410000 */
[-C--:B------:R-:W-:Y:S01]  /*7f10*/  FMUL.FTZ R84, R84, R41.reuse ;  /* 0x0000002954547220 */ /* 0x080fe20000410000 */
[----:B------:R-:W-:Y:S02]  /*7f20*/  IMAD.MOV.U32 R85, RZ, RZ, R49 ;  /* 0x000000ffff557224 */ /* 0x000fe400078e0031 */
[C---:B------:R-:W-:Y:S01]  /*7f30*/  FFMA.FTZ R87, R86.reuse, R41, -R87 ;  /* 0x0000002956577223 */ /* 0x040fe20000010857 */
[----:B------:R-:W-:Y:S01]  /*7f40*/  FFMA.FTZ R84, R86, R43, R84 ;  /* 0x0000002b56547223 */ /* 0x000fe20000010054 */
[----:B------:R-:W-:-:S03]  /*7f50*/  IMAD.MOV.U32 R88, RZ, RZ, R42 ;  /* 0x000000ffff587224 */ /* 0x000fc600078e002a */
[----:B------:R-:W-:Y:S01]  /*7f60*/  F2FP.BF16.F32.PACK_AB R87, R87, R89 ;  /* 0x000000595757723e */ /* 0x000fe200000010ff */
[----:B------:R-:W-:Y:S01]  /*7f70*/  IMAD.MOV.U32 R89, RZ, RZ, R48 ;  /* 0x000000ffff597224 */ /* 0x000fe200078e0030 */
[----:B------:R-:W-:Y:S01]  /*7f80*/  F2FP.BF16.F32.PACK_AB R91, R84, R91 ;  /* 0x0000005b545b723e */ /* 0x000fe200000010ff */
[----:B------:R-:W-:Y:S02]  /*7f90*/  IMAD.MOV.U32 R84, RZ, RZ, R40 ;  /* 0x000000ffff547224 */ /* 0x000fe400078e0028 */
[----:B------:R-:W-:Y:S02]  /*7fa0*/  IMAD.MOV.U32 R86, RZ, RZ, R87 ;  /* 0x000000ffff567224 */ /* 0x000fe400078e0057 */
[----:B------:R-:W-:Y:S02]  /*7fb0*/  IMAD.MOV.U32 R90, RZ, RZ, R91 ;  /* 0x000000ffff5a7224 */ /* 0x000fe400078e005b */
[----:B------:R-:W-:Y:S02]  /*7fc0*/  IMAD.MOV.U32 R87, RZ, RZ, R50 ;  /* 0x000000ffff577224 */ /* 0x000fe400078e0032 */
[----:B------:R-:W-:-:S07]  /*7fd0*/  IMAD.MOV.U32 R91, RZ, RZ, R148 ;  /* 0x000000ffff5b7224 */ /* 0x000fce00078e0094 */
.L_x_2706:
[----:B------:R-:W-:Y:S05]  /*7fe0*/  BSYNC B3 ;  /* 0x0000000000037941 */ /* 0x000fea0003800000 */
.L_x_2705:
        /* <DEDUP_REMOVED lines=10> */
[----:B--2---:R2:W-:Y:S01]  /*8090*/  STG.E.128 desc[UR4][R40.64], R84 ;  /* 0x0000005428007986 */ /* 0x0045e2000c101d04 */
[----:B------:R-:W-:-:S05]  /*80a0*/  @!P4 LEA.HI.X R43, R146, R117, R43, 0x1, P5 ;  /* 0x00000075922bc211 */ /* 0x000fca00028f0c2b */
[----:B0-----:R2:W-:Y:S04]  /*80b0*/  @!P4 STG.E.128 desc[UR4][R42.64], R88 ;  /* 0x000000582a00c986 */ /* 0x0015e8000c101d04 */
.L_x_2704:
[----:B------:R-:W-:Y:S05]  /*80c0*/  BSYNC B2 ;  /* 0x0000000000027941 */ /* 0x000fea0003800000 */
.L_x_2703:
[----:B------:R-:W-:-:S13]  /*80d0*/  ISETP.NE.AND P4, PT, R10, RZ, PT ;  /* 0x000000ff0a00720c */ /* 0x000fda0003f85270 */
[----:B------:R-:W-:Y:S05]  /*80e0*/  @!P4 BRA `(.L_x_2702) ;  /* 0x000000080004c947 */ /* 0x000fea0003800000 */
[----:B--2---:R-:W-:Y:S01]  /*80f0*/  SEL R40, R115, R142, !P1 ;  /* 0x0000008e73287207 */ /* 0x004fe20004800000 */
        /* <DEDUP_REMOVED lines=114> */
.L_x_2708:
[----:B------:R-:W-:Y:S05]  /*8820*/  BSYNC B2 ;  /* 0x0000000000027941 */ /* 0x000fea0003800000 */
.L_x_2707:
        /* <DEDUP_REMOVED lines=13> */
.L_x_2702:
[----:B------:R-:W-:Y:S05]  /*8900*/  BSYNC B1 ;  /* 0x0000000000017941 */ /* 0x000fea0003800000 */
.L_x_2701:
[----:B---3--:R-:W3:Y:S01]  /*8910*/  LDL R36, [R1+0x10] ;  /* 0x0000100001247983 */ /* 0x008ee20000100800 */
[----:B------:R-:W-:Y:S01]  /*8920*/  BSSY B1, `(.L_x_2709) ;  /* 0x000010e000017945 */ /* 0x000fe20003800000 */
[----:B---3--:R-:W-:-:S13]  /*8930*/  LOP3.LUT P4, RZ, R36, 0x1, RZ, 0xc0, !PT ;  /* 0x0000000124ff7812 */ /* 0x008fda000788c0ff */
[----:B------:R-:W-:Y:S05]  /*8940*/  @P4 BRA `(.L_x_2710) ;  /* 0x00000010002c4947 */ /* 0x000fea0003800000 */
[----:B------:R-:W-:Y:S01]  /*8950*/  ISETP.NE.AND P4, PT, R26, RZ, PT ;  /* 0x000000ff1a00720c */ /* 0x000fe20003f85270 */
[----:B------:R-:W-:Y:S01]  /*8960*/  VIADD R36, R212, 0x20 ;  /* 0x00000020d4247836 */ /* 0x000fe20000000000 */
[----:B------:R-:W-:Y:S01]  /*8970*/  BSSY B2, `(.L_x_2711) ;  /* 0x0000086000027945 */ /* 0x000fe20003800000 */
[-C--:B--2---:R-:W-:Y:S02]  /*8980*/  IMAD R48, R141, R126.reuse, RZ ;  /* 0x0000007e8d307224 */ /* 0x084fe400078e02ff */
        /* <DEDUP_REMOVED lines=26> */
[--C-:B------:R-:W-:Y:S01]  /*8b30*/  SHF.R.U64 R50, R64, 0x10, R65.reuse ;  /* 0x0000001040327819 */ /* 0x100fe20000001241 */
[----:B0-----:R-:W-:Y:S01]  /*8b40*/  IMAD.U32 R84, R41, 0x10000, RZ ;  /* 0x0001000029547824 */ /* 0x001fe200078e00ff */
[----:B------:R-:W-:Y:S01]  /*8b50*/  SHF.R.U32.HI R64, RZ, 0x10, R65 ;  /* 0x00000010ff407819 */ /* 0x000fe20000011641 */
[----:B--2---:R-:W-:Y:S01]  /*8b60*/  IMAD.U32 R65, R37, 0x10000, RZ ;  /* 0x0001000025417824 */ /* 0x004fe200078e00ff */
        /* <DEDUP_REMOVED lines=68> */
[CC--:B------:R-:W-:Y:S01]  /*8fb0*/  FMUL.FTZ R57, R59.reuse, R47.reuse ;  /* 0x0000002f3b397220 */ /* 0x0c0fe20000410000 */
        /* <DEDUP_REMOVED lines=8> */
[C---:B------:R-:W-:Y:S01]  /*9040*/  FMUL.FTZ R42, R40.reuse, R51 ;  /* 0x00000033282a7220 */ /* 0x040fe20000410000 */
[-C--:B------:R-:W-:Y:S01]  /*9050*/  FMUL.FTZ R40, R40, R49.reuse ;  /* 0x0000003128287220 */ /* 0x080fe20000410000 */
        /* <DEDUP_REMOVED lines=9> */
.L_x_2714:
[----:B------:R-:W-:Y:S05]  /*90f0*/  BSYNC B3 ;  /* 0x0000000000037941 */ /* 0x000fea0003800000 */
.L_x_2713:
        /* <DEDUP_REMOVED lines=13> */
.L_x_2712:
[----:B------:R-:W-:Y:S05]  /*91d0*/  BSYNC B2 ;  /* 0x0000000000027941 */ /* 0x000fea0003800000 */
.L_x_2711:
[----:B------:R-:W-:-:S13]  /*91e0*/  ISETP.NE.AND P4, PT, R10, RZ, PT ;  /* 0x000000ff0a00720c */ /* 0x000fda0003f85270 */
[----:B------:R-:W-:Y:S05]  /*91f0*/  @!P4 BRA `(.L_x_2710) ;  /* 0x000000080000c947 */ /* 0x000fea0003800000 */
[----:B0-----:R-:W-:Y:S01]  /*9200*/  SEL R36, R115, R142, !P1 ;  /* 0x0000008e73247207 */ /* 0x001fe20004800000 */
        /* <DEDUP_REMOVED lines=70> */
[C---:B------:R-:W-:Y:S01]  /*9670*/  IMAD.U32 R53, R50.reuse, 0x10000, RZ ;  /* 0x0001000032357824 */ /* 0x040fe200078e00ff */
        /* <DEDUP_REMOVED lines=42> */
.L_x_2716:
[----:B------:R-:W-:Y:S05]  /*9920*/  BSYNC B2 ;  /* 0x0000000000027941 */ /* 0x000fea0003800000 */
.L_x_2715:
        /* <DEDUP_REMOVED lines=13> */
.L_x_2710:
[----:B------:R-:W-:Y:S05]  /*9a00*/  BSYNC B1 ;  /* 0x0000000000017941 */ /* 0x000fea0003800000 */
.L_x_2709:
[----:B0--3--:R-:W-:Y:S02]  /*9a10*/  VIADD R37, R212, 0x40 ;  /* 0x00000040d4257836 */ /* 0x009fe40000000000 */
        /* <DEDUP_REMOVED lines=36> */
[----:B------:R-:W-:Y:S02]  /*9c60*/  SHF.R.U32.HI R72, RZ, 0x10, R73 ;  /* 0x00000010ff487819 */ /* 0x000fe40000011649 */
[----:B------:R-:W-:Y:S02]  /*9c70*/  PRMT R80, R160, 0x5432, R80 ;  /* 0x00005432a0507816 */ /* 0x000fe40000000050 */
[----:B------:R-:W-:-:S02]  /*9c80*/  PRMT R72, R158, 0x5432, R72 ;  /* 0x000054329e487816 */ /* 0x000fc40000000048 */
[--C-:B------:R-:W-:Y:S01]  /*9c90*/  SHF.R.U64 R49, R82, 0x10, R83.reuse ;  /* 0x0000001052317819 */ /* 0x100fe20000001253 */
[----:B------:R-:W-:Y:S01]  /*9ca0*/  IMAD.U32 R53, R80, 0x10000, RZ ;  /* 0x0001000050357824 */ /* 0x000fe200078e00ff */
[----:B------:R-:W-:Y:S01]  /*9cb0*/  SHF.R.U32.HI R82, RZ, 0x10, R83 ;  /* 0x00000010ff527819 */ /* 0x000fe20000011653 */
[----:B------:R-:W-:Y:S01]  /*9cc0*/  IMAD.U32 R50, R72, 0x10000, RZ ;  /* 0x0001000048327824 */ /* 0x000fe200078e00ff */
[----:B------:R-:W-:Y:S01]  /*9cd0*/  LOP3.LUT R80, R80, 0xffff0000, RZ, 0xc0, !PT ;  /* 0xffff000050507812 */ /* 0x000fe200078ec0ff */
[----:B------:R-:W-:Y:S01]  /*9ce0*/  FMUL.FTZ R51, R54, R53 ;  /* 0x0000003536337220 */ /* 0x000fe20000410000 */
[----:B------:R-:W-:Y:S02]  /*9cf0*/  LOP3.LUT R41, R41, 0xffff0000, RZ, 0xc0, !PT ;  /* 0xffff000029297812 */ /* 0x000fe400078ec0ff */
[----:B------:R-:W-:Y:S01]  /*9d00*/  SHF.R.U64 R45, R74, 0x10, R75 ;  /* 0x000000104a2d7819 */ /* 0x000fe2000000124b */
[-C--:B------:R-:W-:Y:S01]  /*9d10*/  FFMA.FTZ R51, R52, R50.reuse, -R51 ;  /* 0x0000003234337223 */ /* 0x080fe20000010833 */
[----:B------:R-:W-:Y:S01]  /*9d20*/  FMUL.FTZ R50, R54, R50 ;  /* 0x0000003236327220 */ /* 0x000fe20000410000 */
[----:B------:R-:W-:-:S02]  /*9d30*/  LOP3.LUT R72, R72, 0xffff0000, RZ, 0xc0, !PT ;  /* 0xffff000048487812 */ /* 0x000fc400078ec0ff */
[----:B------:R-:W-:Y:S01]  /*9d40*/  SHF.R.U32.HI R74, RZ, 0x10, R75 ;  /* 0x00000010ff4a7819 */ /* 0x000fe2000001164b */
[----:B------:R-:W-:Y:S01]  /*9d50*/  FFMA.FTZ R50, R52, R53, R50 ;  /* 0x0000003534327223 */ /* 0x000fe20000010032 */
[----:B------:R-:W-:Y:S01]  /*9d60*/  PRMT R82, R159, 0x5432, R82 ;  /* 0x000054329f527816 */ /* 0x000fe20000000052 */
[----:B------:R-:W-:Y:S01]  /*9d70*/  IMAD.U32 R53, R39, 0x10000, RZ ;  /* 0x0001000027357824 */ /* 0x000fe200078e00ff */
        /* <DEDUP_REMOVED lines=8> */
[----:B------:R-:W-:-:S02]  /*9e00*/  IMAD.U32 R52, R74, 0x10000, RZ ;  /* 0x000100004a347824 */ /* 0x000fc400078e00ff */
[----:B------:R-:W-:Y:S01]  /*9e10*/  FMUL.FTZ R56, R55, R54 ;  /* 0x0000003637387220 */ /* 0x000fe20000410000 */
[----:B------:R-:W-:Y:S02]  /*9e20*/  LOP3.LUT R43, R43, 0xffff0000, RZ, 0xc0, !PT ;  /* 0xffff00002b2b7812 */ /* 0x000fe400078ec0ff */
[----:B------:R-:W-:Y:S01]  /*9e30*/  LOP3.LUT R74, R74, 0xffff0000, RZ, 0xc0, !PT ;  /* 0xffff00004a4a7812 */ /* 0x000fe200078ec0ff */
[-C--:B------:R-:W-:Y:S01]  /*9e40*/  FFMA.FTZ R56, R53, R52.reuse, -R56 ;  /* 0x0000003435387223 */ /* 0x080fe20000010838 */
[----:B------:R-:W-:Y:S01]  /*9e50*/  FMUL.FTZ R52, R55, R52 ;  /* 0x0000003437347220 */ /* 0x000fe20000410000 */
[----:B------:R-:W-:Y:S02]  /*9e60*/  LOP3.LUT R39, R39, 0xffff0000, RZ, 0xc0, !PT ;  /* 0xffff000027277812 */ /* 0x000fe400078ec0ff */
[----:B------:R-:W-:Y:S01]  /*9e70*/  PRMT R48, R160, 0x5410, R48 ;  /* 0x00005410a0307816 */ /* 0x000fe20000000030 */
[----:B------:R-:W-:Y:S01]  /*9e80*/  FFMA.FTZ R53, R53, R54, R52 ;  /* 0x0000003635357223 */ /* 0x000fe20000010034 */
[C---:B------:R-:W-:Y:S01]  /*9e90*/  FMUL.FTZ R52, R43.reuse, R82 ;  /* 0x000000522b347220 */ /* 0x040fe20000410000 */
[----:B------:R-:W-:Y:S01]  /*9ea0*/  FMUL.FTZ R43, R43, R74 ;  /* 0x0000004a2b2b7220 */ /* 0x000fe20000410000 */
[----:B------:R-:W-:-:S02]  /*9eb0*/  PRMT R44, R158, 0x5410, R44 ;  /* 0x000054109e2c7816 */ /* 0x000fc4000000002c */
[----:B------:R-:W-:Y:S01]  /*9ec0*/  F2FP.BF16.F32.PACK_AB R37, R37, R51 ;  /* 0x000000332525723e */ /* 0x000fe200000010ff */
[----:B------:R-:W-:Y:S01]  /*9ed0*/  FFMA.FTZ R43, R39, R82, R43 ;  /* 0x00000052272b7223 */ /* 0x000fe2000001002b */
[----:B------:R-:W-:Y:S01]  /*9ee0*/  F2FP.BF16.F32.PACK_AB R41, R41, R50 ;  /* 0x000000322929723e */ /* 0x000fe200000010ff */
[----:B------:R-:W-:Y:S02]  /*9ef0*/  IMAD.U32 R51, R40, 0x10000, RZ ;  /* 0x0001000028337824 */ /* 0x000fe400078e00ff */
[----:B------:R-:W-:Y:S01]  /*9f00*/  FFMA.FTZ R52, R39, R74, -R52 ;  /* 0x0000004a27347223 */ /* 0x000fe20000010834 */
        /* <DEDUP_REMOVED lines=43> */
.L_x_2720:
[----:B------:R-:W-:Y:S05]  /*a1c0*/  BSYNC B2 ;  /* 0x0000000000027941 */ /* 0x000fea0003800000 */
.L_x_2719:
[----:B------:R-:W-:Y:S01]  /*a1d0*/  IADD3 R45, P3, P4, R96, R124, R13 ;  /* 0x0000007c602d7210 */ /* 0x000fe20007c7e00d */
[----:B------:R-:W-:-:S03]  /*a1e0*/  ULDC.64 UR4, c[0x0][0x208] ;  /* 0x0000820000047ab9 */ /* 0x000fc60000000a00 */
[----:B------:R-:W-:Y:S02]  /*a1f0*/  IADD3.X R48, R92, R46, R7, P3, P4 ;  /* 0x0000002e5c307210 */ /* 0x000fe40001fe8407 */
[----:B------:R-:W-:-:S04]  /*a200*/  LEA R44, P3, R45, R116, 0x1 ;  /* 0x000000742d2c7211 */ /* 0x000fc800078608ff */
[----:B------:R-:W-:Y:S02]  /*a210*/  LEA.HI.X R45, R45, R117, R48, 0x1, P3 ;  /* 0x000000752d2d7211 */ /* 0x000fe400018f0c30 */
[----:B------:R-:W-:-:S03]  /*a220*/  ISETP.GE.AND P3, PT, R47, R140, PT ;  /* 0x0000008c2f00720c */ /* 0x000fc60003f66270 */
[----:B--2---:R2:W-:Y:S10]  /*a230*/  STG.E.128 desc[UR4][R44.64], R36 ;  /* 0x000000242c007986 */ /* 0x0045f4000c101d04 */
[----:B--2---:R-:W-:-:S02]  /*a240*/  @!P3 SHF.R.S32.HI R37, RZ, 0x1f, R47 ;  /* 0x0000001fff25b819 */ /* 0x004fc4000001142f */
[----:B------:R-:W-:-:S04]  /*a250*/  @!P3 IADD3 R47, P4, P5, R96, R124, R47 ;  /* 0x0000007c602fb210 */ /* 0x000fc80007d9e02f */
[----:B------:R-:W-:Y:S02]  /*a260*/  @!P3 IADD3.X R37, R92, R46, R37, P4, P5 ;  /* 0x0000002e5c25b210 */ /* 0x000fe400027ea425 */
[----:B------:R-:W-:-:S04]  /*a270*/  @!P3 LEA R36, P4, R47, R116, 0x1 ;  /* 0x000000742f24b211 */ /* 0x000fc800078808ff */
[----:B------:R-:W-:-:S05]  /*a280*/  @!P3 LEA.HI.X R37, R47, R117, R37, 0x1, P4 ;  /* 0x000000752f25b211 */ /* 0x000fca00020f0c25 */
[----:B0-----:R0:W-:Y:S04]  /*a290*/  @!P3 STG.E.128 desc[UR4][R36.64], R40 ;  /* 0x000000282400b986 */ /* 0x0011e8000c101d04 */
.L_x_2718:
[----:B------:R-:W-:Y:S05]  /*a2a0*/  BSYNC B1 ;  /* 0x0000000000017941 */ /* 0x000fea0003800000 */
.L_x_2717:
[----:B------:R-:W-:-:S13]  /*a2b0*/  ISETP.NE.AND P3, PT, R10, RZ, PT ;  /* 0x000000ff0a00720c */ /* 0x000fda0003f65270 */
[----:B------:R-:W-:Y:S05]  /*a2c0*/  @!P3 BRA `(.L_x_2677) ;  /* 0x0000000c0018b947 */ /* 0x000fea0003800000 */
[----:B------:R-:W-:Y:S01]  /*a2d0*/  SEL R142, R115, R142, !P1 ;  /* 0x0000008e738e7207 */ /* 0x000fe20004800000 */
[----:B------:R-:W-:Y:S01]  /*a2e0*/  BSSY B1, `(.L_x_2721) ;  /* 0x0000073000017945 */ /* 0x000fe20003800000 */
[----:B------:R-:W-:Y:S02]  /*a2f0*/  SHF.R.U32.HI R38, RZ, 0x3, R222 ;  /* 0x00000003ff267819 */ /* 0x000fe400000116de */
[----:B0-----:R-:W-:Y:S02]  /*a300*/  SHF.R.S32.HI R36, RZ, 0x1f, R142 ;  /* 0x0000001fff247819 */ /* 0x001fe4000001148e */
        /* <DEDUP_REMOVED lines=10> */
[----:B------:R-:W-:Y:S02]  /*a3b0*/  IMAD.IADD R37, R37, 0x1, R36 ;  /* 0x0000000125257824 */ /* 0x000fe400078e0224 */
[C---:B------:R-:W-:Y:S02]  /*a3c0*/  IMAD R36, R17.reuse, 0x5000, R131 ;  /* 0x0000500011247824 */ /* 0x040fe400078e0283 */
        /* <DEDUP_REMOVED lines=19> */
[C---:B------:R-:W-:Y:S01]  /*a500*/  FMUL.FTZ R52, R51.reuse, R49 ;  /* 0x0000003133347220 */ /* 0x040fe20000410000 */
[----:B------:R-:W-:Y:S01]  /*a510*/  SHF.R.U64 R76, R76, 0x10, R77 ;  /* 0x000000104c4c7819 */ /* 0x000fe2000000124d */
[-C--:B------:R-:W-:Y:S01]  /*a520*/  FMUL.FTZ R51, R51, R45.reuse ;  /* 0x0000002d33337220 */ /* 0x080fe20000410000 */
[----:B------:R-:W-:Y:S01]  /*a530*/  SHF.R.U64 R68, R68, 0x10, R69 ;  /* 0x0000001044447819 */ /* 0x000fe20000001245 */
[----:B------:R-:W-:Y:S01]  /*a540*/  FFMA.FTZ R45, R44, R45, -R52 ;  /* 0x0000002d2c2d7223 */ /* 0x000fe20000010834 */
[----:B------:R-:W-:Y:S01]  /*a550*/  PRMT R76, R156, 0x5410, R76 ;  /* 0x000054109c4c7816 */ /* 0x000fe2000000004c */
[----:B------:R-:W-:Y:S01]  /*a560*/  FFMA.FTZ R44, R44, R49, R51 ;  /* 0x000000312c2c7223 */ /* 0x000fe20000010033 */
[----:B------:R-:W-:-:S02]  /*a570*/  LOP3.LUT R49, R41, 0xffff0000, RZ, 0xc0, !PT ;  /* 0xffff000029317812 */ /* 0x000fc400078ec0ff */
[----:B------:R-:W-:Y:S02]  /*a580*/  PRMT R68, R154, 0x5410, R68 ;  /* 0x000054109a447816 */ /* 0x000fe40000000044 */
[----:B------:R-:W-:Y:S01]  /*a590*/  SHF.R.U64 R78, R78, 0x10, R79 ;  /* 0x000000104e4e7819 */ /* 0x000fe2000000124f */
[C---:B------:R-:W-:Y:S01]  /*a5a0*/  FMUL.FTZ R41, R49.reuse, R48 ;  /* 0x0000003031297220 */ /* 0x040fe20000410000 */
[-C--:B------:R-:W-:Y:S01]  /*a5b0*/  FMUL.FTZ R49, R49, R50.reuse ;  /* 0x0000003231317220 */ /* 0x080fe20000410000 */
[----:B------:R-:W-:Y:S02]  /*a5c0*/  SHF.R.U64 R70, R70, 0x10, R71 ;  /* 0x0000001046467819 */ /* 0x000fe40000001247 */
[C---:B------:R-:W-:Y:S01]  /*a5d0*/  FFMA.FTZ R41, R37.reuse, R50, -R41 ;  /* 0x0000003225297223 */ /* 0x040fe20000010829 */
[----:B------:R-:W-:Y:S01]  /*a5e0*/  FFMA.FTZ R37, R37, R48, R49 ;  /* 0x0000003025257223 */ /* 0x000fe20000010031 */
[----:B------:R-:W-:Y:S01]  /*a5f0*/  SHF.R.U32.HI R49, RZ, 0x10, R79 ;  /* 0x00000010ff317819 */ /* 0x000fe2000001164f */
[----:B------:R-:W-:Y:S01]  /*a600*/  IMAD.U32 R50, R39, 0x10000, RZ ;  /* 0x0001000027327824 */ /* 0x000fe200078e00ff */
[----:B------:R-:W-:-:S02]  /*a610*/  SHF.R.U32.HI R48, RZ, 0x10, R71 ;  /* 0x00000010ff307819 */ /* 0x000fc40000011647 */
[----:B------:R-:W-:Y:S02]  /*a620*/  PRMT R49, R155, 0x5432, R49 ;  /* 0x000054329b317816 */ /* 0x000fe40000000031 */
[----:B------:R-:W-:Y:S02]  /*a630*/  PRMT R48, R153, 0x5432, R48 ;  /* 0x0000543299307816 */ /* 0x000fe40000000030 */
[----:B------:R-:W-:Y:S01]  /*a640*/  LOP3.LUT R39, R39, 0xffff0000, RZ, 0xc0, !PT ;  /* 0xffff000027277812 */ /* 0x000fe200078ec0ff */
[C---:B------:R-:W-:Y:S01]  /*a650*/  IMAD.U32 R51, R49.reuse, 0x10000, RZ ;  /* 0x0001000031337824 */ /* 0x040fe200078e00ff */
[----:B------:R-:W-:Y:S01]  /*a660*/  LOP3.LUT R49, R49, 0xffff0000, RZ, 0xc0, !PT ;  /* 0xffff000031317812 */ /* 0x000fe200078ec0ff */
[C---:B------:R-:W-:Y:S01]  /*a670*/  IMAD.U32 R52, R48.reuse, 0x10000, RZ ;  /* 0x0001000030347824 */ /* 0x040fe200078e00ff */
[----:B------:R-:W-:Y:S01]  /*a680*/  LOP3.LUT R48, R48, 0xffff0000, RZ, 0xc0, !PT ;  /* 0xffff000030307812 */ /* 0x000fe200078ec0ff */
[C---:B------:R-:W-:Y:S01]  /*a690*/  FMUL.FTZ R53, R54.reuse, R51 ;  /* 0x0000003336357220 */ /* 0x040fe20000410000 */
[----:B------:R-:W-:Y:S01]  /*a6a0*/  PRMT R78, R155, 0x5410, R78 ;  /* 0x000054109b4e7816 */ /* 0x000fe2000000004e */
[-C--:B------:R-:W-:Y:S01]  /*a6b0*/  FMUL.FTZ R54, R54, R52.reuse ;  /* 0x0000003436367220 */ /* 0x080fe20000410000 */
[----:B------:R-:W-:Y:S01]  /*a6c0*/  PRMT R70, R153, 0x5410, R70 ;  /* 0x0000541099467816 */ /* 0x000fe20000000046 */
[----:B------:R-:W-:Y:S01]  /*a6d0*/  FFMA.FTZ R53, R50, R52, -R53 ;  /* 0x0000003432357223 */ /* 0x000fe20000010835 */
[----:B------:R-:W-:-:S02]  /*a6e0*/  IMAD.U32 R52, R40, 0x10000, RZ ;  /* 0x0001000028347824 */ /* 0x000fc400078e00ff */
[----:B------:R-:W-:Y:S01]  /*a6f0*/  FFMA.FTZ R54, R50, R51, R54 ;  /* 0x0000003332367223 */ /* 0x000fe20000010036 */
[----:B------:R-:W-:Y:S02]  /*a700*/  LOP3.LUT R50, R43, 0xffff0000, RZ, 0xc0, !PT ;  /* 0xffff00002b327812 */ /* 0x000fe400078ec0ff */
[----:B------:R-:W-:Y:S02]  /*a710*/  LOP3.LUT R40, R40, 0xffff0000, RZ, 0xc0, !PT ;  /* 0xffff000028287812 */ /* 0x000fe400078ec0ff */
[----:B------:R-:W-:Y:S01]  /*a720*/  LOP3.LUT R42, R42, 0xffff0000, RZ, 0xc0, !PT ;  /* 0xffff00002a2a7812 */ /* 0x000fe200078ec0ff */
[C---:B------:R-:W-:Y:S01]  /*a730*/  FMUL.FTZ R43, R50.reuse, R49 ;  /* 0x00000031322b7220 */ /* 0x040fe20000410000 */
[-C--:B------:R-:W-:Y:S01]  /*a740*/  FMUL.FTZ R50, R50, R48.reuse ;  /* 0x0000003032327220 */ /* 0x080fe20000410000 */
[----:B------:R-:W-:Y:S02]  /*a750*/  F2FP.BF16.F32.PACK_AB R41, R41, R45 ;  /* 0x0000002d2929723e */ /* 0x000fe400000010ff */
[C---:B------:R-:W-:Y:S01]  /*a760*/  FFMA.FTZ R43, R39.reuse, R48, -R43 ;  /* 0x00000030272b7223 */ /* 0x040fe2000001082b */
[----:B------:R-:W-:Y:S01]  /*a770*/  FFMA.FTZ R50, R39, R49, R50 ;  /* 0x0000003127327223 */ /* 0x000fe20000010032 */
[C---:B------:R-:W-:Y:S01]  /*a780*/  IMAD.U32 R48, R76.reuse, 0x10000, RZ ;  /* 0x000100004c307824 */ /* 0x040fe200078e00ff */
[----:B------:R-:W-:Y:S01]  /*a790*/  LOP3.LUT R76, R76, 0xffff0000, RZ, 0xc0, !PT ;  /* 0xffff00004c4c7812 */ /* 0x000fe200078ec0ff */
[C---:B------:R-:W-:Y:S01]  /*a7a0*/  IMAD.U32 R49, R68.reuse, 0x10000, RZ ;  /* 0x0001000044317824 */ /* 0x040fe200078e00ff */
[----:B------:R-:W-:Y:S01]  /*a7b0*/  LOP3.LUT R68, R68, 0xffff0000, RZ, 0xc0, !PT ;  /* 0xffff000044447812 */ /* 0x000fe200078ec0ff */
[----:B------:R-:W-:Y:S01]  /*a7c0*/  FMUL.FTZ R51, R52, R48 ;  /* 0x0000003034337220 */ /* 0x000fe20000410000 */
[----:B------:R-:W-:-:S02]  /*a7d0*/  IMAD.U32 R39, R36, 0x10000, RZ ;  /* 0x0001000024277824 */ /* 0x000fc400078e00ff */
[-C--:B------:R-:W-:Y:S01]  /*a7e0*/  FMUL.FTZ R52, R52, R49.reuse ;  /* 0x0000003134347220 */ /* 0x080fe20000410000 */
[----:B------:R-:W-:Y:S01]  /*a7f0*/  LOP3.LUT R36, R36, 0xffff0000, RZ, 0xc0, !PT ;  /* 0xffff000024247812 */ /* 0x000fe200078ec0ff */
[C---:B------:R-:W-:Y:S02]  /*a800*/  FFMA.FTZ R51, R39.reuse, R49, -R51 ;  /* 0x0000003127337223 */ /* 0x040fe40000010833 */
        /* <DEDUP_REMOVED lines=16> */
[-C--:B------:R-:W-:Y:S01]  /*a910*/  FMUL.FTZ R42, R42, R70.reuse ;  /* 0x000000462a2a7220 */ /* 0x080fe20000410000 */
[----:B------:R-:W-:Y:S02]  /*a920*/  F2FP.BF16.F32.PACK_AB R39, R39, R51 ;  /* 0x000000332727723e */ /* 0x000fe400000010ff */
[C---:B------:R-:W-:Y:S01]  /*a930*/  FFMA.FTZ R36, R38.reuse, R70, -R36 ;  /* 0x0000004626247223 */ /* 0x040fe20000010824 */
[----:B------:R-:W-:Y:S01]  /*a940*/  F2FP.BF16.F32.PACK_AB R43, R43, R53 ;  /* 0x000000352b2b723e */ /* 0x000fe200000010ff */
[----:B------:R-:W-:Y:S01]  /*a950*/  FFMA.FTZ R42, R38, R78, R42 ;  /* 0x0000004e262a7223 */ /* 0x000fe2000001002a */
[----:B------:R-:W-:Y:S01]  /*a960*/  F2FP.BF16.F32.PACK_AB R44, R37, R44 ;  /* 0x0000002c252c723e */ /* 0x000fe200000010ff */
[----:B------:R-:W-:Y:S01]  /*a970*/  IMAD.MOV.U32 R37, RZ, RZ, R41 ;  /* 0x000000ffff257224 */ /* 0x000fe200078e0029 */
[----:B------:R-:W-:-:S02]  /*a980*/  F2FP.BF16.F32.PACK_AB R50, R50, R54 ;  /* 0x000000363232723e */ /* 0x000fc400000010ff */
[----:B------:R-:W-:Y:S01]  /*a990*/  F2FP.BF16.F32.PACK_AB R55, R36, R55 ;  /* 0x000000372437723e */ /* 0x000fe200000010ff */
[----:B------:R-:W-:Y:S01]  /*a9a0*/  IMAD.MOV.U32 R36, RZ, RZ, R39 ;  /* 0x000000ffff247224 */ /* 0x000fe200078e0027 */
[----:B------:R-:W-:Y:S01]  /*a9b0*/  F2FP.BF16.F32.PACK_AB R40, R40, R52 ;  /* 0x000000342828723e */ /* 0x000fe200000010ff */
[----:B------:R-:W-:Y:S01]  /*a9c0*/  IMAD.MOV.U32 R39, RZ, RZ, R43 ;  /* 0x000000ffff277224 */ /* 0x000fe200078e002b */
[----:B------:R-:W-:Y:S01]  /*a9d0*/  F2FP.BF16.F32.PACK_AB R42, R42, R56 ;  /* 0x000000382a2a723e */ /* 0x000fe200000010ff */
[----:B------:R-:W-:Y:S02]  /*a9e0*/  IMAD.MOV.U32 R41, RZ, RZ, R44 ;  /* 0x000000ffff297224 */ /* 0x000fe400078e002c */
[----:B------:R-:W-:Y:S02]  /*a9f0*/  IMAD.MOV.U32 R38, RZ, RZ, R55 ;  /* 0x000000ffff267224 */ /* 0x000fe400078e0037 */
[----:B------:R-:W-:-:S07]  /*aa00*/  IMAD.MOV.U32 R43, RZ, RZ, R50 ;  /* 0x000000ffff2b7224 */ /* 0x000fce00078e0032 */
.L_x_2722:
[----:B------:R-:W-:Y:S05]  /*aa10*/  BSYNC B1 ;  /* 0x0000000000017941 */ /* 0x000fea0003800000 */
.L_x_2721:
[----:B------:R-:W-:Y:S01]  /*aa20*/  IADD3 R45, P3, P4, R96, R124, R11 ;  /* 0x0000007c602d7210 */ /* 0x000fe20007c7e00b */
[----:B------:R-:W-:-:S03]  /*aa30*/  ULDC.64 UR4, c[0x0][0x208] ;  /* 0x0000820000047ab9 */ /* 0x000fc60000000a00 */
[----:B------:R-:W-:Y:S02]  /*aa40*/  IADD3.X R48, R92, R46, R6, P3, P4 ;  /* 0x0000002e5c307210 */ /* 0x000fe40001fe8406 */
[----:B------:R-:W-:-:S04]  /*aa50*/  LEA R44, P3, R45, R116, 0x1 ;  /* 0x000000742d2c7211 */ /* 0x000fc800078608ff */
[----:B------:R-:W-:Y:S02]  /*aa60*/  LEA.HI.X R45, R45, R117, R48, 0x1, P3 ;  /* 0x000000752d2d7211 */ /* 0x000fe400018f0c30 */
[----:B------:R-:W-:-:S03]  /*aa70*/  ISETP.GE.AND P3, PT, R47, R140, PT ;  /* 0x0000008c2f00720c */ /* 0x000fc60003f66270 */
        /* <DEDUP_REMOVED lines=10> */
.L_x_2634:
[----:B------:R-:W2:Y:S02]  /*ab20*/  LDL R36, [R1+0x5c] ;  /* 0x00005c0001247983 */ /* 0x000ea40000100800 */
[----:B--2---:R-:W-:-:S13]  /*ab30*/  R2UR UR4, R36 ;  /* 0x00000000240472ca */ /* 0x004fda00000e0000 */
[----:B------:R-:W-:-:S06]  /*ab40*/  UISETP.NE.AND UP0, UPT, UR4, 0x3, UPT ;  /* 0x000000030400788c */ /* 0x000fcc000bf05270 */
[----:B------:R-:W-:-:S13]  /*ab50*/  PLOP3.LUT P2, PT, PT, PT, UP0, 0x80, 0x0 ;  /* 0x000000000000781c */ /* 0x000fda0003f4f008 */
[----:B------:R-:W-:Y:S05]  /*ab60*/  @!P2 BRA `(.L_x_2723) ;  /* 0x000000000004a947 */ /* 0x000fea0003800000 */
[----:B------:R-:W-:Y:S01]  /*ab70*/  BPT.TRAP 0x1 ;  /* 0x000000040000795c */ /* 0x000fe20000300000 */
.L_x_2723:
        /* <DEDUP_REMOVED lines=8> */
.L_x_3069:
[----:B------:R-:W-:Y:S05]  /*ac00*/  BSYNC B1 ;  /* 0x0000000000017941 */ /* 0x000fea0003800000 */
.L_x_2724:
[----:B------:R-:W-:Y:S04]  /*ac10*/  BSSY B1, `(.L_x_2726) ;  /* 0x000000f000017945 */ /* 0x000fe80003800000 */
[----:B------:R-:W-:Y:S05]  /*ac20*/  @P4 BRA `(.L_x_2727) ;  /* 0x0000000000344947 */ /* 0x000fea0003800000 */
[----:B------:R-:W-:Y:S01]  /*ac30*/  ISETP.NE.AND P5, PT, R26, RZ, PT ;  /* 0x000000ff1a00720c */ /* 0x000fe20003fa5270 */
[----:B------:R-:W-:Y:S01]  /*ac40*/  ULDC.64 UR4, c[0x0][0x208] ;  /* 0x0000820000047ab9 */ /* 0x000fe20000000a00 */
[----:B------:R-:W-:Y:S02]  /*ac50*/  ISETP.NE.AND P4, PT, R10, RZ, PT ;  /* 0x000000ff0a00720c */ /* 0x000fe40003f85270 */
[----:B------:R-:W-:-:S09]  /*ac60*/  ISETP.NE.AND P3, PT, R9, RZ, PT ;  /* 0x000000ff0900720c */ /* 0x000fd20003f65270 */
[----:B------:R-:W2:Y:S04]  /*ac70*/  @P5 LDS.128 R36, [R4+0x24400] ;  /* 0x0244000004245984 */ /* 0x000ea80000000c00 */
[----:B0-----:R-:W0:Y:S04]  /*ac80*/  @P3 LDS.128 R40, [R4+0x29400] ;  /* 0x0294000004283984 */ /* 0x001e280000000c00 */
[----:B--2---:R-:W-:Y:S01]  /*ac90*/  @P5 STG.E.128 desc[UR4][R60.64], R36 ;  /* 0x000000243c005986 */ /* 0x004fe2000c101d04 */
[----:B------:R-:W-:-:S03]  /*aca0*/  ISETP.NE.AND P5, PT, R8, RZ, PT ;  /* 0x000000ff0800720c */ /* 0x000fc60003fa5270 */
[----:B------:R-:W2:Y:S04]  /*acb0*/  @P4 LDS.128 R36, [R4+0x26c00] ;  /* 0x026c000004244984 */ /* 0x000ea80000000c00 */
[----:B0-----:R-:W-:Y:S06]  /*acc0*/  @P3 STG.E.128 desc[UR4][R60.64+0x100], R40 ;  /* 0x000100283c003986 */ /* 0x001fec000c101d04 */
[----:B------:R-:W0:Y:S04]  /*acd0*/  @P5 LDS.128 R44, [R4+0x2bc00] ;  /* 0x02bc0000042c5984 */ /* 0x000e280000000c00 */
[----:B--2---:R2:W-:Y:S04]  /*ace0*/  @P4 STG.E.128 desc[UR4][R60.64+0x80], R36 ;  /* 0x000080243c004986 */ /* 0x0045e8000c101d04 */
[----:B0-----:R2:W-:Y:S02]  /*acf0*/  @P5 STG.E.128 desc[UR4][R60.64+0x180], R44 ;  /* 0x0001802c3c005986 */ /* 0x0015e4000c101d04 */
.L_x_2727:
[----:B------:R-:W-:Y:S05]  /*ad00*/  BSYNC B1 ;  /* 0x0000000000017941 */ /* 0x000fea0003800000 */
.L_x_2726:
[----:B--2---:R-:W-:Y:S01]  /*ad10*/  VIADD R36, R212, 0x20 ;  /* 0x00000020d4247836 */ /* 0x004fe20000000000 */
[----:B------:R-:W-:Y:S04]  /*ad20*/  BSSY B1, `(.L_x_2728) ;  /* 0x0000010000017945 */ /* 0x000fe80003800000 */
[----:B------:R-:W-:-:S13]  /*ad30*/  ISETP.GE.AND P3, PT, R36, R3, PT ;  /* 0x000000032400720c */ /* 0x000fda0003f66270 */
        /* <DEDUP_REMOVED lines=14> */
.L_x_2729:
[----:B------:R-:W-:Y:S05]  /*ae20*/  BSYNC B1 ;  /* 0x0000000000017941 */ /* 0x000fea0003800000 */
.L_x_2728:
[----:B--2---:R-:W-:-:S05]  /*ae30*/  VIADD R36, R212, 0x40 ;  /* 0x00000040d4247836 */ /* 0x004fca0000000000 */
        /* <DEDUP_REMOVED lines=15> */
.L_x_2677:
[----:B------:R-:W-:Y:S05]  /*af30*/  BSYNC B0 ;  /* 0x0000000000007941 */ /* 0x000fea0003800000 */
.L_x_2633:
[----:B01234-:R-:W0:Y:S01]  /*af40*/  S2R R36, SR_TID.X ;  /* 0x0000000000247919 */ /* 0x01fe220000002100 */
[----:B------:R-:W-:Y:S01]  /*af50*/  @!PT LDS RZ, [RZ] ;  /* 0x00000000fffff984 */ /* 0x000fe20000000800 */
[----:B------:R-:W-:Y:S01]  /*af60*/  @!PT LDS RZ, [RZ] ;  /* 0x00000000fffff984 */ /* 0x000fe20000000800 */
[----:B------:R-:W-:Y:S01]  /*af70*/  @!PT LDS RZ, [RZ] ;  /* 0x00000000fffff984 */ /* 0x000fe20000000800 */
[----:B------:R-:W-:Y:S01]  /*af80*/  @!PT LDS RZ, [RZ] ;  /* 0x00000000fffff984 */ /* 0x000fe20000000800 */
[----:B------:R1:W-:Y:S06]  /*af90*/  MEMBAR.ALL.CTA ;  /* 0x0000000000007992 */ /* 0x0003ec0000008000 */
[----:B-1----:R-:W1:Y:S01]  /*afa0*/  FENCE.VIEW.ASYNC.S ;  /* 0x00000000000073c6 */ /* 0x002e620000000000 */
[----:B------:R-:W-:Y:S05]  /*afb0*/  WARPSYNC.ALL ;  /* 0x0000000000007948 */ /* 0x000fea0003800000 */
[----:B------:R-:W-:Y:S01]  /*afc0*/  BSSY B0, `(.L_x_2730) ;  /* 0x0000009000007945 */ /* 0x000fe20003800000 */
[----:B0-----:R-:W-:Y:S01]  /*afd0*/  LOP3.LUT R36, R36, 0x7f, RZ, 0xc0, !PT ;  /* 0x0000007f24247812 */ /* 0x001fe200078ec0ff */
[----:B-1----:R0:W-:Y:S03]  /*afe0*/  BAR.SYNC.DEFER_BLOCKING R169, 0x80 ;  /* 0x000200a90000751d */ /* 0x0021e60000010000 */
[----:B------:R-:W-:-:S13]  /*aff0*/  ISETP.NE.AND P3, PT, R36, RZ, PT ;  /* 0x000000ff2400720c */ /* 0x000fda0003f65270 */
[----:B------:R-:W-:-:S05]  /*b000*/  @!P3 VIADD R36, R0, 0x388a0 ;  /* 0x000388a00024b836 */ /* 0x000fca0000000000 */
[----:B------:R-:W-:-:S04]  /*b010*/  @!P3 PRMT R36, RZ, 0x654, R36 ;  /* 0x00000654ff24b816 */ /* 0x000fc80000000024 */
[----:B------:R0:W-:Y:S01]  /*b020*/  @!P3 SYNCS.ARRIVE.TRANS64.RED.A1T0 RZ, [R36+URZ], RZ ;  /* 0x000000ff24ffb9a7 */ /* 0x0001e2000810043f */
[----:B------:R-:W-:Y:S05]  /*b030*/  @!P2 BRA `(.L_x_2731) ;  /* 0x000000000004a947 */ /* 0x000fea0003800000 */
[----:B------:R-:W-:Y:S01]  /*b040*/  BPT.TRAP 0x1 ;  /* 0x000000040000795c */ /* 0x000fe20000300000 */
.L_x_2731:
[----:B------:R-:W-:Y:S05]  /*b050*/  BSYNC B0 ;  /* 0x0000000000007941 */ /* 0x000fea0003800000 */
.L_x_2730:
[----:B------:R-:W1:Y:S01]  /*b060*/  SYNCS.PHASECHK.TRANS64.TRYWAIT P2, [R0+URZ+0x388b0], R114 ;  /* 0x0388b072000075a7 */ /* 0x000e62000804017f */
[----:B------:R-:W-:Y:S01]  /*b070*/  ULDC.64 UR4, c[0x0][0x318] ;  /* 0x0000c60000047ab9 */ /* 0x000fe20000000a00 */
[----:B------:R-:W-:Y:S01]  /*b080*/  ULDC.64 UR60, c[0x0][0x328] ;  /* 0x0000ca00003c7ab9 */ /* 0x000fe20000000a00 */
[----:B0-----:R-:W-:Y:S01]  /*b090*/  IMAD.U32 R36, RZ, RZ, UR5 ;  /* 0x00000005ff247e24 */ /* 0x001fe2000f8e00ff */
[----:B------:R-:W-:Y:S01]  /*b0a0*/  BSSY B0, `(.L_x_2732) ;  /* 0x0000007000007945 */ /* 0x000fe20003800000 */
[----:B------:R-:W-:Y:S01]  /*b0b0*/  IMAD.U32 R37, RZ, RZ, UR4 ;  /* 0x00000004ff257e24 */ /* 0x000fe2000f8e00ff */
[----:B------:R-:W-:Y:S01]  /*b0c0*/  ISETP.GE.AND P4, PT, R212, R3, PT ;  /* 0x00000003d400720c */ /* 0x000fe20003f86270 */
[----:B------:R-:W-:Y:S01]  /*b0d0*/  IMAD.WIDE R48, R24, 0x50, R112 ;  /* 0x0000005018307825 */ /* 0x000fe200078e0270 */
[----:B------:R0:W-:Y:S04]  /*b0e0*/  STL [R1+0x14], R36 ;  /* 0x0000142401007387 */ /* 0x0001e80000100800 */
[----:B------:R0:W-:Y:S02]  /*b0f0*/  STL [R1+0x58], R37 ;  /* 0x0000582501007387 */ /* 0x0001e40000100800 */
[----:B01----:R-:W-:Y:S05]  /*b100*/  @!P2 BRA `(.L_x_2733) ;  /* 0x0000028c0038a947 */ /* 0x003fea0003800000 */
.L_x_3070:
[----:B------:R-:W-:Y:S05]  /*b110*/  BSYNC B0 ;  /* 0x0000000000007941 */ /* 0x000fea0003800000 */
.L_x_2732:
[----:B------:R-:W-:Y:S04]  /*b120*/  BSSY B0, `(.L_x_2734) ;  /* 0x000001c000007945 */ /* 0x000fe80003800000 */
[----:B------:R-:W-:Y:S05]  /*b130*/  @P4 BRA `(.L_x_2735) ;  /* 0x0000000000684947 */ /* 0x000fea0003800000 */
[----:B------:R-:W2:Y:S01]  /*b140*/  LDL R37, [R1+0x58] ;  /* 0x0000580001257983 */ /* 0x000ea20000100800 */
[----:B------:R-:W-:-:S03]  /*b150*/  ULDC UR6, c[0x0][0x2f4] ;  /* 0x0000bd0000067ab9 */ /* 0x000fc60000000800 */
[----:B------:R-:W3:Y:S01]  /*b160*/  LDL R36, [R1+0x14] ;  /* 0x0000140001247983 */ /* 0x000ee20000100800 */
[----:B------:R-:W-:Y:S01]  /*b170*/  ISETP.GE.AND P5, PT, R18, UR6, PT ;  /* 0x0000000612007c0c */ /* 0x000fe2000bfa6270 */
[----:B------:R-:W-:Y:S01]  /*b180*/  IMAD R43, R49, UR60, RZ ;  /* 0x0000003c312b7c24 */ /* 0x000fe2000f8e02ff */
[----:B------:R-:W-:Y:S01]  /*b190*/  ISETP.GE.AND P4, PT, R213, UR6, PT ;  /* 0x00000006d5007c0c */ /* 0x000fe2000bf86270 */
[----:B------:R-:W-:Y:S02]  /*b1a0*/  IMAD.MOV.U32 R40, RZ, RZ, R94 ;  /* 0x000000ffff287224 */ /* 0x000fe400078e005e */
[----:B------:R-:W-:Y:S02]  /*b1b0*/  IMAD.MOV.U32 R41, RZ, RZ, R5 ;  /* 0x000000ffff297224 */ /* 0x000fe400078e0005 */
[C---:B------:R-:W-:Y:S02]  /*b1c0*/  IMAD R43, R48.reuse, UR61, R43 ;  /* 0x0000003d302b7c24 */ /* 0x040fe4000f8e022b */
[----:B------:R-:W-:-:S04]  /*b1d0*/  IMAD.WIDE.U32 R40, R48, UR60, R40 ;  /* 0x0000003c30287c25 */ /* 0x000fc8000f8e0028 */
[----:B------:R-:W-:Y:S01]  /*b1e0*/  IMAD.IADD R41, R41, 0x1, R43 ;  /* 0x0000000129297824 */ /* 0x000fe200078e022b */
[----:B--2---:R-:W-:Y:S02]  /*b1f0*/  R2UR UR4, R37 ;  /* 0x00000000250472ca */ /* 0x004fe400000e0000 */
[----:B---3--:R-:W-:Y:S02]  /*b200*/  R2UR UR7, R36 ;  /* 0x00000000240772ca */ /* 0x008fe400000e0000 */
[----:B------:R-:W1:Y:S09]  /*b210*/  @!P5 LDS.128 R36, [R4+0x400] ;  /* 0x000400000424d984 */ /* 0x000e720000000c00 */
[----:B------:R-:W-:Y:S01]  /*b220*/  LEA R50, P2, R40, UR4, 0x1 ;  /* 0x0000000428327c11 */ /* 0x000fe2000f8408ff */
[----:B------:R-:W-:-:S03]  /*b230*/  ULDC.64 UR4, c[0x0][0x208] ;  /* 0x0000820000047ab9 */ /* 0x000fc60000000a00 */
[----:B------:R-:W-:Y:S02]  /*b240*/  LEA.HI.X R51, R40, UR7, R41, 0x1, P2 ;  /* 0x0000000728337c11 */ /* 0x000fe400090f0c29 */
[----:B------:R-:W-:-:S13]  /*b250*/  ISETP.GE.AND P2, PT, R220, UR6, PT ;  /* 0x00000006dc007c0c */ /* 0x000fda000bf46270 */
[----:B------:R-:W2:Y:S04]  /*b260*/  @!P2 LDS.128 R40, [R4+0x5400] ;  /* 0x005400000428a984 */ /* 0x000ea80000000c00 */
[----:B-1----:R-:W-:Y:S01]  /*b270*/  @!P5 STG.E.128 desc[UR4][R50.64], R36 ;  /* 0x000000243200d986 */ /* 0x002fe2000c101d04 */
[----:B------:R-:W-:-:S03]  /*b280*/  ISETP.GE.AND P5, PT, R221, UR6, PT ;  /* 0x00000006dd007c0c */ /* 0x000fc6000bfa6270 */
[----:B------:R-:W1:Y:S10]  /*b290*/  @!P4 LDS.128 R36, [R4+0x2c00] ;  /* 0x002c00000424c984 */ /* 0x000e740000000c00 */
[----:B------:R-:W3:Y:S04]  /*b2a0*/  @!P5 LDS.128 R44, [R4+0x7c00] ;  /* 0x007c0000042cd984 */ /* 0x000ee80000000c00 */
[----:B--2---:R2:W-:Y:S04]  /*b2b0*/  @!P2 STG.E.128 desc[UR4][R50.64+0x100], R40 ;  /* 0x000100283200a986 */ /* 0x0045e8000c101d04 */
[----:B-1----:R2:W-:Y:S04]  /*b2c0*/  @!P4 STG.E.128 desc[UR4][R50.64+0x80], R36 ;  /* 0x000080243200c986 */ /* 0x0025e8000c101d04 */
[----:B---3--:R2:W-:Y:S02]  /*b2d0*/  @!P5 STG.E.128 desc[UR4][R50.64+0x180], R44 ;  /* 0x0001802c3200d986 */ /* 0x0085e4000c101d04 */
.L_x_2735:
[----:B------:R-:W-:Y:S05]  /*b2e0*/  BSYNC B0 ;  /* 0x0000000000007941 */ /* 0x000fea0003800000 */
.L_x_2734:
[----:B--2---:R-:W2:Y:S04]  /*b2f0*/  LDL R38, [R1+0x58] ;  /* 0x0000580001267983 */ /* 0x004ea80000100800 */
[----:B------:R-:W3:Y:S01]  /*b300*/  LDL R37, [R1+0x14] ;  /* 0x0000140001257983 */ /* 0x000ee20000100800 */
[----:B------:R-:W-:Y:S01]  /*b310*/  VIADD R36, R212, 0x20 ;  /* 0x00000020d4247836 */ /* 0x000fe20000000000 */
[----:B------:R-:W-:Y:S04]  /*b320*/  BSSY B0, `(.L_x_2736) ;  /* 0x000001f000007945 */ /* 0x000fe80003800000 */
[----:B------:R-:W-:Y:S01]  /*b330*/  ISETP.GE.AND P2, PT, R36, R3, PT ;  /* 0x000000032400720c */ /* 0x000fe20003f46270 */
[----:B--2---:R-:W-:-:S02]  /*b340*/  IMAD.MOV.U32 R53, RZ, RZ, R38 ;  /* 0x000000ffff357224 */ /* 0x004fc400078e0026 */
[----:B---3--:R-:W-:-:S10]  /*b350*/  IMAD.MOV.U32 R52, RZ, RZ, R37 ;  /* 0x000000ffff347224 */ /* 0x008fd400078e0025 */
[----:B------:R-:W-:Y:S05]  /*b360*/  @P2 BRA `(.L_x_2737) ;  /* 0x0000000000682947 */ /* 0x000fea0003800000 */
[----:B------:R-:W-:Y:S01]  /*b370*/  ULDC UR6, c[0x0][0x2f4] ;  /* 0x0000bd0000067ab9 */ /* 0x000fe20000000800 */
[----:B------:R-:W-:Y:S01]  /*b380*/  IADD3 R43, P4, R48, 0x20, RZ ;  /* 0x00000020302b7810 */ /* 0x000fe20007f9e0ff */
[----:B------:R-:W-:Y:S01]  /*b390*/  IMAD.MOV.U32 R41, RZ, RZ, R5 ;  /* 0x000000ffff297224 */ /* 0x000fe200078e0005 */
[----:B------:R-:W-:Y:S02]  /*b3a0*/  ISETP.GE.AND P2, PT, R18, UR6, PT ;  /* 0x0000000612007c0c */ /* 0x000fe4000bf46270 */
[----:B------:R-:W-:Y:S01]  /*b3b0*/  R2UR UR4, R53 ;  /* 0x00000000350472ca */ /* 0x000fe200000e0000 */
[----:B------:R-:W-:Y:S01]  /*b3c0*/  IMAD.X R40, RZ, RZ, R49, P4 ;  /* 0x000000ffff287224 */ /* 0x000fe200020e0631 */
[----:B------:R-:W-:Y:S02]  /*b3d0*/  R2UR UR7, R52 ;  /* 0x00000000340772ca */ /* 0x000fe400000e0000 */
[----:B------:R-:W-:Y:S01]  /*b3e0*/  ISETP.GE.AND P5, PT, R213, UR6, PT ;  /* 0x00000006d5007c0c */ /* 0x000fe2000bfa6270 */
[----:B------:R-:W-:-:S02]  /*b3f0*/  IMAD R42, R40, UR60, RZ ;  /* 0x0000003c282a7c24 */ /* 0x000fc4000f8e02ff */
[----:B------:R-:W-:-:S04]  /*b400*/  IMAD.MOV.U32 R40, RZ, RZ, R94 ;  /* 0x000000ffff287224 */ /* 0x000fc800078e005e */
[----:B------:R-:W1:Y:S01]  /*b410*/  @!P2 LDS.128 R36, [R4+0x1400] ;  /* 0x001400000424a984 */ /* 0x000e620000000c00 */
[----:B------:R-:W-:-:S04]  /*b420*/  IMAD.WIDE.U32 R40, R43, UR60, R40 ;  /* 0x0000003c2b287c25 */ /* 0x000fc8000f8e0028 */
[----:B------:R-:W-:Y:S01]  /*b430*/  IMAD R43, R43, UR61, R42 ;  /* 0x0000003d2b2b7c24 */ /* 0x000fe2000f8e022a */
[----:B------:R-:W-:Y:S01]  /*b440*/  LEA R50, P4, R40, UR4, 0x1 ;  /* 0x0000000428327c11 */ /* 0x000fe2000f8808ff */
[----:B------:R-:W-:Y:S02]  /*b450*/  ULDC.64 UR4, c[0x0][0x208] ;  /* 0x0000820000047ab9 */ /* 0x000fe40000000a00 */
[----:B------:R-:W-:-:S05]  /*b460*/  IMAD.IADD R41, R41, 0x1, R43 ;  /* 0x0000000129297824 */ /* 0x000fca00078e022b */
        /* <DEDUP_REMOVED lines=10> */
.L_x_2737:
[----:B------:R-:W-:Y:S05]  /*b510*/  BSYNC B0 ;  /* 0x0000000000007941 */ /* 0x000fea0003800000 */
.L_x_2736:
[----:B--2---:R-:W-:Y:S01]  /*b520*/  VIADD R36, R212, 0x40 ;  /* 0x00000040d4247836 */ /* 0x004fe20000000000 */
[----:B------:R-:W-:Y:S04]  /*b530*/  BSSY B0, `(.L_x_2738) ;  /* 0x000001d000007945 */ /* 0x000fe80003800000 */
[----:B------:R-:W-:-:S13]  /*b540*/  ISETP.GE.AND P2, PT, R36, R3, PT ;  /* 0x000000032400720c */ /* 0x000fda0003f46270 */
[----:B------:R-:W-:Y:S05]  /*b550*/  @P2 BRA `(.L_x_2739) ;  /* 0x0000000000682947 */ /* 0x000fea0003800000 */
[----:B------:R-:W-:Y:S01]  /*b560*/  ULDC UR6, c[0x0][0x2f4] ;  /* 0x0000bd0000067ab9 */ /* 0x000fe20000000800 */
[----:B------:R-:W-:Y:S01]  /*b570*/  IADD3 R3, P4, R48, 0x40, RZ ;  /* 0x0000004030037810 */ /* 0x000fe20007f9e0ff */
[----:B------:R-:W-:Y:S01]  /*b580*/  IMAD.MOV.U32 R40, RZ, RZ, R94 ;  /* 0x000000ffff287224 */ /* 0x000fe200078e005e */
[----:B------:R-:W-:Y:S01]  /*b590*/  ISETP.GE.AND P2, PT, R18, UR6, PT ;  /* 0x0000000612007c0c */ /* 0x000fe2000bf46270 */
[----:B------:R-:W-:Y:S01]  /*b5a0*/  IMAD.MOV.U32 R41, RZ, RZ, R5 ;  /* 0x000000ffff297224 */ /* 0x000fe200078e0005 */
[----:B------:R-:W-:Y:S01]  /*b5b0*/  R2UR UR4, R53 ;  /* 0x00000000350472ca */ /* 0x000fe200000e0000 */
[----:B------:R-:W-:Y:S01]  /*b5c0*/  IMAD.X R48, RZ, RZ, R49, P4 ;  /* 0x000000ffff307224 */ /* 0x000fe200020e0631 */
[----:B------:R-:W-:Y:S01]  /*b5d0*/  R2UR UR7, R52 ;  /* 0x00000000340772ca */ /* 0x000fe200000e0000 */
[----:B------:R-:W-:Y:S01]  /*b5e0*/  IMAD.WIDE.U32 R40, R3, UR60, R40 ;  /* 0x0000003c03287c25 */ /* 0x000fe2000f8e0028 */
[----:B------:R-:W-:-:S03]  /*b5f0*/  ISETP.GE.AND P5, PT, R213, UR6, PT ;  /* 0x00000006d5007c0c */ /* 0x000fc6000bfa6270 */
[----:B------:R-:W-:-:S04]  /*b600*/  IMAD R48, R48, UR60, RZ ;  /* 0x0000003c30307c24 */ /* 0x000fc8000f8e02ff */
[----:B------:R-:W1:Y:S01]  /*b610*/  @!P2 LDS.128 R36, [R4+0x2400] ;  /* 0x002400000424a984 */ /* 0x000e620000000c00 */
[----:B------:R-:W-:Y:S01]  /*b620*/  IMAD R3, R3, UR61, R48 ;  /* 0x0000003d03037c24 */ /* 0x000fe2000f8e0230 */
[----:B------:R-:W-:Y:S01]  /*b630*/  LEA R48, P4, R40, UR4, 0x1 ;  /* 0x0000000428307c11 */ /* 0x000fe2000f8808ff */
[----:B------:R-:W-:Y:S02]  /*b640*/  ULDC.64 UR4, c[0x0][0x208] ;  /* 0x0000820000047ab9 */ /* 0x000fe40000000a00 */
[----:B------:R-:W-:-:S05]  /*b650*/  IMAD.IADD R3, R41, 0x1, R3 ;  /* 0x0000000129037824 */ /* 0x000fca00078e0203 */
[----:B------:R-:W-:Y:S02]  /*b660*/  LEA.HI.X R49, R40, UR7, R3, 0x1, P4 ;  /* 0x0000000728317c11 */ /* 0x000fe4000a0f0c03 */
[----:B------:R-:W-:Y:S01]  /*b670*/  ISETP.GE.AND P4, PT, R220, UR6, PT ;  /* 0x00000006dc007c0c */ /* 0x000fe2000bf86270 */
[----:B------:R-:W2:Y:S04]  /*b680*/  @!P5 LDS.128 R40, [R4+0x4c00] ;  /* 0x004c00000428d984 */ /* 0x000ea80000000c00 */
[----:B-1----:R-:W-:Y:S01]  /*b690*/  @!P2 STG.E.128 desc[UR4][R48.64], R36 ;  /* 0x000000243000a986 */ /* 0x002fe2000c101d04 */
[----:B------:R-:W-:-:S07]  /*b6a0*/  ISETP.GE.AND P2, PT, R221, UR6, PT ;  /* 0x00000006dd007c0c */ /* 0x000fce000bf46270 */
[----:B------:R-:W1:Y:S04]  /*b6b0*/  @!P4 LDS.128 R36, [R4+0x7400] ;  /* 0x007400000424c984 */ /* 0x000e680000000c00 */
[----:B--2---:R-:W-:Y:S04]  /*b6c0*/  @!P5 STG.E.128 desc[UR4][R48.64+0x80], R40 ;  /* 0x000080283000d986 */ /* 0x004fe8000c101d04 */
[----:B------:R-:W2:Y:S04]  /*b6d0*/  @!P2 LDS.128 R44, [R4+0x9c00] ;  /* 0x009c0000042ca984 */ /* 0x000ea80000000c00 */
[----:B-1----:R1:W-:Y:S04]  /*b6e0*/  @!P4 STG.E.128 desc[UR4][R48.64+0x100], R36 ;  /* 0x000100243000c986 */ /* 0x0023e8000c101d04 */
[----:B--2---:R1:W-:Y:S02]  /*b6f0*/  @!P2 STG.E.128 desc[UR4][R48.64+0x180], R44 ;  /* 0x0001802c3000a986 */ /* 0x0043e4000c101d04 */
.L_x_2739:
[----:B------:R-:W-:Y:S05]  /*b700*/  BSYNC B0 ;  /* 0x0000000000007941 */ /* 0x000fea0003800000 */
.L_x_2738:
[----:B------:R-:W2:Y:S01]  /*b710*/  LDL R3, [R1+0x10] ;  /* 0x0000100001037983 */ /* 0x000ea20000100800 */
[----:B0-----:R-:W-:Y:S01]  /*b720*/  @!P3 VIADD R0, R0, 0x388c0 ;  /* 0x000388c00000b836 */ /* 0x001fe20000000000 */
[----:B------:R-:W-:Y:S01]  /*b730*/  PLOP3.LUT P2, PT, PT, PT, PT, 0x8, 0x0 ;  /* 0x000000000000781c */ /* 0x000fe20003f4e170 */
[----:B------:R-:W-:Y:S01]  /*b740*/  VIADD R17, R17, 0x1 ;  /* 0x0000000111117836 */ /* 0x000fe20000000000 */
[----:B------:R-:W-:Y:S01]  /*b750*/  @!PT LDS RZ, [RZ] ;  /* 0x00000000fffff984 */ /* 0x000fe20000000800 */
[----:B------:R-:W-:Y:S01]  /*b760*/  @!PT LDS RZ, [RZ] ;  /* 0x00000000fffff984 */ /* 0x000fe20000000800 */
[----:B------:R-:W-:Y:S01]  /*b770*/  @!PT LDS RZ, [RZ] ;  /* 0x00000000fffff984 */ /* 0x000fe20000000800 */
[----:B------:R-:W-:Y:S01]  /*b780*/  @!PT LDS RZ, [RZ] ;  /* 0x00000000fffff984 */ /* 0x000fe20000000800 */
[----:B------:R0:W-:Y:S06]  /*b790*/  MEMBAR.ALL.CTA ;  /* 0x0000000000007992 */ /* 0x0001ec0000008000 */
[----:B0-----:R-:W0:Y:S01]  /*b7a0*/  FENCE.VIEW.ASYNC.S ;  /* 0x00000000000073c6 */ /* 0x001e220000000000 */
[----:B------:R-:W-:Y:S01]  /*b7b0*/  @!P3 PRMT R0, RZ, 0x654, R0 ;  /* 0x00000654ff00b816 */ /* 0x000fe20000000000 */
[----:B0-----:R0:W-:Y:S06]  /*b7c0*/  BAR.SYNC.DEFER_BLOCKING R169, 0x80 ;  /* 0x000200a90000751d */ /* 0x0011ec0000010000 */
[----:B------:R3:W-:Y:S01]  /*b7d0*/  @!P3 SYNCS.ARRIVE.TRANS64.RED.A1T0 RZ, [R0+URZ], RZ ;  /* 0x000000ff00ffb9a7 */ /* 0x0007e2000810043f */
[----:B------:R-:W-:-:S04]  /*b7e0*/  ISETP.NE.AND P3, PT, R17, 0x2, PT ;  /* 0x000000021100780c */ /* 0x000fc80003f65270 */
[----:B------:R-:W-:Y:S02]  /*b7f0*/  SEL R17, R17, RZ, P3 ;  /* 0x000000ff11117207 */ /* 0x000fe40001800000 */
[----:B---3--:R-:W-:-:S04]  /*b800*/  SEL R0, RZ, 0x1, P3 ;  /* 0x00000001ff007807 */ /* 0x008fc80001800000 */
[----:B------:R-:W-:Y:S02]  /*b810*/  LOP3.LUT R219, R219, R0, RZ, 0x3c, !PT ;  /* 0x00000000dbdb7212 */ /* 0x000fe400078e3cff */
[----:B--2---:R-:W-:-:S13]  /*b820*/  LOP3.LUT P4, RZ, R3, 0x2, RZ, 0xc0, !PT ;  /* 0x0000000203ff7812 */ /* 0x004fda000788c0ff */
[----:B0-----:R-:W-:Y:S05]  /*b830*/  @P4 BRA `(.L_x_2740) ;  /* 0xffffff7400ac4947 */ /* 0x001fea000383ffff */
.L_x_2628:
[----:B------:R-:W0:Y:S01]  /*b840*/  LDC R0, c[0x0][0x448] ;  /* 0x00011200ff007b82 */ /* 0x000e220000000800 */
[----:B------:R-:W-:Y:S01]  /*b850*/  BSSY B0, `(.L_x_2741) ;  /* 0x0000011000007945 */ /* 0x000fe20003800000 */
[----:B0-----:R-:W-:Y:S01]  /*b860*/  ISETP.NE.AND P0, PT, R0, 0x1, PT ;  /* 0x000000010000780c */ /* 0x001fe20003f05270 */
[----:B------:R-:W-:-:S12]  /*b870*/  VIADD R0, R231, 0x7f ;  /* 0x0000007fe7007836 */ /* 0x000fd80000000000 */
[----:B------:R-:W0:Y:S08]  /*b880*/  @P0 LDC R3, c[0x0][0x44c] ;  /* 0x00011300ff030b82 */ /* 0x000e300000000800 */
[----:B------:R-:W2:Y:S01]  /*b890*/  @P0 LDC R2, c[0x0][0x450] ;  /* 0x00011400ff020b82 */ /* 0x000ea20000000800 */
[----:B0-----:R-:W-:-:S05]  /*b8a0*/  @P0 IMAD.HI.U32 R3, R0, R3, RZ ;  /* 0x0000000300030227 */ /* 0x001fca00078e00ff */
[----:B--2---:R-:W-:Y:S01]  /*b8b0*/  @P0 SHF.R.U32.HI R0, RZ, R2, R3 ;  /* 0x00000002ff000219 */ /* 0x004fe20000011603 */
[----:B------:R-:W-:-:S04]  /*b8c0*/  IMAD.MOV.U32 R2, RZ, RZ, RZ ;  /* 0x000000ffff027224 */ /* 0x000fc800078e00ff */
[----:B------:R-:W-:-:S04]  /*b8d0*/  IMAD.IADD R0, R143, 0x1, R0 ;  /* 0x000000018f007824 */ /* 0x000fc800078e0200 */
[----:B------:R-:W-:-:S05]  /*b8e0*/  IMAD.HI R0, R0, 0x66666667, RZ ;  /* 0x6666666700007827 */ /* 0x000fca00078e02ff */
[----:B------:R-:W-:-:S04]  /*b8f0*/  SHF.R.U32.HI R3, RZ, 0x1f, R0 ;  /* 0x0000001fff037819 */ /* 0x000fc80000011600 */
[----:B------:R-:W-:-:S04]  /*b900*/  LEA.HI.SX32 R3, R0, R3, 0x1b ;  /* 0x0000000300037211 */ /* 0x000fc800078fdaff */
[----:B------:R-:W-:-:S04]  /*b910*/  VIMNMX R144, R144, R3, PT ;  /* 0x0000000390907248 */ /* 0x000fc80003fe0100 */
[----:B------:R-:W-:Y:S01]  /*b920*/  ISETP.GE.AND P0, PT, R144, 0x1, PT ;  /* 0x000000019000780c */ /* 0x000fe20003f06270 */
[----:B------:R-:W-:-:S12]  /*b930*/  @P2 BRA `(.L_x_2742) ;  /* 0x0000000000082947 */ /* 0x000fd80003800000 */
[----:B------:R-:W0:Y:S02]  /*b940*/  FENCE.VIEW.ASYNC.G ;  /* 0x00000000000073c6 */ /* 0x000e240000000100 */
[----:B0-----:R-:W-:Y:S06]  /*b950*/  BAR.ARV 0xc, 0x180 ;  /* 0x0306000000007b1d */ /* 0x001fec0000002000 */
.L_x_2742:
[----:B------:R-:W-:Y:S05]  /*b960*/  BSYNC B0 ;  /* 0x0000000000007941 */ /* 0x000fea0003800000 */
.L_x_2741:
[----:B------:R-:W-:Y:S04]  /*b970*/  BSSY B0, `(.L_x_2743) ;  /* 0x0000021000007945 */ /* 0x000fe80003800000 */
        /* <DEDUP_REMOVED lines=14> */
[----:B------:R0:W2:Y:S01]  /*ba60*/  F2I.FTZ.U32.TRUNC.NTZ R3, R2 ;  /* 0x0000000200037305 */ /* 0x0000a2000021f000 */
[----:B------:R-:W-:Y:S01]  /*ba70*/  ISETP.GE.AND P2, PT, R0, RZ, PT ;  /* 0x000000ff0000720c */ /* 0x000fe20003f46270 */
[----:B0-----:R-:W-:Y:S02]  /*ba80*/  IMAD.MOV.U32 R2, RZ, RZ, RZ ;  /* 0x000000ffff027224 */ /* 0x001fe400078e00ff */
        /* <DEDUP_REMOVED lines=15> */
.L_x_2744:
[----:B------:R-:W-:Y:S05]  /*bb80*/  BSYNC B0 ;  /* 0x0000000000007941 */ /* 0x000fea0003800000 */
.L_x_2743:
[----:B------:R-:W2:Y:S01]  /*bb90*/  LDL R0, [R1+0x88] ;  /* 0x0000880001007983 */ /* 0x000ea20000100800 */
[----:B------:R-:W-:Y:S01]  /*bba0*/  PLOP3.LUT P0, PT, PT, PT, PT, 0x80, 0x0 ;  /* 0x000000000000781c */ /* 0x000fe20003f0f070 */
[----:B------:R-:W-:Y:S01]  /*bbb0*/  IMAD.MOV.U32 R153, RZ, RZ, RZ ;  /* 0x000000ffff997224 */ /* 0x000fe200078e00ff */
[----:B------:R-:W-:Y:S01]  /*bbc0*/  CS2R R150, SRZ ;  /* 0x0000000000967805 */ /* 0x000fe2000001ff00 */
[----:B------:R-:W-:Y:S01]  /*bbd0*/  IMAD.MOV.U32 R154, RZ, RZ, RZ ;  /* 0x000000ffff9a7224 */ /* 0x000fe200078e00ff */
        /* <DEDUP_REMOVED lines=49> */
[----:B-1----:R-:W-:Y:S02]  /*bef0*/  CS2R R48, SRZ ;  /* 0x0000000000307805 */ /* 0x002fe4000001ff00 */
        /* <DEDUP_REMOVED lines=17> */
[----:B------:R-:W2:Y:S02]  /*c010*/  LDL R0, [R1+0x90] ;  /* 0x0000900001007983 */ /* 0x000ea40000100800 */
[----:B--2---:R-:W-:Y:S02]  /*c020*/  R2UR UR4, R0 ;  /* 0x00000000000472ca */ /* 0x004fe400000e0000 */
[----:B------:R-:W0:Y:S11]  /*c030*/  S2R R0, SR_TID.X ;  /* 0x0000000000007919 */ /* 0x000e360000002100 */
[----:B------:R-:W-:-:S06]  /*c040*/  ULOP3.LUT UP0, URZ, UR4, 0x9f, URZ, 0xc0, !UPT ;  /* 0x0000009f043f7892 */ /* 0x000fcc000f80c03f */
[----:B------:R-:W-:Y:S01]  /*c050*/  PLOP3.LUT P0, PT, PT, PT, UP0, 0x80, 0x0 ;  /* 0x000000000000781c */ /* 0x000fe20003f0f008 */
[----:B0-----:R-:W-:-:S05]  /*c060*/  VIADD R0, R0, 0xffffff80 ;  /* 0xffffff8000007836 */ /* 0x001fca0000000000 */
[----:B------:R-:W-:-:S04]  /*c070*/  SHF.R.S32.HI R3, RZ, 0x1f, R0 ;  /* 0x0000001fff037819 */ /* 0x000fc80000011400 */
[----:B------:R-:W-:-:S04]  /*c080*/  LEA.HI R3, R3, R0, RZ, 0x7 ;  /* 0x0000000003037211 */ /* 0x000fc800078f38ff */
[----:B------:R-:W-:-:S06]  /*c090*/  SHF.R.S32.HI R0, RZ, 0x7, R3 ;  /* 0x00000007ff007819 */ /* 0x000fcc0000011403 */
[----:B------:R-:W0:Y:S02]  /*c0a0*/  SHFL.IDX PT, R0, R0, RZ, 0x1f ;  /* 0x00001fff00007589 */ /* 0x000e2400000e0000 */
        /* <DEDUP_REMOVED lines=23> */
.L_x_2746:
        /* <DEDUP_REMOVED lines=13> */
.L_x_2750:
[----:B-1----:R1:W2:Y:S02]  /*c2f0*/  SYNCS.PHASECHK.TRANS64.TRYWAIT P0, [R16+URZ+0x38800], R3 ;  /* 0x03880003100075a7 */ /* 0x0022a4000800017f */
[----:B--2---:R-:W-:Y:S05]  /*c300*/  @!P0 NANOSLEEP.SYNCS 0x989680 ;  /* 0x009896800000895d */ /* 0x004fea0003900000 */
[----:B------:R-:W2:Y:S02]  /*c310*/  @!P0 SYNCS.PHASECHK.TRANS64 P0, [R16+URZ+0x38800], R3 ;  /* 0x03880003100085a7 */ /* 0x000ea4000800007f */
[----:B--2---:R-:W-:Y:S05]  /*c320*/  @!P0 BRA `(.L_x_2750) ;  /* 0xfffffffc00f08947 */ /* 0x004fea000383ffff */
.L_x_2749:
[----:B------:R-:W-:Y:S05]  /*c330*/  BSYNC B0 ;  /* 0x0000000000007941 */ /* 0x000fea0003800000 */
.L_x_2748:
[----:B------:R-:W-:Y:S05]  /*c340*/  BRA `(.L_x_2751) ;  /* 0x0000009c00687947 */ /* 0x000fea0003800000 */
.L_x_2747:
[----:B------:R-:W2:Y:S01]  /*c350*/  LDL R0, [R1+0x90] ;  /* 0x0000900001007983 */ /* 0x000ea20000100800 */
[----:B------:R-:W-:Y:S01]  /*c360*/  ULDC.64 UR6, c[0x0][0x408] ;  /* 0x0001020000067ab9 */ /* 0x000fe20000000a00 */
[----:B--2---:R-:W-:Y:S02]  /*c370*/  R2UR UR4, R0 ;  /* 0x00000000000472ca */ /* 0x004fe400000e0000 */
[----:B-----5:R-:W-:-:S05]  /*c380*/  SHF.R.S32.HI R0, RZ, 0x1f, R152 ;  /* 0x0000001fff007819 */ /* 0x020fca0000011498 */
[----:B------:R-:W-:-:S04]  /*c390*/  IMAD R5, R0, UR6, RZ ;  /* 0x0000000600057c24 */ /* 0x000fc8000f8e02ff */
[----:B------:R-:W-:Y:S02]  /*c3a0*/  IMAD R5, R152, UR7, R5 ;  /* 0x0000000798057c24 */ /* 0x000fe4000f8e0205 */
[----:B------:R-:W-:-:S03]  /*c3b0*/  ULOP3.LUT UP0, URZ, UR4, 0x3ff, URZ, 0xc0, !UPT ;  /* 0x000003ff043f7892 */ /* 0x000fc6000f80c03f */
[----:B------:R-:W-:Y:S02]  /*c3c0*/  ULDC.64 UR4, c[0x0][0x3f8] ;  /* 0x0000fe0000047ab9 */ /* 0x000fe40000000a00 */
[----:B------:R-:W-:Y:S01]  /*c3d0*/  IMAD R3, R0, UR4, RZ ;  /* 0x0000000400037c24 */ /* 0x000fe2000f8e02ff */
[----:B------:R-:W-:Y:S01]  /*c3e0*/  PLOP3.LUT P0, PT, PT, PT, UP0, 0x80, 0x0 ;  /* 0x000000000000781c */ /* 0x000fe20003f0f008 */
[----:B------:R-:W-:-:S04]  /*c3f0*/  IMAD.WIDE.U32 R24, R152, UR4, RZ ;  /* 0x0000000498187c25 */ /* 0x000fc8000f8e00ff */
        /* <DEDUP_REMOVED lines=21> */
.L_x_2752:
[----:B------:R-:W2:Y:S01]  /*c550*/  LDL R20, [R1+0x60] ;  /* 0x0000600001147983 */ /* 0x000ea20000100800 */
[----:B------:R-:W-:Y:S01]  /*c560*/  ULDC.U8 UR4, c[0x0][0x410] ;  /* 0x0001040000047ab9 */ /* 0x000fe20000000000 */
[----:B------:R-:W-:Y:S01]  /*c570*/  IMAD.IADD R0, R212, 0x1, R231 ;  /* 0x00000001d4007824 */ /* 0x000fe200078e02e7 */
[----:B------:R-:W-:Y:S01]  /*c580*/  ISETP.NE.AND P0, PT, RZ, UR4, PT ;  /* 0x00000004ff007c0c */ /* 0x000fe2000bf05270 */
[----:B------:R-:W-:Y:S02]  /*c590*/  BSSY B0, `(.L_x_2753) ;  /* 0x00009ad000007945 */ /* 0x000fe40003800000 */
[----:B--2---:R-:W-:-:S10]  /*c5a0*/  IMAD R3, R20, 0x20, R0 ;  /* 0x0000002014037824 */ /* 0x004fd400078e0200 */
[----:B------:R-:W-:Y:S05]  /*c5b0*/  @!P0 BRA `(.L_x_2754) ;  /* 0x0000004c001c8947 */ /* 0x000fea0003800000 */
        /* <DEDUP_REMOVED lines=33> */
.L_x_3076:
        /* <DEDUP_REMOVED lines=23> */
[C---:B------:R-:W-:Y:S01]  /*c940*/  @!P3 IMAD.SHL.U32 R21, R22.reuse, 0x2, RZ ;  /* 0x000000021615b824 */ /* 0x040fe200078e00ff */
[----:B------:R-:W-:-:S03]  /*c950*/  @!P3 SHF.L.U64.HI R4, R22, 0x1, R23 ;  /* 0x000000011604b819 */ /* 0x000fc60000010217 */
[----:B------:R-:W-:Y:S01]  /*c960*/  @!P2 IMAD.SHL.U32 R13, R215, 0x2, RZ ;  /* 0x00000002d70da824 */ /* 0x000fe200078e00ff */
[-C--:B--2---:R-:W-:Y:S02]  /*c970*/  @!P3 IADD3 R24, P5, R6, R21.reuse, RZ ;  /* 0x000000150618b210 */ /* 0x084fe40007fbe0ff */
[----:B----4-:R-:W-:Y:S02]  /*c980*/  @!P3 IADD3 R20, P4, R8, R21, RZ ;  /* 0x000000150814b210 */ /* 0x010fe40007f9e0ff */
[-C--:B------:R-:W-:Y:S01]  /*c990*/  @!P2 IADD3 R14, P6, R6, R13.reuse, RZ ;  /* 0x0000000d060ea210 */ /* 0x080fe20007fde0ff */
[--C-:B-1----:R-:W-:Y:S01]  /*c9a0*/  @!P3 IMAD.X R25, R7, 0x1, R4.reuse, P5 ;  /* 0x000000010719b824 */ /* 0x102fe200028e0604 */
[----:B------:R-:W-:Y:S01]  /*c9b0*/  @!P2 IADD3 R12, P5, R8, R13, RZ ;  /* 0x0000000d080ca210 */ /* 0x000fe20007fbe0ff */
[----:B---3--:R-:W-:Y:S01]  /*c9c0*/  @!P3 IMAD.X R21, R9, 0x1, R4, P4 ;  /* 0x000000010915b824 */ /* 0x008fe200020e0604 */
[----:B------:R-:W-:Y:S02]  /*c9d0*/  CS2R R70, SRZ ;  /* 0x0000000000467805 */ /* 0x000fe4000001ff00 */
[----:B------:R-:W-:-:S02]  /*c9e0*/  CS2R R72, SRZ ;  /* 0x0000000000487805 */ /* 0x000fc4000001ff00 */
[----:B------:R-:W-:Y:S02]  /*c9f0*/  CS2R R66, SRZ ;  /* 0x0000000000427805 */ /* 0x000fe4000001ff00 */
[----:B------:R-:W-:Y:S02]  /*ca00*/  CS2R R68, SRZ ;  /* 0x0000000000447805 */ /* 0x000fe4000001ff00 */
[----:B------:R-:W-:Y:S02]  /*ca10*/  CS2R R62, SRZ ;  /* 0x00000000003e7805 */ /* 0x000fe4000001ff00 */
[----:B------:R-:W-:Y:S01]  /*ca20*/  CS2R R64, SRZ ;  /* 0x0000000000407805 */ /* 0x000fe2000001ff00 */
[----:B------:R1:W5:Y:S04]  /*ca30*/  @!P3 LD.E.64 R74, desc[UR6][R24.64] ;  /* 0x00000006184ab980 */ /* 0x000368000c101b00 */
[----:B------:R1:W5:Y:S01]  /*ca40*/  @!P3 LD.E.64 R76, desc[UR6][R20.64] ;  /* 0x00000006144cb980 */ /* 0x000362000c101b00 */
[----:B------:R-:W-:Y:S01]  /*ca50*/  @!P2 SHF.L.U64.HI R34, R215, 0x1, R11 ;  /* 0x00000001d722a819 */ /* 0x000fe2000001020b */
[C---:B------:R-:W-:Y:S01]  /*ca60*/  @!P1 IMAD.SHL.U32 R11, R214.reuse, 0x2, RZ ;  /* 0x00000002d60b9824 */ /* 0x040fe200078e00ff */
[----:B------:R-:W-:-:S03]  /*ca70*/  @!P1 SHF.L.U64.HI R28, R214, 0x1, R10 ;  /* 0x00000001d61c9819 */ /* 0x000fc6000001020a */
[--C-:B------:R-:W-:Y:S01]  /*ca80*/  @!P2 IMAD.X R15, R7, 0x1, R34.reuse, P6 ;  /* 0x00000001070fa824 */ /* 0x100fe200030e0622 */
[-C--:B------:R-:W-:Y:S01]  /*ca90*/  @!P1 IADD3 R10, P4, R6, R11.reuse, RZ ;  /* 0x0000000b060a9210 */ /* 0x080fe20007f9e0ff */
[----:B------:R-:W-:Y:S01]  /*caa0*/  @!P2 IMAD.X R13, R9, 0x1, R34, P5 ;  /* 0x00000001090da824 */ /* 0x000fe200028e0622 */
[C---:B------:R-:W-:Y:S01]  /*cab0*/  @!P0 SHF.L.U64.HI R26, R217.reuse, 0x1, R5 ;  /* 0x00000001d91a8819 */ /* 0x040fe20000010205 */
[----:B------:R-:W-:Y:S01]  /*cac0*/  @!P0 IMAD.SHL.U32 R5, R217, 0x2, RZ ;  /* 0x00000002d9058824 */ /* 0x000fe200078e00ff */
[----:B------:R-:W-:Y:S01]  /*cad0*/  @!P1 IADD3 R4, P6, R8, R11, RZ ;  /* 0x0000000b08049210 */ /* 0x000fe20007fde0ff */
[--C-:B------:R-:W-:Y:S01]  /*cae0*/  @!P1 IMAD.X R11, R7, 0x1, R28.reuse, P4 ;  /* 0x00000001070b9824 */ /* 0x100fe200020e061c */
[----:B------:R1:W5:Y:S02]  /*caf0*/  @!P2 LD.E.64 R70, desc[UR6][R14.64] ;  /* 0x000000060e46a980 */ /* 0x000364000c101b00 */
[-C--:B------:R-:W-:Y:S02]  /*cb00*/  @!P0 IADD3 R6, P5, R6, R5.reuse, RZ ;  /* 0x0000000506068210 */ /* 0x080fe40007fbe0ff */
[----:B------:R-:W-:Y:S01]  /*cb10*/  @!P0 IADD3 R8, P4, R8, R5, RZ ;  /* 0x0000000508088210 */ /* 0x000fe20007f9e0ff */
[----:B------:R-:W-:Y:S01]  /*cb20*/  @!P1 IMAD.X R5, R9, 0x1, R28, P6 ;  /* 0x0000000109059824 */ /* 0x000fe200030e061c */
[----:B------:R1:W5:Y:S01]  /*cb30*/  @!P2 LD.E.64 R72, desc[UR6][R12.64] ;  /* 0x000000060c48a980 */ /* 0x000362000c101b00 */
[----:B------:R-:W-:-:S02]  /*cb40*/  @!P0 IMAD.X R7, R7, 0x1, R26, P5 ;  /* 0x0000000107078824 */ /* 0x000fc400028e061a */
[----:B------:R-:W-:Y:S01]  /*cb50*/  @!P0 IMAD.X R9, R9, 0x1, R26, P4 ;  /* 0x0000000109098824 */ /* 0x000fe200020e061a */
[----:B------:R1:W5:Y:S04]  /*cb60*/  @!P1 LD.E.64 R66, desc[UR6][R10.64] ;  /* 0x000000060a429980 */ /* 0x000368000c101b00 */
[----:B------:R1:W5:Y:S04]  /*cb70*/  @!P1 LD.E.64 R68, desc[UR6][R4.64] ;  /* 0x0000000604449980 */ /* 0x000368000c101b00 */
[----:B------:R1:W5:Y:S04]  /*cb80*/  @!P0 LD.E.64 R62, desc[UR6][R6.64] ;  /* 0x00000006063e8980 */ /* 0x000368000c101b00 */
[----:B------:R1:W5:Y:S02]  /*cb90*/  @!P0 LD.E.64 R64, desc[UR6][R8.64] ;  /* 0x0000000608408980 */ /* 0x000364000c101b00 */
.L_x_2757:
[----:B------:R-:W-:Y:S05]  /*cba0*/  BSYNC B1 ;  /* 0x0000000000017941 */ /* 0x000fea0003800000 */
.L_x_2756:
[----:B-1---5:R-:W-:Y:S01]  /*cbb0*/  IMAD.MOV.U32 R4, RZ, RZ, R62 ;  /* 0x000000ffff047224 */ /* 0x022fe200078e003e */
[----:B------:R-:W-:Y:S01]  /*cbc0*/  UMOV UR4, 0xffffffff ;  /* 0xffffffff00047882 */ /* 0x000fe20000000000 */
[----:B------:R-:W-:Y:S01]  /*cbd0*/  IMAD.MOV.U32 R5, RZ, RZ, R63 ;  /* 0x000000ffff057224 */ /* 0x000fe200078e003f */
[----:B------:R-:W-:Y:S01]  /*cbe0*/  CS2R R46, SRZ ;  /* 0x00000000002e7805 */ /* 0x000fe2000001ff00 */
[----:B--2---:R-:W-:Y:S02]  /*cbf0*/  IMAD.MOV.U32 R6, RZ, RZ, R66 ;  /* 0x000000ffff067224 */ /* 0x004fe400078e0042 */
        /* <DEDUP_REMOVED lines=22> */
[----:B------:R-:W-:Y:S02]  /*cd60*/  PRMT R113, R113, 0x5410, R5 ;  /* 0x0000541071717816 */ /* 0x000fe40000000005 */
[----:B------:R-:W-:-:S02]  /*cd70*/  PRMT R114, R114, 0x5410, R6 ;  /* 0x0000541072727816 */ /* 0x000fc40000000006 */
[----:B------:R-:W-:Y:S01]  /*cd80*/  PRMT R95, R7, 0x7610, R95 ;  /* 0x00007610075f7816 */ /* 0x000fe2000000005f */
[----:B------:R-:W-:Y:S06]  /*cd90*/  BRA.DIV UR4, `(.L_x_2758) ;  /* 0x00000272049c7947 */ /* 0x000fec000b800000 */
[----:B------:R1:W2:Y:S04]  /*cda0*/  SHFL.IDX PT, R7, R33, 0x1, 0x181f ;  /* 0x00381f0021077f89 */ /* 0x0002a800000e0000 */
[----:B------:R1:W0:Y:S04]  /*cdb0*/  SHFL.IDX PT, R6, R32, 0x1, 0x181f ;  /* 0x00381f0020067f89 */ /* 0x00022800000e0000 */
[----:B---3--:R1:W3:Y:S04]  /*cdc0*/  SHFL.IDX PT, R9, R31, 0x1, 0x181f ;  /* 0x00381f001f097f89 */ /* 0x0082e800000e0000 */
[----:B----4-:R1:W4:Y:S02]  /*cdd0*/  SHFL.IDX PT, R8, R30, 0x1, 0x181f ;  /* 0x00381f001e087f89 */ /* 0x01032400000e0000 */
.L_x_3082:
        /* <DEDUP_REMOVED lines=19> */
[C---:B------:R-:W-:Y:S01]  /*cf10*/  @!P3 IMAD.SHL.U32 R21, R22.reuse, 0x2, RZ ;  /* 0x000000021615b824 */ /* 0x040fe200078e00ff */
[----:B------:R-:W-:Y:S01]  /*cf20*/  @!P3 SHF.L.U64.HI R4, R22, 0x1, R23 ;  /* 0x000000011604b819 */ /* 0x000fe20000010217 */
[----:B------:R-:W-:-:S03]  /*cf30*/  @!P2 IMAD.SHL.U32 R13, R215, 0x2, RZ ;  /* 0x00000002d70da824 */ /* 0x000fc600078e00ff */
[-C--:B0-----:R-:W-:Y:S02]  /*cf40*/  @!P3 IADD3 R24, P5, R6, R21.reuse, RZ ;  /* 0x000000150618b210 */ /* 0x081fe40007fbe0ff */
[----:B----4-:R-:W-:Y:S02]  /*cf50*/  @!P3 IADD3 R20, P4, R8, R21, RZ ;  /* 0x000000150814b210 */ /* 0x010fe40007f9e0ff */
[-C--:B------:R-:W-:Y:S01]  /*cf60*/  @!P2 IADD3 R14, P6, R6, R13.reuse, RZ ;  /* 0x0000000d060ea210 */ /* 0x080fe20007fde0ff */
[--C-:B--2---:R-:W-:Y:S01]  /*cf70*/  @!P3 IMAD.X R25, R7, 0x1, R4.reuse, P5 ;  /* 0x000000010719b824 */ /* 0x104fe200028e0604 */
[----:B------:R-:W-:Y:S01]  /*cf80*/  @!P2 IADD3 R12, P5, R8, R13, RZ ;  /* 0x0000000d080ca210 */ /* 0x000fe20007fbe0ff */
[----:B---3--:R-:W-:Y:S02]  /*cf90*/  @!P3 IMAD.X R21, R9, 0x1, R4, P4 ;  /* 0x000000010915b824 */ /* 0x008fe400020e0604 */
[----:B------:R-:W-:Y:S01]  /*cfa0*/  @!P0 IMAD.SHL.U32 R27, R217, 0x2, RZ ;  /* 0x00000002d91b8824 */ /* 0x000fe200078e00ff */
[----:B------:R-:W-:-:S02]  /*cfb0*/  CS2R R58, SRZ ;  /* 0x00000000003a7805 */ /* 0x000fc4000001ff00 */
[----:B------:R-:W-:Y:S02]  /*cfc0*/  CS2R R60, SRZ ;  /* 0x00000000003c7805 */ /* 0x000fe4000001ff00 */
[----:B------:R-:W-:Y:S02]  /*cfd0*/  CS2R R54, SRZ ;  /* 0x0000000000367805 */ /* 0x000fe4000001ff00 */
[----:B------:R-:W-:Y:S02]  /*cfe0*/  CS2R R56, SRZ ;  /* 0x0000000000387805 */ /* 0x000fe4000001ff00 */
[----:B------:R-:W-:Y:S02]  /*cff0*/  CS2R R50, SRZ ;  /* 0x0000000000327805 */ /* 0x000fe4000001ff00 */
[----:B------:R-:W-:Y:S02]  /*d000*/  CS2R R52, SRZ ;  /* 0x0000000000347805 */ /* 0x000fe4000001ff00 */
[----:B------:R-:W-:-:S02]  /*d010*/  CS2R R46, SRZ ;  /* 0x00000000002e7805 */ /* 0x000fc4000001ff00 */
[----:B------:R-:W-:Y:S01]  /*d020*/  CS2R R48, SRZ ;  /* 0x0000000000307805 */ /* 0x000fe2000001ff00 */
[----:B------:R-:W-:Y:S02]  /*d030*/  ULDC.64 UR6, c[0x0][0x208] ;  /* 0x0000820000067ab9 */ /* 0x000fe40000000a00 */
[----:B------:R0:W5:Y:S04]  /*d040*/  @!P3 LD.E.64 R58, desc[UR6][R24.64] ;  /* 0x00000006183ab980 */ /* 0x000168000c101b00 */
[----:B------:R0:W5:Y:S01]  /*d050*/  @!P3 LD.E.64 R60, desc[UR6][R20.64] ;  /* 0x00000006143cb980 */ /* 0x000162000c101b00 */
[C---:B------:R-:W-:Y:S01]  /*d060*/  @!P1 SHF.L.U64.HI R28, R214.reuse, 0x1, R5 ;  /* 0x00000001d61c9819 */ /* 0x040fe20000010205 */
[----:B------:R-:W-:Y:S01]  /*d070*/  @!P1 IMAD.SHL.U32 R5, R214, 0x2, RZ ;  /* 0x00000002d6059824 */ /* 0x000fe200078e00ff */
[----:B------:R-:W-:-:S02]  /*d080*/  @!P2 SHF.L.U64.HI R26, R215, 0x1, R11 ;  /* 0x00000001d71aa819 */ /* 0x000fc4000001020b */
[----:B------:R-:W-:Y:S02]  /*d090*/  @!P0 SHF.L.U64.HI R34, R217, 0x1, R10 ;  /* 0x00000001d9228819 */ /* 0x000fe4000001020a */
[-C--:B------:R-:W-:Y:S01]  /*d0a0*/  @!P1 IADD3 R10, P4, R6, R5.reuse, RZ ;  /* 0x00000005060a9210 */ /* 0x080fe20007f9e0ff */
[--C-:B------:R-:W-:Y:S01]  /*d0b0*/  @!P2 IMAD.X R15, R7, 0x1, R26.reuse, P6 ;  /* 0x00000001070fa824 */ /* 0x100fe200030e061a */
[----:B------:R-:W-:Y:S01]  /*d0c0*/  @!P1 IADD3 R4, P6, R8, R5, RZ ;  /* 0x0000000508049210 */ /* 0x000fe20007fde0ff */
[----:B------:R-:W-:Y:S01]  /*d0d0*/  @!P2 IMAD.X R13, R9, 0x1, R26, P5 ;  /* 0x00000001090da824 */ /* 0x000fe200028e061a */
[-C--:B------:R-:W-:Y:S01]  /*d0e0*/  @!P0 IADD3 R6, P5, R6, R27.reuse, RZ ;  /* 0x0000001b06068210 */ /* 0x080fe20007fbe0ff */
[--C-:B------:R-:W-:Y:S01]  /*d0f0*/  @!P1 IMAD.X R11, R7, 0x1, R28.reuse, P4 ;  /* 0x00000001070b9824 */ /* 0x100fe200020e061c */
        /* <DEDUP_REMOVED lines=8> */
[----:B------:R0:W5:Y:S04]  /*d180*/  @!P0 LD.E.64 R46, desc[UR6][R6.64] ;  /* 0x00000006062e8980 */ /* 0x000168000c101b00 */
[----:B------:R0:W5:Y:S02]  /*d190*/  @!P0 LD.E.64 R48, desc[UR6][R8.64] ;  /* 0x0000000608308980 */ /* 0x000164000c101b00 */
.L_x_2760:
[----:B------:R-:W-:Y:S05]  /*d1a0*/  BSYNC B1 ;  /* 0x0000000000017941 */ /* 0x000fea0003800000 */
.L_x_2759:
[----:B0----5:R-:W-:Y:S01]  /*d1b0*/  IMAD.MOV.U32 R4, RZ, RZ, R46 ;  /* 0x000000ffff047224 */ /* 0x021fe200078e002e */
[----:B------:R-:W-:Y:S01]  /*d1c0*/  UMOV UR4, 0xffffffff ;  /* 0xffffffff00047882 */ /* 0x000fe20000000000 */
[----:B------:R-:W-:Y:S02]  /*d1d0*/  IMAD.MOV.U32 R5, RZ, RZ, R47 ;  /* 0x000000ffff057224 */ /* 0x000fe400078e002f */
[----:B------:R-:W-:Y:S02]  /*d1e0*/  IMAD.MOV.U32 R6, RZ, RZ, R50 ;  /* 0x000000ffff067224 */ /* 0x000fe400078e0032 */
[----:B--2---:R-:W-:Y:S01]  /*d1f0*/  IMAD.MOV.U32 R7, RZ, RZ, R51 ;  /* 0x000000ffff077224 */ /* 0x004fe200078e0033 */
        /* <DEDUP_REMOVED lines=22> */
[----:B------:R0:W0:Y:S04]  /*d360*/  SHFL.IDX PT, R6, R32, 0x2, 0x181f ;  /* 0x00581f0020067f89 */ /* 0x00002800000e0000 */
[----:B---3--:R3:W0:Y:S04]  /*d370*/  SHFL.IDX PT, R9, R31, 0x2, 0x181f ;  /* 0x00581f001f097f89 */ /* 0x00862800000e0000 */
[----:B----4-:R3:W4:Y:S02]  /*d380*/  SHFL.IDX PT, R8, R30, 0x2, 0x181f ;  /* 0x00581f001e087f89 */ /* 0x01072400000e0000 */
.L_x_3088:
        /* <DEDUP_REMOVED lines=26> */
[-C--:B0-----:R-:W-:Y:S02]  /*d530*/  @!P3 IADD3 R24, P5, R6, R21.reuse, RZ ;  /* 0x000000150618b210 */ /* 0x081fe40007fbe0ff */
[----:B----4-:R-:W-:Y:S02]  /*d540*/  @!P3 IADD3 R20, P4, R8, R21, RZ ;  /* 0x000000150814b210 */ /* 0x010fe40007f9e0ff */
[-C--:B------:R-:W-:Y:S01]  /*d550*/  @!P2 IADD3 R14, P6, R6, R13.reuse, RZ ;  /* 0x0000000d060ea210 */ /* 0x080fe20007fde0ff */
[--C-:B--2---:R-:W-:Y:S01]  /*d560*/  @!P3 IMAD.X R25, R7, 0x1, R4.reuse, P5 ;  /* 0x000000010719b824 */ /* 0x104fe200028e0604 */
[----:B------:R-:W-:Y:S01]  /*d570*/  @!P2 IADD3 R12, P5, R8, R13, RZ ;  /* 0x0000000d080ca210 */ /* 0x000fe20007fbe0ff */
[----:B------:R-:W-:Y:S01]  /*d580*/  @!P3 IMAD.X R21, R9, 0x1, R4, P4 ;  /* 0x000000010915b824 */ /* 0x000fe200020e0604 */
[----:B------:R-:W-:Y:S02]  /*d590*/  CS2R R38, SRZ ;  /* 0x0000000000267805 */ /* 0x000fe4000001ff00 */
[----:B------:R-:W-:-:S02]  /*d5a0*/  CS2R R40, SRZ ;  /* 0x0000000000287805 */ /* 0x000fc4000001ff00 */
[----:B------:R-:W-:Y:S01]  /*d5b0*/  CS2R R36, SRZ ;  /* 0x0000000000247805 */ /* 0x000fe2000001ff00 */
[----:B------:R0:W5:Y:S04]  /*d5c0*/  @!P3 LD.E.64 R42, desc[UR6][R24.64] ;  /* 0x00000006182ab980 */ /* 0x000168000c101b00 */
[----:B------:R0:W5:Y:S01]  /*d5d0*/  @!P3 LD.E.64 R44, desc[UR6][R20.64] ;  /* 0x00000006142cb980 */ /* 0x000162000c101b00 */
[----:B---3--:R-:W-:Y:S01]  /*d5e0*/  @!P2 SHF.L.U64.HI R34, R215, 0x1, R11 ;  /* 0x00000001d722a819 */ /* 0x008fe2000001020b */
        /* <DEDUP_REMOVED lines=9> */
[----:B------:R-:W-:Y:S01]  /*d680*/  CS2R R34, SRZ ;  /* 0x0000000000227805 */ /* 0x000fe2000001ff00 */
[----:B------:R0:W5:Y:S01]  /*d690*/  @!P2 LD.E.64 R38, desc[UR6][R14.64] ;  /* 0x000000060e26a980 */ /* 0x000162000c101b00 */
[-C--:B------:R-:W-:Y:S02]  /*d6a0*/  @!P0 IADD3 R6, P5, R6, R5.reuse, RZ ;  /* 0x0000000506068210 */ /* 0x080fe40007fbe0ff */
[----:B------:R-:W-:Y:S01]  /*d6b0*/  @!P0 IADD3 R8, P4, R8, R5, RZ ;  /* 0x0000000508088210 */ /* 0x000fe20007f9e0ff */
[----:B------:R-:W-:Y:S01]  /*d6c0*/  @!P1 IMAD.X R5, R9, 0x1, R26, P6 ;  /* 0x0000000109059824 */ /* 0x000fe200030e061a */
[----:B------:R-:W-:Y:S01]  /*d6d0*/  CS2R R26, SRZ ;  /* 0x00000000001a7805 */ /* 0x000fe2000001ff00 */
[--C-:B------:R-:W-:Y:S01]  /*d6e0*/  @!P0 IMAD.X R7, R7, 0x1, R28.reuse, P5 ;  /* 0x0000000107078824 */ /* 0x100fe200028e061c */
[----:B------:R0:W5:Y:S01]  /*d6f0*/  @!P2 LD.E.64 R40, desc[UR6][R12.64] ;  /* 0x000000060c28a980 */ /* 0x000162000c101b00 */
[----:B------:R-:W-:Y:S01]  /*d700*/  @!P0 IMAD.X R9, R9, 0x1, R28, P4 ;  /* 0x0000000109098824 */ /* 0x000fe200020e061c */
[----:B------:R-:W-:-:S02]  /*d710*/  CS2R R28, SRZ ;  /* 0x00000000001c7805 */ /* 0x000fc4000001ff00 */
[----:B------:R0:W5:Y:S04]  /*d720*/  @!P1 LD.E.64 R34, desc[UR6][R10.64] ;  /* 0x000000060a229980 */ /* 0x000168000c101b00 */
[----:B------:R0:W5:Y:S04]  /*d730*/  @!P1 LD.E.64 R36, desc[UR6][R4.64] ;  /* 0x0000000604249980 */ /* 0x000168000c101b00 */
[----:B------:R0:W5:Y:S04]  /*d740*/  @!P0 LD.E.64 R28, desc[UR6][R6.64] ;  /* 0x00000006061c8980 */ /* 0x000168000c101b00 */
[----:B------:R0:W5:Y:S02]  /*d750*/  @!P0 LD.E.64 R26, desc[UR6][R8.64] ;  /* 0x00000006081a8980 */ /* 0x000164000c101b00 */
.L_x_2763:
[----:B------:R-:W-:Y:S05]  /*d760*/  BSYNC B1 ;  /* 0x0000000000017941 */ /* 0x000fea0003800000 */
.L_x_2762:
[----:B0----5:R-:W-:Y:S01]  /*d770*/  IMAD.MOV.U32 R5, RZ, RZ, R34 ;  /* 0x000000ffff057224 */ /* 0x021fe200078e0022 */
[----:B------:R-:W-:Y:S01]  /*d780*/  UMOV UR4, 0xffffffff ;  /* 0xffffffff00047882 */ /* 0x000fe20000000000 */
[----:B------:R-:W-:Y:S02]  /*d790*/  IMAD.MOV.U32 R4, RZ, RZ, R35 ;  /* 0x000000ffff047224 */ /* 0x000fe400078e0023 */
[----:B--2---:R-:W-:Y:S02]  /*d7a0*/  IMAD.MOV.U32 R7, RZ, RZ, R28 ;  /* 0x000000ffff077224 */ /* 0x004fe400078e001c */
        /* <DEDUP_REMOVED lines=20> */
[----:B------:R-:W-:Y:S02]  /*d8f0*/  CS2R R4, SRZ ;  /* 0x0000000000047805 */ /* 0x000fe4000001ff00 */
[----:B------:R-:W-:Y:S01]  /*d900*/  PRMT R93, R7, 0x5410, R6 ;  /* 0x00005410075d7816 */ /* 0x000fe20000000006 */
[----:B------:R-:W-:Y:S06]  /*d910*/  BRA.DIV UR4, `(.L_x_2764) ;  /* 0x0000026a04a47947 */ /* 0x000fec000b800000 */
[----:B------:R0:W2:Y:S04]  /*d920*/  SHFL.IDX PT, R9, R33, 0x3, 0x181f ;  /* 0x00781f0021097f89 */ /* 0x0000a800000e0000 */
[----:B----4-:R0:W4:Y:S04]  /*d930*/  SHFL.IDX PT, R8, R32, 0x3, 0x181f ;  /* 0x00781f0020087f89 */ /* 0x01012800000e0000 */
[----:B------:R0:W0:Y:S04]  /*d940*/  SHFL.IDX PT, R78, R31, 0x3, 0x181f ;  /* 0x00781f001f4e7f89 */ /* 0x00002800000e0000 */
[----:B------:R0:W0:Y:S02]  /*d950*/  SHFL.IDX PT, R10, R30, 0x3, 0x181f ;  /* 0x00781f001e0a7f89 */ /* 0x00002400000e0000 */
.L_x_3094:
[----:B------:R-:W5:Y:S01]  /*d960*/  LDL R11, [R1+0x78] ;  /* 0x00007800010b7983 */ /* 0x000f620000100800 */
[----:B------:R-:W-:Y:S01]  /*d970*/  VIADD R7, R0, 0x60 ;  /* 0x0000006000077836 */ /* 0x000fe20000000000 */
[----:B------:R-:W-:Y:S01]  /*d980*/  BSSY B1, `(.L_x_2765) ;  /* 0x000003f000017945 */ /* 0x000fe20003800000 */
[----:B------:R-:W-:Y:S02]  /*d990*/  CS2R R12, SRZ ;  /* 0x00000000000c7805 */ /* 0x000fe4000001ff00 */
[----:B------:R-:W-:Y:S02]  /*d9a0*/  CS2R R20, SRZ ;  /* 0x0000000000147805 */ /* 0x000fe4000001ff00 */
[----:B01-3--:R-:W-:Y:S02]  /*d9b0*/  CS2R R30, SRZ ;  /* 0x00000000001e7805 */ /* 0x00bfe4000001ff00 */
[----:B------:R-:W-:Y:S02]  /*d9c0*/  ISETP.GE.AND P0, PT, R7, R3, PT ;  /* 0x000000030700720c */ /* 0x000fe40003f06270 */
[----:B------:R-:W-:-:S02]  /*d9d0*/  CS2R R14, SRZ ;  /* 0x00000000000e7805 */ /* 0x000fc4000001ff00 */
[----:B------:R-:W-:Y:S02]  /*d9e0*/  CS2R R24, SRZ ;  /* 0x0000000000187805 */ /* 0x000fe4000001ff00 */
[----:B------:R-:W-:Y:S02]  /*d9f0*/  CS2R R32, SRZ ;  /* 0x0000000000207805 */ /* 0x000fe4000001ff00 */
[----:B-----5:R-:W-:-:S04]  /*da00*/  LEA.HI R6, R11, R11, RZ, 0x1 ;  /* 0x0000000b0b067211 */ /* 0x020fc800078f08ff */
[----:B------:R-:W-:Y:S02]  /*da10*/  LOP3.LUT R0, R6, 0xfffffffe, RZ, 0xc0, !PT ;  /* 0xfffffffe06007812 */ /* 0x000fe400078ec0ff */
[----:B------:R-:W-:-:S03]  /*da20*/  CS2R R6, SRZ ;  /* 0x0000000000067805 */ /* 0x000fc6000001ff00 */
[----:B------:R-:W-:-:S05]  /*da30*/  IMAD.IADD R0, R11, 0x1, -R0 ;  /* 0x000000010b007824 */ /* 0x000fca00078e0a00 */
[----:B------:R-:W-:Y:S01]  /*da40*/  SHF.L.U32 R0, R0, 0x1f, RZ ;  /* 0x0000001f00007819 */ /* 0x000fe200000006ff */
[----:B------:R-:W-:Y:S06]  /*da50*/  @P0 BRA `(.L_x_2766) ;  /* 0x0000000000c40947 */ /* 0x000fec0003800000 */
[----:B------:R-:W3:Y:S01]  /*da60*/  LDL R82, [R1+0x9c] ;  /* 0x00009c0001527983 */ /* 0x000ee20000100800 */
[----:B------:R-:W-:-:S03]  /*da70*/  ULDC UR4, c[0x0][0x3f4] ;  /* 0x0000fd0000047ab9 */ /* 0x000fc60000000800 */
[----:B------:R-:W3:Y:S04]  /*da80*/  LDL R79, [R1+0x98] ;  /* 0x00009800014f7983 */ /* 0x000ee80000100800 */
[----:B------:R-:W3:Y:S01]  /*da90*/  LDL R11, [R1+0x94] ;  /* 0x00009400010b7983 */ /* 0x000ee20000100800 */
[----:B------:R-:W-:Y:S02]  /*daa0*/  ISETP.GE.AND P3, PT, R22, UR4, PT ;  /* 0x0000000416007c0c */ /* 0x000fe4000bf66270 */
[----:B------:R-:W-:Y:S02]  /*dab0*/  CS2R R32, SRZ ;  /* 0x0000000000207805 */ /* 0x000fe4000001ff00 */
[----:B------:R-:W-:Y:S01]  /*dac0*/  ISETP.GE.AND P2, PT, R215, UR4, PT ;  /* 0x00000004d7007c0c */ /* 0x000fe2000bf46270 */
[----:B------:R-:W-:Y:S01]  /*dad0*/  ULDC.64 UR6, c[0x0][0x208] ;  /* 0x0000820000067ab9 */ /* 0x000fe20000000a00 */
[----:B------:R-:W-:-:S02]  /*dae0*/  ISETP.GE.AND P1, PT, R214, UR4, PT ;  /* 0x00000004d6007c0c */ /* 0x000fc4000bf26270 */
[----:B------:R-:W-:-:S05]  /*daf0*/  ISETP.GE.AND P0, PT, R217, UR4, PT ;  /* 0x00000004d9007c0c */ /* 0x000fca000bf06270 */
[C---:B------:R-:W-:Y:S01]  /*db00*/  @!P3 IMAD.SHL.U32 R24, R22.reuse, 0x2, RZ ;  /* 0x000000021618b824 */ /* 0x040fe200078e00ff */
[----:B------:R-:W-:-:S03]  /*db10*/  @!P3 SHF.L.U64.HI R4, R22, 0x1, R23 ;  /* 0x000000011604b819 */ /* 0x000fc60000010217 */
[----:B------:R-:W-:Y:S02]  /*db20*/  @!P2 IMAD.SHL.U32 R14, R215, 0x2, RZ ;  /* 0x00000002d70ea824 */ /* 0x000fe400078e00ff */
[----:B------:R-:W-:Y:S01]  /*db30*/  @!P1 IMAD.SHL.U32 R6, R214, 0x2, RZ ;  /* 0x00000002d6069824 */ /* 0x000fe200078e00ff */
[-C--:B----4-:R-:W-:Y:S01]  /*db40*/  @!P3 IADD3 R20, P5, R8, R24.reuse, RZ ;  /* 0x000000180814b210 */ /* 0x090fe20007fbe0ff */
[----:B------:R-:W-:Y:S01]  /*db50*/  @!P0 IMAD.SHL.U32 R30, R217, 0x2, RZ ;  /* 0x00000002d91e8824 */ /* 0x000fe200078e00ff */
[----:B------:R-:W-:Y:S02]  /*db60*/  @!P3 IADD3 R24, P4, R10, R24, RZ ;  /* 0x000000180a18b210 */ /* 0x000fe40007f9e0ff */
[-C--:B------:R-:W-:Y:S01]  /*db70*/  @!P2 IADD3 R12, P6, R8, R14.reuse, RZ ;  /* 0x0000000e080ca210 */ /* 0x080fe20007fde0ff */
[--C-:B--2---:R-:W-:Y:S01]  /*db80*/  @!P3 IMAD.X R21, R9, 0x1, R4.reuse, P5 ;  /* 0x000000010915b824 */ /* 0x104fe200028e0604 */
[----:B------:R-:W-:Y:S01]  /*db90*/  @!P2 IADD3 R14, P5, R10, R14, RZ ;  /* 0x0000000e0a0ea210 */ /* 0x000fe20007fbe0ff */
[----:B------:R-:W-:Y:S01]  /*dba0*/  @!P3 IMAD.X R25, R78, 0x1, R4, P4 ;  /* 0x000000014e19b824 */ /* 0x000fe200020e0604 */
[----:B------:R-:W-:-:S04]  /*dbb0*/  @!P1 IADD3 R4, P4, R8, R6, RZ ;  /* 0x0000000608049210 */ /* 0x000fc80007f9e0ff */
[----:B------:R0:W5:Y:S02]  /*dbc0*/  @!P3 LD.E.64 R32, desc[UR6][R24.64] ;  /* 0x000000061820b980 */ /* 0x000164000c101b00 */
[----:B0-----:R-:W-:Y:S02]  /*dbd0*/  CS2R R24, SRZ ;  /* 0x0000000000187805 */ /* 0x001fe4000001ff00 */
[----:B---3--:R-:W-:Y:S02]  /*dbe0*/  @!P2 SHF.L.U64.HI R5, R215, 0x1, R82 ;  /* 0x00000001d705a819 */ /* 0x008fe40000010252 */
[----:B------:R-:W-:-:S03]  /*dbf0*/  @!P1 SHF.L.U64.HI R7, R214, 0x1, R79 ;  /* 0x00000001d6079819 */ /* 0x000fc6000001024f */
[C-C-:B------:R-:W-:Y:S01]  /*dc00*/  @!P2 IMAD.X R13, R9.reuse, 0x1, R5.reuse, P6 ;  /* 0x00000001090da824 */ /* 0x140fe200030e0605 */
[----:B------:R-:W-:Y:S01]  /*dc10*/  @!P1 IADD3 R6, P6, R10, R6, RZ ;  /* 0x000000060a069210 */ /* 0x000fe20007fde0ff */
[----:B------:R-:W-:Y:S01]  /*dc20*/  @!P2 IMAD.X R15, R78, 0x1, R5, P5 ;  /* 0x000000014e0fa824 */ /* 0x000fe200028e0605 */
[-C--:B------:R-:W-:Y:S01]  /*dc30*/  @!P0 IADD3 R8, P5, R8, R30.reuse, RZ ;  /* 0x0000001e08088210 */ /* 0x080fe20007fbe0ff */
[--C-:B------:R-:W-:Y:S01]  /*dc40*/  @!P1 IMAD.X R5, R9, 0x1, R7.reuse, P4 ;  /* 0x0000000109059824 */ /* 0x100fe200020e0607 */
[----:B------:R-:W-:Y:S02]  /*dc50*/  @!P0 IADD3 R10, P4, R10, R30, RZ ;  /* 0x0000001e0a0a8210 */ /* 0x000fe40007f9e0ff */
[----:B------:R-:W-:Y:S01]  /*dc60*/  CS2R R30, SRZ ;  /* 0x00000000001e7805 */ /* 0x000fe2000001ff00 */
[----:B------:R-:W5:Y:S01]  /*dc70*/  @!P2 LD.E.64 R24, desc[UR6][R14.64] ;  /* 0x000000060e18a980 */ /* 0x000f62000c101b00 */
[----:B------:R-:W-:Y:S01]  /*dc80*/  @!P1 IMAD.X R7, R78, 0x1, R7, P6 ;  /* 0x000000014e079824 */ /* 0x000fe200030e0607 */
[----:B------:R-:W-:-:S03]  /*dc90*/  @!P0 SHF.L.U64.HI R11, R217, 0x1, R11 ;  /* 0x00000001d90b8819 */ /* 0x000fc6000001020b */
[----:B------:R0:W5:Y:S02]  /*dca0*/  @!P3 LD.E.64 R30, desc[UR6][R20.64] ;  /* 0x00000006141eb980 */ /* 0x000164000c101b00 */
[--C-:B------:R-:W-:Y:S02]  /*dcb0*/  @!P0 IMAD.X R9, R9, 0x1, R11.reuse, P5 ;  /* 0x0000000109098824 */ /* 0x100fe400028e060b */
[----:B------:R-:W-:Y:S01]  /*dcc0*/  @!P0 IMAD.X R11, R78, 0x1, R11, P4 ;  /* 0x000000014e0b8824 */ /* 0x000fe200020e060b */
[----:B0-----:R-:W-:Y:S02]  /*dcd0*/  CS2R R20, SRZ ;  /* 0x0000000000147805 */ /* 0x001fe4000001ff00 */
[----:B------:R-:W-:-:S04]  /*dce0*/  CS2R R14, SRZ ;  /* 0x00000000000e7805 */ /* 0x000fc8000001ff00 */
[----:B------:R0:W5:Y:S04]  /*dcf0*/  @!P2 LD.E.64 R20, desc[UR6][R12.64] ;  /* 0x000000060c14a980 */ /* 0x000168000c101b00 */
[----:B------:R1:W5:Y:S01]  /*dd00*/  @!P1 LD.E.64 R14, desc[UR6][R6.64] ;  /* 0x00000006060e9980 */ /* 0x000362000c101b00 */
[----:B0-----:R-:W-:Y:S02]  /*dd10*/  CS2R R12, SRZ ;  /* 0x00000000000c7805 */ /* 0x001fe4000001ff00 */
[----:B-1----:R-:W-:-:S04]  /*dd20*/  CS2R R6, SRZ ;  /* 0x0000000000067805 */ /* 0x002fc8000001ff00 */
[----:B------:R0:W5:Y:S04]  /*dd30*/  @!P1 LD.E.64 R12, desc[UR6][R4.64] ;  /* 0x00000006040c9980 */ /* 0x000168000c101b00 */
[----:B------:R1:W5:Y:S01]  /*dd40*/  @!P0 LD.E.64 R6, desc[UR6][R10.64] ;  /* 0x000000060a068980 */ /* 0x000362000c101b00 */
[----:B0-----:R-:W-:-:S06]  /*dd50*/  CS2R R4, SRZ ;  /* 0x0000000000047805 */ /* 0x001fcc000001ff00 */
[----:B------:R1:W5:Y:S02]  /*dd60*/  @!P0 LD.E.64 R4, desc[UR6][R8.64] ;  /* 0x0000000608048980 */ /* 0x000364000c101b00 */
.L_x_2766:
[----:B------:R-:W-:Y:S05]  /*dd70*/  BSYNC B1 ;  /* 0x0000000000017941 */ /* 0x000fea0003800000 */
.L_x_2765:
[----:B------:R-:W0:Y:S01]  /*dd80*/  SYNCS.PHASECHK.TRANS64.TRYWAIT P0, [R16+URZ+0x38800], R0 ;  /* 0x03880000100075a7 */ /* 0x000e22000800017f */
[----:B-12--5:R-:W-:Y:S01]  /*dd90*/  IMAD.MOV.U32 R9, RZ, RZ, R4 ;  /* 0x000000ffff097224 */ /* 0x026fe200078e0004 */
[----:B------:R-:W-:Y:S01]  /*dda0*/  BSSY B1, `(.L_x_2767) ;  /* 0x000000d000017945 */ /* 0x000fe20003800000 */
[----:B----4-:R-:W-:Y:S02]  /*ddb0*/  IMAD.MOV.U32 R8, RZ, RZ, R5 ;  /* 0x000000ffff087224 */ /* 0x010fe400078e0005 */
[----:B------:R-:W-:Y:S02]  /*ddc0*/  IMAD.MOV.U32 R11, RZ, RZ, R12 ;  /* 0x000000ffff0b7224 */ /* 0x000fe400078e000c */
[----:B------:R-:W-:Y:S01]  /*ddd0*/  IMAD.MOV.U32 R10, RZ, RZ, R13 ;  /* 0x000000ffff0a7224 */ /* 0x000fe200078e000d */
[----:B------:R-:W-:Y:S01]  /*dde0*/  PRMT R78, R9, 0x5410, R8 ;  /* 0x00005410094e7816 */ /* 0x000fe20000000008 */
[----:B------:R-:W-:Y:S02]  /*ddf0*/  IMAD.MOV.U32 R9, RZ, RZ, R20 ;  /* 0x000000ffff097224 */ /* 0x000fe400078e0014 */
[----:B------:R-:W-:Y:S01]  /*de00*/  IMAD.MOV.U32 R8, RZ, RZ, R21 ;  /* 0x000000ffff087224 */ /* 0x000fe200078e0015 */
[----:B------:R-:W-:-:S04]  /*de10*/  PRMT R82, R11, 0x5410, R10 ;  /* 0x000054100b527816 */ /* 0x000fc8000000000a */
[----:B------:R-:W-:Y:S01]  /*de20*/  PRMT R87, R9, 0x5410, R8 ;  /* 0x0000541009577816 */ /* 0x000fe20000000008 */
[----:B------:R-:W-:Y:S02]  /*de30*/  IMAD.MOV.U32 R9, RZ, RZ, R30 ;  /* 0x000000ffff097224 */ /* 0x000fe400078e001e */
[----:B------:R-:W-:-:S05]  /*de40*/  IMAD.MOV.U32 R8, RZ, RZ, R31 ;  /* 0x000000ffff087224 */ /* 0x000fca00078e001f */
[----:B------:R-:W-:Y:S01]  /*de50*/  PRMT R98, R8, 0x5410, R9 ;  /* 0x0000541008627816 */ /* 0x000fe20000000009 */
[----:B0-----:R-:W-:Y:S06]  /*de60*/  @!P0 BRA `(.L_x_2768) ;  /* 0x0000026400c48947 */ /* 0x001fec0003800000 */
.L_x_3095:
[----:B------:R-:W-:Y:S05]  /*de70*/  BSYNC B1 ;  /* 0x0000000000017941 */ /* 0x000fea0003800000 */
.L_x_2767:
[----:B------:R-:W-:Y:S01]  /*de80*/  IMAD.MOV.U32 R8, RZ, RZ, R6 ;  /* 0x000000ffff087224 */ /* 0x000fe200078e0006 */
[----:B------:R-:W-:Y:S01]  /*de90*/  BSSY B1, `(.L_x_2769) ;  /* 0x00000d6000017945 */ /* 0x000fe20003800000 */
[----:B0-----:R-:W-:-:S05]  /*dea0*/  IMAD.MOV.U32 R0, RZ, RZ, R7 ;  /* 0x000000ffff007224 */ /* 0x001fca00078e0007 */
[----:B------:R-:W-:Y:S01]  /*deb0*/  PRMT R79, R8, 0x5410, R0 ;  /* 0x00005410084f7816 */ /* 0x000fe20000000000 */
[----:B------:R-:W-:Y:S02]  /*dec0*/  IMAD.MOV.U32 R8, RZ, RZ, R14 ;  /* 0x000000ffff087224 */ /* 0x000fe400078e000e */
[----:B------:R-:W-:-:S05]  /*ded0*/  IMAD.MOV.U32 R0, RZ, RZ, R15 ;  /* 0x000000ffff007224 */ /* 0x000fca00078e000f */
[----:B------:R-:W-:Y:S01]  /*dee0*/  PRMT R83, R8, 0x5410, R0 ;  /* 0x0000541008537816 */ /* 0x000fe20000000000 */
[----:B------:R-:W-:Y:S01]  /*def0*/  IMAD.MOV.U32 R8, RZ, RZ, R24 ;  /* 0x000000ffff087224 */ /* 0x000fe200078e0018 */
[----:B------:R-:W-:Y:S01]  /*df00*/  VIADDMNMX R0, R3, -R231, 0x80, PT ;  /* 0x0000008003007446 */ /* 0x000fe200038009e7 */
[----:B------:R-:W-:-:S03]  /*df10*/  IMAD.MOV.U32 R3, RZ, RZ, R25 ;  /* 0x000000ffff037224 */ /* 0x000fc600078e0019 */
[----:B------:R-:W-:Y:S02]  /*df20*/  ISETP.GE.AND P0, PT, R212, R0, PT ;  /* 0x00000000d400720c */ /* 0x000fe40003f06270 */
[----:B------:R-:W-:Y:S01]  /*df30*/  PRMT R94, R8, 0x5410, R3 ;  /* 0x00005410085e7816 */ /* 0x000fe20000000003 */
[----:B------:R-:W-:Y:S02]  /*df40*/  IMAD.MOV.U32 R8, RZ, RZ, R32 ;  /* 0x000000ffff087224 */ /* 0x000fe400078e0020 */
[----:B------:R-:W-:-:S05]  /*df50*/  IMAD.MOV.U32 R3, RZ, RZ, R33 ;  /* 0x000000ffff037224 */ /* 0x000fca00078e0021 */
[----:B------:R-:W-:-:S03]  /*df60*/  PRMT R103, R8, 0x5410, R3 ;  /* 0x0000541008677816 */ /* 0x000fc60000000003 */
[----:B------:R-:W-:Y:S05]  /*df70*/  @P0 BRA `(.L_x_2770) ;  /* 0x0000000c001c0947 */ /* 0x000fea0003800000 */
[----:B------:R-:W0:Y:S01]  /*df80*/  LDC R3, c[0x0][0x3f4] ;  /* 0x0000fd00ff037b82 */ /* 0x000e220000000800 */
[----:B------:R-:W-:Y:S01]  /*df90*/  BSSY B2, `(.L_x_2771) ;  /* 0x0000034000027945 */ /* 0x000fe20003800000 */
[-C--:B0-----:R-:W-:Y:S02]  /*dfa0*/  ISETP.GE.AND P0, PT, R22, R3.reuse, PT ;  /* 0x000000031600720c */ /* 0x081fe40003f06270 */
[-C--:B------:R-:W-:Y:S02]  /*dfb0*/  ISETP.GE.AND P1, PT, R215, R3.reuse, PT ;  /* 0x00000003d700720c */ /* 0x080fe40003f26270 */
[-C--:B------:R-:W-:Y:S02]  /*dfc0*/  ISETP.GE.AND P2, PT, R214, R3.reuse, PT ;  /* 0x00000003d600720c */ /* 0x080fe40003f46270 */
[----:B------:R-:W-:-:S07]  /*dfd0*/  ISETP.GE.AND P3, PT, R217, R3, PT ;  /* 0x00000003d900720c */ /* 0x000fce0003f66270 */
[----:B------:R-:W-:Y:S06]  /*dfe0*/  @P0 BRA `(.L_x_2772) ;  /* 0x0000000000b80947 */ /* 0x000fec0003800000 */
[----:B------:R-:W0:Y:S01]  /*dff0*/  LDS.128 R8, [R230] ;  /* 0x00000000e6087984 */ /* 0x000e220000000c00 */
[----:B------:R-:W-:Y:S02]  /*e000*/  SHF.R.U32.HI R88, RZ, 0x10, R75 ;  /* 0x00000010ff587819 */ /* 0x000fe4000001164b */
[----:B------:R-:W-:Y:S02]  /*e010*/  SHF.R.U32.HI R89, RZ, 0x10, R77 ;  /* 0x00000010ff597819 */ /* 0x000fe4000001164d */
[C---:B------:R-:W-:Y:S02]  /*e020*/  PRMT R88, R95.reuse, 0x5432, R88 ;  /* 0x000054325f587816 */ /* 0x040fe40000000058 */
[----:B------:R-:W-:Y:S02]  /*e030*/  PRMT R89, R95, 0x5410, R89 ;  /* 0x000054105f597816 */ /* 0x000fe40000000059 */
[----:B------:R-:W-:Y:S01]  /*e040*/  SHF.R.U64 R75, R74, 0x10, R75 ;  /* 0x000000104a4b7819 */ /* 0x000fe2000000124b */
[----:B------:R-:W-:Y:S01]  /*e050*/  IMAD.U32 R96, R88, 0x10000, RZ ;  /* 0x0001000058607824 */ /* 0x000fe200078e00ff */
[----:B------:R-:W-:Y:S01]  /*e060*/  SHF.R.U64 R76, R76, 0x10, R77 ;  /* 0x000000104c4c7819 */ /* 0x000fe2000000124d */
[C---:B------:R-:W-:Y:S01]  /*e070*/  IMAD.U32 R3, R89.reuse, 0x10000, RZ ;  /* 0x0001000059037824 */ /* 0x040fe200078e00ff */
[----:B------:R-:W-:-:S02]  /*e080*/  LOP3.LUT R74, R89, 0xffff0000, RZ, 0xc0, !PT ;  /* 0xffff0000594a7812 */ /* 0x000fc400078ec0ff */
[----:B------:R-:W-:Y:S02]  /*e090*/  LOP3.LUT R88, R88, 0xffff0000, RZ, 0xc0, !PT ;  /* 0xffff000058587812 */ /* 0x000fe400078ec0ff */
[C---:B------:R-:W-:Y:S02]  /*e0a0*/  PRMT R76, R114.reuse, 0x5432, R76 ;  /* 0x00005432724c7816 */ /* 0x040fe4000000004c */
[----:B------:R-:W-:Y:S02]  /*e0b0*/  PRMT R75, R114, 0x5410, R75 ;  /* 0x00005410724b7816 */ /* 0x000fe4000000004b */
[C---:B0-----:R-:W-:Y:S01]  /*e0c0*/  LOP3.LUT R97, R10.reuse, 0xffff0000, RZ, 0xc0, !PT ;  /* 0xffff00000a617812 */ /* 0x041fe200078ec0ff */
[----:B------:R-:W-:Y:S01]  /*e0d0*/  IMAD.U32 R95, R10, 0x10000, RZ ;  /* 0x000100000a5f7824 */ /* 0x000fe200078e00ff */
[C---:B------:R-:W-:Y:S01]  /*e0e0*/  LOP3.LUT R77, R11.reuse, 0xffff0000, RZ, 0xc0, !PT ;  /* 0xffff00000b4d7812 */ /* 0x040fe200078ec0ff */
[----:B------:R-:W-:Y:S02]  /*e0f0*/  IMAD.U32 R89, R11, 0x10000, RZ ;  /* 0x000100000b597824 */ /* 0x000fe400078e00ff */
[CC--:B------:R-:W-:Y:S01]  /*e100*/  FMUL.FTZ R10, R97.reuse, R3.reuse ;  /* 0x00000003610a7220 */ /* 0x0c0fe20000410000 */
[----:B------:R-:W-:Y:S01]  /*e110*/  FMUL.FTZ R97, R97, R96 ;  /* 0x0000006061617220 */ /* 0x000fe20000410000 */
[C---:B------:R-:W-:Y:S01]  /*e120*/  FMUL.FTZ R11, R77.reuse, R74 ;  /* 0x0000004a4d0b7220 */ /* 0x040fe20000410000 */
[----:B------:R-:W-:Y:S01]  /*e130*/  FMUL.FTZ R77, R77, R88 ;  /* 0x000000584d4d7220 */ /* 0x000fe20000410000 */
[C---:B------:R-:W-:Y:S01]  /*e140*/  FFMA.FTZ R10, R95.reuse, R96, -R10 ;  /* 0x000000605f0a7223 */ /* 0x040fe2000001080a */
[----:B------:R-:W-:Y:S01]  /*e150*/  FFMA.FTZ R3, R95, R3, R97 ;  /* 0x000000035f037223 */ /* 0x000fe20000010061 */
[----:B------:R-:W-:Y:S01]  /*e160*/  LOP3.LUT R95, R8, 0xffff0000, RZ, 0xc0, !PT ;  /* 0xffff0000085f7812 */ /* 0x000fe200078ec0ff */
[C---:B------:R-:W-:Y:S01]  /*e170*/  FFMA.FTZ R74, R89.reuse, R74, R77 ;  /* 0x0000004a594a7223 */ /* 0x040fe2000001004d */
[----:B------:R-:W-:Y:S01]  /*e180*/  FFMA.FTZ R11, R89, R88, -R11 ;  /* 0x00000058590b7223 */ /* 0x000fe2000001080b */
[C---:B------:R-:W-:Y:S01]  /*e190*/  IMAD.U32 R77, R76.reuse, 0x10000, RZ ;  /* 0x000100004c4d7824 */ /* 0x040fe200078e00ff */
[----:B------:R-:W-:Y:S01]  /*e1a0*/  LOP3.LUT R76, R76, 0xffff0000, RZ, 0xc0, !PT ;  /* 0xffff00004c4c7812 */ /* 0x000fe200078ec0ff */
[C---:B------:R-:W-:Y:S01]  /*e1b0*/  IMAD.U32 R88, R75.reuse, 0x10000, RZ ;  /* 0x000100004b587824 */ /* 0x040fe200078e00ff */
[----:B------:R-:W-:Y:S01]  /*e1c0*/  LOP3.LUT R75, R75, 0xffff0000, RZ, 0xc0, !PT ;  /* 0xffff00004b4b7812 */ /* 0x000fe200078ec0ff */
[----:B------:R-:W-:-:S02]  /*e1d0*/  IMAD.U32 R8, R8, 0x10000, RZ ;  /* 0x0001000008087824 */ /* 0x000fc400078e00ff */
[CC--:B------:R-:W-:Y:S01]  /*e1e0*/  FMUL.FTZ R89, R95.reuse, R77.reuse ;  /* 0x0000004d5f597220 */ /* 0x0c0fe20000410000 */
        /* <DEDUP_REMOVED lines=14> */
.L_x_2772:
[----:B------:R-:W-:Y:S05]  /*e2d0*/  BSYNC B2 ;  /* 0x0000000000027941 */ /* 0x000fea0003800000 */
.L_x_2771:
[----:B------:R-:W-:Y:S04]  /*e2e0*/  BSSY B2, `(.L_x_2773) ;  /* 0x0000030000027945 */ /* 0x000fe80003800000 */
[----:B------:R-:W-:Y:S05]  /*e2f0*/  @P1 BRA `(.L_x_2774) ;  /* 0x0000000000b81947 */ /* 0x000fea0003800000 */
[----:B0-----:R-:W0:Y:S01]  /*e300*/  LDS.128 R8, [R230+0x4000] ;  /* 0x00400000e6087984 */ /* 0x001e220000000c00 */
[----:B------:R-:W-:Y:S02]  /*e310*/  SHF.R.U32.HI R3, RZ, 0x10, R71 ;  /* 0x00000010ff037819 */ /* 0x000fe40000011647 */
[----:B------:R-:W-:Y:S02]  /*e320*/  SHF.R.U32.HI R74, RZ, 0x10, R73 ;  /* 0x00000010ff4a7819 */ /* 0x000fe40000011649 */
[C---:B------:R-:W-:Y:S02]  /*e330*/  PRMT R3, R113.reuse, 0x5410, R3 ;  /* 0x0000541071037816 */ /* 0x040fe40000000003 */
[----:B------:R-:W-:Y:S02]  /*e340*/  PRMT R74, R113, 0x5432, R74 ;  /* 0x00005432714a7816 */ /* 0x000fe4000000004a */
[----:B------:R-:W-:Y:S01]  /*e350*/  SHF.R.U64 R70, R70, 0x10, R71 ;  /* 0x0000001046467819 */ /* 0x000fe20000001247 */
[C---:B------:R-:W-:Y:S01]  /*e360*/  IMAD.U32 R76, R3.reuse, 0x10000, RZ ;  /* 0x00010000034c7824 */ /* 0x040fe200078e00ff */
[----:B------:R-:W-:Y:S01]  /*e370*/  SHF.R.U64 R71, R72, 0x10, R73 ;  /* 0x0000001048477819 */ /* 0x000fe20000001249 */
[----:B------:R-:W-:Y:S01]  /*e380*/  IMAD.U32 R75, R74, 0x10000, RZ ;  /* 0x000100004a4b7824 */ /* 0x000fe200078e00ff */
        /* <DEDUP_REMOVED lines=36> */
[----:B------:R1:W-:Y:S02]  /*e5d0*/  STS.128 [R230+0x4000], R8 ;  /* 0x00400008e6007388 */ /* 0x0003e40000000c00 */
.L_x_2774:
[----:B------:R-:W-:Y:S05]  /*e5e0*/  BSYNC B2 ;  /* 0x0000000000027941 */ /* 0x000fea0003800000 */
.L_x_2773:
[----:B------:R-:W-:Y:S04]  /*e5f0*/  BSSY B2, `(.L_x_2775) ;  /* 0x0000030000027945 */ /* 0x000fe80003800000 */
[----:B------:R-:W-:Y:S05]  /*e600*/  @P2 BRA `(.L_x_2776) ;  /* 0x0000000000b82947 */ /* 0x000fea0003800000 */
[----:B01----:R-:W0:Y:S01]  /*e610*/  LDS.128 R8, [R230+0x8000] ;  /* 0x00800000e6087984 */ /* 0x003e220000000c00 */
[----:B------:R-:W-:Y:S02]  /*e620*/  SHF.R.U64 R3, R66, 0x10, R67 ;  /* 0x0000001042037819 */ /* 0x000fe40000001243 */
[----:B------:R-:W-:Y:S02]  /*e630*/  SHF.R.U32.HI R66, RZ, 0x10, R69 ;  /* 0x00000010ff427819 */ /* 0x000fe40000011645 */
[----:B------:R-:W-:Y:S02]  /*e640*/  SHF.R.U32.HI R70, RZ, 0x10, R67 ;  /* 0x00000010ff467819 */ /* 0x000fe40000011643 */
[----:B------:R-:W-:Y:S02]  /*e650*/  PRMT R66, R110, 0x5410, R66 ;  /* 0x000054106e427816 */ /* 0x000fe40000000042 */
[----:B------:R-:W-:Y:S02]  /*e660*/  SHF.R.U64 R67, R68, 0x10, R69 ;  /* 0x0000001044437819 */ /* 0x000fe40000001245 */
[C---:B------:R-:W-:Y:S01]  /*e670*/  PRMT R70, R111.reuse, 0x5410, R70 ;  /* 0x000054106f467816 */ /* 0x040fe20000000046 */
[----:B------:R-:W-:Y:S01]  /*e680*/  IMAD.U32 R71, R66, 0x10000, RZ ;  /* 0x0001000042477824 */ /* 0x000fe200078e00ff */
[----:B------:R-:W-:-:S02]  /*e690*/  PRMT R69, R111, 0x5432, R3 ;  /* 0x000054326f457816 */ /* 0x000fc40000000003 */
[----:B------:R-:W-:Y:S01]  /*e6a0*/  LOP3.LUT R66, R66, 0xffff0000, RZ, 0xc0, !PT ;  /* 0xffff000042427812 */ /* 0x000fe200078ec0ff */
[----:B------:R-:W-:Y:S01]  /*e6b0*/  IMAD.U32 R74, R70, 0x10000, RZ ;  /* 0x00010000464a7824 */ /* 0x000fe200078e00ff */
[----:B------:R-:W-:Y:S02]  /*e6c0*/  PRMT R67, R110, 0x5432, R67 ;  /* 0x000054326e437816 */ /* 0x000fe40000000043 */
[----:B------:R-:W-:Y:S02]  /*e6d0*/  LOP3.LUT R70, R70, 0xffff0000, RZ, 0xc0, !PT ;  /* 0xffff000046467812 */ /* 0x000fe400078ec0ff */
[C---:B0-----:R-:W-:Y:S01]  /*e6e0*/  LOP3.LUT R68, R10.reuse, 0xffff0000, RZ, 0xc0, !PT ;  /* 0xffff00000a447812 */ /* 0x041fe200078ec0ff */
[----:B------:R-:W-:Y:S02]  /*e6f0*/  IMAD.U32 R3, R10, 0x10000, RZ ;  /* 0x000100000a037824 */ /* 0x000fe400078e00ff */
[C---:B------:R-:W-:Y:S01]  /*e700*/  IMAD.U32 R10, R11.reuse, 0x10000, RZ ;  /* 0x000100000b0a7824 */ /* 0x040fe200078e00ff */
[----:B------:R-:W-:Y:S01]  /*e710*/  LOP3.LUT R11, R11, 0xffff0000, RZ, 0xc0, !PT ;  /* 0xffff00000b0b7812 */ /* 0x000fe200078ec0ff */
[CC--:B------:R-:W-:Y:S01]  /*e720*/  FMUL.FTZ R75, R68.reuse, R71.reuse ;  /* 0x00000047444b7220 */ /* 0x0c0fe20000410000 */
[-C--:B------:R-:W-:Y:S01]  /*e730*/  FMUL.FTZ R68, R68, R74.reuse ;  /* 0x0000004a44447220 */ /* 0x080fe20000410000 */
[C---:B------:R-:W-:Y:S01]  /*e740*/  IMAD.U32 R73, R8.reuse, 0x10000, RZ ;  /* 0x0001000008497824 */ /* 0x040fe200078e00ff */
[----:B------:R-:W-:Y:S01]  /*e750*/  LOP3.LUT R8, R8, 0xffff0000, RZ, 0xc0, !PT ;  /* 0xffff000008087812 */ /* 0x000fe200078ec0ff */
[----:B------:R-:W-:Y:S01]  /*e760*/  FFMA.FTZ R75, R3, R74, -R75 ;  /* 0x0000004a034b7223 */ /* 0x000fe2000001084b */
[----:B------:R-:W-:Y:S01]  /*e770*/  FMUL.FTZ R74, R11, R66 ;  /* 0x000000420b4a7220 */ /* 0x000fe20000410000 */
[----:B------:R-:W-:Y:S01]  /*e780*/  FFMA.FTZ R68, R3, R71, R68 ;  /* 0x0000004703447223 */ /* 0x000fe20000010044 */
[----:B------:R-:W-:-:S02]  /*e790*/  IMAD.U32 R72, R9, 0x10000, RZ ;  /* 0x0001000009487824 */ /* 0x000fc400078e00ff */
[-C--:B------:R-:W-:Y:S01]  /*e7a0*/  FMUL.FTZ R11, R11, R70.reuse ;  /* 0x000000460b0b7220 */ /* 0x080fe20000410000 */
[C---:B------:R-:W-:Y:S01]  /*e7b0*/  FFMA.FTZ R74, R10.reuse, R70, -R74 ;  /* 0x000000460a4a7223 */ /* 0x040fe2000001084a */
[----:B------:R-:W-:Y:S01]  /*e7c0*/  IMAD.U32 R3, R67, 0x10000, RZ ;  /* 0x0001000043037824 */ /* 0x000fe200078e00ff */
[----:B------:R-:W-:Y:S01]  /*e7d0*/  LOP3.LUT R9, R9, 0xffff0000, RZ, 0xc0, !PT ;  /* 0xffff000009097812 */ /* 0x000fe200078ec0ff */
[----:B------:R-:W-:Y:S01]  /*e7e0*/  IMAD.U32 R70, R69, 0x10000, RZ ;  /* 0x0001000045467824 */ /* 0x000fe200078e00ff */
[----:B------:R-:W-:Y:S01]  /*e7f0*/  LOP3.LUT R67, R67, 0xffff0000, RZ, 0xc0, !PT ;  /* 0xffff000043437812 */ /* 0x000fe200078ec0ff */
[----:B------:R-:W-:Y:S01]  /*e800*/  FFMA.FTZ R11, R10, R66, R11 ;  /* 0x000000420a0b7223 */ /* 0x000fe2000001000b */
[----:B------:R-:W-:Y:S01]  /*e810*/  LOP3.LUT R69, R69, 0xffff0000, RZ, 0xc0, !PT ;  /* 0xffff000045457812 */ /* 0x000fe200078ec0ff */
[C---:B------:R-:W-:Y:S01]  /*e820*/  FMUL.FTZ R10, R8.reuse, R3 ;  /* 0x00000003080a7220 */ /* 0x040fe20000410000 */
[----:B------:R-:W-:Y:S01]  /*e830*/  FMUL.FTZ R66, R8, R70 ;  /* 0x0000004608427220 */ /* 0x000fe20000410000 */
[----:B------:R-:W-:Y:S01]  /*e840*/  FMUL.FTZ R8, R9, R67 ;  /* 0x0000004309087220 */ /* 0x000fe20000410000 */
[----:B------:R-:W-:Y:S01]  /*e850*/  F2FP.BF16.F32.PACK_AB R11, R11, R74 ;  /* 0x0000004a0b0b723e */ /* 0x000fe200000010ff */
[----:B------:R-:W-:Y:S01]  /*e860*/  FMUL.FTZ R9, R9, R69 ;  /* 0x0000004509097220 */ /* 0x000fe20000410000 */
[C---:B------:R-:W-:Y:S01]  /*e870*/  FFMA.FTZ R70, R73.reuse, R70, -R10 ;  /* 0x0000004649467223 */ /* 0x040fe2000001080a */
[----:B------:R-:W-:Y:S01]  /*e880*/  FFMA.FTZ R66, R73, R3, R66 ;  /* 0x0000000349427223 */ /* 0x000fe20000010042 */
[C---:B------:R-:W-:Y:S01]  /*e890*/  FFMA.FTZ R69, R72.reuse, R69, -R8 ;  /* 0x0000004548457223 */ /* 0x040fe20000010808 */
[----:B------:R-:W-:Y:S01]  /*e8a0*/  FFMA.FTZ R9, R72, R67, R9 ;  /* 0x0000004348097223 */ /* 0x000fe20000010009 */
[----:B------:R-:W-:-:S02]  /*e8b0*/  F2FP.BF16.F32.PACK_AB R10, R68, R75 ;  /* 0x0000004b440a723e */ /* 0x000fc400000010ff */
[----:B------:R-:W-:Y:S02]  /*e8c0*/  F2FP.BF16.F32.PACK_AB R8, R66, R70 ;  /* 0x000000464208723e */ /* 0x000fe400000010ff */
[----:B------:R-:W-:-:S05]  /*e8d0*/  F2FP.BF16.F32.PACK_AB R9, R9, R69 ;  /* 0x000000450909723e */ /* 0x000fca00000010ff */
[----:B------:R2:W-:Y:S02]  /*e8e0*/  STS.128 [R230+0x8000], R8 ;  /* 0x00800008e6007388 */ /* 0x0005e40000000c00 */
.L_x_2776:
[----:B------:R-:W-:Y:S05]  /*e8f0*/  BSYNC B2 ;  /* 0x0000000000027941 */ /* 0x000fea0003800000 */
.L_x_2775:
[----:B------:R-:W-:Y:S05]  /*e900*/  @P3 BRA `(.L_x_2770) ;  /* 0x0000000000b83947 */ /* 0x000fea0003800000 */
[----:B012---:R-:W0:Y:S01]  /*e910*/  LDS.128 R8, [R230+0xc000] ;  /* 0x00c00000e6087984 */ /* 0x007e220000000c00 */
        /* <DEDUP_REMOVED lines=8> */
[----:B------:R-:W-:Y:S01]  /*e9a0*/  IMAD.U32 R70, R64, 0x10000, RZ ;  /* 0x0001000040467824 */ /* 0x000fe200078e00ff */
[----:B------:R-:W-:Y:S02]  /*e9b0*/  PRMT R63, R108, 0x5432, R63 ;  /* 0x000054326c3f7816 */ /* 0x000fe4000000003f */
[----:B------:R-:W-:Y:S02]  /*e9c0*/  LOP3.LUT R64, R64, 0xffff0000, RZ, 0xc0, !PT ;  /* 0xffff000040407812 */ /* 0x000fe400078ec0ff */
[----:B0-----:R-:W-:Y:S01]  /*e9d0*/  LOP3.LUT R66, R10, 0xffff0000, RZ, 0xc0, !PT ;  /* 0xffff00000a427812 */ /* 0x001fe200078ec0ff */
        /* <DEDUP_REMOVED lines=33> */
.L_x_2770:
[----:B------:R-:W-:Y:S05]  /*ebf0*/  BSYNC B1 ;  /* 0x0000000000017941 */ /* 0x000fea0003800000 */
.L_x_2769:
[----:B------:R-:W-:Y:S01]  /*ec00*/  VIADD R3, R212, 0x20 ;  /* 0x00000020d4037836 */ /* 0x000fe20000000000 */
[----:B------:R-:W-:Y:S04]  /*ec10*/  BSSY B1, `(.L_x_2777) ;  /* 0x00000ca000017945 */ /* 0x000fe80003800000 */
[----:B------:R-:W-:-:S13]  /*ec20*/  ISETP.GE.AND P0, PT, R3, R0, PT ;  /* 0x000000000300720c */ /* 0x000fda0003f06270 */
[----:B------:R-:W-:Y:S05]  /*ec30*/  @P0 BRA `(.L_x_2778) ;  /* 0x0000000c001c0947 */ /* 0x000fea0003800000 */
[----:B------:R-:W4:Y:S01]  /*ec40*/  LDC R3, c[0x0][0x3f4] ;  /* 0x0000fd00ff037b82 */ /* 0x000f220000000800 */
[----:B------:R-:W-:Y:S01]  /*ec50*/  BSSY B2, `(.L_x_2779) ;  /* 0x0000034000027945 */ /* 0x000fe20003800000 */
[-C--:B----4-:R-:W-:Y:S02]  /*ec60*/  ISETP.GE.AND P0, PT, R22, R3.reuse, PT ;  /* 0x000000031600720c */ /* 0x090fe40003f06270 */
[-C--:B------:R-:W-:Y:S02]  /*ec70*/  ISETP.GE.AND P1, PT, R215, R3.reuse, PT ;  /* 0x00000003d700720c */ /* 0x080fe40003f26270 */
[-C--:B------:R-:W-:Y:S02]  /*ec80*/  ISETP.GE.AND P2, PT, R214, R3.reuse, PT ;  /* 0x00000003d600720c */ /* 0x080fe40003f46270 */
[----:B------:R-:W-:-:S07]  /*ec90*/  ISETP.GE.AND P3, PT, R217, R3, PT ;  /* 0x00000003d900720c */ /* 0x000fce0003f66270 */
[----:B------:R-:W-:Y:S06]  /*eca0*/  @P0 BRA `(.L_x_2780) ;  /* 0x0000000000b80947 */ /* 0x000fec0003800000 */
[----:B0123--:R-:W0:Y:S01]  /*ecb0*/  LDS.128 R8, [R230+0x1000] ;  /* 0x00100000e6087984 */ /* 0x00fe220000000c00 */
        /* <DEDUP_REMOVED lines=9> */
[----:B------:R-:W-:Y:S02]  /*ed50*/  LOP3.LUT R107, R107, 0xffff0000, RZ, 0xc0, !PT ;  /* 0xffff00006b6b7812 */ /* 0x000fe400078ec0ff */
[----:B0-----:R-:W-:Y:S01]  /*ed60*/  LOP3.LUT R60, R10, 0xffff0000, RZ, 0xc0, !PT ;  /* 0xffff00000a3c7812 */ /* 0x001fe200078ec0ff */
[C---:B------:R-:W-:Y:S01]  /*ed70*/  IMAD.U32 R63, R8.reuse, 0x10000, RZ ;  /* 0x00010000083f7824 */ /* 0x040fe200078e00ff */
[----:B------:R-:W-:Y:S01]  /*ed80*/  LOP3.LUT R61, R8, 0xffff0000, RZ, 0xc0, !PT ;  /* 0xffff0000083d7812 */ /* 0x000fe200078ec0ff */
[----:B------:R-:W-:Y:S02]  /*ed90*/  IMAD.U32 R59, R10, 0x10000, RZ ;  /* 0x000100000a3b7824 */ /* 0x000fe400078e00ff */
        /* <DEDUP_REMOVED lines=8> */
[-C--:B------:R-:W-:Y:S01]  /*ee20*/  FMUL.FTZ R66, R11, R107.reuse ;  /* 0x0000006b0b427220 */ /* 0x080fe20000410000 */
[C---:B------:R-:W-:Y:S01]  /*ee30*/  FFMA.FTZ R65, R59.reuse, R8, -R65 ;  /* 0x000000083b417223 */ /* 0x040fe20000010841 */
[----:B------:R-:W-:Y:S01]  /*ee40*/  FFMA.FTZ R60, R59, R64, R60 ;  /* 0x000000403b3c7223 */ /* 0x000fe2000001003c */
[-C--:B------:R-:W-:Y:S01]  /*ee50*/  FMUL.FTZ R11, R11, R106.reuse ;  /* 0x0000006a0b0b7220 */ /* 0x080fe20000410000 */
[C---:B------:R-:W-:Y:S01]  /*ee60*/  IMAD.U32 R8, R58.reuse, 0x10000, RZ ;  /* 0x000100003a087824 */ /* 0x040fe200078e00ff */
[----:B------:R-:W-:Y:S01]  /*ee70*/  LOP3.LUT R58, R58, 0xffff0000, RZ, 0xc0, !PT ;  /* 0xffff00003a3a7812 */ /* 0x000fe200078ec0ff */
[C---:B------:R-:W-:Y:S01]  /*ee80*/  IMAD.U32 R59, R3.reuse, 0x10000, RZ ;  /* 0x00010000033b7824 */ /* 0x040fe200078e00ff */
[----:B------:R-:W-:Y:S01]  /*ee90*/  LOP3.LUT R3, R3, 0xffff0000, RZ, 0xc0, !PT ;  /* 0xffff000003037812 */ /* 0x000fe200078ec0ff */
[C---:B------:R-:W-:Y:S01]  /*eea0*/  FFMA.FTZ R66, R10.reuse, R106, -R66 ;  /* 0x0000006a0a427223 */ /* 0x040fe20000010842 */
        /* <DEDUP_REMOVED lines=14> */
.L_x_2780:
[----:B------:R-:W-:Y:S05]  /*ef90*/  BSYNC B2 ;  /* 0x0000000000027941 */ /* 0x000fea0003800000 */
.L_x_2779:
[----:B------:R-:W-:Y:S04]  /*efa0*/  BSSY B2, `(.L_x_2781) ;  /* 0x0000030000027945 */ /* 0x000fe80003800000 */
[----:B------:R-:W-:Y:S05]  /*efb0*/  @P1 BRA `(.L_x_2782) ;  /* 0x0000000000b81947 */ /* 0x000fea0003800000 */
[----:B01234-:R-:W0:Y:S01]  /*efc0*/  LDS.128 R8, [R230+0x5000] ;  /* 0x00500000e6087984 */ /* 0x01fe220000000c00 */
        /* <DEDUP_REMOVED lines=45> */
.L_x_2782:
[----:B------:R-:W-:Y:S05]  /*f2a0*/  BSYNC B2 ;  /* 0x0000000000027941 */ /* 0x000fea0003800000 */
.L_x_2781:
        /* <DEDUP_REMOVED lines=22> */
[----:B------:R-:W-:Y:S01]  /*f410*/  FMUL.FTZ R52, R52, R8 ;  /* 0x0000000834347220 */ /* 0x000fe20000410000 */
[C---:B------:R-:W-:Y:S01]  /*f420*/  IMAD.U32 R54, R9.reuse, 0x10000, RZ ;  /* 0x0001000009367824 */ /* 0x040fe200078e00ff */
[----:B------:R-:W-:Y:S01]  /*f430*/  LOP3.LUT R9, R9, 0xffff0000, RZ, 0xc0, !PT ;  /* 0xffff000009097812 */ /* 0x000fe200078ec0ff */
        /* <DEDUP_REMOVED lines=23> */
.L_x_2784:
[----:B------:R-:W-:Y:S05]  /*f5b0*/  BSYNC B2 ;  /* 0x0000000000027941 */ /* 0x000fea0003800000 */
.L_x_2783:
[----:B------:R-:W-:Y:S05]  /*f5c0*/  @P3 BRA `(.L_x_2778) ;  /* 0x0000000000b83947 */ /* 0x000fea0003800000 */
[----:B01234-:R-:W0:Y:S01]  /*f5d0*/  LDS.128 R8, [R230+0xd000] ;  /* 0x00d00000e6087984 */ /* 0x01fe220000000c00 */
[--C-:B------:R-:W-:Y:S02]  /*f5e0*/  SHF.R.U64 R50, R46, 0x10, R47.reuse ;  /* 0x000000102e327819 */ /* 0x100fe4000000122f */
[----:B------:R-:W-:Y:S02]  /*f5f0*/  SHF.R.U32.HI R46, RZ, 0x10, R47 ;  /* 0x00000010ff2e7819 */ /* 0x000fe4000001162f */
[--C-:B------:R-:W-:Y:S02]  /*f600*/  SHF.R.U64 R47, R48, 0x10, R49.reuse ;  /* 0x00000010302f7819 */ /* 0x100fe40000001231 */
[----:B------:R-:W-:Y:S02]  /*f610*/  SHF.R.U32.HI R49, RZ, 0x10, R49 ;  /* 0x00000010ff317819 */ /* 0x000fe40000011631 */
[C---:B------:R-:W-:Y:S02]  /*f620*/  PRMT R3, R91.reuse, 0x5432, R50 ;  /* 0x000054325b037816 */ /* 0x040fe40000000032 */
[----:B------:R-:W-:-:S02]  /*f630*/  PRMT R91, R91, 0x5410, R46 ;  /* 0x000054105b5b7816 */ /* 0x000fc4000000002e */
[C---:B------:R-:W-:Y:S02]  /*f640*/  PRMT R46, R90.reuse, 0x5432, R47 ;  /* 0x000054325a2e7816 */ /* 0x040fe4000000002f */
[----:B------:R-:W-:Y:S01]  /*f650*/  PRMT R90, R90, 0x5410, R49 ;  /* 0x000054105a5a7816 */ /* 0x000fe20000000031 */
[C---:B------:R-:W-:Y:S01]  /*f660*/  IMAD.U32 R48, R91.reuse, 0x10000, RZ ;  /* 0x000100005b307824 */ /* 0x040fe200078e00ff */
[----:B------:R-:W-:Y:S02]  /*f670*/  LOP3.LUT R53, R91, 0xffff0000, RZ, 0xc0, !PT ;  /* 0xffff00005b357812 */ /* 0x000fe400078ec0ff */
        /* <DEDUP_REMOVED lines=35> */
.L_x_2778:
[----:B------:R-:W-:Y:S05]  /*f8b0*/  BSYNC B1 ;  /* 0x0000000000017941 */ /* 0x000fea0003800000 */
.L_x_2777:
[----:B------:R-:W-:Y:S01]  /*f8c0*/  VIADD R3, R212, 0x40 ;  /* 0x00000040d4037836 */ /* 0x000fe20000000000 */
[----:B------:R-:W-:Y:S04]  /*f8d0*/  BSSY B1, `(.L_x_2785) ;  /* 0x00000ca000017945 */ /* 0x000fe80003800000 */
[----:B------:R-:W-:-:S13]  /*f8e0*/  ISETP.GE.AND P0, PT, R3, R0, PT ;  /* 0x000000000300720c */ /* 0x000fda0003f06270 */
[----:B------:R-:W-:Y:S05]  /*f8f0*/  @P0 BRA `(.L_x_2786) ;  /* 0x0000000c001c0947 */ /* 0x000fea0003800000 */
[----:B------:R-:W5:Y:S01]  /*f900*/  LDC R3, c[0x0][0x3f4] ;  /* 0x0000fd00ff037b82 */ /* 0x000f620000000800 */
[----:B------:R-:W-:Y:S01]  /*f910*/  BSSY B2, `(.L_x_2787) ;  /* 0x0000034000027945 */ /* 0x000fe20003800000 */
[-C--:B-----5:R-:W-:Y:S02]  /*f920*/  ISETP.GE.AND P0, PT, R22, R3.reuse, PT ;  /* 0x000000031600720c */ /* 0x0a0fe40003f06270 */
[-C--:B------:R-:W-:Y:S02]  /*f930*/  ISETP.GE.AND P1, PT, R215, R3.reuse, PT ;  /* 0x00000003d700720c */ /* 0x080fe40003f26270 */
[-C--:B------:R-:W-:Y:S02]  /*f940*/  ISETP.GE.AND P2, PT, R214, R3.reuse, PT ;  /* 0x00000003d600720c */ /* 0x080fe40003f46270 */
[----:B------:R-:W-:-:S07]  /*f950*/  ISETP.GE.AND P3, PT, R217, R3, PT ;  /* 0x00000003d900720c */ /* 0x000fce0003f66270 */
[----:B------:R-:W-:Y:S06]  /*f960*/  @P0 BRA `(.L_x_2788) ;  /* 0x0000000000b80947 */ /* 0x000fec0003800000 */
[----:B01234-:R-:W0:Y:S01]  /*f970*/  LDS.128 R8, [R230+0x2000] ;  /* 0x00200000e6087984 */ /* 0x01fe220000000c00 */
        /* <DEDUP_REMOVED lines=45> */
.L_x_2788:
[----:B------:R-:W-:Y:S05]  /*fc50*/  BSYNC B2 ;  /* 0x0000000000027941 */ /* 0x000fea0003800000 */
.L_x_2787:
        /* <DEDUP_REMOVED lines=48> */
.L_x_2790:
[----:B------:R-:W-:Y:S05]  /*ff60*/  BSYNC B2 ;  /* 0x0000000000027941 */ /* 0x000fea0003800000 */
.L_x_2789:
[----:B------:R-:W-:Y:S04]  /*ff70*/  BSSY B2, `(.L_x_2791) ;  /* 0x0000030000027945 */ /* 0x000fe80003800000 */
[----:B------:R-:W-:Y:S05]  /*ff80*/  @P2 BRA `(.L_x_2792) ;  /* 0x0000000000b82947 */ /* 0x000fea0003800000 */
        /* <DEDUP_REMOVED lines=46> */
.L_x_2792:
[----:B------:R-:W-:Y:S05]  /*10270*/  BSYNC B2 ;  /* 0x0000000000027941 */ /* 0x000fea0003800000 */
.L_x_2791:
        /* <DEDUP_REMOVED lines=47> */
.L_x_2786:
[----:B------:R-:W-:Y:S05]  /*10570*/  BSYNC B1 ;  /* 0x0000000000017941 */ /* 0x000fea0003800000 */
.L_x_2785:
[----:B------:R-:W-:-:S05]  /*10580*/  VIADD R3, R212, 0x60 ;  /* 0x00000060d4037836 */ /* 0x000fca0000000000 */
        /* <DEDUP_REMOVED lines=19> */
[----:B------:R-:W-:Y:S02]  /*106c0*/  IMAD.U32 R31, R103, 0x10000, RZ ;  /* 0x00010000671f7824 */ /* 0x000fe400078e00ff */
        /* <DEDUP_REMOVED lines=35> */
.L_x_2795:
[----:B------:R-:W-:Y:S05]  /*10900*/  BSYNC B1 ;  /* 0x0000000000017941 */ /* 0x000fea0003800000 */
.L_x_2794:
        /* <DEDUP_REMOVED lines=48> */
.L_x_2797:
[----:B------:R-:W-:Y:S05]  /*10c10*/  BSYNC B1 ;  /* 0x0000000000017941 */ /* 0x000fea0003800000 */
.L_x_2796:
        /* <DEDUP_REMOVED lines=48> */
.L_x_2799:
[----:B------:R-:W-:Y:S05]  /*10f20*/  BSYNC B1 ;  /* 0x0000000000017941 */ /* 0x000fea0003800000 */
.L_x_2798:
        /* <DEDUP_REMOVED lines=48> */
.L_x_2754:
        /* <DEDUP_REMOVED lines=32> */
.L_x_3101:
        /* <DEDUP_REMOVED lines=41> */
.L_x_2802:
[----:B------:R-:W-:Y:S05]  /*116c0*/  BSYNC B1 ;  /* 0x0000000000017941 */ /* 0x000fea0003800000 */
.L_x_2801:
[----:B-1---5:R-:W-:Y:S01]  /*116d0*/  IMAD.MOV.U32 R4, RZ, RZ, R68 ;  /* 0x000000ffff047224 */ /* 0x022fe200078e0044 */
[----:B------:R-:W-:Y:S01]  /*116e0*/  UMOV UR4, 0xffffffff ;  /* 0xffffffff00047882 */ /* 0x000fe20000000000 */
[----:B------:R-:W-:Y:S01]  /*116f0*/  IMAD.MOV.U32 R5, RZ, RZ, R69 ;  /* 0x000000ffff057224 */ /* 0x000fe200078e0045 */
[----:B------:R-:W-:Y:S01]  /*11700*/  CS2R R52, SRZ ;  /* 0x0000000000347805 */ /* 0x000fe2000001ff00 */
[----:B------:R-:W-:Y:S02]  /*11710*/  IMAD.MOV.U32 R6, RZ, RZ, R70 ;  /* 0x000000ffff067224 */ /* 0x000fe400078e0046 */
[----:B---3--:R-:W-:Y:S01]  /*11720*/  IMAD.MOV.U32 R7, RZ, RZ, R71 ;  /* 0x000000ffff077224 */ /* 0x008fe200078e0047 */
        /* <DEDUP_REMOVED lines=32> */
.L_x_3107:
        /* <DEDUP_REMOVED lines=11> */
[----:B------:R-:W2:Y:S01]  /*119e0*/  LDL R4, [R1+0x64] ;  /* 0x0000640001047983 */ /* 0x000ea20000100800 */
        /* <DEDUP_REMOVED lines=21> */
[----:B0-----:R-:W-:Y:S02]  /*11b40*/  IMAD.MOV.U32 R9, RZ, RZ, R7 ;  /* 0x000000ffff097224 */ /* 0x001fe400078e0007 */
[----:B------:R-:W-:Y:S02]  /*11b50*/  @!P2 IMAD.X R5, R5, 0x1, R12, P0 ;  /* 0x000000010505a824 */ /* 0x000fe400000e060c */
[----:B------:R-:W-:-:S03]  /*11b60*/  @!P3 IMAD.WIDE R8, R13, 0x2, R8 ;  /* 0x000000020d08b825 */ /* 0x000fc600078e0208 */
[----:B------:R2:W5:Y:S01]  /*11b70*/  @!P2 LD.E.128 R44, desc[UR6][R4.64] ;  /* 0x00000006042ca980 */ /* 0x000562000c101d00 */
[----:B------:R-:W-:-:S03]  /*11b80*/  @!P2 IMAD.X R7, R7, 0x1, R12, P1 ;  /* 0x000000010707a824 */ /* 0x000fc600008e060c */
[----:B------:R2:W5:Y:S04]  /*11b90*/  @!P3 LD.E.128 R48, desc[UR6][R8.64] ;  /* 0x000000060830b980 */ /* 0x000568000c101d00 */
[----:B------:R2:W5:Y:S02]  /*11ba0*/  @!P2 LD.E.128 R52, desc[UR6][R6.64] ;  /* 0x000000060634a980 */ /* 0x000564000c101d00 */
.L_x_2805:
[----:B------:R-:W-:Y:S05]  /*11bb0*/  BSYNC B1 ;  /* 0x0000000000017941 */ /* 0x000fea0003800000 */
.L_x_2804:
        /* <DEDUP_REMOVED lines=29> */
[----:B------:R0:W0:Y:S02]  /*11d90*/  SHFL.IDX PT, R12, R20, 0x2, 0x181f ;  /* 0x00581f00140c7f89 */ /* 0x00002400000e0000 */
.L_x_3113:
        /* <DEDUP_REMOVED lines=14> */
[----:B---3--:R-:W-:Y:S01]  /*11e80*/  IMAD.MOV.U32 R8, RZ, RZ, R4 ;  /* 0x000000ffff087224 */ /* 0x008fe200078e0004 */
[----:B------:R-:W-:Y:S01]  /*11e90*/  ISETP.GE.AND P2, PT, R18, UR4, PT ;  /* 0x0000000412007c0c */ /* 0x000fe2000bf46270 */
[----:B--2---:R-:W-:Y:S01]  /*11ea0*/  IMAD.MOV.U32 R9, RZ, RZ, R5 ;  /* 0x000000ffff097224 */ /* 0x004fe200078e0005 */
[----:B------:R-:W-:Y:S02]  /*11eb0*/  ISETP.GE.AND P3, PT, R213, UR4, PT ;  /* 0x00000004d5007c0c */ /* 0x000fe4000bf66270 */
[----:B------:R-:W-:Y:S02]  /*11ec0*/  CS2R R24, SRZ ;  /* 0x0000000000187805 */ /* 0x000fe4000001ff00 */
[----:B------:R-:W-:Y:S01]  /*11ed0*/  CS2R R26, SRZ ;  /* 0x00000000001a7805 */ /* 0x000fe2000001ff00 */
[----:B------:R-:W-:-:S06]  /*11ee0*/  ULDC.64 UR6, c[0x0][0x208] ;  /* 0x0000820000067ab9 */ /* 0x000fcc0000000a00 */
[C---:B------:R-:W-:Y:S01]  /*11ef0*/  @!P2 IMAD.SHL.U32 R11, R18.reuse, 0x2, RZ ;  /* 0x00000002120ba824 */ /* 0x040fe200078e00ff */
[----:B----4-:R-:W-:-:S04]  /*11f00*/  @!P2 SHF.L.U64.HI R14, R18, 0x1, R19 ;  /* 0x00000001120ea819 */ /* 0x010fc80000010213 */
[----:B------:R-:W-:Y:S02]  /*11f10*/  @!P2 IADD3 R4, P0, R4, R11, RZ ;  /* 0x0000000b0404a210 */ /* 0x000fe40007f1e0ff */
        /* <DEDUP_REMOVED lines=8> */
[----:B------:R-:W-:Y:S01]  /*11fa0*/  @!P3 IMAD.SHL.U32 R13, R6, 0x8, RZ ;  /* 0x00000008060db824 */ /* 0x000fe200078e00ff */
        /* <DEDUP_REMOVED lines=9> */
.L_x_2808:
[----:B------:R-:W-:Y:S05]  /*12040*/  BSYNC B1 ;  /* 0x0000000000017941 */ /* 0x000fea0003800000 */
.L_x_2807:
[----:B--2--5:R-:W-:Y:S01]  /*12050*/  IMAD.MOV.U32 R5, RZ, RZ, R38 ;  /* 0x000000ffff057224 */ /* 0x024fe200078e0026 */
[----:B------:R-:W-:Y:S01]  /*12060*/  UMOV UR4, 0xffffffff ;  /* 0xffffffff00047882 */ /* 0x000fe20000000000 */
[----:B---3--:R-:W-:Y:S02]  /*12070*/  IMAD.MOV.U32 R4, RZ, RZ, R39 ;  /* 0x000000ffff047224 */ /* 0x008fe400078e0027 */
[----:B0-----:R-:W-:Y:S02]  /*12080*/  IMAD.MOV.U32 R7, RZ, RZ, R36 ;  /* 0x000000ffff077224 */ /* 0x001fe400078e0024 */
        /* <DEDUP_REMOVED lines=24> */
[----:B-1----:R-:W1:Y:S04]  /*12210*/  SHFL.IDX PT, R21, R21, 0x3, 0x181f ;  /* 0x00781f0015157f89 */ /* 0x002e6800000e0000 */
[----:B------:R-:W3:Y:S04]  /*12220*/  SHFL.IDX PT, R3, R3, 0x3, 0x181f ;  /* 0x00781f0003037f89 */ /* 0x000ee800000e0000 */
[----:B------:R0:W0:Y:S02]  /*12230*/  SHFL.IDX PT, R79, R20, 0x3, 0x181f ;  /* 0x00781f00144f7f89 */ /* 0x00002400000e0000 */
.L_x_3119:
[----:B------:R-:W5:Y:S01]  /*12240*/  LDL R12, [R1+0x78] ;  /* 0x00007800010c7983 */ /* 0x000f620000100800 */
[----:B------:R-:W-:Y:S01]  /*12250*/  VIADD R9, R0, 0x60 ;  /* 0x0000006000097836 */ /* 0x000fe20000000000 */
[----:B------:R-:W-:Y:S01]  /*12260*/  BSSY B1, `(.L_x_2810) ;  /* 0x000002c000017945 */ /* 0x000fe20003800000 */
[----:B------:R-:W-:Y:S02]  /*12270*/  CS2R R6, SRZ ;  /* 0x0000000000067805 */ /* 0x000fe4000001ff00 */
[----:B------:R-:W-:Y:S02]  /*12280*/  CS2R R10, SRZ ;  /* 0x00000000000a7805 */ /* 0x000fe4000001ff00 */
[----:B----4-:R-:W-:Y:S02]  /*12290*/  CS2R R14, SRZ ;  /* 0x00000000000e7805 */ /* 0x010fe4000001ff00 */
[----:B------:R-:W-:Y:S02]  /*122a0*/  ISETP.GE.AND P0, PT, R9, R78, PT ;  /* 0x0000004e0900720c */ /* 0x000fe40003f06270 */
[----:B0-----:R-:W-:-:S02]  /*122b0*/  CS2R R72, SRZ ;  /* 0x0000000000487805 */ /* 0x001fc4000001ff00 */
[----:B------:R-:W-:Y:S02]  /*122c0*/  CS2R R74, SRZ ;  /* 0x00000000004a7805 */ /* 0x000fe4000001ff00 */
[----:B-----5:R-:W-:-:S04]  /*122d0*/  LEA.HI R8, R12, R12, RZ, 0x1 ;  /* 0x0000000c0c087211 */ /* 0x020fc800078f08ff */
[----:B------:R-:W-:Y:S02]  /*122e0*/  LOP3.LUT R0, R8, 0xfffffffe, RZ, 0xc0, !PT ;  /* 0xfffffffe08007812 */ /* 0x000fe400078ec0ff */
[----:B------:R-:W-:-:S03]  /*122f0*/  CS2R R8, SRZ ;  /* 0x0000000000087805 */ /* 0x000fc6000001ff00 */
[----:B------:R-:W-:Y:S01]  /*12300*/  IMAD.IADD R0, R12, 0x1, -R0 ;  /* 0x000000010c007824 */ /* 0x000fe200078e0a00 */
[----:B------:R-:W-:-:S04]  /*12310*/  CS2R R12, SRZ ;  /* 0x00000000000c7805 */ /* 0x000fc8000001ff00 */
[----:B------:R-:W-:Y:S01]  /*12320*/  SHF.L.U32 R0, R0, 0x1f, RZ ;  /* 0x0000001f00007819 */ /* 0x000fe200000006ff */
[----:B------:R-:W-:Y:S06]  /*12330*/  @P0 BRA `(.L_x_2811) ;  /* 0x0000000000780947 */ /* 0x000fec0003800000 */
[----:B------:R-:W4:Y:S01]  /*12340*/  LDL R20, [R1+0x64] ;  /* 0x0000640001147983 */ /* 0x000f220000100800 */
[----:B------:R-:W-:Y:S01]  /*12350*/  ULDC UR4, c[0x0][0x3f4] ;  /* 0x0000fd0000047ab9 */ /* 0x000fe20000000800 */
[----:B-1----:R-:W-:Y:S01]  /*12360*/  IMAD.MOV.U32 R4, RZ, RZ, R21 ;  /* 0x000000ffff047224 */ /* 0x002fe200078e0015 */
[----:B------:R-:W-:Y:S01]  /*12370*/  ISETP.GE.AND P2, PT, R18, UR4, PT ;  /* 0x0000000412007c0c */ /* 0x000fe2000bf46270 */
[----:B--2---:R-:W-:Y:S01]  /*12380*/  IMAD.MOV.U32 R5, RZ, RZ, R77 ;  /* 0x000000ffff057224 */ /* 0x004fe200078e004d */
[----:B------:R-:W-:Y:S01]  /*12390*/  ISETP.GE.AND P3, PT, R213, UR4, PT ;  /* 0x00000004d5007c0c */ /* 0x000fe2000bf66270 */
[----:B------:R-:W-:Y:S01]  /*123a0*/  IMAD.MOV.U32 R6, RZ, RZ, R79 ;  /* 0x000000ffff067224 */ /* 0x000fe200078e004f */
[----:B------:R-:W-:Y:S01]  /*123b0*/  CS2R R72, SRZ ;  /* 0x0000000000487805 */ /* 0x000fe2000001ff00 */
[----:B---3--:R-:W-:Y:S01]  /*123c0*/  IMAD.MOV.U32 R7, RZ, RZ, R3 ;  /* 0x000000ffff077224 */ /* 0x008fe200078e0003 */
[----:B------:R-:W-:Y:S02]  /*123d0*/  CS2R R74, SRZ ;  /* 0x00000000004a7805 */ /* 0x000fe4000001ff00 */
[----:B------:R-:W-:Y:S01]  /*123e0*/  CS2R R10, SRZ ;  /* 0x00000000000a7805 */ /* 0x000fe2000001ff00 */
[----:B------:R-:W-:-:S04]  /*123f0*/  ULDC.64 UR6, c[0x0][0x208] ;  /* 0x0000820000067ab9 */ /* 0x000fc80000000a00 */
[C---:B------:R-:W-:Y:S01]  /*12400*/  @!P2 IMAD.SHL.U32 R76, R18.reuse, 0x2, RZ ;  /* 0x00000002124ca824 */ /* 0x040fe200078e00ff */
[----:B------:R-:W-:Y:S02]  /*12410*/  @!P2 SHF.L.U64.HI R12, R18, 0x1, R19 ;  /* 0x00000001120ca819 */ /* 0x000fe40000010213 */
[----:B------:R-:W-:Y:S01]  /*12420*/  CS2R R14, SRZ ;  /* 0x00000000000e7805 */ /* 0x000fe2000001ff00 */
[----:B----4-:R-:W-:Y:S01]  /*12430*/  @!P3 IMAD.SHL.U32 R8, R20, 0x8, RZ ;  /* 0x000000081408b824 */ /* 0x010fe200078e00ff */
[-C--:B------:R-:W-:Y:S02]  /*12440*/  @!P2 IADD3 R20, P0, R21, R76.reuse, RZ ;  /* 0x0000004c1514a210 */ /* 0x080fe40007f1e0ff */
[----:B------:R-:W-:Y:S01]  /*12450*/  @!P2 IADD3 R76, P1, R79, R76, RZ ;  /* 0x0000004c4f4ca210 */ /* 0x000fe20007f3e0ff */
[----:B------:R-:W-:-:S04]  /*12460*/  @!P3 IMAD.WIDE R4, R8, 0x2, R4 ;  /* 0x000000020804b825 */ /* 0x000fc800078e0204 */
[----:B------:R-:W-:Y:S01]  /*12470*/  @!P3 IMAD.WIDE R6, R8, 0x2, R6 ;  /* 0x000000020806b825 */ /* 0x000fe200078e0206 */
[----:B------:R-:W-:Y:S01]  /*12480*/  CS2R R8, SRZ ;  /* 0x0000000000087805 */ /* 0x000fe2000001ff00 */
[----:B------:R0:W5:Y:S02]  /*12490*/  @!P3 LD.E.128 R72, desc[UR6][R4.64] ;  /* 0x000000060448b980 */ /* 0x000164000c101d00 */
[--C-:B------:R-:W-:Y:S02]  /*124a0*/  @!P2 IMAD.X R21, R77, 0x1, R12.reuse, P0 ;  /* 0x000000014d15a824 */ /* 0x100fe400000e060c */
[----:B------:R-:W-:Y:S01]  /*124b0*/  @!P2 IMAD.X R77, R3, 0x1, R12, P1 ;  /* 0x00000001034da824 */ /* 0x000fe200008e060c */
[----:B------:R1:W5:Y:S01]  /*124c0*/  @!P3 LD.E.128 R8, desc[UR6][R6.64] ;  /* 0x000000060608b980 */ /* 0x000362000c101d00 */
[----:B------:R-:W-:Y:S02]  /*124d0*/  CS2R R12, SRZ ;  /* 0x00000000000c7805 */ /* 0x000fe4000001ff00 */
[----:B0-----:R-:W-:-:S04]  /*124e0*/  CS2R R4, SRZ ;  /* 0x0000000000047805 */ /* 0x001fc8000001ff00 */
[----:B------:R0:W5:Y:S01]  /*124f0*/  @!P2 LD.E.128 R12, desc[UR6][R20.64] ;  /* 0x00000006140ca980 */ /* 0x000162000c101d00 */
[----:B-1----:R-:W-:-:S06]  /*12500*/  CS2R R6, SRZ ;  /* 0x0000000000067805 */ /* 0x002fcc000001ff00 */
[----:B------:R0:W5:Y:S02]  /*12510*/  @!P2 LD.E.128 R4, desc[UR6][R76.64] ;  /* 0x000000064c04a980 */ /* 0x000164000c101d00 */
.L_x_2811:
[----:B------:R-:W-:Y:S05]  /*12520*/  BSYNC B1 ;  /* 0x0000000000017941 */ /* 0x000fea0003800000 */
.L_x_2810:
[----:B------:R-:W4:Y:S01]  /*12530*/  SYNCS.PHASECHK.TRANS64.TRYWAIT P0, [R16+URZ+0x38800], R0 ;  /* 0x03880000100075a7 */ /* 0x000f22000800017f */
[----:B0----5:R-:W-:Y:S01]  /*12540*/  IMAD.MOV.U32 R20, RZ, RZ, R4 ;  /* 0x000000ffff147224 */ /* 0x021fe200078e0004 */
[----:B------:R-:W-:Y:S01]  /*12550*/  BSSY B1, `(.L_x_2812) ;  /* 0x000000d000017945 */ /* 0x000fe20003800000 */
[----:B---3--:R-:W-:Y:S02]  /*12560*/  IMAD.MOV.U32 R3, RZ, RZ, R5 ;  /* 0x000000ffff037224 */ /* 0x008fe400078e0005 */
[----:B------:R-:W-:Y:S02]  /*12570*/  IMAD.MOV.U32 R76, RZ, RZ, R6 ;  /* 0x000000ffff4c7224 */ /* 0x000fe400078e0006 */
[----:B-1----:R-:W-:Y:S01]  /*12580*/  IMAD.MOV.U32 R21, RZ, RZ, R7 ;  /* 0x000000ffff157224 */ /* 0x002fe200078e0007 */
        /* <DEDUP_REMOVED lines=8> */
[----:B----4-:R-:W-:Y:S06]  /*12610*/  @!P0 BRA `(.L_x_2813) ;  /* 0x0000022400b48947 */ /* 0x010fec0003800000 */
.L_x_3120:
[----:B------:R-:W-:Y:S05]  /*12620*/  BSYNC B1 ;  /* 0x0000000000017941 */ /* 0x000fea0003800000 */
.L_x_2812:
[----:B------:R-:W-:Y:S01]  /*12630*/  IMAD.MOV.U32 R3, RZ, RZ, R12 ;  /* 0x000000ffff037224 */ /* 0x000fe200078e000c */
[----:B------:R-:W-:Y:S01]  /*12640*/  BSSY B1, `(.L_x_2814) ;  /* 0x00000e8000017945 */ /* 0x000fe20003800000 */
[----:B0-----:R-:W-:Y:S02]  /*12650*/  IMAD.MOV.U32 R0, RZ, RZ, R13 ;  /* 0x000000ffff007224 */ /* 0x001fe400078e000d */
[----:B------:R-:W-:-:S03]  /*12660*/  IMAD.MOV.U32 R20, RZ, RZ, R72 ;  /* 0x000000ffff147224 */ /* 0x000fc600078e0048 */
[----:B------:R-:W-:Y:S01]  /*12670*/  PRMT R99, R3, 0x5410, R0 ;  /* 0x0000541003637816 */ /* 0x000fe20000000000 */
[----:B------:R-:W-:Y:S02]  /*12680*/  IMAD.MOV.U32 R3, RZ, RZ, R14 ;  /* 0x000000ffff037224 */ /* 0x000fe400078e000e */
[----:B------:R-:W-:-:S05]  /*12690*/  IMAD.MOV.U32 R0, RZ, RZ, R15 ;  /* 0x000000ffff007224 */ /* 0x000fca00078e000f */
[----:B------:R-:W-:Y:S01]  /*126a0*/  PRMT R100, R3, 0x5410, R0 ;  /* 0x0000541003647816 */ /* 0x000fe20000000000 */
[----:B------:R-:W-:Y:S01]  /*126b0*/  IMAD.MOV.U32 R3, RZ, RZ, R73 ;  /* 0x000000ffff037224 */ /* 0x000fe200078e0049 */
[----:B------:R-:W-:-:S04]  /*126c0*/  VIADDMNMX R0, R78, -R231, 0x80, PT ;  /* 0x000000804e007446 */ /* 0x000fc800038009e7 */
        /* <DEDUP_REMOVED lines=8> */
[----:B------:R-:W-:Y:S01]  /*12750*/  IMAD.SHL.U32 R123, R212, 0x40, RZ ;  /* 0x00000040d47b7824 */ /* 0x000fe200078e00ff */
[----:B0-----:R-:W-:-:S13]  /*12760*/  ISETP.GE.AND P0, PT, R18, R3, PT ;  /* 0x000000031200720c */ /* 0x001fda0003f06270 */
[----:B------:R-:W-:Y:S05]  /*12770*/  @P0 BRA `(.L_x_2817) ;  /* 0x0000000400a00947 */ /* 0x000fea0003800000 */
[----:B------:R-:W3:Y:S01]  /*12780*/  LDL R76, [R1+0x60] ;  /* 0x00006000014c7983 */ /* 0x000ee20000100800 */
[----:B------:R-:W-:Y:S02]  /*12790*/  SHF.R.U64 R101, R68, 0x10, R69 ;  /* 0x0000001044657819 */ /* 0x000fe40000001245 */
[----:B------:R-:W-:Y:S01]  /*127a0*/  SHF.R.U64 R96, R60, 0x10, R61 ;  /* 0x000000103c607819 */ /* 0x000fe2000000123d */
[----:B------:R-:W0:Y:S01]  /*127b0*/  LDS.128 R80, [R230] ;  /* 0x00000000e6507984 */ /* 0x000e220000000c00 */
[----:B------:R-:W-:Y:S02]  /*127c0*/  PRMT R101, R89, 0x5410, R101 ;  /* 0x0000541059657816 */ /* 0x000fe40000000065 */
[----:B------:R-:W-:Y:S02]  /*127d0*/  SHF.R.U32.HI R94, RZ, 0x10, R69 ;  /* 0x00000010ff5e7819 */ /* 0x000fe40000011645 */
[----:B------:R-:W-:Y:S02]  /*127e0*/  PRMT R96, R104, 0x5432, R96 ;  /* 0x0000543268607816 */ /* 0x000fe40000000060 */
[----:B------:R-:W-:Y:S01]  /*127f0*/  SHF.R.U32.HI R95, RZ, 0x10, R61 ;  /* 0x00000010ff5f7819 */ /* 0x000fe2000001163d */
[----:B------:R-:W-:Y:S01]  /*12800*/  IMAD.U32 R61, R101, 0x10000, RZ ;  /* 0x00010000653d7824 */ /* 0x000fe200078e00ff */
[----:B------:R-:W-:-:S02]  /*12810*/  SHF.R.U64 R60, R62, 0x10, R63 ;  /* 0x000000103e3c7819 */ /* 0x000fc4000000123f */
[----:B------:R-:W-:Y:S02]  /*12820*/  SHF.R.U32.HI R88, RZ, 0x10, R63 ;  /* 0x00000010ff587819 */ /* 0x000fe4000001163f */
[----:B------:R-:W-:Y:S01]  /*12830*/  PRMT R94, R89, 0x5432, R94 ;  /* 0x00005432595e7816 */ /* 0x000fe2000000005e */
[----:B------:R-:W-:Y:S01]  /*12840*/  IMAD.U32 R89, R96, 0x10000, RZ ;  /* 0x0001000060597824 */ /* 0x000fe200078e00ff */
[--C-:B------:R-:W-:Y:S02]  /*12850*/  SHF.R.U64 R70, R70, 0x10, R71.reuse ;  /* 0x0000001046467819 */ /* 0x100fe40000001247 */
[----:B------:R-:W-:Y:S01]  /*12860*/  SHF.R.U32.HI R62, RZ, 0x10, R71 ;  /* 0x00000010ff3e7819 */ /* 0x000fe20000011647 */
[----:B------:R-:W-:Y:S01]  /*12870*/  IMAD.U32 R71, R94, 0x10000, RZ ;  /* 0x000100005e477824 */ /* 0x000fe200078e00ff */
[C---:B------:R-:W-:Y:S02]  /*12880*/  PRMT R95, R102.reuse, 0x5410, R95 ;  /* 0x00005410665f7816 */ /* 0x040fe4000000005f */
[----:B------:R-:W-:-:S02]  /*12890*/  PRMT R70, R102, 0x5432, R70 ;  /* 0x0000543266467816 */ /* 0x000fc40000000046 */
[----:B------:R-:W-:Y:S02]  /*128a0*/  PRMT R62, R103, 0x5432, R62 ;  /* 0x00005432673e7816 */ /* 0x000fe4000000003e */
[----:B------:R-:W-:Y:S02]  /*128b0*/  PRMT R88, R122, 0x5432, R88 ;  /* 0x000054327a587816 */ /* 0x000fe40000000058 */
[----:B------:R-:W-:Y:S02]  /*128c0*/  LOP3.LUT R101, R101, 0xffff0000, RZ, 0xc0, !PT ;  /* 0xffff000065657812 */ /* 0x000fe400078ec0ff */
[----:B------:R-:W-:Y:S01]  /*128d0*/  LOP3.LUT R96, R96, 0xffff0000, RZ, 0xc0, !PT ;  /* 0xffff000060607812 */ /* 0x000fe200078ec0ff */
[----:B------:R-:W-:Y:S01]  /*128e0*/  IMAD.U32 R104, R88, 0x10000, RZ ;  /* 0x0001000058687824 */ /* 0x000fe200078e00ff */
[----:B------:R-:W-:Y:S01]  /*128f0*/  PRMT R60, R121, 0x5432, R60 ;  /* 0x00005432793c7816 */ /* 0x000fe2000000003c */
[C---:B0-----:R-:W-:Y:S01]  /*12900*/  IMAD.U32 R68, R80.reuse, 0x10000, RZ ;  /* 0x0001000050447824 */ /* 0x041fe200078e00ff */
[----:B------:R-:W-:-:S02]  /*12910*/  LOP3.LUT R80, R80, 0xffff0000, RZ, 0xc0, !PT ;  /* 0xffff000050507812 */ /* 0x000fc400078ec0ff */
[----:B---3--:R-:W-:-:S04]  /*12920*/  LEA.HI R20, R3, R76, RZ, 0x1d ;  /* 0x0000004c03147211 */ /* 0x008fc800078fe8ff */
[----:B------:R-:W-:Y:S01]  /*12930*/  SHF.R.S32.HI R76, RZ, 0x1f, R20 ;  /* 0x0000001fff4c7819 */ /* 0x000fe20000011414 */
[----:B--2---:R-:W-:-:S03]  /*12940*/  IMAD.SHL.U32 R77, R20, 0x8, RZ ;  /* 0x00000008144d7824 */ /* 0x004fc600078e00ff */
[----:B------:R-:W-:Y:S02]  /*12950*/  LEA.HI R76, R76, R20, RZ, 0x3 ;  /* 0x000000144c4c7211 */ /* 0x000fe400078f18ff */
[----:B------:R-:W-:-:S03]  /*12960*/  LOP3.LUT R20, R77, 0x38, RZ, 0xc0, !PT ;  /* 0x000000384d147812 */ /* 0x000fc600078ec0ff */
[----:B------:R-:W-:Y:S01]  /*12970*/  IMAD.SHL.U32 R76, R76, 0x400, RZ ;  /* 0x000004004c4c7824 */ /* 0x000fe200078e00ff */
[----:B------:R-:W-:-:S04]  /*12980*/  LOP3.LUT R20, R20, 0x1c0, R123, 0xf8, !PT ;  /* 0x000001c014147812 */ /* 0x000fc800078ef87b */
[----:B------:R-:W-:Y:S02]  /*12990*/  LOP3.LUT R20, R20, R228, RZ, 0x3c, !PT ;  /* 0x000000e414147212 */ /* 0x000fe400078e3cff */
[----:B------:R-:W-:-:S04]  /*129a0*/  LOP3.LUT R76, R76, 0x7fffe000, RZ, 0xc0, !PT ;  /* 0x7fffe0004c4c7812 */ /* 0x000fc800078ec0ff */
[----:B------:R-:W-:-:S05]  /*129b0*/  IADD3 R20, R20, R76, R227 ;  /* 0x0000004c14147210 */ /* 0x000fca0007ffe0e3 */
[----:B------:R-:W-:-:S05]  /*129c0*/  IMAD R20, R20, 0x2, R16 ;  /* 0x0000000214147824 */ /* 0x000fca00078e0210 */
[----:B------:R-:W0:Y:S02]  /*129d0*/  LDS.128 R76, [R20+0x14400] ;  /* 0x01440000144c7984 */ /* 0x000e240000000c00 */
[----:B0-----:R-:W-:Y:S02]  /*129e0*/  IMAD.U32 R63, R76, 0x10000, RZ ;  /* 0x000100004c3f7824 */ /* 0x001fe400078e00ff */
        /* <DEDUP_REMOVED lines=10> */
[----:B------:R-:W-:Y:S01]  /*12a90*/  IMAD.U32 R63, R95, 0x10000, RZ ;  /* 0x000100005f3f7824 */ /* 0x000fe200078e00ff */
[----:B------:R-:W-:-:S03]  /*12aa0*/  LOP3.LUT R81, R81, 0xffff0000, RZ, 0xc0, !PT ;  /* 0xffff000051517812 */ /* 0x000fc600078ec0ff */
[-C--:B------:R-:W-:Y:S01]  /*12ab0*/  FFMA.FTZ R61, R69, R63.reuse, -R61 ;  /* 0x0000003f453d7223 */ /* 0x080fe2000001083d */
[----:B------:R-:W-:Y:S01]  /*12ac0*/  FMUL.FTZ R63, R102, R63 ;  /* 0x0000003f663f7220 */ /* 0x000fe20000410000 */
[C---:B------:R-:W-:Y:S01]  /*12ad0*/  IMAD.U32 R102, R83.reuse, 0x10000, RZ ;  /* 0x0001000053667824 */ /* 0x040fe200078e00ff */
[----:B------:R-:W-:Y:S02]  /*12ae0*/  LOP3.LUT R83, R83, 0xffff0000, RZ, 0xc0, !PT ;  /* 0xffff000053537812 */ /* 0x000fe400078ec0ff */
[----:B------:R-:W-:Y:S01]  /*12af0*/  FFMA.FTZ R69, R69, R71, R63 ;  /* 0x0000004745457223 */ /* 0x000fe2000001003f */
[C---:B------:R-:W-:Y:S01]  /*12b00*/  IMAD.U32 R71, R62.reuse, 0x10000, RZ ;  /* 0x000100003e477824 */ /* 0x040fe200078e00ff */
[----:B------:R-:W-:-:S03]  /*12b10*/  LOP3.LUT R62, R62, 0xffff0000, RZ, 0xc0, !PT ;  /* 0xffff00003e3e7812 */ /* 0x000fc600078ec0ff */
[C---:B------:R-:W-:Y:S01]  /*12b20*/  FMUL.FTZ R63, R103.reuse, R71 ;  /* 0x00000047673f7220 */ /* 0x040fe20000410000 */
[----:B------:R-:W-:-:S03]  /*12b30*/  FMUL.FTZ R103, R103, R104 ;  /* 0x0000006867677220 */ /* 0x000fc60000410000 */
[C---:B------:R-:W-:Y:S01]  /*12b40*/  FFMA.FTZ R63, R102.reuse, R104, -R63 ;  /* 0x00000068663f7223 */ /* 0x040fe2000001083f */
[----:B------:R-:W-:Y:S01]  /*12b50*/  FFMA.FTZ R71, R102, R71, R103 ;  /* 0x0000004766477223 */ /* 0x000fe20000010067 */
[----:B------:R-:W-:-:S05]  /*12b60*/  LOP3.LUT R102, R76, 0xffff0000, RZ, 0xc0, !PT ;  /* 0xffff00004c667812 */ /* 0x000fca00078ec0ff */
[----:B------:R-:W-:-:S04]  /*12b70*/  FMUL.FTZ R76, R102, R101 ;  /* 0x00000065664c7220 */ /* 0x000fc80000410000 */
[-C--:B------:R-:W-:Y:S01]  /*12b80*/  FFMA.FTZ R76, R80, R96.reuse, -R76 ;  /* 0x00000060504c7223 */ /* 0x080fe2000001084c */
[----:B------:R-:W-:Y:S01]  /*12b90*/  FMUL.FTZ R96, R102, R96 ;  /* 0x0000006066607220 */ /* 0x000fe20000410000 */
[----:B------:R-:W-:-:S03]  /*12ba0*/  IMAD.U32 R102, R78, 0x10000, RZ ;  /* 0x000100004e667824 */ /* 0x000fc600078e00ff */
[----:B------:R-:W-:Y:S01]  /*12bb0*/  FFMA.FTZ R80, R80, R101, R96 ;  /* 0x0000006550507223 */ /* 0x000fe20000010060 */
[----:B------:R-:W-:Y:S01]  /*12bc0*/  LOP3.LUT R96, R94, 0xffff0000, RZ, 0xc0, !PT ;  /* 0xffff00005e607812 */ /* 0x000fe200078ec0ff */
[C---:B------:R-:W-:Y:S01]  /*12bd0*/  IMAD.U32 R101, R70.reuse, 0x10000, RZ ;  /* 0x0001000046657824 */ /* 0x040fe200078e00ff */
[----:B------:R-:W-:Y:S02]  /*12be0*/  LOP3.LUT R94, R95, 0xffff0000, RZ, 0xc0, !PT ;  /* 0xffff00005f5e7812 */ /* 0x000fe400078ec0ff */
[----:B------:R-:W-:Y:S01]  /*12bf0*/  LOP3.LUT R70, R70, 0xffff0000, RZ, 0xc0, !PT ;  /* 0xffff000046467812 */ /* 0x000fe200078ec0ff */
[C---:B------:R-:W-:Y:S01]  /*12c00*/  FMUL.FTZ R95, R77.reuse, R96 ;  /* 0x000000604d5f7220 */ /* 0x040fe20000410000 */
[----:B------:R-:W-:Y:S01]  /*12c10*/  F2FP.BF16.F32.PACK_AB R68, R80, R68 ;  /* 0x000000445044723e */ /* 0x000fe200000010ff */
[-C--:B------:R-:W-:Y:S02]  /*12c20*/  FMUL.FTZ R77, R77, R94.reuse ;  /* 0x0000005e4d4d7220 */ /* 0x080fe40000410000 */
[----:B------:R-:W-:-:S02]  /*12c30*/  FFMA.FTZ R94, R81, R94, -R95 ;  /* 0x0000005e515e7223 */ /* 0x000fc4000001085f */
[----:B------:R-:W-:Y:S01]  /*12c40*/  FFMA.FTZ R95, R81, R96, R77 ;  /* 0x00000060515f7223 */ /* 0x000fe2000001004d */
[----:B------:R-:W-:Y:S02]  /*12c50*/  IMAD.U32 R96, R82, 0x10000, RZ ;  /* 0x0001000052607824 */ /* 0x000fe400078e00ff */
[----:B------:R-:W-:Y:S01]  /*12c60*/  FMUL.FTZ R81, R102, R101 ;  /* 0x0000006566517220 */ /* 0x000fe20000410000 */
[C---:B------:R-:W-:Y:S01]  /*12c70*/  IMAD.U32 R77, R60.reuse, 0x10000, RZ ;  /* 0x000100003c4d7824 */ /* 0x040fe200078e00ff */
[----:B------:R-:W-:Y:S02]  /*12c80*/  LOP3.LUT R60, R60, 0xffff0000, RZ, 0xc0, !PT ;  /* 0xffff00003c3c7812 */ /* 0x000fe400078ec0ff */
[----:B------:R-:W-:Y:S01]  /*12c90*/  LOP3.LUT R82, R82, 0xffff0000, RZ, 0xc0, !PT ;  /* 0xffff000052527812 */ /* 0x000fe200078ec0ff */
[-C--:B------:R-:W-:Y:S01]  /*12ca0*/  FFMA.FTZ R81, R96, R77.reuse, -R81 ;  /* 0x0000004d60517223 */ /* 0x080fe20000010851 */
[----:B------:R-:W-:Y:S01]  /*12cb0*/  FMUL.FTZ R77, R102, R77 ;  /* 0x0000004d664d7220 */ /* 0x000fe20000410000 */
[----:B------:R-:W-:-:S02]  /*12cc0*/  F2FP.BF16.F32.PACK_AB R61, R94, R61 ;  /* 0x0000003d5e3d723e */ /* 0x000fc400000010ff */
[----:B------:R-:W-:Y:S01]  /*12cd0*/  F2FP.BF16.F32.PACK_AB R69, R95, R69 ;  /* 0x000000455f45723e */ /* 0x000fe200000010ff */
[----:B------:R-:W-:Y:S01]  /*12ce0*/  FFMA.FTZ R77, R96, R101, R77 ;  /* 0x00000065604d7223 */ /* 0x000fe2000001004d */
[----:B------:R-:W-:-:S05]  /*12cf0*/  LOP3.LUT R96, R78, 0xffff0000, RZ, 0xc0, !PT ;  /* 0xffff00004e607812 */ /* 0x000fca00078ec0ff */
[----:B------:R-:W-:-:S04]  /*12d00*/  FMUL.FTZ R78, R96, R70 ;  /* 0x00000046604e7220 */ /* 0x000fc80000410000 */
[-C--:B------:R-:W-:Y:S01]  /*12d10*/  FFMA.FTZ R78, R82, R60.reuse, -R78 ;  /* 0x0000003c524e7223 */ /* 0x080fe2000001084e */
[----:B------:R-:W-:-:S04]  /*12d20*/  FMUL.FTZ R60, R96, R60 ;  /* 0x0000003c603c7220 */ /* 0x000fc80000410000 */
[----:B------:R-:W-:Y:S01]  /*12d30*/  FFMA.FTZ R70, R82, R70, R60 ;  /* 0x0000004652467223 */ /* 0x000fe2000001003c */
[----:B------:R-:W-:Y:S01]  /*12d40*/  LOP3.LUT R82, R88, 0xffff0000, RZ, 0xc0, !PT ;  /* 0xffff000058527812 */ /* 0x000fe200078ec0ff */
[----:B------:R-:W-:-:S03]  /*12d50*/  FMUL.FTZ R60, R79, R62 ;  /* 0x0000003e4f3c7220 */ /* 0x000fc60000410000 */
[----:B------:R-:W-:Y:S01]  /*12d60*/  F2FP.BF16.F32.PACK_AB R70, R70, R77 ;  /* 0x0000004d4646723e */ /* 0x000fe200000010ff */
[-C--:B------:R-:W-:Y:S01]  /*12d70*/  FMUL.FTZ R79, R79, R82.reuse ;  /* 0x000000524f4f7220 */ /* 0x080fe20000410000 */
[C---:B------:R-:W-:Y:S01]  /*12d80*/  FFMA.FTZ R82, R83.reuse, R82, -R60 ;  /* 0x0000005253527223 */ /* 0x040fe2000001083c */
[----:B------:R-:W-:Y:S02]  /*12d90*/  F2FP.BF16.F32.PACK_AB R60, R76, R89 ;  /* 0x000000594c3c723e */ /* 0x000fe400000010ff */
[----:B------:R-:W-:Y:S01]  /*12da0*/  FFMA.FTZ R79, R83, R62, R79 ;  /* 0x0000003e534f7223 */ /* 0x000fe2000001004f */
[----:B------:R-:W-:Y:S02]  /*12db0*/  F2FP.BF16.F32.PACK_AB R62, R78, R81 ;  /* 0x000000514e3e723e */ /* 0x000fe400000010ff */
[----:B------:R-:W-:Y:S02]  /*12dc0*/  F2FP.BF16.F32.PACK_AB R63, R82, R63 ;  /* 0x0000003f523f723e */ /* 0x000fe400000010ff */
[----:B------:R-:W-:-:S03]  /*12dd0*/  F2FP.BF16.F32.PACK_AB R71, R79, R71 ;  /* 0x000000474f47723e */ /* 0x000fc600000010ff */
[----:B------:R0:W-:Y:S04]  /*12de0*/  STS.128 [R230], R60 ;  /* 0x0000003ce6007388 */ /* 0x0001e80000000c00 */
[----:B------:R0:W-:Y:S02]  /*12df0*/  STS.128 [R20+0x14400], R68 ;  /* 0x0144004414007388 */ /* 0x0001e40000000c00 */
.L_x_2817:
[----:B------:R-:W-:Y:S05]  /*12e00*/  BSYNC B2 ;  /* 0x0000000000027941 */ /* 0x000fea0003800000 */
.L_x_2816:
[----:B------:R-:W-:-:S13]  /*12e10*/  ISETP.GE.AND P0, PT, R213, R3, PT ;  /* 0x00000003d500720c */ /* 0x000fda0003f06270 */
[----:B------:R-:W-:Y:S05]  /*12e20*/  @P0 BRA `(.L_x_2815) ;  /* 0x0000000400a40947 */ /* 0x000fea0003800000 */
[----:B0-----:R-:W3:Y:S04]  /*12e30*/  LDL R20, [R1+0x64] ;  /* 0x0000640001147983 */ /* 0x001ee80000100800 */
[----:B------:R-:W4:Y:S01]  /*12e40*/  LDL R94, [R1+0xb4] ;  /* 0x0000b400015e7983 */ /* 0x000f220000100800 */
[----:B------:R-:W-:Y:S02]  /*12e50*/  SHF.R.U64 R78, R64, 0x10, R65 ;  /* 0x00000010404e7819 */ /* 0x000fe40000001241 */
[----:B------:R-:W-:Y:S02]  /*12e60*/  SHF.R.U64 R79, R56, 0x10, R57 ;  /* 0x00000010384f7819 */ /* 0x000fe40000001239 */
[C---:B------:R-:W-:Y:S02]  /*12e70*/  PRMT R78, R120.reuse, 0x5410, R78 ;  /* 0x00005410784e7816 */ /* 0x040fe4000000004e */
[----:B------:R-:W-:-:S02]  /*12e80*/  PRMT R79, R120, 0x5432, R79 ;  /* 0x00005432784f7816 */ /* 0x000fc4000000004f */
[----:B------:R-:W-:Y:S02]  /*12e90*/  SHF.R.U32.HI R82, RZ, 0x10, R57 ;  /* 0x00000010ff527819 */ /* 0x000fe40000011639 */
[----:B------:R-:W-:Y:S01]  /*12ea0*/  SHF.R.U32.HI R56, RZ, 0x10, R65 ;  /* 0x00000010ff387819 */ /* 0x000fe20000011641 */
[----:B------:R-:W-:Y:S01]  /*12eb0*/  IMAD.U32 R81, R79, 0x10000, RZ ;  /* 0x000100004f517824 */ /* 0x000fe200078e00ff */
[C---:B------:R-:W-:Y:S02]  /*12ec0*/  PRMT R82, R119.reuse, 0x5432, R82 ;  /* 0x0000543277527816 */ /* 0x040fe40000000052 */
[----:B------:R-:W-:Y:S02]  /*12ed0*/  PRMT R56, R119, 0x5410, R56 ;  /* 0x0000541077387816 */ /* 0x000fe40000000038 */
[--C-:B------:R-:W-:Y:S02]  /*12ee0*/  SHF.R.U32.HI R80, RZ, 0x10, R67.reuse ;  /* 0x00000010ff507819 */ /* 0x100fe40000011643 */
[----:B------:R-:W-:-:S02]  /*12ef0*/  SHF.R.U64 R66, R66, 0x10, R67 ;  /* 0x0000001042427819 */ /* 0x000fc40000001243 */
[----:B------:R-:W-:Y:S02]  /*12f00*/  LOP3.LUT R79, R79, 0xffff0000, RZ, 0xc0, !PT ;  /* 0xffff00004f4f7812 */ /* 0x000fe400078ec0ff */
[----:B------:R-:W-:Y:S02]  /*12f10*/  SHF.R.U64 R58, R58, 0x10, R59 ;  /* 0x000000103a3a7819 */ /* 0x000fe4000000123b */
[C---:B------:R-:W-:Y:S02]  /*12f20*/  PRMT R66, R117.reuse, 0x5410, R66 ;  /* 0x0000541075427816 */ /* 0x040fe40000000042 */
[----:B------:R-:W-:Y:S02]  /*12f30*/  PRMT R58, R117, 0x5432, R58 ;  /* 0x00005432753a7816 */ /* 0x000fe4000000003a */
[----:B------:R-:W-:-:S05]  /*12f40*/  PRMT R80, R118, 0x5410, R80 ;  /* 0x0000541076507816 */ /* 0x000fca0000000050 */
[C---:B------:R-:W-:Y:S01]  /*12f50*/  IMAD.U32 R83, R80.reuse, 0x10000, RZ ;  /* 0x0001000050537824 */ /* 0x040fe200078e00ff */
[----:B------:R-:W-:Y:S02]  /*12f60*/  LOP3.LUT R80, R80, 0xffff0000, RZ, 0xc0, !PT ;  /* 0xffff000050507812 */ /* 0x000fe400078ec0ff */
[----:B---3--:R-:W-:-:S04]  /*12f70*/  LEA.HI R20, R3, R20, RZ, 0x1d ;  /* 0x0000001403147211 */ /* 0x008fc800078fe8ff */
[----:B------:R-:W-:Y:S01]  /*12f80*/  SHF.R.S32.HI R3, RZ, 0x1f, R20 ;  /* 0x0000001fff037819 */ /* 0x000fe20000011414 */
[----:B------:R-:W-:Y:S01]  /*12f90*/  IMAD.SHL.U32 R60, R20, 0x8, RZ ;  /* 0x00000008143c7824 */ /* 0x000fe200078e00ff */
[----:B----4-:R-:W0:Y:S02]  /*12fa0*/  LDS.128 R68, [R94] ;  /* 0x000000005e447984 */ /* 0x010e240000000c00 */
[----:B------:R-:W-:Y:S01]  /*12fb0*/  LEA.HI R3, R3, R20, RZ, 0x3 ;  /* 0x0000001403037211 */ /* 0x000fe200078f18ff */
[----:B------:R-:W-:Y:S01]  /*12fc0*/  IMAD.U32 R20, R78, 0x10000, RZ ;  /* 0x000100004e147824 */ /* 0x000fe200078e00ff */
[----:B------:R-:W-:Y:S02]  /*12fd0*/  LOP3.LUT R60, R60, 0x38, RZ, 0xc0, !PT ;  /* 0x000000383c3c7812 */ /* 0x000fe400078ec0ff */
[----:B------:R-:W-:Y:S01]  /*12fe0*/  LOP3.LUT R78, R78, 0xffff0000, RZ, 0xc0, !PT ;  /* 0xffff00004e4e7812 */ /* 0x000fe200078ec0ff */
[----:B------:R-:W-:Y:S01]  /*12ff0*/  IMAD.SHL.U32 R3, R3, 0x400, RZ ;  /* 0x0000040003037824 */ /* 0x000fe200078e00ff */
[----:B------:R-:W-:-:S04]  /*13000*/  LOP3.LUT R60, R60, 0x1c0, R123, 0xf8, !PT ;  /* 0x000001c03c3c7812 */ /* 0x000fc800078ef87b */
[----:B------:R-:W-:Y:S02]  /*13010*/  LOP3.LUT R60, R60, R228, RZ, 0x3c, !PT ;  /* 0x000000e43c3c7212 */ /* 0x000fe400078e3cff */
[----:B------:R-:W-:-:S04]  /*13020*/  LOP3.LUT R3, R3, 0x7fffe000, RZ, 0xc0, !PT ;  /* 0x7fffe00003037812 */ /* 0x000fc800078ec0ff */
[----:B------:R-:W-:-:S05]  /*13030*/  IADD3 R3, R60, R3, R227 ;  /* 0x000000033c037210 */ /* 0x000fca0007ffe0e3 */
[----:B------:R-:W-:-:S05]  /*13040*/  IMAD R3, R3, 0x2, R16 ;  /* 0x0000000203037824 */ /* 0x000fca00078e0210 */
[----:B------:R-:W1:Y:S01]  /*13050*/  LDS.128 R60, [R3+0x14400] ;  /* 0x01440000033c7984 */ /* 0x000e620000000c00 */
[----:B0-----:R-:W-:Y:S02]  /*13060*/  IMAD.U32 R76, R68, 0x10000, RZ ;  /* 0x00010000444c7824 */ /* 0x001fe400078e00ff */
[----:B------:R-:W-:Y:S02]  /*13070*/  IMAD.U32 R65, R69, 0x10000, RZ ;  /* 0x0001000045417824 */ /* 0x000fe400078e00ff */
[C---:B-1----:R-:W-:Y:S01]  /*13080*/  IMAD.U32 R57, R60.reuse, 0x10000, RZ ;  /* 0x000100003c397824 */ /* 0x042fe200078e00ff */
[----:B------:R-:W-:Y:S01]  /*13090*/  LOP3.LUT R67, R60, 0xffff0000, RZ, 0xc0, !PT ;  /* 0xffff00003c437812 */ /* 0x000fe200078ec0ff */
[C---:B------:R-:W-:Y:S01]  /*130a0*/  IMAD.U32 R88, R63.reuse, 0x10000, RZ ;  /* 0x000100003f587824 */ /* 0x040fe200078e00ff */
[----:B------:R-:W-:Y:S01]  /*130b0*/  LOP3.LUT R63, R63, 0xffff0000, RZ, 0xc0, !PT ;  /* 0xffff00003f3f7812 */ /* 0x000fe200078ec0ff */
[C---:B------:R-:W-:Y:S01]  /*130c0*/  FMUL.FTZ R64, R57.reuse, R20 ;  /* 0x0000001439407220 */ /* 0x040fe20000410000 */
[----:B------:R-:W-:Y:S01]  /*130d0*/  FMUL.FTZ R57, R57, R81 ;  /* 0x0000005139397220 */ /* 0x000fe20000410000 */
[C---:B------:R-:W-:Y:S01]  /*130e0*/  FMUL.FTZ R60, R67.reuse, R78 ;  /* 0x0000004e433c7220 */ /* 0x040fe20000410000 */
[----:B------:R-:W-:Y:S01]  /*130f0*/  FMUL.FTZ R67, R67, R79 ;  /* 0x0000004f43437220 */ /* 0x000fe20000410000 */
        /* <DEDUP_REMOVED lines=8> */
[----:B--2---:R-:W-:Y:S01]  /*13180*/  FMUL.FTZ R77, R64, R20 ;  /* 0x00000014404d7220 */ /* 0x004fe20000410000 */
[----:B------:R-:W-:Y:S01]  /*13190*/  FMUL.FTZ R89, R88, R83 ;  /* 0x0000005358597220 */ /* 0x000fe20000410000 */
[----:B------:R-:W-:-:S02]  /*131a0*/  FMUL.FTZ R64, R64, R57 ;  /* 0x0000003940407220 */ /* 0x000fc40000410000 */
[C---:B------:R-:W-:Y:S01]  /*131b0*/  FFMA.FTZ R57, R65.reuse, R57, -R77 ;  /* 0x0000003941397223 */ /* 0x040fe2000001084d */
[----:B------:R-:W-:Y:S01]  /*131c0*/  SHF.R.U32.HI R77, RZ, 0x10, R59 ;  /* 0x00000010ff4d7819 */ /* 0x000fe2000001163b */
[----:B------:R-:W-:Y:S01]  /*131d0*/  FFMA.FTZ R65, R65, R20, R64 ;  /* 0x0000001441417223 */ /* 0x000fe20000010040 */
[----:B------:R-:W-:Y:S01]  /*131e0*/  LOP3.LUT R59, R68, 0xffff0000, RZ, 0xc0, !PT ;  /* 0xffff0000443b7812 */ /* 0x000fe200078ec0ff */
[----:B------:R-:W-:Y:S01]  /*131f0*/  IMAD.U32 R20, R71, 0x10000, RZ ;  /* 0x0001000047147824 */ /* 0x000fe200078e00ff */
[----:B------:R-:W-:Y:S01]  /*13200*/  LOP3.LUT R68, R69, 0xffff0000, RZ, 0xc0, !PT ;  /* 0xffff000045447812 */ /* 0x000fe200078ec0ff */
[C---:B------:R-:W-:Y:S01]  /*13210*/  FMUL.FTZ R69, R61.reuse, R56 ;  /* 0x000000383d457220 */ /* 0x040fe20000410000 */
[----:B------:R-:W-:Y:S01]  /*13220*/  FMUL.FTZ R61, R61, R82 ;  /* 0x000000523d3d7220 */ /* 0x000fe20000410000 */
[----:B------:R-:W-:Y:S01]  /*13230*/  FFMA.FTZ R67, R59, R78, R67 ;  /* 0x0000004e3b437223 */ /* 0x000fe20000010043 */
[----:B------:R-:W-:Y:S02]  /*13240*/  IMAD.U32 R78, R62, 0x10000, RZ ;  /* 0x000100003e4e7824 */ /* 0x000fe400078e00ff */
[C---:B------:R-:W-:Y:S01]  /*13250*/  FFMA.FTZ R69, R68.reuse, R82, -R69 ;  /* 0x0000005244457223 */ /* 0x040fe20000010845 */
[----:B------:R-:W-:Y:S01]  /*13260*/  FFMA.FTZ R61, R68, R56, R61 ;  /* 0x00000038443d7223 */ /* 0x000fe2000001003d */
[----:B------:R-:W-:-:S02]  /*13270*/  IMAD.U32 R56, R66, 0x10000, RZ ;  /* 0x0001000042387824 */ /* 0x000fc400078e00ff */
[----:B------:R-:W-:Y:S01]  /*13280*/  FFMA.FTZ R60, R59, R79, -R60 ;  /* 0x0000004f3b3c7223 */ /* 0x000fe2000001083c */
[----:B------:R-:W-:Y:S01]  /*13290*/  IMAD.U32 R68, R58, 0x10000, RZ ;  /* 0x000100003a447824 */ /* 0x000fe200078e00ff */
[----:B------:R-:W-:Y:S01]  /*132a0*/  PRMT R77, R118, 0x5432, R77 ;  /* 0x00005432764d7816 */ /* 0x000fe2000000004d */
[----:B------:R-:W-:Y:S02]  /*132b0*/  IMAD.U32 R59, R70, 0x10000, RZ ;  /* 0x00010000463b7824 */ /* 0x000fe400078e00ff */
[C---:B------:R-:W-:Y:S01]  /*132c0*/  FMUL.FTZ R79, R78.reuse, R56 ;  /* 0x000000384e4f7220 */ /* 0x040fe20000410000 */
[-C--:B------:R-:W-:Y:S01]  /*132d0*/  FMUL.FTZ R78, R78, R68.reuse ;  /* 0x000000444e4e7220 */ /* 0x080fe20000410000 */
[----:B------:R-:W-:Y:S01]  /*132e0*/  LOP3.LUT R66, R66, 0xffff0000, RZ, 0xc0, !PT ;  /* 0xffff000042427812 */ /* 0x000fe200078ec0ff */
[----:B------:R-:W-:Y:S01]  /*132f0*/  IMAD.U32 R64, R77, 0x10000, RZ ;  /* 0x000100004d407824 */ /* 0x000fe200078e00ff */
[----:B------:R-:W-:Y:S01]  /*13300*/  LOP3.LUT R62, R62, 0xffff0000, RZ, 0xc0, !PT ;  /* 0xffff00003e3e7812 */ /* 0x000fe200078ec0ff */
[C---:B------:R-:W-:Y:S01]  /*13310*/  FFMA.FTZ R68, R59.reuse, R68, -R79 ;  /* 0x000000443b447223 */ /* 0x040fe2000001084f */
[----:B------:R-:W-:Y:S01]  /*13320*/  FFMA.FTZ R59, R59, R56, R78 ;  /* 0x000000383b3b7223 */ /* 0x000fe2000001004e */
[----:B------:R-:W-:Y:S01]  /*13330*/  LOP3.LUT R56, R70, 0xffff0000, RZ, 0xc0, !PT ;  /* 0xffff000046387812 */ /* 0x000fe200078ec0ff */
[-C--:B------:R-:W-:Y:S01]  /*13340*/  FMUL.FTZ R88, R88, R64.reuse ;  /* 0x0000004058587220 */ /* 0x080fe20000410000 */
[----:B------:R-:W-:Y:S01]  /*13350*/  LOP3.LUT R58, R58, 0xffff0000, RZ, 0xc0, !PT ;  /* 0xffff00003a3a7812 */ /* 0x000fe200078ec0ff */
[----:B------:R-:W-:Y:S01]  /*13360*/  FFMA.FTZ R64, R20, R64, -R89 ;  /* 0x0000004014407223 */ /* 0x000fe20000010859 */
[----:B------:R-:W-:Y:S01]  /*13370*/  LOP3.LUT R70, R71, 0xffff0000, RZ, 0xc0, !PT ;  /* 0xffff000047467812 */ /* 0x000fe200078ec0ff */
[C---:B------:R-:W-:Y:S01]  /*13380*/  FMUL.FTZ R71, R62.reuse, R66 ;  /* 0x000000423e477220 */ /* 0x040fe20000410000 */
[----:B------:R-:W-:Y:S01]  /*13390*/  LOP3.LUT R77, R77, 0xffff0000, RZ, 0xc0, !PT ;  /* 0xffff00004d4d7812 */ /* 0x000fe200078ec0ff */
[-C--:B------:R-:W-:Y:S01]  /*133a0*/  FMUL.FTZ R62, R62, R58.reuse ;  /* 0x0000003a3e3e7220 */ /* 0x080fe20000410000 */
[----:B------:R-:W-:Y:S01]  /*133b0*/  FFMA.FTZ R20, R20, R83, R88 ;  /* 0x0000005314147223 */ /* 0x000fe20000010058 */
[C---:B------:R-:W-:Y:S01]  /*133c0*/  FFMA.FTZ R58, R56.reuse, R58, -R71 ;  /* 0x0000003a383a7223 */ /* 0x040fe20000010847 */
[C---:B------:R-:W-:Y:S01]  /*133d0*/  FMUL.FTZ R71, R63.reuse, R80 ;  /* 0x000000503f477220 */ /* 0x040fe20000410000 */
[----:B------:R-:W-:Y:S01]  /*133e0*/  FMUL.FTZ R63, R63, R77 ;  /* 0x0000004d3f3f7220 */ /* 0x000fe20000410000 */
[----:B------:R-:W-:Y:S01]  /*133f0*/  FFMA.FTZ R62, R56, R66, R62 ;  /* 0x00000042383e7223 */ /* 0x000fe2000001003e */
[----:B------:R-:W-:Y:S01]  /*13400*/  F2FP.BF16.F32.PACK_AB R56, R60, R81 ;  /* 0x000000513c38723e */ /* 0x000fe200000010ff */
        /* <DEDUP_REMOVED lines=11> */
.L_x_2815:
[----:B------:R-:W-:Y:S05]  /*134c0*/  BSYNC B1 ;  /* 0x0000000000017941 */ /* 0x000fea0003800000 */
.L_x_2814:
[----:B-1----:R-:W-:Y:S01]  /*134d0*/  VIADD R3, R212, 0x20 ;  /* 0x00000020d4037836 */ /* 0x002fe20000000000 */
[----:B------:R-:W-:Y:S04]  /*134e0*/  BSSY B1, `(.L_x_2818) ;  /* 0x00000db000017945 */ /* 0x000fe80003800000 */
[----:B------:R-:W-:-:S13]  /*134f0*/  ISETP.GE.AND P0, PT, R3, R0, PT ;  /* 0x000000000300720c */ /* 0x000fda0003f06270 */
[----:B------:R-:W-:Y:S05]  /*13500*/  @P0 BRA `(.L_x_2819) ;  /* 0x0000000c00600947 */ /* 0x000fea0003800000 */
[----:B------:R-:W1:Y:S01]  /*13510*/  LDC R3, c[0x0][0x3f4] ;  /* 0x0000fd00ff037b82 */ /* 0x000e620000000800 */
[----:B------:R-:W-:Y:S01]  /*13520*/  BSSY B2, `(.L_x_2820) ;  /* 0x000006d000027945 */ /* 0x000fe20003800000 */
[----:B------:R-:W-:Y:S02]  /*13530*/  SHF.R.U32.HI R82, RZ, 0x3, R223 ;  /* 0x00000003ff527819 */ /* 0x000fe400000116df */
[-C--:B-1----:R-:W-:Y:S02]  /*13540*/  ISETP.GE.AND P0, PT, R18, R3.reuse, PT ;  /* 0x000000031200720c */ /* 0x082fe40003f06270 */
[----:B------:R-:W-:-:S11]  /*13550*/  ISETP.GE.AND P1, PT, R213, R3, PT ;  /* 0x00000003d500720c */ /* 0x000fd60003f26270 */
[----:B------:R-:W-:Y:S05]  /*13560*/  @P0 BRA `(.L_x_2821) ;  /* 0x0000000400a00947 */ /* 0x000fea0003800000 */
[----:B0-----:R-:W3:Y:S04]  /*13570*/  LDL R20, [R1+0x60] ;  /* 0x0000600001147983 */ /* 0x001ee80000100800 */
[----:B------:R-:W4:Y:S01]  /*13580*/  LDL R83, [R1+0xb0] ;  /* 0x0000b00001537983 */ /* 0x000f220000100800 */
[--C-:B------:R-:W-:Y:S02]  /*13590*/  SHF.R.U64 R44, R44, 0x10, R45.reuse ;  /* 0x000000102c2c7819 */ /* 0x100fe4000000122d */
[----:B------:R-:W-:Y:S02]  /*135a0*/  SHF.R.U32.HI R64, RZ, 0x10, R45 ;  /* 0x00000010ff407819 */ /* 0x000fe4000001162d */
[----:B------:R-:W-:Y:S02]  /*135b0*/  SHF.R.U64 R45, R46, 0x10, R47 ;  /* 0x000000102e2d7819 */ /* 0x000fe4000000122f */
[----:B------:R-:W-:-:S02]  /*135c0*/  SHF.R.U64 R46, R52, 0x10, R53 ;  /* 0x00000010342e7819 */ /* 0x000fc40000001235 */
[----:B------:R-:W-:Y:S02]  /*135d0*/  PRMT R44, R115, 0x5410, R44 ;  /* 0x00005410732c7816 */ /* 0x000fe4000000002c */
[----:B------:R-:W-:Y:S02]  /*135e0*/  PRMT R46, R113, 0x5410, R46 ;  /* 0x00005410712e7816 */ /* 0x000fe4000000002e */
[----:B------:R-:W-:Y:S01]  /*135f0*/  SHF.R.U32.HI R53, RZ, 0x10, R53 ;  /* 0x00000010ff357819 */ /* 0x000fe20000011635 */
[----:B------:R-:W-:Y:S01]  /*13600*/  IMAD.U32 R78, R44, 0x10000, RZ ;  /* 0x000100002c4e7824 */ /* 0x000fe200078e00ff */
[--C-:B------:R-:W-:Y:S01]  /*13610*/  SHF.R.U64 R52, R54, 0x10, R55.reuse ;  /* 0x0000001036347819 */ /* 0x100fe20000001237 */
[----:B--2---:R-:W-:Y:S01]  /*13620*/  IMAD.U32 R77, R46, 0x10000, RZ ;  /* 0x000100002e4d7824 */ /* 0x004fe200078e00ff */
[----:B------:R-:W-:Y:S02]  /*13630*/  SHF.R.U32.HI R54, RZ, 0x10, R55 ;  /* 0x00000010ff367819 */ /* 0x000fe40000011637 */
[----:B------:R-:W-:-:S02]  /*13640*/  SHF.R.U32.HI R47, RZ, 0x10, R47 ;  /* 0x00000010ff2f7819 */ /* 0x000fc4000001162f */
[----:B------:R-:W-:Y:S02]  /*13650*/  PRMT R53, R113, 0x5432, R53 ;  /* 0x0000543271357816 */ /* 0x000fe40000000035 */
[----:B------:R-:W-:Y:S02]  /*13660*/  PRMT R64, R115, 0x5432, R64 ;  /* 0x0000543273407816 */ /* 0x000fe40000000040 */
[----:B------:R-:W-:Y:S01]  /*13670*/  PRMT R54, R114, 0x5432, R54 ;  /* 0x0000543272367816 */ /* 0x000fe20000000036 */
[----:B------:R-:W-:Y:S01]  /*13680*/  IMAD.U32 R79, R53, 0x10000, RZ ;  /* 0x00010000354f7824 */ /* 0x000fe200078e00ff */
[----:B------:R-:W-:Y:S01]  /*13690*/  PRMT R47, R116, 0x5432, R47 ;  /* 0x00005432742f7816 */ /* 0x000fe2000000002f */
[----:B------:R-:W-:Y:S01]  /*136a0*/  IMAD.U32 R81, R64, 0x10000, RZ ;  /* 0x0001000040517824 */ /* 0x000fe200078e00ff */
[----:B------:R-:W-:Y:S01]  /*136b0*/  LOP3.LUT R46, R46, 0xffff0000, RZ, 0xc0, !PT ;  /* 0xffff00002e2e7812 */ /* 0x000fe200078ec0ff */
[----:B------:R-:W-:Y:S01]  /*136c0*/  IMAD.U32 R80, R54, 0x10000, RZ ;  /* 0x0001000036507824 */ /* 0x000fe200078e00ff */
[----:B------:R-:W-:-:S02]  /*136d0*/  LOP3.LUT R44, R44, 0xffff0000, RZ, 0xc0, !PT ;  /* 0xffff00002c2c7812 */ /* 0x000fc400078ec0ff */
[----:B------:R-:W-:Y:S02]  /*136e0*/  PRMT R52, R114, 0x5410, R52 ;  /* 0x0000541072347816 */ /* 0x000fe40000000034 */
[----:B------:R-:W-:Y:S02]  /*136f0*/  PRMT R45, R116, 0x5410, R45 ;  /* 0x00005410742d7816 */ /* 0x000fe4000000002d */
[----:B------:R-:W-:Y:S02]  /*13700*/  LOP3.LUT R53, R53, 0xffff0000, RZ, 0xc0, !PT ;  /* 0xffff000035357812 */ /* 0x000fe400078ec0ff */
[----:B------:R-:W-:Y:S02]  /*13710*/  LOP3.LUT R64, R64, 0xffff0000, RZ, 0xc0, !PT ;  /* 0xffff000040407812 */ /* 0x000fe400078ec0ff */
[----:B---3--:R-:W-:-:S04]  /*13720*/  LEA.HI R20, R3, R20, RZ, 0x1d ;  /* 0x0000001403147211 */ /* 0x008fc800078fe8ff */
        /* <DEDUP_REMOVED lines=8> */
[----:B----4-:R-:W0:Y:S03]  /*137b0*/  LDS.128 R56, [R83] ;  /* 0x0000000053387984 */ /* 0x010e260000000c00 */
        /* <DEDUP_REMOVED lines=16> */
[CC--:B------:R-:W-:Y:S01]  /*138c0*/  FMUL.FTZ R62, R70.reuse, R77.reuse ;  /* 0x0000004d463e7220 */ /* 0x0c0fe20000410000 */
[-C--:B------:R-:W-:Y:S01]  /*138d0*/  FMUL.FTZ R70, R70, R78.reuse ;  /* 0x0000004e46467220 */ /* 0x080fe20000410000 */
[C---:B------:R-:W-:Y:S01]  /*138e0*/  IMAD.U32 R76, R63.reuse, 0x10000, RZ ;  /* 0x000100003f4c7824 */ /* 0x040fe200078e00ff */
[----:B------:R-:W-:Y:S01]  /*138f0*/  LOP3.LUT R63, R63, 0xffff0000, RZ, 0xc0, !PT ;  /* 0xffff00003f3f7812 */ /* 0x000fe200078ec0ff */
[C---:B------:R-:W-:Y:S01]  /*13900*/  FFMA.FTZ R78, R55.reuse, R78, -R62 ;  /* 0x0000004e374e7223 */ /* 0x040fe2000001083e */
[----:B------:R-:W-:Y:S01]  /*13910*/  FFMA.FTZ R70, R55, R77, R70 ;  /* 0x0000004d37467223 */ /* 0x000fe20000010046 */
[----:B------:R-:W-:-:S02]  /*13920*/  IMAD.U32 R55, R47, 0x10000, RZ ;  /* 0x000100002f377824 */ /* 0x000fc400078e00ff */
[C---:B------:R-:W-:Y:S01]  /*13930*/  FMUL.FTZ R62, R69.reuse, R79 ;  /* 0x0000004f453e7220 */ /* 0x040fe20000410000 */
[----:B------:R-:W-:Y:S01]  /*13940*/  FMUL.FTZ R69, R69, R81 ;  /* 0x0000005145457220 */ /* 0x000fe20000410000 */
[C---:B------:R-:W-:Y:S01]  /*13950*/  FMUL.FTZ R77, R76.reuse, R80 ;  /* 0x000000504c4d7220 */ /* 0x040fe20000410000 */
[----:B------:R-:W-:Y:S01]  /*13960*/  FMUL.FTZ R76, R76, R55 ;  /* 0x000000374c4c7220 */ /* 0x000fe20000410000 */
[C---:B------:R-:W-:Y:S01]  /*13970*/  FFMA.FTZ R62, R65.reuse, R81, -R62 ;  /* 0x00000051413e7223 */ /* 0x040fe2000001083e */
[----:B------:R-:W-:Y:S01]  /*13980*/  FFMA.FTZ R69, R65, R79, R69 ;  /* 0x0000004f41457223 */ /* 0x000fe20000010045 */
[----:B------:R-:W-:Y:S01]  /*13990*/  FFMA.FTZ R77, R68, R55, -R77 ;  /* 0x00000037444d7223 */ /* 0x000fe2000001084d */
[----:B------:R-:W-:Y:S01]  /*139a0*/  FMUL.FTZ R65, R58, R46 ;  /* 0x0000002e3a417220 */ /* 0x000fe20000410000 */
[----:B------:R-:W-:Y:S01]  /*139b0*/  FFMA.FTZ R55, R68, R80, R76 ;  /* 0x0000005044377223 */ /* 0x000fe2000001004c */
[----:B------:R-:W-:Y:S01]  /*139c0*/  FMUL.FTZ R58, R58, R44 ;  /* 0x0000002c3a3a7220 */ /* 0x000fe20000410000 */
[----:B------:R-:W-:-:S02]  /*139d0*/  IMAD.U32 R68, R52, 0x10000, RZ ;  /* 0x0001000034447824 */ /* 0x000fc400078e00ff */
[C---:B------:R-:W-:Y:S01]  /*139e0*/  FFMA.FTZ R44, R56.reuse, R44, -R65 ;  /* 0x0000002c382c7223 */ /* 0x040fe20000010841 */
[----:B------:R-:W-:Y:S02]  /*139f0*/  IMAD.U32 R76, R45, 0x10000, RZ ;  /* 0x000100002d4c7824 */ /* 0x000fe400078e00ff */
[----:B------:R-:W-:Y:S01]  /*13a00*/  FFMA.FTZ R58, R56, R46, R58 ;  /* 0x0000002e383a7223 */ /* 0x000fe2000001003a */
[----:B------:R-:W-:Y:S01]  /*13a10*/  FMUL.FTZ R46, R61, R68 ;  /* 0x000000443d2e7220 */ /* 0x000fe20000410000 */
[----:B------:R-:W-:Y:S01]  /*13a20*/  FMUL.FTZ R65, R71, R53 ;  /* 0x0000003547417220 */ /* 0x000fe20000410000 */
[----:B------:R-:W-:Y:S01]  /*13a30*/  FMUL.FTZ R61, R61, R76 ;  /* 0x0000004c3d3d7220 */ /* 0x000fe20000410000 */
[----:B------:R-:W-:Y:S01]  /*13a40*/  LOP3.LUT R52, R52, 0xffff0000, RZ, 0xc0, !PT ;  /* 0xffff000034347812 */ /* 0x000fe200078ec0ff */
[-C--:B------:R-:W-:Y:S01]  /*13a50*/  FMUL.FTZ R71, R71, R64.reuse ;  /* 0x0000004047477220 */ /* 0x080fe20000410000 */
[----:B------:R-:W-:Y:S01]  /*13a60*/  LOP3.LUT R56, R54, 0xffff0000, RZ, 0xc0, !PT ;  /* 0xffff000036387812 */ /* 0x000fe200078ec0ff */
[----:B------:R-:W-:Y:S01]  /*13a70*/  FFMA.FTZ R65, R67, R64, -R65 ;  /* 0x0000004043417223 */ /* 0x000fe20000010841 */
[----:B------:R-:W-:Y:S01]  /*13a80*/  LOP3.LUT R45, R45, 0xffff0000, RZ, 0xc0, !PT ;  /* 0xffff00002d2d7812 */ /* 0x000fe200078ec0ff */
[C---:B------:R-:W-:Y:S01]  /*13a90*/  FFMA.FTZ R54, R66.reuse, R68, R61 ;  /* 0x0000004442367223 */ /* 0x040fe2000001003d */
[----:B------:R-:W-:Y:S01]  /*13aa0*/  LOP3.LUT R47, R47, 0xffff0000, RZ, 0xc0, !PT ;  /* 0xffff00002f2f7812 */ /* 0x000fe200078ec0ff */
[----:B------:R-:W-:Y:S01]  /*13ab0*/  FFMA.FTZ R46, R66, R76, -R46 ;  /* 0x0000004c422e7223 */ /* 0x000fe2000001082e */
[C---:B------:R-:W-:Y:S01]  /*13ac0*/  FMUL.FTZ R64, R60.reuse, R52 ;  /* 0x000000343c407220 */ /* 0x040fe20000410000 */
[C---:B------:R-:W-:Y:S01]  /*13ad0*/  FMUL.FTZ R61, R63.reuse, R56 ;  /* 0x000000383f3d7220 */ /* 0x040fe20000410000 */
[----:B------:R-:W-:Y:S01]  /*13ae0*/  FMUL.FTZ R66, R60, R45 ;  /* 0x0000002d3c427220 */ /* 0x000fe20000410000 */
[----:B------:R-:W-:Y:S01]  /*13af0*/  FMUL.FTZ R63, R63, R47 ;  /* 0x0000002f3f3f7220 */ /* 0x000fe20000410000 */
[----:B------:R-:W-:Y:S01]  /*13b00*/  FFMA.FTZ R60, R57, R45, -R64 ;  /* 0x0000002d393c7223 */ /* 0x000fe20000010840 */
        /* <DEDUP_REMOVED lines=14> */
.L_x_2821:
[----:B------:R-:W-:Y:S05]  /*13bf0*/  BSYNC B2 ;  /* 0x0000000000027941 */ /* 0x000fea0003800000 */
.L_x_2820:
[----:B------:R-:W-:Y:S05]  /*13c00*/  @P1 BRA `(.L_x_2819) ;  /* 0x0000000400a01947 */ /* 0x000fea0003800000 */
[----:B01----:R-:W3:Y:S04]  /*13c10*/  LDL R20, [R1+0x64] ;  /* 0x0000640001147983 */ /* 0x003ee80000100800 */
[----:B------:R-:W4:Y:S01]  /*13c20*/  LDL R69, [R1+0xac] ;  /* 0x0000ac0001457983 */ /* 0x000f220000100800 */
[----:B---3--:R-:W-:-:S04]  /*13c30*/  LEA.HI R3, R3, R20, RZ, 0x1d ;  /* 0x0000001403037211 */ /* 0x008fc800078fe8ff */
[----:B------:R-:W-:Y:S01]  /*13c40*/  SHF.R.S32.HI R44, RZ, 0x1f, R3 ;  /* 0x0000001fff2c7819 */ /* 0x000fe20000011403 */
[----:B------:R-:W-:-:S03]  /*13c50*/  IMAD.SHL.U32 R20, R3, 0x8, RZ ;  /* 0x0000000803147824 */ /* 0x000fc600078e00ff */
[----:B------:R-:W-:Y:S02]  /*13c60*/  LEA.HI R44, R44, R3, RZ, 0x3 ;  /* 0x000000032c2c7211 */ /* 0x000fe400078f18ff */
[----:B------:R-:W-:Y:S02]  /*13c70*/  LOP3.LUT R3, R223, 0x38, R20, 0xf8, !PT ;  /* 0x00000038df037812 */ /* 0x000fe400078ef814 */
[----:B------:R-:W-:Y:S01]  /*13c80*/  SHF.R.U64 R20, R40, 0x10, R41 ;  /* 0x0000001028147819 */ /* 0x000fe20000001229 */
[----:B------:R-:W-:Y:S01]  /*13c90*/  IMAD.SHL.U32 R44, R44, 0x400, RZ ;  /* 0x000004002c2c7824 */ /* 0x000fe200078e00ff */
[----:B------:R-:W-:Y:S02]  /*13ca0*/  LOP3.LUT R3, R3, R82, RZ, 0x3c, !PT ;  /* 0x0000005203037212 */ /* 0x000fe400078e3cff */
[----:B------:R-:W-:Y:S02]  /*13cb0*/  SHF.R.U64 R40, R42, 0x10, R43 ;  /* 0x000000102a287819 */ /* 0x000fe4000000122b */
[----:B------:R-:W-:-:S02]  /*13cc0*/  LOP3.LUT R44, R44, 0x7fffe000, RZ, 0xc0, !PT ;  /* 0x7fffe0002c2c7812 */ /* 0x000fc400078ec0ff */
[----:B------:R-:W-:Y:S02]  /*13cd0*/  SHF.R.U64 R42, R48, 0x10, R49 ;  /* 0x00000010302a7819 */ /* 0x000fe40000001231 */
[----:B------:R-:W-:Y:S02]  /*13ce0*/  IADD3 R3, R3, R44, R226 ;  /* 0x0000002c03037210 */ /* 0x000fe40007ffe0e2 */
[----:B----4-:R-:W0:Y:S01]  /*13cf0*/  LDS.128 R44, [R69] ;  /* 0x00000000452c7984 */ /* 0x010e220000000c00 */
[----:B------:R-:W-:Y:S02]  /*13d00*/  PRMT R42, R109, 0x5410, R42 ;  /* 0x000054106d2a7816 */ /* 0x000fe4000000002a */
[----:B------:R-:W-:Y:S01]  /*13d10*/  IMAD R3, R3, 0x2, R16 ;  /* 0x0000000203037824 */ /* 0x000fe200078e0210 */
[--C-:B------:R-:W-:Y:S02]  /*13d20*/  SHF.R.U64 R48, R50, 0x10, R51.reuse ;  /* 0x0000001032307819 */ /* 0x100fe40000001233 */
[----:B------:R-:W-:Y:S01]  /*13d30*/  PRMT R20, R111, 0x5410, R20 ;  /* 0x000054106f147816 */ /* 0x000fe20000000014 */
[----:B------:R-:W-:Y:S01]  /*13d40*/  IMAD.U32 R64, R42, 0x10000, RZ ;  /* 0x000100002a407824 */ /* 0x000fe200078e00ff */
[----:B------:R-:W1:Y:S01]  /*13d50*/  LDS.128 R52, [R3+0x14400] ;  /* 0x0144000003347984 */ /* 0x000e620000000c00 */
[----:B------:R-:W-:-:S02]  /*13d60*/  SHF.R.U32.HI R50, RZ, 0x10, R51 ;  /* 0x00000010ff327819 */ /* 0x000fc40000011633 */
[----:B------:R-:W-:Y:S01]  /*13d70*/  SHF.R.U32.HI R43, RZ, 0x10, R43 ;  /* 0x00000010ff2b7819 */ /* 0x000fe2000001162b */
[----:B------:R-:W-:Y:S01]  /*13d80*/  IMAD.U32 R65, R20, 0x10000, RZ ;  /* 0x0001000014417824 */ /* 0x000fe200078e00ff */
[----:B------:R-:W-:Y:S02]  /*13d90*/  SHF.R.U32.HI R49, RZ, 0x10, R49 ;  /* 0x00000010ff317819 */ /* 0x000fe40000011631 */
[----:B------:R-:W-:Y:S02]  /*13da0*/  PRMT R50, R110, 0x5432, R50 ;  /* 0x000054326e327816 */ /* 0x000fe40000000032 */
[----:B------:R-:W-:Y:S02]  /*13db0*/  SHF.R.U32.HI R41, RZ, 0x10, R41 ;  /* 0x00000010ff297819 */ /* 0x000fe40000011629 */
[----:B------:R-:W-:Y:S01]  /*13dc0*/  PRMT R43, R112, 0x5432, R43 ;  /* 0x00005432702b7816 */ /* 0x000fe2000000002b */
[----:B------:R-:W-:Y:S01]  /*13dd0*/  IMAD.U32 R67, R50, 0x10000, RZ ;  /* 0x0001000032437824 */ /* 0x000fe200078e00ff */
[----:B------:R-:W-:-:S02]  /*13de0*/  PRMT R49, R109, 0x5432, R49 ;  /* 0x000054326d317816 */ /* 0x000fc40000000031 */
[----:B------:R-:W-:Y:S02]  /*13df0*/  PRMT R41, R111, 0x5432, R41 ;  /* 0x000054326f297816 */ /* 0x000fe40000000029 */
[----:B------:R-:W-:Y:S01]  /*13e00*/  LOP3.LUT R42, R42, 0xffff0000, RZ, 0xc0, !PT ;  /* 0xffff00002a2a7812 */ /* 0x000fe200078ec0ff */
[----:B------:R-:W-:Y:S01]  /*13e10*/  IMAD.U32 R66, R49, 0x10000, RZ ;  /* 0x0001000031427824 */ /* 0x000fe200078e00ff */
[----:B------:R-:W-:Y:S01]  /*13e20*/  LOP3.LUT R20, R20, 0xffff0000, RZ, 0xc0, !PT ;  /* 0xffff000014147812 */ /* 0x000fe200078ec0ff */
[----:B------:R-:W-:Y:S01]  /*13e30*/  IMAD.U32 R68, R41, 0x10000, RZ ;  /* 0x0001000029447824 */ /* 0x000fe200078e00ff */
[----:B------:R-:W-:Y:S02]  /*13e40*/  PRMT R48, R110, 0x5410, R48 ;  /* 0x000054106e307816 */ /* 0x000fe40000000030 */
[----:B------:R-:W-:Y:S02]  /*13e50*/  LOP3.LUT R49, R49, 0xffff0000, RZ, 0xc0, !PT ;  /* 0xffff000031317812 */ /* 0x000fe400078ec0ff */
[----:B------:R-:W-:-:S02]  /*13e60*/  PRMT R40, R112, 0x5410, R40 ;  /* 0x0000541070287816 */ /* 0x000fc40000000028 */
        /* <DEDUP_REMOVED lines=24> */
[C---:B------:R-:W-:Y:S01]  /*13ff0*/  FMUL.FTZ R54, R60.reuse, R66 ;  /* 0x000000423c367220 */ /* 0x040fe20000410000 */
[----:B------:R-:W-:Y:S01]  /*14000*/  FMUL.FTZ R60, R60, R68 ;  /* 0x000000443c3c7220 */ /* 0x000fe20000410000 */
[-C--:B------:R-:W-:Y:S01]  /*14010*/  FMUL.FTZ R63, R63, R51.reuse ;  /* 0x000000333f3f7220 */ /* 0x080fe20000410000 */
[C---:B------:R-:W-:Y:S01]  /*14020*/  FFMA.FTZ R64, R59.reuse, R51, -R64 ;  /* 0x000000333b407223 */ /* 0x040fe20000010840 */
[----:B------:R-:W-:Y:S01]  /*14030*/  FMUL.FTZ R51, R46, R42 ;  /* 0x0000002a2e337220 */ /* 0x000fe20000410000 */
[C---:B------:R-:W-:Y:S01]  /*14040*/  FFMA.FTZ R54, R56.reuse, R68, -R54 ;  /* 0x0000004438367223 */ /* 0x040fe20000010836 */
[----:B------:R-:W-:Y:S01]  /*14050*/  FFMA.FTZ R60, R56, R66, R60 ;  /* 0x00000042383c7223 */ /* 0x000fe2000001003c */
[-C--:B------:R-:W-:Y:S01]  /*14060*/  FMUL.FTZ R46, R46, R20.reuse ;  /* 0x000000142e2e7220 */ /* 0x080fe20000410000 */
[----:B------:R-:W-:Y:S01]  /*14070*/  FFMA.FTZ R51, R44, R20, -R51 ;  /* 0x000000142c337223 */ /* 0x000fe20000010833 */
[----:B------:R-:W-:Y:S01]  /*14080*/  FFMA.FTZ R63, R59, R67, R63 ;  /* 0x000000433b3f7223 */ /* 0x000fe2000001003f */
[----:B------:R-:W-:-:S02]  /*14090*/  IMAD.U32 R56, R48, 0x10000, RZ ;  /* 0x0001000030387824 */ /* 0x000fc400078e00ff */
[----:B------:R-:W-:Y:S01]  /*140a0*/  FMUL.FTZ R20, R62, R49 ;  /* 0x000000313e147220 */ /* 0x000fe20000410000 */
[----:B------:R-:W-:Y:S02]  /*140b0*/  IMAD.U32 R59, R40, 0x10000, RZ ;  /* 0x00010000283b7824 */ /* 0x000fe400078e00ff */
[-C--:B------:R-:W-:Y:S01]  /*140c0*/  FMUL.FTZ R62, R62, R41.reuse ;  /* 0x000000293e3e7220 */ /* 0x080fe20000410000 */
[----:B------:R-:W-:Y:S01]  /*140d0*/  LOP3.LUT R48, R48, 0xffff0000, RZ, 0xc0, !PT ;  /* 0xffff000030307812 */ /* 0x000fe200078ec0ff */
[----:B------:R-:W-:Y:S01]  /*140e0*/  FFMA.FTZ R44, R44, R42, R46 ;  /* 0x0000002a2c2c7223 */ /* 0x000fe2000001002e */
[----:B------:R-:W-:Y:S01]  /*140f0*/  LOP3.LUT R40, R40, 0xffff0000, RZ, 0xc0, !PT ;  /* 0xffff000028287812 */ /* 0x000fe200078ec0ff */
[C---:B------:R-:W-:Y:S01]  /*14100*/  FFMA.FTZ R41, R58.reuse, R41, -R20 ;  /* 0x000000293a297223 */ /* 0x040fe20000010814 */
[----:B------:R-:W-:Y:S01]  /*14110*/  LOP3.LUT R43, R43, 0xffff0000, RZ, 0xc0, !PT ;  /* 0xffff00002b2b7812 */ /* 0x000fe200078ec0ff */
[----:B------:R-:W-:Y:S01]  /*14120*/  FFMA.FTZ R62, R58, R49, R62 ;  /* 0x000000313a3e7223 */ /* 0x000fe2000001003e */
[----:B------:R-:W-:Y:S01]  /*14130*/  FMUL.FTZ R42, R53, R56 ;  /* 0x00000038352a7220 */ /* 0x000fe20000410000 */
[C---:B------:R-:W-:Y:S01]  /*14140*/  FMUL.FTZ R20, R52.reuse, R48 ;  /* 0x0000003034147220 */ /* 0x040fe20000410000 */
[----:B------:R-:W-:Y:S01]  /*14150*/  FMUL.FTZ R49, R55, R50 ;  /* 0x0000003237317220 */ /* 0x000fe20000410000 */
[----:B------:R-:W-:Y:S01]  /*14160*/  FMUL.FTZ R53, R53, R59 ;  /* 0x0000003b35357220 */ /* 0x000fe20000410000 */
[-C--:B------:R-:W-:Y:S01]  /*14170*/  FMUL.FTZ R52, R52, R40.reuse ;  /* 0x0000002834347220 */ /* 0x080fe20000410000 */
[----:B------:R-:W-:Y:S01]  /*14180*/  FMUL.FTZ R55, R55, R43 ;  /* 0x0000002b37377220 */ /* 0x000fe20000410000 */
[----:B------:R-:W-:Y:S01]  /*14190*/  FFMA.FTZ R42, R57, R59, -R42 ;  /* 0x0000003b392a7223 */ /* 0x000fe2000001082a */
        /* <DEDUP_REMOVED lines=15> */
.L_x_2819:
[----:B------:R-:W-:Y:S05]  /*14290*/  BSYNC B1 ;  /* 0x0000000000017941 */ /* 0x000fea0003800000 */
.L_x_2818:
[----:B---3--:R-:W-:Y:S01]  /*142a0*/  VIADD R3, R212, 0x40 ;  /* 0x00000040d4037836 */ /* 0x008fe20000000000 */
[----:B------:R-:W-:Y:S04]  /*142b0*/  BSSY B1, `(.L_x_2822) ;  /* 0x00000e5000017945 */ /* 0x000fe80003800000 */
[----:B------:R-:W-:-:S13]  /*142c0*/  ISETP.GE.AND P0, PT, R3, R0, PT ;  /* 0x000000000300720c */ /* 0x000fda0003f06270 */
[----:B------:R-:W-:Y:S05]  /*142d0*/  @P0 BRA `(.L_x_2823) ;  /* 0x0000000c00880947 */ /* 0x000fea0003800000 */
[----:B------:R-:W3:Y:S01]  /*142e0*/  LDC R3, c[0x0][0x3f4] ;  /* 0x0000fd00ff037b82 */ /* 0x000ee20000000800 */
[----:B------:R-:W-:Y:S01]  /*142f0*/  BSSY B2, `(.L_x_2824) ;  /* 0x000006d000027945 */ /* 0x000fe20003800000 */
[----:B------:R-:W-:Y:S02]  /*14300*/  SHF.R.U32.HI R59, RZ, 0x3, R222 ;  /* 0x00000003ff3b7819 */ /* 0x000fe400000116de */
[-C--:B---3--:R-:W-:Y:S02]  /*14310*/  ISETP.GE.AND P0, PT, R18, R3.reuse, PT ;  /* 0x000000031200720c */ /* 0x088fe40003f06270 */
[----:B------:R-:W-:-:S11]  /*14320*/  ISETP.GE.AND P1, PT, R213, R3, PT ;  /* 0x00000003d500720c */ /* 0x000fd60003f26270 */
[----:B------:R-:W-:Y:S05]  /*14330*/  @P0 BRA `(.L_x_2825) ;  /* 0x0000000400a00947 */ /* 0x000fea0003800000 */
[----:B01----:R-:W3:Y:S04]  /*14340*/  LDL R20, [R1+0x60] ;  /* 0x0000600001147983 */ /* 0x003ee80000100800 */
[----:B------:R-:W4:Y:S01]  /*14350*/  LDL R61, [R1+0xa8] ;  /* 0x0000a800013d7983 */ /* 0x000f220000100800 */
[--C-:B------:R-:W-:Y:S02]  /*14360*/  SHF.R.U64 R28, R28, 0x10, R29.reuse ;  /* 0x000000101c1c7819 */ /* 0x100fe4000000121d */
[----:B------:R-:W-:Y:S02]  /*14370*/  SHF.R.U32.HI R48, RZ, 0x10, R29 ;  /* 0x00000010ff307819 */ /* 0x000fe4000001161d */
[--C-:B------:R-:W-:Y:S02]  /*14380*/  SHF.R.U64 R29, R30, 0x10, R31.reuse ;  /* 0x000000101e1d7819 */ /* 0x100fe4000000121f */
[----:B------:R-:W-:-:S02]  /*14390*/  SHF.R.U32.HI R31, RZ, 0x10, R31 ;  /* 0x00000010ff1f7819 */ /* 0x000fc4000001161f */
[----:B------:R-:W-:Y:S02]  /*143a0*/  SHF.R.U64 R30, R36, 0x10, R37 ;  /* 0x00000010241e7819 */ /* 0x000fe40000001225 */
[C---:B------:R-:W-:Y:S02]  /*143b0*/  PRMT R29, R108.reuse, 0x5410, R29 ;  /* 0x000054106c1d7816 */ /* 0x040fe4000000001d */
[----:B------:R-:W-:Y:S02]  /*143c0*/  PRMT R108, R108, 0x5432, R31 ;  /* 0x000054326c6c7816 */ /* 0x000fe4000000001f */
[----:B------:R-:W-:Y:S02]  /*143d0*/  PRMT R31, R105, 0x5410, R30 ;  /* 0x00005410691f7816 */ /* 0x000fe4000000001e */
[----:B------:R-:W-:Y:S02]  /*143e0*/  SHF.R.U32.HI R36, RZ, 0x10, R37 ;  /* 0x00000010ff247819 */ /* 0x000fe40000011625 */
[----:B------:R-:W-:Y:S01]  /*143f0*/  PRMT R28, R107, 0x5410, R28 ;  /* 0x000054106b1c7816 */ /* 0x000fe2000000001c */
[----:B------:R-:W-:Y:S01]  /*14400*/  IMAD.U32 R57, R31, 0x10000, RZ ;  /* 0x000100001f397824 */ /* 0x000fe200078e00ff */
[----:B------:R-:W-:-:S02]  /*14410*/  SHF.R.U64 R37, R38, 0x10, R39 ;  /* 0x0000001026257819 */ /* 0x000fc40000001227 */
[----:B------:R-:W-:Y:S01]  /*14420*/  PRMT R105, R105, 0x5432, R36 ;  /* 0x0000543269697816 */ /* 0x000fe20000000024 */
[----:B------:R-:W-:Y:S01]  /*14430*/  IMAD.U32 R53, R28, 0x10000, RZ ;  /* 0x000100001c357824 */ /* 0x000fe200078e00ff */
[----:B------:R-:W-:Y:S02]  /*14440*/  SHF.R.U32.HI R39, RZ, 0x10, R39 ;  /* 0x00000010ff277819 */ /* 0x000fe40000011627 */
[----:B------:R-:W-:Y:S01]  /*14450*/  PRMT R107, R107, 0x5432, R48 ;  /* 0x000054326b6b7816 */ /* 0x000fe20000000030 */
[C---:B------:R-:W-:Y:S01]  /*14460*/  IMAD.U32 R54, R105.reuse, 0x10000, RZ ;  /* 0x0001000069367824 */ /* 0x040fe200078e00ff */
[C---:B------:R-:W-:Y:S02]  /*14470*/  PRMT R30, R106.reuse, 0x5410, R37 ;  /* 0x000054106a1e7816 */ /* 0x040fe40000000025 */
[----:B------:R-:W-:Y:S02]  /*14480*/  PRMT R106, R106, 0x5432, R39 ;  /* 0x000054326a6a7816 */ /* 0x000fe40000000027 */
[----:B------:R-:W-:-:S03]  /*14490*/  LOP3.LUT R105, R105, 0xffff0000, RZ, 0xc0, !PT ;  /* 0xffff000069697812 */ /* 0x000fc600078ec0ff */
[C---:B------:R-:W-:Y:S01]  /*144a0*/  IMAD.U32 R55, R106.reuse, 0x10000, RZ ;  /* 0x000100006a377824 */ /* 0x040fe200078e00ff */
        /* <DEDUP_REMOVED lines=13> */
[----:B0-----:R-:W-:Y:S01]  /*14580*/  IMAD.U32 R49, R40, 0x10000, RZ ;  /* 0x0001000028317824 */ /* 0x001fe200078e00ff */
[----:B------:R-:W-:Y:S01]  /*14590*/  LOP3.LUT R37, R42, 0xffff0000, RZ, 0xc0, !PT ;  /* 0xffff00002a257812 */ /* 0x000fe200078ec0ff */
[C---:B------:R-:W-:Y:S01]  /*145a0*/  IMAD.U32 R39, R41.reuse, 0x10000, RZ ;  /* 0x0001000029277824 */ /* 0x040fe200078e00ff */
[----:B------:R-:W-:Y:S01]  /*145b0*/  LOP3.LUT R36, R40, 0xffff0000, RZ, 0xc0, !PT ;  /* 0xffff000028247812 */ /* 0x000fe200078ec0ff */
[----:B------:R-:W-:Y:S01]  /*145c0*/  IMAD.U32 R38, R42, 0x10000, RZ ;  /* 0x000100002a267824 */ /* 0x000fe200078e00ff */
        /* <DEDUP_REMOVED lines=12> */
[----:B------:R-:W-:Y:S01]  /*14690*/  IMAD.U32 R56, R107, 0x10000, RZ ;  /* 0x000100006b387824 */ /* 0x000fe200078e00ff */
[C---:B------:R-:W-:Y:S01]  /*146a0*/  LOP3.LUT R44, R46.reuse, 0xffff0000, RZ, 0xc0, !PT ;  /* 0xffff00002e2c7812 */ /* 0x040fe200078ec0ff */
[----:B------:R-:W-:Y:S01]  /*146b0*/  IMAD.U32 R45, R46, 0x10000, RZ ;  /* 0x000100002e2d7824 */ /* 0x000fe200078e00ff */
[----:B------:R-:W-:Y:S01]  /*146c0*/  LOP3.LUT R46, R47, 0xffff0000, RZ, 0xc0, !PT ;  /* 0xffff00002f2e7812 */ /* 0x000fe200078ec0ff */
[----:B------:R-:W-:Y:S01]  /*146d0*/  FFMA.FTZ R49, R49, R57, R58 ;  /* 0x0000003931317223 */ /* 0x000fe2000001003a */
[-C--:B------:R-:W-:Y:S01]  /*146e0*/  FMUL.FTZ R58, R51, R56.reuse ;  /* 0x00000038333a7220 */ /* 0x080fe20000410000 */
[----:B------:R-:W-:Y:S01]  /*146f0*/  FFMA.FTZ R47, R39, R56, -R60 ;  /* 0x00000038272f7223 */ /* 0x000fe2000001083c */
[----:B------:R-:W-:Y:S02]  /*14700*/  IMAD.U32 R57, R108, 0x10000, RZ ;  /* 0x000100006c397824 */ /* 0x000fe400078e00ff */
[C---:B------:R-:W-:Y:S01]  /*14710*/  FMUL.FTZ R56, R52.reuse, R55 ;  /* 0x0000003734387220 */ /* 0x040fe20000410000 */
[----:B------:R-:W-:Y:S01]  /*14720*/  LOP3.LUT R53, R31, 0xffff0000, RZ, 0xc0, !PT ;  /* 0xffff00001f357812 */ /* 0x000fe200078ec0ff */
[----:B------:R-:W-:Y:S01]  /*14730*/  FFMA.FTZ R51, R39, R54, R58 ;  /* 0x0000003627337223 */ /* 0x000fe2000001003a */
[-C--:B------:R-:W-:Y:S01]  /*14740*/  FMUL.FTZ R52, R52, R57.reuse ;  /* 0x0000003934347220 */ /* 0x080fe20000410000 */
[----:B------:R-:W-:Y:S01]  /*14750*/  FFMA.FTZ R31, R41, R57, -R56 ;  /* 0x00000039291f7223 */ /* 0x000fe20000010838 */
[----:B------:R-:W-:Y:S01]  /*14760*/  LOP3.LUT R57, R28, 0xffff0000, RZ, 0xc0, !PT ;  /* 0xffff00001c397812 */ /* 0x000fe200078ec0ff */
[----:B------:R-:W-:-:S02]  /*14770*/  IMAD.U32 R28, R30, 0x10000, RZ ;  /* 0x000100001e1c7824 */ /* 0x000fc400078e00ff */
[----:B------:R-:W-:Y:S01]  /*14780*/  FFMA.FTZ R39, R41, R55, R52 ;  /* 0x0000003729277223 */ /* 0x000fe20000010034 */
[C---:B------:R-:W-:Y:S01]  /*14790*/  FMUL.FTZ R41, R42.reuse, R53 ;  /* 0x000000352a297220 */ /* 0x040fe20000410000 */
[----:B------:R-:W-:Y:S01]  /*147a0*/  LOP3.LUT R107, R107, 0xffff0000, RZ, 0xc0, !PT ;  /* 0xffff00006b6b7812 */ /* 0x000fe200078ec0ff */
[-C--:B------:R-:W-:Y:S01]  /*147b0*/  FMUL.FTZ R55, R42, R57.reuse ;  /* 0x000000392a377220 */ /* 0x080fe20000410000 */
[----:B------:R-:W-:Y:S02]  /*147c0*/  IMAD.U32 R52, R29, 0x10000, RZ ;  /* 0x000100001d347824 */ /* 0x000fe400078e00ff */
[----:B------:R-:W-:Y:S01]  /*147d0*/  FFMA.FTZ R41, R36, R57, -R41 ;  /* 0x0000003924297223 */ /* 0x000fe20000010829 */
[----:B------:R-:W-:Y:S01]  /*147e0*/  FMUL.FTZ R57, R48, R105 ;  /* 0x0000006930397220 */ /* 0x000fe20000410000 */
[----:B------:R-:W-:Y:S01]  /*147f0*/  FFMA.FTZ R36, R36, R53, R55 ;  /* 0x0000003524247223 */ /* 0x000fe20000010037 */
[C---:B------:R-:W-:Y:S01]  /*14800*/  FMUL.FTZ R53, R45.reuse, R28 ;  /* 0x0000001c2d357220 */ /* 0x040fe20000410000 */
[-C--:B------:R-:W-:Y:S01]  /*14810*/  FMUL.FTZ R48, R48, R107.reuse ;  /* 0x0000006b30307220 */ /* 0x080fe20000410000 */
[-C--:B------:R-:W-:Y:S01]  /*14820*/  FMUL.FTZ R55, R45, R52.reuse ;  /* 0x000000342d377220 */ /* 0x080fe20000410000 */
[----:B------:R-:W-:Y:S01]  /*14830*/  LOP3.LUT R30, R30, 0xffff0000, RZ, 0xc0, !PT ;  /* 0xffff00001e1e7812 */ /* 0x000fe200078ec0ff */
[----:B------:R-:W-:Y:S01]  /*14840*/  FFMA.FTZ R42, R40, R107, -R57 ;  /* 0x0000006b282a7223 */ /* 0x000fe20000010839 */
[----:B------:R-:W-:Y:S01]  /*14850*/  LOP3.LUT R29, R29, 0xffff0000, RZ, 0xc0, !PT ;  /* 0xffff00001d1d7812 */ /* 0x000fe200078ec0ff */
[----:B------:R-:W-:Y:S01]  /*14860*/  FFMA.FTZ R45, R38, R52, -R53 ;  /* 0x00000034262d7223 */ /* 0x000fe20000010835 */
[----:B------:R-:W-:Y:S01]  /*14870*/  LOP3.LUT R108, R108, 0xffff0000, RZ, 0xc0, !PT ;  /* 0xffff00006c6c7812 */ /* 0x000fe200078ec0ff */
[----:B------:R-:W-:Y:S01]  /*14880*/  FFMA.FTZ R40, R40, R105, R48 ;  /* 0x0000006928287223 */ /* 0x000fe20000010030 */
[----:B------:R-:W-:Y:S01]  /*14890*/  FFMA.FTZ R38, R38, R28, R55 ;  /* 0x0000001c26267223 */ /* 0x000fe20000010037 */
[----:B------:R-:W-:Y:S01]  /*148a0*/  FMUL.FTZ R28, R44, R30 ;  /* 0x0000001e2c1c7220 */ /* 0x000fe20000410000 */
[----:B------:R-:W-:Y:S01]  /*148b0*/  FMUL.FTZ R48, R46, R106 ;  /* 0x0000006a2e307220 */ /* 0x000fe20000410000 */
[-C--:B------:R-:W-:Y:S01]  /*148c0*/  FMUL.FTZ R53, R44, R29.reuse ;  /* 0x0000001d2c357220 */ /* 0x080fe20000410000 */
[-C--:B------:R-:W-:Y:S01]  /*148d0*/  FMUL.FTZ R55, R46, R108.reuse ;  /* 0x0000006c2e377220 */ /* 0x080fe20000410000 */
        /* <DEDUP_REMOVED lines=14> */
.L_x_2825:
[----:B------:R-:W-:Y:S05]  /*149c0*/  BSYNC B2 ;  /* 0x0000000000027941 */ /* 0x000fea0003800000 */
.L_x_2824:
[----:B------:R-:W-:Y:S05]  /*149d0*/  @P1 BRA `(.L_x_2823) ;  /* 0x0000000400c81947 */ /* 0x000fea0003800000 */
[----:B01-3--:R-:W3:Y:S04]  /*149e0*/  LDL R20, [R1+0x90] ;  /* 0x0000900001147983 */ /* 0x00bee80000100800 */
[----:B------:R-:W4:Y:S01]  /*149f0*/  LDL R28, [R1+0x64] ;  /* 0x00006400011c7983 */ /* 0x000f220000100800 */
[--C-:B------:R-:W-:Y:S02]  /*14a00*/  SHF.R.U64 R43, R24, 0x10, R25.reuse ;  /* 0x00000010182b7819 */ /* 0x100fe40000001219 */
[----:B------:R-:W-:Y:S02]  /*14a10*/  SHF.R.U32.HI R41, RZ, 0x10, R25 ;  /* 0x00000010ff297819 */ /* 0x000fe40000011619 */
[----:B------:R-:W-:Y:S02]  /*14a20*/  SHF.R.U64 R25, R32, 0x10, R33 ;  /* 0x0000001020197819 */ /* 0x000fe40000001221 */
[----:B------:R-:W-:-:S02]  /*14a30*/  SHF.R.U64 R32, R34, 0x10, R35 ;  /* 0x0000001022207819 */ /* 0x000fc40000001223 */
[----:B------:R-:W-:Y:S02]  /*14a40*/  SHF.R.U32.HI R34, RZ, 0x10, R35 ;  /* 0x00000010ff227819 */ /* 0x000fe40000011623 */
[----:B------:R-:W-:Y:S02]  /*14a50*/  PRMT R40, R90, 0x5410, R25 ;  /* 0x000054105a287816 */ /* 0x000fe40000000019 */
[--C-:B------:R-:W-:Y:S02]  /*14a60*/  SHF.R.U64 R24, R26, 0x10, R27.reuse ;  /* 0x000000101a187819 */ /* 0x100fe4000000121b */
[----:B------:R-:W-:Y:S02]  /*14a70*/  SHF.R.U32.HI R26, RZ, 0x10, R27 ;  /* 0x00000010ff1a7819 */ /* 0x000fe4000001161b */
[----:B------:R-:W-:Y:S02]  /*14a80*/  PRMT R27, R92, 0x5410, R43 ;  /* 0x000054105c1b7816 */ /* 0x000fe4000000002b */
[C---:B------:R-:W-:Y:S01]  /*14a90*/  PRMT R32, R91.reuse, 0x5410, R32 ;  /* 0x000054105b207816 */ /* 0x040fe20000000020 */
[----:B------:R-:W-:Y:S01]  /*14aa0*/  IMAD.U32 R46, R40, 0x10000, RZ ;  /* 0x00010000282e7824 */ /* 0x000fe200078e00ff */
[----:B------:R-:W-:-:S02]  /*14ab0*/  PRMT R91, R91, 0x5432, R34 ;  /* 0x000054325b5b7816 */ /* 0x000fc40000000022 */
[----:B------:R-:W-:Y:S02]  /*14ac0*/  SHF.R.U32.HI R33, RZ, 0x10, R33 ;  /* 0x00000010ff217819 */ /* 0x000fe40000011621 */
[----:B------:R-:W-:Y:S02]  /*14ad0*/  PRMT R92, R92, 0x5432, R41 ;  /* 0x000054325c5c7816 */ /* 0x000fe40000000029 */
[C---:B------:R-:W-:Y:S02]  /*14ae0*/  PRMT R24, R93.reuse, 0x5410, R24 ;  /* 0x000054105d187816 */ /* 0x040fe40000000018 */
[----:B------:R-:W-:Y:S02]  /*14af0*/  PRMT R90, R90, 0x5432, R33 ;  /* 0x000054325a5a7816 */ /* 0x000fe40000000021 */
[----:B------:R-:W-:-:S03]  /*14b00*/  PRMT R93, R93, 0x5432, R26 ;  /* 0x000054325d5d7816 */ /* 0x000fc6000000001a */
[C---:B------:R-:W-:Y:S01]  /*14b10*/  IMAD.U32 R47, R90.reuse, 0x10000, RZ ;  /* 0x000100005a2f7824 */ /* 0x040fe200078e00ff */
[----:B------:R-:W-:Y:S02]  /*14b20*/  LOP3.LUT R90, R90, 0xffff0000, RZ, 0xc0, !PT ;  /* 0xffff00005a5a7812 */ /* 0x000fe400078ec0ff */
[----:B---3--:R-:W-:Y:S02]  /*14b30*/  R2UR UR4, R20 ;  /* 0x00000000140472ca */ /* 0x008fe400000e0000 */
[----:B------:R-:W-:Y:S02]  /*14b40*/  SHF.R.S32.HI R20, RZ, 0x1f, R213 ;  /* 0x0000001fff147819 */ /* 0x000fe400000114d5 */
[----:B----4-:R-:W-:Y:S02]  /*14b50*/  LEA.HI R3, R3, R28, RZ, 0x1d ;  /* 0x0000001c03037211 */ /* 0x010fe400078fe8ff */
[CC--:B------:R-:W-:Y:S02]  /*14b60*/  LEA.HI R28, R20.reuse, R213.reuse, RZ, 0x6 ;  /* 0x000000d5141c7211 */ /* 0x0c0fe400078f30ff */
[----:B------:R-:W-:-:S02]  /*14b70*/  LEA.HI R29, R20, R213, RZ, 0x3 ;  /* 0x000000d5141d7211 */ /* 0x000fc400078f18ff */
[----:B------:R-:W-:Y:S01]  /*14b80*/  SHF.R.S32.HI R20, RZ, 0x1f, R3 ;  /* 0x0000001fff147819 */ /* 0x000fe20000011403 */
[----:B------:R-:W-:-:S03]  /*14b90*/  IMAD.SHL.U32 R28, R28, 0x80, RZ ;  /* 0x000000801c1c7824 */ /* 0x000fc600078e00ff */
[----:B------:R-:W-:Y:S01]  /*14ba0*/  LEA.HI R20, R20, R3, RZ, 0x3 ;  /* 0x0000000314147211 */ /* 0x000fe200078f18ff */
[----:B------:R-:W-:Y:S01]  /*14bb0*/  IMAD.SHL.U32 R3, R3, 0x8, RZ ;  /* 0x0000000803037824 */ /* 0x000fe200078e00ff */
[----:B------:R-:W-:-:S03]  /*14bc0*/  LOP3.LUT R30, R28, 0xffffe000, RZ, 0xc0, !PT ;  /* 0xffffe0001c1e7812 */ /* 0x000fc600078ec0ff */
[----:B------:R-:W-:Y:S01]  /*14bd0*/  IMAD.SHL.U32 R28, R20, 0x400, RZ ;  /* 0x00000400141c7824 */ /* 0x000fe200078e00ff */
[C---:B------:R-:W-:Y:S02]  /*14be0*/  LOP3.LUT R3, R222.reuse, 0x38, R3, 0xf8, !PT ;  /* 0x00000038de037812 */ /* 0x040fe400078ef803 */
[----:B------:R-:W-:Y:S02]  /*14bf0*/  LOP3.LUT R29, R222, 0x38, R29, 0xf8, !PT ;  /* 0x00000038de1d7812 */ /* 0x000fe400078ef81d */
[-C--:B------:R-:W-:Y:S02]  /*14c00*/  LOP3.LUT R20, R3, R59.reuse, RZ, 0x3c, !PT ;  /* 0x0000003b03147212 */ /* 0x080fe400078e3cff */
[----:B------:R-:W-:Y:S02]  /*14c10*/  LOP3.LUT R28, R28, 0x7fffe000, RZ, 0xc0, !PT ;  /* 0x7fffe0001c1c7812 */ /* 0x000fe400078ec0ff */
[----:B------:R-:W-:Y:S02]  /*14c20*/  LOP3.LUT R29, R29, R59, RZ, 0x3c, !PT ;  /* 0x0000003b1d1d7212 */ /* 0x000fe400078e3cff */
[----:B------:R-:W-:-:S02]  /*14c30*/  IADD3 R37, R20, R28, R225 ;  /* 0x0000001c14257210 */ /* 0x000fc40007ffe0e1 */
[----:B------:R-:W-:-:S03]  /*14c40*/  IADD3 R29, R29, R30, R225 ;  /* 0x0000001e1d1d7210 */ /* 0x000fc60007ffe0e1 */
[----:B------:R-:W-:Y:S01]  /*14c50*/  IMAD R20, R37, 0x2, R16 ;  /* 0x0000000225147824 */ /* 0x000fe200078e0210 */
[----:B------:R-:W-:-:S04]  /*14c60*/  LEA R3, R29, UR4, 0x1 ;  /* 0x000000041d037c11 */ /* 0x000fc8000f8e08ff */
[----:B------:R-:W0:Y:S04]  /*14c70*/  LDS.128 R36, [R20+0x14400] ;  /* 0x0144000014247984 */ /* 0x000e280000000c00 */
[----:B------:R-:W1:Y:S01]  /*14c80*/  LDS.128 R28, [R3] ;  /* 0x00000000031c7984 */ /* 0x000e620000000c00 */
[C---:B0-----:R-:W-:Y:S01]  /*14c90*/  IMAD.U32 R34, R36.reuse, 0x10000, RZ ;  /* 0x0001000024227824 */ /* 0x041fe200078e00ff */
[----:B------:R-:W-:Y:S01]  /*14ca0*/  LOP3.LUT R43, R36, 0xffff0000, RZ, 0xc0, !PT ;  /* 0xffff0000242b7812 */ /* 0x000fe200078ec0ff */
[C---:B------:R-:W-:Y:S01]  /*14cb0*/  IMAD.U32 R44, R37.reuse, 0x10000, RZ ;  /* 0x00010000252c7824 */ /* 0x040fe200078e00ff */
[----:B------:R-:W-:Y:S01]  /*14cc0*/  LOP3.LUT R36, R37, 0xffff0000, RZ, 0xc0, !PT ;  /* 0xffff000025247812 */ /* 0x000fe200078ec0ff */
[----:B------:R-:W-:Y:S02]  /*14cd0*/  IMAD.U32 R37, R27, 0x10000, RZ ;  /* 0x000100001b257824 */ /* 0x000fe400078e00ff */
[----:B------:R-:W-:Y:S01]  /*14ce0*/  FMUL.FTZ R48, R34, R46 ;  /* 0x0000002e22307220 */ /* 0x000fe20000410000 */
[----:B-1----:R-:W-:Y:S01]  /*14cf0*/  IMAD.U32 R35, R28, 0x10000, RZ ;  /* 0x000100001c237824 */ /* 0x002fe200078e00ff */
[C---:B------:R-:W-:Y:S01]  /*14d00*/  LOP3.LUT R25, R30.reuse, 0xffff0000, RZ, 0xc0, !PT ;  /* 0xffff00001e197812 */ /* 0x040fe200078ec0ff */
[----:B------:R-:W-:Y:S01]  /*14d10*/  IMAD.U32 R26, R30, 0x10000, RZ ;  /* 0x000100001e1a7824 */ /* 0x000fe200078e00ff */
[C---:B------:R-:W-:Y:S01]  /*14d20*/  LOP3.LUT R33, R29.reuse, 0xffff0000, RZ, 0xc0, !PT ;  /* 0xffff00001d217812 */ /* 0x040fe200078ec0ff */
[----:B------:R-:W-:Y:S01]  /*14d30*/  IMAD.U32 R41, R29, 0x10000, RZ ;  /* 0x000100001d297824 */ /* 0x000fe200078e00ff */
[C---:B------:R-:W-:Y:S01]  /*14d40*/  LOP3.LUT R30, R31.reuse, 0xffff0000, RZ, 0xc0, !PT ;  /* 0xffff00001f1e7812 */ /* 0x040fe200078ec0ff */
[----:B------:R-:W-:-:S02]  /*14d50*/  IMAD.U32 R42, R31, 0x10000, RZ ;  /* 0x000100001f2a7824 */ /* 0x000fc400078e00ff */
[-C--:B------:R-:W-:Y:S01]  /*14d60*/  FMUL.FTZ R50, R34, R37.reuse ;  /* 0x0000002522327220 */ /* 0x080fe20000410000 */
[C---:B------:R-:W-:Y:S01]  /*14d70*/  IMAD.U32 R31, R38.reuse, 0x10000, RZ ;  /* 0x00010000261f7824 */ /* 0x040fe200078e00ff */
[----:B------:R-:W-:Y:S01]  /*14d80*/  LOP3.LUT R29, R38, 0xffff0000, RZ, 0xc0, !PT ;  /* 0xffff0000261d7812 */ /* 0x000fe200078ec0ff */
[----:B------:R-:W-:Y:S01]  /*14d90*/  FFMA.FTZ R34, R35, R37, -R48 ;  /* 0x0000002523227223 */ /* 0x000fe20000010830 */
[C---:B------:R-:W-:Y:S01]  /*14da0*/  IMAD.U32 R45, R39.reuse, 0x10000, RZ ;  /* 0x00010000272d7824 */ /* 0x040fe200078e00ff */
[----:B------:R-:W-:Y:S01]  /*14db0*/  LOP3.LUT R38, R39, 0xffff0000, RZ, 0xc0, !PT ;  /* 0xffff000027267812 */ /* 0x000fe200078ec0ff */
[----:B------:R-:W-:Y:S02]  /*14dc0*/  IMAD.U32 R37, R92, 0x10000, RZ ;  /* 0x000100005c257824 */ /* 0x000fe400078e00ff */
[----:B------:R-:W-:Y:S02]  /*14dd0*/  IMAD.U32 R48, R91, 0x10000, RZ ;  /* 0x000100005b307824 */ /* 0x000fe400078e00ff */
[----:B------:R-:W-:-:S02]  /*14de0*/  IMAD.U32 R39, R93, 0x10000, RZ ;  /* 0x000100005d277824 */ /* 0x000fc400078e00ff */
[----:B------:R-:W-:Y:S01]  /*14df0*/  FFMA.FTZ R35, R35, R46, R50 ;  /* 0x0000002e23237223 */ /* 0x000fe20000010032 */
[C---:B------:R-:W-:Y:S01]  /*14e00*/  FMUL.FTZ R52, R44.reuse, R47 ;  /* 0x0000002f2c347220 */ /* 0x040fe20000410000 */
[----:B------:R-:W-:Y:S01]  /*14e10*/  FMUL.FTZ R46, R44, R37 ;  /* 0x000000252c2e7220 */ /* 0x000fe20000410000 */
[CC--:B------:R-:W-:Y:S01]  /*14e20*/  FMUL.FTZ R49, R45.reuse, R48.reuse ;  /* 0x000000302d317220 */ /* 0x0c0fe20000410000 */
[----:B------:R-:W-:Y:S01]  /*14e30*/  LOP3.LUT R44, R40, 0xffff0000, RZ, 0xc0, !PT ;  /* 0xffff0000282c7812 */ /* 0x000fe200078ec0ff */
[-C--:B------:R-:W-:Y:S01]  /*14e40*/  FMUL.FTZ R45, R45, R39.reuse ;  /* 0x000000272d2d7220 */ /* 0x080fe20000410000 */
[----:B------:R-:W-:Y:S02]  /*14e50*/  LOP3.LUT R27, R27, 0xffff0000, RZ, 0xc0, !PT ;  /* 0xffff00001b1b7812 */ /* 0x000fe400078ec0ff */
[----:B------:R-:W-:Y:S01]  /*14e60*/  LOP3.LUT R28, R28, 0xffff0000, RZ, 0xc0, !PT ;  /* 0xffff00001c1c7812 */ /* 0x000fe200078ec0ff */
[C---:B------:R-:W-:Y:S01]  /*14e70*/  FFMA.FTZ R40, R42.reuse, R48, R45 ;  /* 0x000000302a287223 */ /* 0x040fe2000001002d */
[C---:B------:R-:W-:Y:S01]  /*14e80*/  FMUL.FTZ R45, R43.reuse, R44 ;  /* 0x0000002c2b2d7220 */ /* 0x040fe20000410000 */
[----:B------:R-:W-:Y:S01]  /*14e90*/  FFMA.FTZ R39, R42, R39, -R49 ;  /* 0x000000272a277223 */ /* 0x000fe20000010831 */
[----:B------:R-:W-:Y:S01]  /*14ea0*/  FMUL.FTZ R43, R43, R27 ;  /* 0x0000001b2b2b7220 */ /* 0x000fe20000410000 */
[----:B------:R-:W-:-:S02]  /*14eb0*/  IMAD.U32 R42, R32, 0x10000, RZ ;  /* 0x00010000202a7824 */ /* 0x000fc400078e00ff */
[----:B------:R-:W-:Y:S01]  /*14ec0*/  FFMA.FTZ R45, R28, R27, -R45 ;  /* 0x0000001b1c2d7223 */ /* 0x000fe2000001082d */
[----:B------:R-:W-:Y:S02]  /*14ed0*/  IMAD.U32 R27, R24, 0x10000, RZ ;  /* 0x00010000181b7824 */ /* 0x000fe400078e00ff */
[----:B------:R-:W-:Y:S01]  /*14ee0*/  FFMA.FTZ R28, R28, R44, R43 ;  /* 0x0000002c1c1c7223 */ /* 0x000fe2000001002b */
[C---:B------:R-:W-:Y:S01]  /*14ef0*/  FMUL.FTZ R43, R31.reuse, R42 ;  /* 0x0000002a1f2b7220 */ /* 0x040fe20000410000 */
[----:B------:R-:W-:Y:S01]  /*14f00*/  LOP3.LUT R32, R32, 0xffff0000, RZ, 0xc0, !PT ;  /* 0xffff000020207812 */ /* 0x000fe200078ec0ff */
[----:B------:R-:W-:Y:S01]  /*14f10*/  FMUL.FTZ R31, R31, R27 ;  /* 0x0000001b1f1f7220 */ /* 0x000fe20000410000 */
[----:B------:R-:W-:Y:S02]  /*14f20*/  LOP3.LUT R24, R24, 0xffff0000, RZ, 0xc0, !PT ;  /* 0xffff000018187812 */ /* 0x000fe400078ec0ff */
[----:B------:R-:W-:Y:S02]  /*14f30*/  LOP3.LUT R91, R91, 0xffff0000, RZ, 0xc0, !PT ;  /* 0xffff00005b5b7812 */ /* 0x000fe400078ec0ff */
[----:B------:R-:W-:-:S02]  /*14f40*/  LOP3.LUT R92, R92, 0xffff0000, RZ, 0xc0, !PT ;  /* 0xffff00005c5c7812 */ /* 0x000fc400078ec0ff */
[----:B------:R-:W-:Y:S01]  /*14f50*/  LOP3.LUT R93, R93, 0xffff0000, RZ, 0xc0, !PT ;  /* 0xffff00005d5d7812 */ /* 0x000fe200078ec0ff */
[C---:B------:R-:W-:Y:S01]  /*14f60*/  FFMA.FTZ R37, R41.reuse, R37, -R52 ;  /* 0x0000002529257223 */ /* 0x040fe20000010834 */
[C---:B------:R-:W-:Y:S01]  /*14f70*/  FFMA.FTZ R43, R26.reuse, R27, -R43 ;  /* 0x0000001b1a2b7223 */ /* 0x040fe2000001082b */
[----:B------:R-:W-:Y:S01]  /*14f80*/  FFMA.FTZ R31, R26, R42, R31 ;  /* 0x0000002a1a1f7223 */ /* 0x000fe2000001001f */
[----:B------:R-:W-:Y:S01]  /*14f90*/  FFMA.FTZ R41, R41, R47, R46 ;  /* 0x0000002f29297223 */ /* 0x000fe2000001002e */
[C---:B------:R-:W-:Y:S01]  /*14fa0*/  FMUL.FTZ R26, R29.reuse, R32 ;  /* 0x000000201d1a7220 */ /* 0x040fe20000410000 */
[----:B------:R-:W-:Y:S01]  /*14fb0*/  FMUL.FTZ R46, R36, R90 ;  /* 0x0000005a242e7220 */ /* 0x000fe20000410000 */
[----:B------:R-:W-:Y:S01]  /*14fc0*/  FMUL.FTZ R29, R29, R24 ;  /* 0x000000181d1d7220 */ /* 0x000fe20000410000 */
[----:B------:R-:W-:Y:S01]  /*14fd0*/  FMUL.FTZ R27, R38, R91 ;  /* 0x0000005b261b7220 */ /* 0x000fe20000410000 */
[-C--:B------:R-:W-:Y:S01]  /*14fe0*/  FMUL.FTZ R47, R36, R92.reuse ;  /* 0x0000005c242f7220 */ /* 0x080fe20000410000 */
[-C--:B------:R-:W-:Y:S01]  /*14ff0*/  FMUL.FTZ R38, R38, R93.reuse ;  /* 0x0000005d26267220 */ /* 0x080fe20000410000 */
[----:B------:R-:W-:Y:S01]  /*15000*/  FFMA.FTZ R46, R33, R92, -R46 ;  /* 0x0000005c212e7223 */ /* 0x000fe2000001082e */
[C---:B------:R-:W-:Y:S01]  /*15010*/  FFMA.FTZ R26, R25.reuse, R24, -R26 ;  /* 0x00000018191a7223 */ /* 0x040fe2000001081a */
[----:B------:R-:W-:Y:S01]  /*15020*/  FFMA.FTZ R32, R25, R32, R29 ;  /* 0x0000002019207223 */ /* 0x000fe2000001001d */
        /* <DEDUP_REMOVED lines=10> */
[----:B------:R-:W-:Y:S01]  /*150d0*/  F2FP.BF16.F32.PACK_AB R31, R91, R40 ;  /* 0x000000285b1f723e */ /* 0x000fe200000010ff */
[----:B------:R4:W-:Y:S04]  /*150e0*/  STS.128 [R3], R24 ;  /* 0x0000001803007388 */ /* 0x0009e80000000c00 */
[----:B------:R4:W-:Y:S02]  /*150f0*/  STS.128 [R20+0x14400], R28 ;  /* 0x0144001c14007388 */ /* 0x0009e40000000c00 */
.L_x_2823:
[----:B------:R-:W-:Y:S05]  /*15100*/  BSYNC B1 ;  /* 0x0000000000017941 */ /* 0x000fea0003800000 */
.L_x_2822:
[----:B----4-:R-:W-:-:S05]  /*15110*/  VIADD R3, R212, 0x60 ;  /* 0x00000060d4037836 */ /* 0x010fca0000000000 */
[----:B------:R-:W-:-:S13]  /*15120*/  ISETP.GE.AND P0, PT, R3, R0, PT ;  /* 0x000000000300720c */ /* 0x000fda0003f06270 */
[----:B------:R-:W-:Y:S05]  /*15130*/  @P0 BRA `(.L_x_2793) ;  /* 0x0000000c00c80947 */ /* 0x000fea0003800000 */
[----:B------:R4:W5:Y:S01]  /*15140*/  LDL R43, [R1+0x90] ;  /* 0x00009000012b7983 */ /* 0x0009620000100800 */
[----:B------:R-:W0:Y:S01]  /*15150*/  LDC R0, c[0x0][0x3f4] ;  /* 0x0000fd00ff007b82 */ /* 0x000e220000000800 */
[----:B------:R-:W-:Y:S01]  /*15160*/  BSSY B1, `(.L_x_2826) ;  /* 0x0000076000017945 */ /* 0x000fe20003800000 */
[-C--:B0-----:R-:W-:Y:S02]  /*15170*/  ISETP.GE.AND P0, PT, R18, R0.reuse, PT ;  /* 0x000000001200720c */ /* 0x081fe40003f06270 */
[----:B------:R-:W-:-:S11]  /*15180*/  ISETP.GE.AND P1, PT, R213, R0, PT ;  /* 0x00000000d500720c */ /* 0x000fd60003f26270 */
[----:B----4-:R-:W-:Y:S05]  /*15190*/  @P0 BRA `(.L_x_2827) ;  /* 0x0000000400c80947 */ /* 0x010fea0003800000 */
[----:B-1-3--:R-:W3:Y:S01]  /*151a0*/  LDL R20, [R1+0x60] ;  /* 0x0000600001147983 */ /* 0x00aee20000100800 */
[----:B------:R-:W-:Y:S01]  /*151b0*/  SHF.R.S32.HI R26, RZ, 0x1f, R3 ;  /* 0x0000001fff1a7819 */ /* 0x000fe20000011403 */
[----:B------:R-:W-:Y:S01]  /*151c0*/  IMAD.SHL.U32 R24, R3, 0x40, RZ ;  /* 0x0000004003187824 */ /* 0x000fe200078e00ff */
[----:B-----5:R-:W-:Y:S02]  /*151d0*/  R2UR UR4, R43 ;  /* 0x000000002b0472ca */ /* 0x020fe400000e0000 */
[----:B------:R-:W-:Y:S02]  /*151e0*/  LEA.HI R26, R26, R3, RZ, 0x3 ;  /* 0x000000031a1a7211 */ /* 0x000fe400078f18ff */
[----:B------:R-:W-:Y:S02]  /*151f0*/  LOP3.LUT R27, R24, 0x1c0, RZ, 0xc0, !PT ;  /* 0x000001c0181b7812 */ /* 0x000fe400078ec0ff */
[----:B------:R-:W-:Y:S01]  /*15200*/  SHF.R.U64 R36, R12, 0x10, R13 ;  /* 0x000000100c247819 */ /* 0x000fe2000000120d */
[----:B------:R-:W-:Y:S01]  /*15210*/  IMAD.SHL.U32 R26, R26, 0x40, RZ ;  /* 0x000000401a1a7824 */ /* 0x000fe200078e00ff */
[----:B------:R-:W-:-:S02]  /*15220*/  SHF.R.U32.HI R29, RZ, 0x3, R27 ;  /* 0x00000003ff1d7819 */ /* 0x000fc4000001161b */
[----:B------:R-:W-:Y:S02]  /*15230*/  LOP3.LUT R24, R27, 0x38, R18, 0xf8, !PT ;  /* 0x000000381b187812 */ /* 0x000fe400078ef812 */
[----:B------:R-:W-:Y:S02]  /*15240*/  LOP3.LUT R26, R26, 0xfffffe00, RZ, 0xc0, !PT ;  /* 0xfffffe001a1a7812 */ /* 0x000fe400078ec0ff */
[----:B------:R-:W-:Y:S02]  /*15250*/  SHF.R.U64 R38, R4, 0x10, R5 ;  /* 0x0000001004267819 */ /* 0x000fe40000001205 */
[----:B------:R-:W-:Y:S02]  /*15260*/  SHF.R.U32.HI R34, RZ, 0x10, R13 ;  /* 0x00000010ff227819 */ /* 0x000fe4000001160d */
[----:B------:R-:W-:Y:S02]  /*15270*/  SHF.R.U64 R13, R6, 0x10, R7 ;  /* 0x00000010060d7819 */ /* 0x000fe40000001207 */
[----:B------:R-:W-:-:S02]  /*15280*/  PRMT R36, R99, 0x5410, R36 ;  /* 0x0000541063247816 */ /* 0x000fc40000000024 */
[----:B------:R-:W-:Y:S02]  /*15290*/  PRMT R38, R97, 0x5410, R38 ;  /* 0x0000541061267816 */ /* 0x000fe40000000026 */
[----:B------:R-:W-:Y:S01]  /*152a0*/  SHF.R.U32.HI R12, RZ, 0x10, R5 ;  /* 0x00000010ff0c7819 */ /* 0x000fe20000011605 */
[----:B------:R-:W-:Y:S01]  /*152b0*/  IMAD.U32 R37, R36, 0x10000, RZ ;  /* 0x0001000024257824 */ /* 0x000fe200078e00ff */
[----:B------:R-:W-:Y:S01]  /*152c0*/  SHF.R.U32.HI R5, RZ, 0x10, R7 ;  /* 0x00000010ff057819 */ /* 0x000fe20000011607 */
[----:B------:R-:W-:Y:S01]  /*152d0*/  IMAD.U32 R39, R38, 0x10000, RZ ;  /* 0x0001000026277824 */ /* 0x000fe200078e00ff */
[----:B------:R-:W-:Y:S02]  /*152e0*/  SHF.R.U64 R33, R14, 0x10, R15 ;  /* 0x000000100e217819 */ /* 0x000fe4000000120f */
[----:B------:R-:W-:Y:S02]  /*152f0*/  PRMT R7, R98, 0x5410, R13 ;  /* 0x0000541062077816 */ /* 0x000fe4000000000d */
[----:B------:R-:W-:-:S02]  /*15300*/  PRMT R99, R99, 0x5432, R34 ;  /* 0x0000543263637816 */ /* 0x000fc40000000022 */
[----:B------:R-:W-:Y:S02]  /*15310*/  PRMT R97, R97, 0x5432, R12 ;  /* 0x0000543261617816 */ /* 0x000fe4000000000c */
[----:B------:R-:W-:Y:S02]  /*15320*/  PRMT R98, R98, 0x5432, R5 ;  /* 0x0000543262627816 */ /* 0x000fe40000000005 */
[----:B------:R-:W-:Y:S02]  /*15330*/  PRMT R4, R100, 0x5410, R33 ;  /* 0x0000541064047816 */ /* 0x000fe40000000021 */
[----:B------:R-:W-:Y:S02]  /*15340*/  SHF.R.U32.HI R15, RZ, 0x10, R15 ;  /* 0x00000010ff0f7819 */ /* 0x000fe4000001160f */
[----:B------:R-:W-:Y:S02]  /*15350*/  LOP3.LUT R38, R38, 0xffff0000, RZ, 0xc0, !PT ;  /* 0xffff000026267812 */ /* 0x000fe400078ec0ff */
[----:B------:R-:W-:-:S02]  /*15360*/  PRMT R100, R100, 0x5432, R15 ;  /* 0x0000543264647816 */ /* 0x000fc4000000000f */
[----:B------:R-:W-:Y:S02]  /*15370*/  LOP3.LUT R36, R36, 0xffff0000, RZ, 0xc0, !PT ;  /* 0xffff000024247812 */ /* 0x000fe400078ec0ff */
[----:B---3--:R-:W-:-:S04]  /*15380*/  LEA.HI R20, R0, R20, RZ, 0x1d ;  /* 0x0000001400147211 */ /* 0x008fc800078fe8ff */
[----:B------:R-:W-:-:S04]  /*15390*/  SHF.R.S32.HI R25, RZ, 0x1f, R20 ;  /* 0x0000001fff197819 */ /* 0x000fc80000011414 */
[----:B------:R-:W-:Y:S01]  /*153a0*/  LEA.HI R25, R25, R20, RZ, 0x3 ;  /* 0x0000001419197211 */ /* 0x000fe200078f18ff */
[----:B------:R-:W-:-:S04]  /*153b0*/  IMAD.SHL.U32 R20, R20, 0x8, RZ ;  /* 0x0000000814147824 */ /* 0x000fc800078e00ff */
[----:B------:R-:W-:Y:S01]  /*153c0*/  IMAD.SHL.U32 R25, R25, 0x400, RZ ;  /* 0x0000040019197824 */ /* 0x000fe200078e00ff */
[----:B------:R-:W-:Y:S02]  /*153d0*/  LOP3.LUT R20, R27, 0x38, R20, 0xf8, !PT ;  /* 0x000000381b147812 */ /* 0x000fe400078ef814 */
[----:B------:R-:W-:Y:S02]  /*153e0*/  LOP3.LUT R27, R26, R24, R29, 0xf6, !PT ;  /* 0x000000181a1b7212 */ /* 0x000fe400078ef61d */
[----:B------:R-:W-:Y:S02]  /*153f0*/  LOP3.LUT R24, R20, R29, RZ, 0x3c, !PT ;  /* 0x0000001d14187212 */ /* 0x000fe400078e3cff */
[----:B------:R-:W-:Y:S02]  /*15400*/  LOP3.LUT R25, R25, 0x7fffe000, RZ, 0xc0, !PT ;  /* 0x7fffe00019197812 */ /* 0x000fe400078ec0ff */
[----:B------:R-:W-:Y:S02]  /*15410*/  LEA R20, R27, UR4, 0x1 ;  /* 0x000000041b147c11 */ /* 0x000fe4000f8e08ff */
[----:B------:R-:W-:-:S03]  /*15420*/  IADD3 R29, R24, R25, R26 ;  /* 0x00000019181d7210 */ /* 0x000fc60007ffe01a */
        /* <DEDUP_REMOVED lines=9> */
[----:B------:R-:W-:Y:S01]  /*154c0*/  IMAD.U32 R24, R25, 0x10000, RZ ;  /* 0x0001000019187824 */ /* 0x000fe200078e00ff */
[----:B-1----:R-:W-:Y:S01]  /*154d0*/  LOP3.LUT R12, R30, 0xffff0000, RZ, 0xc0, !PT ;  /* 0xffff00001e0c7812 */ /* 0x002fe200078ec0ff */
[C---:B------:R-:W-:Y:S01]  /*154e0*/  IMAD.U32 R13, R28.reuse, 0x10000, RZ ;  /* 0x000100001c0d7824 */ /* 0x040fe200078e00ff */
[----:B------:R-:W-:Y:S01]  /*154f0*/  LOP3.LUT R27, R28, 0xffff0000, RZ, 0xc0, !PT ;  /* 0xffff00001c1b7812 */ /* 0x000fe200078ec0ff */
[----:B------:R-:W-:Y:S01]  /*15500*/  IMAD.U32 R34, R30, 0x10000, RZ ;  /* 0x000100001e227824 */ /* 0x000fe200078e00ff */
[C---:B------:R-:W-:Y:S01]  /*15510*/  LOP3.LUT R30, R31.reuse, 0xffff0000, RZ, 0xc0, !PT ;  /* 0xffff00001f1e7812 */ /* 0x040fe200078ec0ff */
[----:B------:R-:W-:-:S02]  /*15520*/  IMAD.U32 R35, R31, 0x10000, RZ ;  /* 0x000100001f237824 */ /* 0x000fc400078e00ff */
[C---:B------:R-:W-:Y:S01]  /*15530*/  FMUL.FTZ R41, R13.reuse, R39 ;  /* 0x000000270d297220 */ /* 0x040fe20000410000 */
[-C--:B------:R-:W-:Y:S01]  /*15540*/  FMUL.FTZ R31, R13, R37.reuse ;  /* 0x000000250d1f7220 */ /* 0x080fe20000410000 */
[----:B------:R-:W-:Y:S02]  /*15550*/  IMAD.U32 R28, R29, 0x10000, RZ ;  /* 0x000100001d1c7824 */ /* 0x000fe400078e00ff */
[----:B------:R-:W-:Y:S01]  /*15560*/  FMUL.FTZ R40, R27, R38 ;  /* 0x000000261b287220 */ /* 0x000fe20000410000 */
[C---:B------:R-:W-:Y:S01]  /*15570*/  FFMA.FTZ R13, R14.reuse, R37, -R41 ;  /* 0x000000250e0d7223 */ /* 0x040fe20000010829 */
[----:B------:R-:W-:Y:S01]  /*15580*/  FFMA.FTZ R39, R14, R39, R31 ;  /* 0x000000270e277223 */ /* 0x000fe2000001001f */
[----:B------:R-:W-:Y:S02]  /*15590*/  IMAD.U32 R37, R97, 0x10000, RZ ;  /* 0x0001000061257824 */ /* 0x000fe400078e00ff */
[----:B------:R-:W-:Y:S01]  /*155a0*/  FMUL.FTZ R14, R27, R36 ;  /* 0x000000241b0e7220 */ /* 0x000fe20000410000 */
[----:B------:R-:W-:-:S02]  /*155b0*/  IMAD.U32 R31, R99, 0x10000, RZ ;  /* 0x00010000631f7824 */ /* 0x000fc400078e00ff */
[----:B------:R-:W-:Y:S01]  /*155c0*/  FFMA.FTZ R40, R15, R36, -R40 ;  /* 0x000000240f287223 */ /* 0x000fe20000010828 */
[----:B------:R-:W-:Y:S01]  /*155d0*/  FMUL.FTZ R27, R28, R37 ;  /* 0x000000251c1b7220 */ /* 0x000fe20000410000 */
[----:B------:R-:W-:Y:S02]  /*155e0*/  IMAD.U32 R36, R98, 0x10000, RZ ;  /* 0x0001000062247824 */ /* 0x000fe400078e00ff */
[-C--:B------:R-:W-:Y:S01]  /*155f0*/  FMUL.FTZ R42, R28, R31.reuse ;  /* 0x0000001f1c2a7220 */ /* 0x080fe20000410000 */
[----:B------:R-:W-:Y:S02]  /*15600*/  IMAD.U32 R28, R100, 0x10000, RZ ;  /* 0x00010000641c7824 */ /* 0x000fe400078e00ff */
[C---:B------:R-:W-:Y:S01]  /*15610*/  FFMA.FTZ R31, R24.reuse, R31, -R27 ;  /* 0x0000001f181f7223 */ /* 0x040fe2000001081b */
[----:B------:R-:W-:Y:S01]  /*15620*/  LOP3.LUT R29, R29, 0xffff0000, RZ, 0xc0, !PT ;  /* 0xffff00001d1d7812 */ /* 0x000fe200078ec0ff */
[----:B------:R-:W-:Y:S01]  /*15630*/  FFMA.FTZ R42, R24, R37, R42 ;  /* 0x00000025182a7223 */ /* 0x000fe2000001002a */
[----:B------:R-:W-:Y:S01]  /*15640*/  FFMA.FTZ R38, R15, R38, R14 ;  /* 0x000000260f267223 */ /* 0x000fe2000001000e */
[----:B------:R-:W-:Y:S01]  /*15650*/  FMUL.FTZ R44, R35, R36 ;  /* 0x00000024232c7220 */ /* 0x000fe20000410000 */
[----:B------:R-:W-:Y:S01]  /*15660*/  LOP3.LUT R24, R97, 0xffff0000, RZ, 0xc0, !PT ;  /* 0xffff000061187812 */ /* 0x000fe200078ec0ff */
[----:B------:R-:W-:Y:S01]  /*15670*/  FMUL.FTZ R46, R35, R28 ;  /* 0x0000001c232e7220 */ /* 0x000fe20000410000 */
[----:B------:R-:W-:Y:S01]  /*15680*/  LOP3.LUT R14, R99, 0xffff0000, RZ, 0xc0, !PT ;  /* 0xffff0000630e7812 */ /* 0x000fe200078ec0ff */
[----:B------:R-:W-:-:S02]  /*15690*/  IMAD.U32 R27, R7, 0x10000, RZ ;  /* 0x00010000071b7824 */ /* 0x000fc400078e00ff */
[----:B------:R-:W-:Y:S01]  /*156a0*/  FFMA.FTZ R44, R33, R28, -R44 ;  /* 0x0000001c212c7223 */ /* 0x000fe2000001082c */
[----:B------:R-:W-:Y:S01]  /*156b0*/  LOP3.LUT R25, R25, 0xffff0000, RZ, 0xc0, !PT ;  /* 0xffff000019197812 */ /* 0x000fe200078ec0ff */
[C---:B------:R-:W-:Y:S01]  /*156c0*/  FMUL.FTZ R28, R29.reuse, R24 ;  /* 0x000000181d1c7220 */ /* 0x040fe20000410000 */
[----:B------:R-:W-:Y:S01]  /*156d0*/  FMUL.FTZ R29, R29, R14 ;  /* 0x0000000e1d1d7220 */ /* 0x000fe20000410000 */
[----:B------:R-:W-:Y:S01]  /*156e0*/  FFMA.FTZ R46, R33, R36, R46 ;  /* 0x00000024212e7223 */ /* 0x000fe2000001002e */
[----:B------:R-:W-:Y:S02]  /*156f0*/  IMAD.U32 R15, R4, 0x10000, RZ ;  /* 0x00010000040f7824 */ /* 0x000fe400078e00ff */
[C---:B------:R-:W-:Y:S01]  /*15700*/  FMUL.FTZ R33, R34.reuse, R27 ;  /* 0x0000001b22217220 */ /* 0x040fe20000410000 */
[C---:B------:R-:W-:Y:S01]  /*15710*/  FFMA.FTZ R28, R25.reuse, R14, -R28 ;  /* 0x0000000e191c7223 */ /* 0x040fe2000001081c */
[----:B------:R-:W-:Y:S01]  /*15720*/  FFMA.FTZ R29, R25, R24, R29 ;  /* 0x00000018191d7223 */ /* 0x000fe2000001001d */
[-C--:B------:R-:W-:Y:S01]  /*15730*/  FMUL.FTZ R25, R34, R15.reuse ;  /* 0x0000000f22197220 */ /* 0x080fe20000410000 */
[----:B------:R-:W-:Y:S01]  /*15740*/  FFMA.FTZ R33, R6, R15, -R33 ;  /* 0x0000000f06217223 */ /* 0x000fe20000010821 */
        /* <DEDUP_REMOVED lines=8> */
[C---:B------:R-:W-:Y:S01]  /*157d0*/  FFMA.FTZ R6, R5.reuse, R4, -R6 ;  /* 0x0000000405067223 */ /* 0x040fe20000010806 */
        /* <DEDUP_REMOVED lines=14> */
.L_x_2827:
[----:B------:R-:W-:Y:S05]  /*158c0*/  BSYNC B1 ;  /* 0x0000000000017941 */ /* 0x000fea0003800000 */
.L_x_2826:
[----:B------:R-:W-:Y:S05]  /*158d0*/  @P1 BRA `(.L_x_2793) ;  /* 0x0000000400e01947 */ /* 0x000fea0003800000 */
[----:B0-----:R-:W4:Y:S01]  /*158e0*/  LDL R7, [R1+0x64] ;  /* 0x0000640001077983 */ /* 0x001f220000100800 */
[----:B------:R-:W-:Y:S01]  /*158f0*/  SHF.R.S32.HI R4, RZ, 0x1f, R3 ;  /* 0x0000001fff047819 */ /* 0x000fe20000011403 */
[----:B------:R-:W-:Y:S01]  /*15900*/  IMAD.SHL.U32 R5, R3, 0x40, RZ ;  /* 0x0000004003057824 */ /* 0x000fe200078e00ff */
[----:B------:R-:W-:Y:S02]  /*15910*/  SHF.R.S32.HI R6, RZ, 0x1f, R213 ;  /* 0x0000001fff067819 */ /* 0x000fe400000114d5 */
[----:B------:R-:W-:Y:S02]  /*15920*/  LEA.HI R4, R4, R3, RZ, 0x3 ;  /* 0x0000000304047211 */ /* 0x000fe400078f18ff */
[----:B-----5:R-:W-:Y:S02]  /*15930*/  R2UR UR4, R43 ;  /* 0x000000002b0472ca */ /* 0x020fe400000e0000 */
[----:B------:R-:W-:Y:S01]  /*15940*/  SHF.R.U64 R8, R8, 0x10, R9 ;  /* 0x0000001008087819 */ /* 0x000fe20000001209 */
[----:B------:R-:W-:Y:S01]  /*15950*/  IMAD.SHL.U32 R4, R4, 0x40, RZ ;  /* 0x0000004004047824 */ /* 0x000fe200078e00ff */
[----:B------:R-:W-:-:S02]  /*15960*/  SHF.R.U64 R25, R72, 0x10, R73 ;  /* 0x0000001048197819 */ /* 0x000fc40000001249 */
[----:B---3--:R-:W-:Y:S02]  /*15970*/  PRMT R29, R21, 0x5410, R8 ;  /* 0x00005410151d7816 */ /* 0x008fe40000000008 */
[----:B------:R-:W-:Y:S02]  /*15980*/  PRMT R26, R86, 0x5410, R25 ;  /* 0x00005410561a7816 */ /* 0x000fe40000000019 */
[----:B------:R-:W-:Y:S01]  /*15990*/  SHF.R.U32.HI R30, RZ, 0x10, R9 ;  /* 0x00000010ff1e7819 */ /* 0x000fe20000011609 */
[----:B------:R-:W-:Y:S01]  /*159a0*/  IMAD.U32 R31, R29, 0x10000, RZ ;  /* 0x000100001d1f7824 */ /* 0x000fe200078e00ff */
[----:B------:R-:W-:Y:S01]  /*159b0*/  SHF.R.U32.HI R73, RZ, 0x10, R73 ;  /* 0x00000010ff497819 */ /* 0x000fe20000011649 */
[----:B------:R-:W-:Y:S01]  /*159c0*/  IMAD.U32 R27, R26, 0x10000, RZ ;  /* 0x000100001a1b7824 */ /* 0x000fe200078e00ff */
[----:B------:R-:W-:Y:S02]  /*159d0*/  SHF.R.U64 R32, R10, 0x10, R11 ;  /* 0x000000100a207819 */ /* 0x000fe4000000120b */
[----:B------:R-:W-:-:S02]  /*159e0*/  PRMT R30, R21, 0x5432, R30 ;  /* 0x00005432151e7816 */ /* 0x000fc4000000001e */
[----:B------:R-:W-:Y:S02]  /*159f0*/  SHF.R.U32.HI R10, RZ, 0x10, R11 ;  /* 0x00000010ff0a7819 */ /* 0x000fe4000001160b */
[----:B------:R-:W-:Y:S02]  /*15a00*/  PRMT R86, R86, 0x5432, R73 ;  /* 0x0000543256567816 */ /* 0x000fe40000000049 */
[--C-:B------:R-:W-:Y:S02]  /*15a10*/  SHF.R.U64 R28, R74, 0x10, R75.reuse ;  /* 0x000000104a1c7819 */ /* 0x100fe4000000124b */
[----:B------:R-:W-:Y:S02]  /*15a20*/  PRMT R32, R85, 0x5410, R32 ;  /* 0x0000541055207816 */ /* 0x000fe40000000020 */
[----:B------:R-:W-:Y:S02]  /*15a30*/  LOP3.LUT R29, R29, 0xffff0000, RZ, 0xc0, !PT ;  /* 0xffff00001d1d7812 */ /* 0x000fe400078ec0ff */
[----:B------:R-:W-:-:S02]  /*15a40*/  SHF.R.U32.HI R74, RZ, 0x10, R75 ;  /* 0x00000010ff4a7819 */ /* 0x000fc4000001164b */
[----:B------:R-:W-:Y:S02]  /*15a50*/  PRMT R85, R85, 0x5432, R10 ;  /* 0x0000543255557816 */ /* 0x000fe4000000000a */
[C---:B------:R-:W-:Y:S02]  /*15a60*/  PRMT R28, R87.reuse, 0x5410, R28 ;  /* 0x00005410571c7816 */ /* 0x040fe4000000001c */
[----:B------:R-:W-:Y:S02]  /*15a70*/  PRMT R87, R87, 0x5432, R74 ;  /* 0x0000543257577816 */ /* 0x000fe4000000004a */
[----:B----4-:R-:W-:Y:S02]  /*15a80*/  LEA.HI R0, R0, R7, RZ, 0x1d ;  /* 0x0000000700007211 */ /* 0x010fe400078fe8ff */
[----:B------:R-:W-:Y:S02]  /*15a90*/  LOP3.LUT R7, R5, 0x1c0, RZ, 0xc0, !PT ;  /* 0x000001c005077812 */ /* 0x000fe400078ec0ff */
[----:B------:R-:W-:-:S02]  /*15aa0*/  SHF.R.S32.HI R3, RZ, 0x1f, R0 ;  /* 0x0000001fff037819 */ /* 0x000fc40000011400 */
[-C--:B------:R-:W-:Y:S02]  /*15ab0*/  LEA.HI R5, R6, R213.reuse, RZ, 0x6 ;  /* 0x000000d506057211 */ /* 0x080fe400078f30ff */
[----:B------:R-:W-:Y:S01]  /*15ac0*/  LEA.HI R3, R3, R0, RZ, 0x3 ;  /* 0x0000000003037211 */ /* 0x000fe200078f18ff */
[----:B------:R-:W-:Y:S01]  /*15ad0*/  IMAD.SHL.U32 R0, R0, 0x8, RZ ;  /* 0x0000000800007824 */ /* 0x000fe200078e00ff */
[----:B------:R-:W-:Y:S01]  /*15ae0*/  SHF.R.U32.HI R13, RZ, 0x3, R7 ;  /* 0x00000003ff0d7819 */ /* 0x000fe20000011607 */
[----:B------:R-:W-:Y:S01]  /*15af0*/  IMAD.SHL.U32 R12, R5, 0x80, RZ ;  /* 0x00000080050c7824 */ /* 0x000fe200078e00ff */
[----:B------:R-:W-:Y:S01]  /*15b00*/  LOP3.LUT R5, R4, 0xfffffe00, RZ, 0xc0, !PT ;  /* 0xfffffe0004057812 */ /* 0x000fe200078ec0ff */
[----:B------:R-:W-:Y:S01]  /*15b10*/  IMAD.SHL.U32 R4, R3, 0x400, RZ ;  /* 0x0000040003047824 */ /* 0x000fe200078e00ff */
[----:B------:R-:W-:Y:S02]  /*15b20*/  LOP3.LUT R0, R7, 0x38, R0, 0xf8, !PT ;  /* 0x0000003807007812 */ /* 0x000fe400078ef800 */
[----:B------:R-:W-:-:S02]  /*15b30*/  LEA.HI R6, R6, R213, RZ, 0x3 ;  /* 0x000000d506067211 */ /* 0x000fc400078f18ff */
[-C--:B------:R-:W-:Y:S02]  /*15b40*/  LOP3.LUT R3, R0, R13.reuse, RZ, 0x3c, !PT ;  /* 0x0000000d00037212 */ /* 0x080fe400078e3cff */
[----:B------:R-:W-:Y:S02]  /*15b50*/  LOP3.LUT R4, R4, 0x7fffe000, RZ, 0xc0, !PT ;  /* 0x7fffe00004047812 */ /* 0x000fe400078ec0ff */
[----:B------:R-:W-:Y:S02]  /*15b60*/  LOP3.LUT R6, R7, 0x38, R6, 0xf8, !PT ;  /* 0x0000003807067812 */ /* 0x000fe400078ef806 */
[----:B------:R-:W-:Y:S02]  /*15b70*/  IADD3 R3, R3, R4, R5 ;  /* 0x0000000403037210 */ /* 0x000fe40007ffe005 */
[----:B------:R-:W-:Y:S02]  /*15b80*/  LOP3.LUT R12, R12, 0xffffe000, RZ, 0xc0, !PT ;  /* 0xffffe0000c0c7812 */ /* 0x000fe400078ec0ff */
[----:B------:R-:W-:Y:S01]  /*15b90*/  LOP3.LUT R6, R6, R13, RZ, 0x3c, !PT ;  /* 0x0000000d06067212 */ /* 0x000fe200078e3cff */
[----:B------:R-:W-:-:S03]  /*15ba0*/  IMAD R3, R3, 0x2, R16 ;  /* 0x0000000203037824 */ /* 0x000fc600078e0210 */
[----:B------:R-:W-:Y:S02]  /*15bb0*/  IADD3 R6, R6, R12, R5 ;  /* 0x0000000c06067210 */ /* 0x000fe40007ffe005 */
[----:B------:R-:W1:Y:S02]  /*15bc0*/  LDS.128 R12, [R3+0x14400] ;  /* 0x01440000030c7984 */ /* 0x000e640000000c00 */
[----:B------:R-:W-:-:S05]  /*15bd0*/  LEA R0, R6, UR4, 0x1 ;  /* 0x0000000406007c11 */ /* 0x000fca000f8e08ff */
[----:B------:R-:W0:Y:S01]  /*15be0*/  LDS.128 R4, [R0] ;  /* 0x0000000000047984 */ /* 0x000e220000000c00 */
[C---:B-1----:R-:W-:Y:S01]  /*15bf0*/  IMAD.U32 R20, R12.reuse, 0x10000, RZ ;  /* 0x000100000c147824 */ /* 0x042fe200078e00ff */
[----:B------:R-:W-:Y:S01]  /*15c00*/  LOP3.LUT R12, R12, 0xffff0000, RZ, 0xc0, !PT ;  /* 0xffff00000c0c7812 */ /* 0x000fe200078ec0ff */
[C---:B------:R-:W-:Y:S01]  /*15c10*/  IMAD.U32 R21, R13.reuse, 0x10000, RZ ;  /* 0x000100000d157824 */ /* 0x040fe200078e00ff */
[----:B------:R-:W-:Y:S01]  /*15c20*/  LOP3.LUT R13, R13, 0xffff0000, RZ, 0xc0, !PT ;  /* 0xffff00000d0d7812 */ /* 0x000fe200078ec0ff */
[C---:B------:R-:W-:Y:S01]  /*15c30*/  FMUL.FTZ R33, R20.reuse, R31 ;  /* 0x0000001f14217220 */ /* 0x040fe20000410000 */
[----:B------:R-:W-:Y:S01]  /*15c40*/  FMUL.FTZ R35, R20, R27 ;  /* 0x0000001b14237220 */ /* 0x000fe20000410000 */
[----:B------:R-:W-:Y:S02]  /*15c50*/  IMAD.U32 R20, R30, 0x10000, RZ ;  /* 0x000100001e147824 */ /* 0x000fe400078e00ff */
[----:B------:R-:W-:Y:S01]  /*15c60*/  FMUL.FTZ R37, R12, R29 ;  /* 0x0000001d0c257220 */ /* 0x000fe20000410000 */
[C---:B0-----:R-:W-:Y:S01]  /*15c70*/  IMAD.U32 R8, R4.reuse, 0x10000, RZ ;  /* 0x0001000004087824 */ /* 0x041fe200078e00ff */
[----:B------:R-:W-:Y:S01]  /*15c80*/  LOP3.LUT R4, R4, 0xffff0000, RZ, 0xc0, !PT ;  /* 0xffff000004047812 */ /* 0x000fe200078ec0ff */
[----:B------:R-:W-:-:S02]  /*15c90*/  IMAD.U32 R9, R5, 0x10000, RZ ;  /* 0x0001000005097824 */ /* 0x000fc400078e00ff */
[----:B------:R-:W-:Y:S01]  /*15ca0*/  FMUL.FTZ R36, R21, R20 ;  /* 0x0000001415247220 */ /* 0x000fe20000410000 */
[----:B------:R-:W-:Y:S01]  /*15cb0*/  FFMA.FTZ R33, R8, R27, -R33 ;  /* 0x0000001b08217223 */ /* 0x000fe20000010821 */
[----:B------:R-:W-:Y:S01]  /*15cc0*/  LOP3.LUT R27, R26, 0xffff0000, RZ, 0xc0, !PT ;  /* 0xffff00001a1b7812 */ /* 0x000fe200078ec0ff */
[----:B------:R-:W-:Y:S01]  /*15cd0*/  FFMA.FTZ R35, R8, R31, R35 ;  /* 0x0000001f08237223 */ /* 0x000fe20000010023 */
[----:B------:R-:W-:Y:S01]  /*15ce0*/  IMAD.U32 R8, R86, 0x10000, RZ ;  /* 0x0001000056087824 */ /* 0x000fe200078e00ff */
[----:B------:R-:W-:Y:S01]  /*15cf0*/  LOP3.LUT R30, R30, 0xffff0000, RZ, 0xc0, !PT ;  /* 0xffff00001e1e7812 */ /* 0x000fe200078ec0ff */
[----:B------:R-:W-:Y:S02]  /*15d00*/  IMAD.U32 R25, R15, 0x10000, RZ ;  /* 0x000100000f197824 */ /* 0x000fe400078e00ff */
[-C--:B------:R-:W-:Y:S01]  /*15d10*/  FMUL.FTZ R31, R12, R27.reuse ;  /* 0x0000001b0c1f7220 */ /* 0x080fe20000410000 */
[----:B------:R-:W-:Y:S02]  /*15d20*/  IMAD.U32 R12, R85, 0x10000, RZ ;  /* 0x00010000550c7824 */ /* 0x000fe400078e00ff */
[-C--:B------:R-:W-:Y:S01]  /*15d30*/  FMUL.FTZ R21, R21, R8.reuse ;  /* 0x0000000815157220 */ /* 0x080fe20000410000 */
[C---:B------:R-:W-:Y:S01]  /*15d40*/  FFMA.FTZ R26, R4.reuse, R27, -R37 ;  /* 0x0000001b041a7223 */ /* 0x040fe20000010825 */
[----:B------:R-:W-:Y:S01]  /*15d50*/  FFMA.FTZ R34, R4, R29, R31 ;  /* 0x0000001d04227223 */ /* 0x000fe2000001001f */
[----:B------:R-:W-:Y:S01]  /*15d60*/  FFMA.FTZ R36, R9, R8, -R36 ;  /* 0x0000000809247223 */ /* 0x000fe20000010824 */
[----:B------:R-:W-:-:S02]  /*15d70*/  IMAD.U32 R11, R7, 0x10000, RZ ;  /* 0x00010000070b7824 */ /* 0x000fc400078e00ff */
[----:B------:R-:W-:Y:S01]  /*15d80*/  FFMA.FTZ R20, R9, R20, R21 ;  /* 0x0000001409147223 */ /* 0x000fe20000010015 */
[----:B------:R-:W-:Y:S02]  /*15d90*/  IMAD.U32 R4, R87, 0x10000, RZ ;  /* 0x0001000057047824 */ /* 0x000fe400078e00ff */
[C---:B------:R-:W-:Y:S01]  /*15da0*/  FMUL.FTZ R8, R25.reuse, R12 ;  /* 0x0000000c19087220 */ /* 0x040fe20000410000 */
[----:B------:R-:W-:Y:S01]  /*15db0*/  IMAD.U32 R24, R14, 0x10000, RZ ;  /* 0x000100000e187824 */ /* 0x000fe200078e00ff */
[----:B------:R-:W-:Y:S01]  /*15dc0*/  LOP3.LUT R86, R86, 0xffff0000, RZ, 0xc0, !PT ;  /* 0xffff000056567812 */ /* 0x000fe200078ec0ff */
[----:B------:R-:W-:Y:S02]  /*15dd0*/  IMAD.U32 R21, R32, 0x10000, RZ ;  /* 0x0001000020157824 */ /* 0x000fe400078e00ff */
[-C--:B------:R-:W-:Y:S01]  /*15de0*/  FMUL.FTZ R38, R25, R4.reuse ;  /* 0x0000000419267220 */ /* 0x080fe20000410000 */
[----:B------:R-:W-:Y:S01]  /*15df0*/  FFMA.FTZ R29, R11, R4, -R8 ;  /* 0x000000040b1d7223 */ /* 0x000fe20000010808 */
[----:B------:R-:W-:Y:S01]  /*15e00*/  LOP3.LUT R5, R5, 0xffff0000, RZ, 0xc0, !PT ;  /* 0xffff000005057812 */ /* 0x000fe200078ec0ff */
[----:B------:R-:W-:-:S02]  /*15e10*/  IMAD.U32 R10, R6, 0x10000, RZ ;  /* 0x00010000060a7824 */ /* 0x000fc400078e00ff */
[C---:B------:R-:W-:Y:S01]  /*15e20*/  FMUL.FTZ R4, R13.reuse, R30 ;  /* 0x0000001e0d047220 */ /* 0x040fe20000410000 */
[----:B------:R-:W-:Y:S02]  /*15e30*/  IMAD.U32 R9, R28, 0x10000, RZ ;  /* 0x000100001c097824 */ /* 0x000fe400078e00ff */
[C---:B------:R-:W-:Y:S01]  /*15e40*/  FMUL.FTZ R25, R24.reuse, R21 ;  /* 0x0000001518197220 */ /* 0x040fe20000410000 */
[----:B------:R-:W-:Y:S01]  /*15e50*/  FMUL.FTZ R13, R13, R86 ;  /* 0x000000560d0d7220 */ /* 0x000fe20000410000 */
[----:B------:R-:W-:Y:S01]  /*15e60*/  FFMA.FTZ R38, R11, R12, R38 ;  /* 0x0000000c0b267223 */ /* 0x000fe20000010026 */
[-C--:B------:R-:W-:Y:S01]  /*15e70*/  FMUL.FTZ R27, R24, R9.reuse ;  /* 0x00000009181b7220 */ /* 0x080fe20000410000 */
[----:B------:R-:W-:Y:S01]  /*15e80*/  FFMA.FTZ R25, R10, R9, -R25 ;  /* 0x000000090a197223 */ /* 0x000fe20000010819 */
[----:B------:R-:W-:Y:S01]  /*15e90*/  LOP3.LUT R14, R14, 0xffff0000, RZ, 0xc0, !PT ;  /* 0xffff00000e0e7812 */ /* 0x000fe200078ec0ff */
[----:B------:R-:W-:Y:S01]  /*15ea0*/  FFMA.FTZ R11, R5, R86, -R4 ;  /* 0x00000056050b7223 */ /* 0x000fe20000010804 */
[----:B------:R-:W-:Y:S01]  /*15eb0*/  LOP3.LUT R15, R15, 0xffff0000, RZ, 0xc0, !PT ;  /* 0xffff00000f0f7812 */ /* 0x000fe200078ec0ff */
[----:B------:R-:W-:Y:S01]  /*15ec0*/  FFMA.FTZ R13, R5, R30, R13 ;  /* 0x0000001e050d7223 */ /* 0x000fe2000001000d */
[----:B------:R-:W-:Y:S01]  /*15ed0*/  LOP3.LUT R9, R32, 0xffff0000, RZ, 0xc0, !PT ;  /* 0xffff000020097812 */ /* 0x000fe200078ec0ff */
[----:B------:R-:W-:Y:S01]  /*15ee0*/  FFMA.FTZ R10, R10, R21, R27 ;  /* 0x000000150a0a7223 */ /* 0x000fe2000001001b */
[----:B------:R-:W-:-:S02]  /*15ef0*/  LOP3.LUT R8, R85, 0xffff0000, RZ, 0xc0, !PT ;  /* 0xffff000055087812 */ /* 0x000fc400078ec0ff */
[----:B------:R-:W-:Y:S01]  /*15f00*/  LOP3.LUT R5, R28, 0xffff0000, RZ, 0xc0, !PT ;  /* 0xffff00001c057812 */ /* 0x000fe200078ec0ff */
[----:B------:R-:W-:Y:S01]  /*15f10*/  FMUL.FTZ R21, R14, R9 ;  /* 0x000000090e157220 */ /* 0x000fe20000410000 */
[----:B------:R-:W-:Y:S01]  /*15f20*/  LOP3.LUT R4, R87, 0xffff0000, RZ, 0xc0, !PT ;  /* 0xffff000057047812 */ /* 0x000fe200078ec0ff */
[----:B------:R-:W-:Y:S01]  /*15f30*/  FMUL.FTZ R24, R15, R8 ;  /* 0x000000080f187220 */ /* 0x000fe20000410000 */
[----:B------:R-:W-:Y:S01]  /*15f40*/  LOP3.LUT R6, R6, 0xffff0000, RZ, 0xc0, !PT ;  /* 0xffff000006067812 */ /* 0x000fe200078ec0ff */
[-C--:B------:R-:W-:Y:S01]  /*15f50*/  FMUL.FTZ R14, R14, R5.reuse ;  /* 0x000000050e0e7220 */ /* 0x080fe20000410000 */
[----:B------:R-:W-:Y:S01]  /*15f60*/  LOP3.LUT R7, R7, 0xffff0000, RZ, 0xc0, !PT ;  /* 0xffff000007077812 */ /* 0x000fe200078ec0ff */
[-C--:B------:R-:W-:Y:S02]  /*15f70*/  FMUL.FTZ R27, R15, R4.reuse ;  /* 0x000000040f1b7220 */ /* 0x080fe40000410000 */
        /* <DEDUP_REMOVED lines=14> */
.L_x_2793:
[----:B------:R-:W-:Y:S05]  /*16060*/  BSYNC B0 ;  /* 0x0000000000007941 */ /* 0x000fea0003800000 */
.L_x_2753:
[----:B------:R-:W-:Y:S01]  /*16070*/  @!PT LDS RZ, [RZ] ;  /* 0x00000000fffff984 */ /* 0x000fe20000000800 */
[----:B------:R-:W-:Y:S01]  /*16080*/  @!PT LDS RZ, [RZ] ;  /* 0x00000000fffff984 */ /* 0x000fe20000000800 */
[----:B------:R-:W-:Y:S01]  /*16090*/  @!PT LDS RZ, [RZ] ;  /* 0x00000000fffff984 */ /* 0x000fe20000000800 */
[----:B------:R-:W-:Y:S01]  /*160a0*/  @!PT LDS RZ, [RZ] ;  /* 0x00000000fffff984 */ /* 0x000fe20000000800 */
[----:B------:R1:W-:Y:S06]  /*160b0*/  MEMBAR.ALL.CTA ;  /* 0x0000000000007992 */ /* 0x0003ec0000008000 */
[----:B-1----:R-:W1:Y:S01]  /*160c0*/  FENCE.VIEW.ASYNC.S ;  /* 0x00000000000073c6 */ /* 0x002e620000000000 */
[----:B------:R-:W-:Y:S05]  /*160d0*/  WARPSYNC.ALL ;  /* 0x0000000000007948 */ /* 0x000fea0003800000 */
[----:B-1----:R-:W-:Y:S06]  /*160e0*/  BAR.SYNC.DEFER_BLOCKING 0xd, 0x100 ;  /* 0x0344000000007b1d */ /* 0x002fec0000010000 */
.L_x_2751:
[----:B----4-:R-:W4:Y:S02]  /*160f0*/  LDL R0, [R1+0x5c] ;  /* 0x00005c0001007983 */ /* 0x010f240000100800 */
[----:B----4-:R-:W-:-:S13]  /*16100*/  R2UR UR4, R0 ;  /* 0x00000000000472ca */ /* 0x010fda00000e0000 */
[----:B------:R-:W-:-:S05]  /*16110*/  IMAD.U32 R0, RZ, RZ, UR4 ;  /* 0x00000004ff007e24 */ /* 0x000fca000f8e00ff */
[----:B------:R-:W-:-:S13]  /*16120*/  ISETP.NE.AND P0, PT, R0, 0x3, PT ;  /* 0x000000030000780c */ /* 0x000fda0003f05270 */
[----:B------:R-:W-:Y:S05]  /*16130*/  @!P0 BRA `(.L_x_2828) ;  /* 0x0000000000048947 */ /* 0x000fea0003800000 */
[----:B------:R-:W-:Y:S01]  /*16140*/  BPT.TRAP 0x1 ;  /* 0x000000040000795c */ /* 0x000fe20000300000 */
.L_x_2828:
[----:B------:R-:W-:Y:S01]  /*16150*/  IMAD R0, R216, 0x8, R16 ;  /* 0x00000008d8007824 */ /* 0x000fe200078e0210 */
[----:B01----:R-:W-:-:S04]  /*16160*/  SHF.L.U32 R3, R218, 0x1f, RZ ;  /* 0x0000001fda037819 */ /* 0x003fc800000006ff */
[----:B------:R0:W1:Y:S01]  /*16170*/  SYNCS.PHASECHK.TRANS64.TRYWAIT P2, [R0+URZ+0x38830], R3 ;  /* 0x03883003000075a7 */ /* 0x000062000804017f */
[----:B------:R-:W-:Y:S05]  /*16180*/  @!P0 BRA `(.L_x_2829) ;  /* 0x0000000000048947 */ /* 0x000fea0003800000 */
[----:B------:R-:W-:Y:S01]  /*16190*/  BPT.TRAP 0x1 ;  /* 0x000000040000795c */ /* 0x000fe20000300000 */
.L_x_2829:
[----:B------:R-:W4:Y:S02]  /*161a0*/  S2R R4, SR_TID.X ;  /* 0x0000000000047919 */ /* 0x000f240000002100 */
[----:B----4-:R-:W-:-:S04]  /*161b0*/  LOP3.LUT R4, R4, 0x7f, RZ, 0xc0, !PT ;  /* 0x0000007f04047812 */ /* 0x010fc800078ec0ff */
[----:B------:R-:W-:Y:S01]  /*161c0*/  ISETP.NE.AND P1, PT, R4, RZ, PT ;  /* 0x000000ff0400720c */ /* 0x000fe20003f25270 */
[----:B-1----:R-:W-:-:S12]  /*161d0*/  @P2 BRA `(.L_x_2830) ;  /* 0x0000000000082947 */ /* 0x002fd80003800000 */
[----:B------:R-:W1:Y:S02]  /*161e0*/  SYNCS.PHASECHK.TRANS64.TRYWAIT P2, [R0+URZ+0x38830], R3 ;  /* 0x03883003000075a7 */ /* 0x000e64000804017f */
[----:B-1----:R-:W-:Y:S05]  /*161f0*/  @!P2 BRA `(.L_x_2831) ;  /* 0x000001e800d0a947 */ /* 0x002fea0003800000 */
.L_x_2830:
[----:B------:R-:W-:Y:S05]  /*16200*/  WARPSYNC.ALL ;  /* 0x0000000000007948 */ /* 0x000fea0003800000 */
[----:B01----:R-:W-:Y:S01]  /*16210*/  VIADD R3, R16, 0x24400 ;  /* 0x0002440010037836 */ /* 0x003fe20000000000 */
[----:B------:R-:W-:Y:S01]  /*16220*/  R2UR UR12, R84 ;  /* 0x00000000540c72ca */ /* 0x000fe200000e0000 */
[----:B------:R-:W-:Y:S01]  /*16230*/  IMAD.MOV.U32 R5, RZ, RZ, 0x40000040 ;  /* 0x40000040ff057424 */ /* 0x000fe200078e00ff */
[----:B---3--:R-:W-:Y:S01]  /*16240*/  WARPGROUP.ARRIVE ;  /* 0x00000000000079c5 */ /* 0x008fe20000000000 */
[----:B------:R-:W-:Y:S01]  /*16250*/  UMOV UR9, 0x40000040 ;  /* 0x4000004000097882 */ /* 0x000fe20000000000 */
[----:B------:R-:W-:Y:S01]  /*16260*/  SHF.R.U32.HI R3, RZ, 0x4, R3 ;  /* 0x00000004ff037819 */ /* 0x000fe20000011603 */
[----:B------:R-:W-:Y:S01]  /*16270*/  IMAD.MOV.U32 R7, RZ, RZ, 0x40000040 ;  /* 0x40000040ff077424 */ /* 0x000fe200078e00ff */
[----:B------:R-:W-:Y:S01]  /*16280*/  R2UR UR11, R5 ;  /* 0x00000000050b72ca */ /* 0x000fe200000e0000 */
[----:B------:R-:W-:Y:S01]  /*16290*/  UMOV UR5, UR9 ;  /* 0x0000000900057c82 */ /* 0x000fe20008000000 */
[----:B------:R-:W-:Y:S01]  /*162a0*/  LOP3.LUT R3, R3, 0x3fff, RZ, 0xc0, !PT ;  /* 0x00003fff03037812 */ /* 0x000fe200078ec0ff */
[----:B--2---:R-:W-:Y:S01]  /*162b0*/  IMAD.MOV.U32 R9, RZ, RZ, 0x40000040 ;  /* 0x40000040ff097424 */ /* 0x004fe200078e00ff */
[----:B------:R-:W-:Y:S01]  /*162c0*/  R2UR UR7, R7 ;  /* 0x00000000070772ca */ /* 0x000fe200000e0000 */
[----:B------:R-:W-:Y:S01]  /*162d0*/  IMAD.MOV.U32 R7, RZ, RZ, 0x40000040 ;  /* 0x40000040ff077424 */ /* 0x000fe200078e00ff */
[----:B------:R-:W-:Y:S01]  /*162e0*/  LOP3.LUT R20, R3, 0x10000, RZ, 0xfc, !PT ;  /* 0x0001000003147812 */ /* 0x000fe200078efcff */
[----:B------:R-:W-:Y:S01]  /*162f0*/  ULOP3.LUT UR12, UR12, 0x10000, URZ, 0xfc, !UPT ;  /* 0x000100000c0c7892 */ /* 0x000fe2000f8efc3f */
[----:B------:R-:W-:Y:S01]  /*16300*/  IMAD.U32 R11, RZ, RZ, UR9 ;  /* 0x00000009ff0b7e24 */ /* 0x000fe2000f8e00ff */
[----:B------:R-:W-:Y:S01]  /*16310*/  UMOV UR17, 0x40000040 ;  /* 0x4000004000117882 */ /* 0x000fe20000000000 */
[----:B------:R-:W-:Y:S01]  /*16320*/  UMOV UR57, 0x40000040 ;  /* 0x4000004000397882 */ /* 0x000fe20000000000 */
[----:B------:R-:W-:Y:S01]  /*16330*/  IMAD R4, R216, 0xa00, R20 ;  /* 0x00000a00d8047824 */ /* 0x000fe200078e0214 */
[----:B------:R-:W-:Y:S01]  /*16340*/  UIADD3 UR56, UR12, 0x804, URZ ;  /* 0x000008040c387890 */ /* 0x000fe2000fffe03f */
[----:B------:R-:W0:Y:S01]  /*16350*/  LDC R3, c[0x0][0x448] ;  /* 0x00011200ff037b82 */ /* 0x000e220000000800 */
[----:B------:R-:W-:Y:S01]  /*16360*/  UMOV UR8, UR12 ;  /* 0x0000000c00087c82 */ /* 0x000fe20008000000 */
[C---:B------:R-:W-:Y:S01]  /*16370*/  VIADD R6, R4.reuse, 0x80 ;  /* 0x0000008004067836 */ /* 0x040fe20000000000 */
[C---:B------:R-:W-:Y:S01]  /*16380*/  R2UR UR10, R4.reuse ;  /* 0x00000000040a72ca */ /* 0x040fe200000e0000 */
[----:B------:R-:W-:Y:S01]  /*16390*/  UMOV UR4, UR8 ;  /* 0x0000000800047c82 */ /* 0x000fe20008000000 */
[----:B------:R-:W-:Y:S01]  /*163a0*/  VIADD R8, R4, 0x180 ;  /* 0x0000018004087836 */ /* 0x000fe20000000000 */
[----:B------:R-:W-:Y:S01]  /*163b0*/  UIADD3 UR52, UR12, 0x806, URZ ;  /* 0x000008060c347890 */ /* 0x000fe2000fffe03f */
[----:B------:R-:W-:Y:S01]  /*163c0*/  R2UR UR6, R6 ;  /* 0x00000000060672ca */ /* 0x000fe200000e0000 */
[----:B------:R-:W-:Y:S01]  /*163d0*/  VIADD R6, R4, 0x100 ;  /* 0x0000010004067836 */ /* 0x000fe20000000000 */
[----:B------:R-:W-:Y:S01]  /*163e0*/  UMOV UR53, 0x40000040 ;  /* 0x4000004000357882 */ /* 0x000fe20000000000 */
[----:B------:R-:W-:Y:S01]  /*163f0*/  IMAD.U32 R10, RZ, RZ, UR8 ;  /* 0x00000008ff0a7e24 */ /* 0x000fe2000f8e00ff */
[----:B------:R-:W-:Y:S01]  /*16400*/  UIADD3 UR48, UR12, 0xc00, URZ ;  /* 0x00000c000c307890 */ /* 0x000fe2000fffe03f */
[----:B------:R-:W-:Y:S01]  /*16410*/  @!P1 VIADD R0, R0, 0x38840 ;  /* 0x0003884000009836 */ /* 0x000fe20000000000 */
[----:B------:R-:W-:Y:S01]  /*16420*/  UMOV UR49, 0x40000040 ;  /* 0x4000004000317882 */ /* 0x000fe20000000000 */
[----:B------:R-:W-:Y:S01]  /*16430*/  UIADD3 UR44, UR12, 0xc02, URZ ;  /* 0x00000c020c2c7890 */ /* 0x000fe2000fffe03f */
[----:B------:R1:W-:Y:S01]  /*16440*/  STL.64 [R1+0x50], R10 ;  /* 0x0000500a01007387 */ /* 0x0003e20000100a00 */
[----:B------:R-:W-:Y:S01]  /*16450*/  HGMMA.64x16x16.F32.BF16 R56, gdesc[UR8], RZ, !UPT, gsb0 ;  /* 0x00200000083879f0 */ /* 0x000fe2000c0018ff */
[----:B------:R-:W-:Y:S01]  /*16460*/  UMOV UR45, 0x40000040 ;  /* 0x40000040002d7882 */ /* 0x000fe20000000000 */
[----:B------:R-:W-:Y:S01]  /*16470*/  UIADD3 UR40, UR12, 0xc04, URZ ;  /* 0x00000c040c287890 */ /* 0x000fe2000fffe03f */
[----:B------:R-:W-:Y:S01]  /*16480*/  @!P1 PRMT R0, RZ, 0x654, R0 ;  /* 0x00000654ff009816 */ /* 0x000fe20000000000 */
[----:B------:R-:W-:Y:S01]  /*16490*/  UMOV UR41, 0x40000040 ;  /* 0x4000004000297882 */ /* 0x000fe20000000000 */
[----:B------:R-:W-:Y:S01]  /*164a0*/  UIADD3 UR36, UR12, 0xc06, URZ ;  /* 0x00000c060c247890 */ /* 0x000fe2000fffe03f */
[----:B------:R-:W-:Y:S01]  /*164b0*/  BSSY B0, `(.L_x_2832) ;  /* 0x0000939000007945 */ /* 0x000fe20003800000 */
[----:B------:R-:W-:Y:S01]  /*164c0*/  UMOV UR37, 0x40000040 ;  /* 0x4000004000257882 */ /* 0x000fe20000000000 */
[----:B0-----:R-:W-:Y:S01]  /*164d0*/  ISETP.NE.AND P2, PT, R3, 0x1, PT ;  /* 0x000000010300780c */ /* 0x001fe20003f45270 */
[----:B------:R-:W-:Y:S01]  /*164e0*/  IMAD.IADD R3, R235, 0x1, R231 ;  /* 0x00000001eb037824 */ /* 0x000fe200078e02e7 */
[----:B------:R-:W-:Y:S01]  /*164f0*/  CS2R R150, SRZ ;  /* 0x0000000000967805 */ /* 0x000fe2000001ff00 */
[----:B-1----:R-:W-:Y:S01]  /*16500*/  IMAD.U32 R11, RZ, RZ, UR17 ;  /* 0x00000011ff0b7e24 */ /* 0x002fe2000f8e00ff */
        /* <DEDUP_REMOVED lines=46> */
[----:B-----5:R-:W-:-:S06]  /*167f0*/  WARPGROUP.ARRIVE ;  /* 0x00000000000079c5 */ /* 0x020fcc0000000000 */
        /* <DEDUP_REMOVED lines=419> */
[----:B------:R0:W-:Y:S02]  /*18230*/  STL.64 [R1], R10 ;  /* 0x0000000a01007387 */ /* 0x0001e40000100a00 */
[----:B0-----:R-:W0:Y:S01]  /*18240*/  @P2 LDC R10, c[0x0][0x44c] ;  /* 0x00011300ff0a2b82 */ /* 0x001e220000000800 */
[----:B------:R-:W-:Y:S02]  /*18250*/  WARPGROUP.DEPBAR.LE gsb0, 0x0 ;  /* 0x00008000000079c5 */ /* 0x000fe40000010000 */
[----:B------:R-:W-:Y:S01]  /*18260*/  WARPGROUP.ARRIVE ;  /* 0x00000000000079c5 */ /* 0x000fe20000000000 */
[----:B0-----:R-:W-:-:S05]  /*18270*/  @P2 IMAD.HI.U32 R5, R3, R10, RZ ;  /* 0x0000000a03052227 */ /* 0x001fca00078e00ff */
        /* <DEDUP_REMOVED lines=13> */
[----:B------:R-:W-:Y:S03]  /*18350*/  HGMMA.64x16x16.F32.BF16 R56, gdesc[UR16], R56, gsb0 ;  /* 0x00200000103879f0 */ /* 0x000fe60008001838 */
        /* <DEDUP_REMOVED lines=201> */
[----:B------:R-:W0:Y:S02]  /*18ff0*/  @P2 LDC R8, c[0x0][0x450] ;  /* 0x00011400ff082b82 */ /* 0x000e240000000800 */
[----:B0-----:R-:W-:Y:S01]  /*19000*/  @P2 SHF.R.U32.HI R3, RZ, R8, R5 ;  /* 0x00000008ff032219 */ /* 0x001fe20000011605 */
[----:B------:R-:W-:-:S04]  /*19010*/  IMAD R5, R2, -0x50, RZ ;  /* 0xffffffb002057824 */ /* 0x000fc800078e02ff */
[----:B------:R-:W0:Y:S01]  /*19020*/  SHFL.IDX PT, R8, R3, 0x1, 0x1c1f ;  /* 0x003c1f0003087f89 */ /* 0x000e2200000e0000 */
[----:B------:R-:W-:-:S04]  /*19030*/  IADD3 R5, -R234, 0x51, R5 ;  /* 0x00000051ea057810 */ /* 0x000fc80007ffe105 */
[----:B------:R-:W-:Y:S01]  /*19040*/  IADD3 R66, -R232, R5, R233 ;  /* 0x00000005e8427210 */ /* 0x000fe20007ffe1e9 */
        /* <DEDUP_REMOVED lines=46> */
[----:B------:R-:W-:Y:S01]  /*19330*/  ULDC UR38, c[0x0][0x988] ;  /* 0x0002620000267ab9 */ /* 0x000fe20000000800 */
[----:B------:R-:W-:Y:S01]  /*19340*/  ULDC UR39, c[0x0][0x988] ;  /* 0x0002620000277ab9 */ /* 0x000fe20000000800 */
[----:B------:R-:W-:Y:S02]  /*19350*/  WARPGROUP.DEPBAR.LE gsb0, 0x0 ;  /* 0x00008000000079c5 */ /* 0x000fe40000010000 */
[----:B------:R-:W-:-:S06]  /*19360*/  WARPGROUP.ARRIVE ;  /* 0x00000000000079c5 */ /* 0x000fcc0000000000 */
[----:B------:R-:W-:Y:S01]  /*19370*/  HGMMA.64x16x16.F32.BF16 R48, gdesc[UR4], R48, gsb0 ;  /* 0x00200000043079f0 */ /* 0x000fe20008001830 */
[----:B------:R-:W-:Y:S01]  /*19380*/  R2UR UR6, R6 ;  /* 0x00000000060672ca */ /* 0x000fe200000e0000 */
[----:B------:R-:W-:Y:S01]  /*19390*/  UMOV UR4, UR36 ;  /* 0x0000002400047c82 */ /* 0x000fe20008000000 */
[----:B------:R-:W-:Y:S01]  /*193a0*/  R2UR UR7, R7 ;  /* 0x00000000070772ca */ /* 0x000fe200000e0000 */
[----:B------:R-:W-:Y:S01]  /*193b0*/  UMOV UR5, UR37 ;  /* 0x0000002500057c82 */ /* 0x000fe20008000000 */
[C---:B------:R-:W-:Y:S02]  /*193c0*/  VIADD R6, R4.reuse, 0x906 ;  /* 0x0000090604067836 */ /* 0x040fe40000000000 */
[----:B------:R-:W-:Y:S02]  /*193d0*/  IMAD.MOV.U32 R7, RZ, RZ, 0x40000040 ;  /* 0x40000040ff077424 */ /* 0x000fe400078e00ff */
[----:B------:R-:W-:Y:S01]  /*193e0*/  VIADD R4, R4, 0x986 ;  /* 0x0000098604047836 */ /* 0x000fe20000000000 */
[----:B------:R-:W-:-:S02]  /*193f0*/  WARPGROUP.DEPBAR.LE gsb0, 0x0 ;  /* 0x00008000000079c5 */ /* 0x000fc40000010000 */
[----:B------:R-:W-:-:S06]  /*19400*/  WARPGROUP.ARRIVE ;  /* 0x00000000000079c5 */ /* 0x000fcc0000000000 */
[----:B------:R-:W-:Y:S01]  /*19410*/  HGMMA.64x16x16.F32.BF16 R40, gdesc[UR4], R40, gsb0 ;  /* 0x00200000042879f0 */ /* 0x000fe20008001828 */
[----:B------:R-:W-:Y:S01]  /*19420*/  R2UR UR6, R6 ;  /* 0x00000000060672ca */ /* 0x000fe200000e0000 */
[----:B------:R-:W-:Y:S01]  /*19430*/  UMOV UR4, UR36 ;  /* 0x0000002400047c82 */ /* 0x000fe20008000000 */
[----:B------:R-:W-:Y:S01]  /*19440*/  R2UR UR7, R7 ;  /* 0x00000000070772ca */ /* 0x000fe200000e0000 */
[----:B------:R-:W-:Y:S01]  /*19450*/  UMOV UR5, UR37 ;  /* 0x0000002500057c82 */ /* 0x000fe20008000000 */
[----:B------:R-:W-:-:S05]  /*19460*/  IMAD R7, R2, -0x50, R233 ;  /* 0xffffffb002077824 */ /* 0x000fca00078e02e9 */
[----:B------:R-:W-:-:S04]  /*19470*/  IADD3 R7, -R234, 0x50, R7 ;  /* 0x00000050ea077810 */ /* 0x000fc80007ffe107 */
[----:B0-----:R-:W-:-:S04]  /*19480*/  VIADDMNMX R6, R8, R66, R7, PT ;  /* 0x0000004208067246 */ /* 0x001fc80003800107 */
[C---:B------:R-:W-:Y:S02]  /*19490*/  ISETP.GT.AND P3, PT, R6.reuse, RZ, PT ;  /* 0x000000ff0600720c */ /* 0x040fe40003f64270 */
[C---:B------:R-:W-:Y:S02]  /*194a0*/  ISETP.GT.AND P4, PT, R6.reuse, 0x1, PT ;  /* 0x000000010600780c */ /* 0x040fe40003f84270 */
[----:B------:R-:W-:Y:S02]  /*194b0*/  ISETP.GT.AND P5, PT, R6, 0x8, PT ;  /* 0x000000080600780c */ /* 0x000fe40003fa4270 */
[----:B------:R-:W-:Y:S02]  /*194c0*/  FSEL R74, R59, -INF , P4 ;  /* 0xff8000003b4a7808 */ /* 0x000fe40002000000 */
[----:B------:R-:W-:Y:S02]  /*194d0*/  FSEL R70, R62, -INF , P5 ;  /* 0xff8000003e467808 */ /* 0x000fe40002800000 */
[----:B------:R-:W-:-:S04]  /*194e0*/  ISETP.GT.AND P4, PT, R6, 0x10, PT ;  /* 0x000000100600780c */ /* 0x000fc80003f84270 */
[----:B------:R-:W-:Y:S02]  /*194f0*/  FSEL R64, R50, -INF , P4 ;  /* 0xff80000032407808 */ /* 0x000fe40002000000 */
[----:B------:R-:W-:-:S04]  /*19500*/  ISETP.GT.AND P4, PT, R6, 0x18, PT ;  /* 0x000000180600780c */ /* 0x000fc80003f84270 */
[----:B------:R-:W-:Y:S02]  /*19510*/  FSEL R54, R54, -INF , P4 ;  /* 0xff80000036367808 */ /* 0x000fe40002000000 */
[----:B------:R-:W-:Y:S01]  /*19520*/  ISETP.GT.AND P4, PT, R6, 0x20, PT ;  /* 0x000000200600780c */ /* 0x000fe20003f84270 */
[----:B------:R-:W-:Y:S02]  /*19530*/  WARPGROUP.DEPBAR.LE gsb0, 0x0 ;  /* 0x00008000000079c5 */ /* 0x000fe40000010000 */
[----:B------:R-:W-:Y:S01]  /*19540*/  WARPGROUP.ARRIVE ;  /* 0x00000000000079c5 */ /* 0x000fe20000000000 */
[----:B------:R-:W-:Y:S02]  /*19550*/  FSEL R42, R42, -INF , P4 ;  /* 0xff8000002a2a7808 */ /* 0x000fe40002000000 */
[----:B------:R-:W-:-:S03]  /*19560*/  ISETP.GT.AND P4, PT, R6, 0x28, PT ;  /* 0x000000280600780c */ /* 0x000fc60003f84270 */
[----:B------:R-:W-:Y:S01]  /*19570*/  HGMMA.64x16x16.F32.BF16 R32, gdesc[UR4], R32, gsb0 ;  /* 0x00200000042079f0 */ /* 0x000fe20008001820 */
[----:B------:R-:W-:Y:S01]  /*19580*/  R2UR UR6, R4 ;  /* 0x00000000040672ca */ /* 0x000fe200000e0000 */
[----:B------:R-:W-:Y:S01]  /*19590*/  UMOV UR4, UR36 ;  /* 0x0000002400047c82 */ /* 0x000fe20008000000 */
[----:B------:R-:W-:Y:S01]  /*195a0*/  R2UR UR7, R5 ;  /* 0x00000000050772ca */ /* 0x000fe200000e0000 */
[----:B------:R-:W-:Y:S01]  /*195b0*/  UMOV UR5, UR37 ;  /* 0x0000002500057c82 */ /* 0x000fe20008000000 */
[----:B------:R-:W-:Y:S02]  /*195c0*/  FSEL R5, R58, -INF , P3 ;  /* 0xff8000003a057808 */ /* 0x000fe40001800000 */
        /* <DEDUP_REMOVED lines=17> */
[----:B------:R-:W-:Y:S02]  /*196e0*/  FSEL R46, R46, -INF , P4 ;  /* 0xff8000002e2e7808 */ /* 0x000fe40002000000 */
[----:B------:R-:W-:Y:S02]  /*196f0*/  FMNMX.FTZ R9, R50, R9, !PT ;  /* 0x0000000932097209 */ /* 0x000fe40007810000 */
[----:B------:R-:W-:Y:S02]  /*19700*/  ISETP.GT.AND P4, PT, R6, 0x30, PT ;  /* 0x000000300600780c */ /* 0x000fe40003f84270 */
[----:B------:R-:W-:-:S02]  /*19710*/  FSEL R14, R47, -INF , P3 ;  /* 0xff8000002f0e7808 */ /* 0x000fc40001800000 */
[----:B------:R-:W-:Y:S02]  /*19720*/  FMNMX.FTZ R9, R46, R9, !PT ;  /* 0x000000092e097209 */ /* 0x000fe40007810000 */
[----:B------:R-:W-:Y:S01]  /*19730*/  ISETP.GT.AND P3, PT, R6, 0x31, PT ;  /* 0x000000310600780c */ /* 0x000fe20003f64270 */
[----:B------:R-:W-:Y:S02]  /*19740*/  WARPGROUP.DEPBAR.LE gsb0, 0x0 ;  /* 0x00008000000079c5 */ /* 0x000fe40000010000 */
[----:B------:R-:W-:Y:S01]  /*19750*/  WARPGROUP.ARRIVE ;  /* 0x00000000000079c5 */ /* 0x000fe20000000000 */
[----:B------:R-:W-:Y:S02]  /*19760*/  FSEL R34, R34, -INF , P4 ;  /* 0xff80000022227808 */ /* 0x000fe40002000000 */
[----:B------:R-:W-:Y:S02]  /*19770*/  FMNMX.FTZ R9, R14, R9, !PT ;  /* 0x000000090e097209 */ /* 0x000fe40007810000 */
[----:B------:R-:W-:Y:S01]  /*19780*/  ISETP.GT.AND P4, PT, R6, 0x38, PT ;  /* 0x000000380600780c */ /* 0x000fe20003f84270 */
[----:B------:R-:W-:Y:S01]  /*19790*/  HGMMA.64x16x16.F32.BF16 R24, gdesc[UR4], R24, gsb0 ;  /* 0x00200000041879f0 */ /* 0x000fe20008001818 */
[----:B------:R-:W-:Y:S01]  /*197a0*/  FSEL R8, R35, -INF , P3 ;  /* 0xff80000023087808 */ /* 0x000fe20001800000 */
[----:B------:R-:W-:Y:S01]  /*197b0*/  ULDC UR4, c[0x0][0x988] ;  /* 0x0002620000047ab9 */ /* 0x000fe20000000800 */
        /* <DEDUP_REMOVED lines=10> */
[----:B------:R-:W-:Y:S01]  /*19860*/  FSEL R26, R26, -INF , P4 ;  /* 0xff8000001a1a7808 */ /* 0x000fe20002000000 */
[----:B------:R0:W-:Y:S01]  /*19870*/  @!P1 SYNCS.ARRIVE.TRANS64.RED.A1T0 RZ, [R0+URZ], RZ ;  /* 0x000000ff00ff99a7 */ /* 0x0001e2000810043f */
[----:B------:R-:W-:Y:S02]  /*19880*/  ISETP.GT.AND P4, PT, R6, 0x48, PT ;  /* 0x000000480600780c */ /* 0x000fe40003f84270 */
[----:B------:R-:W-:Y:S02]  /*19890*/  FSEL R10, R27, -INF , P3 ;  /* 0xff8000001b0a7808 */ /* 0x000fe40001800000 */
[----:B------:R-:W-:-:S02]  /*198a0*/  FMNMX.FTZ R9, R26, R9, !PT ;  /* 0x000000091a097209 */ /* 0x000fc40007810000 */
[----:B------:R-:W-:Y:S02]  /*198b0*/  ISETP.GT.AND P3, PT, R6, 0x49, PT ;  /* 0x000000490600780c */ /* 0x000fe40003f64270 */
[----:B------:R-:W-:Y:S02]  /*198c0*/  FSEL R30, R30, -INF , P4 ;  /* 0xff8000001e1e7808 */ /* 0x000fe40002000000 */
[----:B------:R-:W-:Y:S02]  /*198d0*/  FMNMX.FTZ R9, R10, R9, !PT ;  /* 0x000000090a097209 */ /* 0x000fe40007810000 */
[----:B------:R-:W-:Y:S01]  /*198e0*/  FSEL R6, R31, -INF , P3 ;  /* 0xff8000001f067808 */ /* 0x000fe20001800000 */
[----:B------:R-:W-:Y:S01]  /*198f0*/  IMAD.MOV.U32 R31, RZ, RZ, R231 ;  /* 0x000000ffff1f7224 */ /* 0x000fe200078e00e7 */
[----:B------:R-:W-:-:S04]  /*19900*/  FMNMX.FTZ R9, R30, R9, !PT ;  /* 0x000000091e097209 */ /* 0x000fc80007810000 */
[----:B------:R-:W-:Y:S02]  /*19910*/  FMNMX.FTZ R4, R6, R9, !PT ;  /* 0x0000000906047209 */ /* 0x000fe40007810000 */
[----:B------:R-:W1:Y:S04]  /*19920*/  SHFL.IDX PT, R9, R3, RZ, 0x1c1f ;  /* 0x001c1fff03097589 */ /* 0x000e6800000e0000 */
[----:B------:R-:W2:Y:S01]  /*19930*/  SHFL.BFLY PT, R11, R4, 0x2, 0x1f ;  /* 0x0c401f00040b7f89 */ /* 0x000ea200000e0000 */
[----:B-1----:R-:W-:Y:S02]  /*19940*/  VIADDMNMX R9, R9, R66, R7, PT ;  /* 0x0000004209097246 */ /* 0x002fe40003800107 */
[----:B--2---:R-:W-:Y:S02]  /*19950*/  FMNMX.FTZ R11, R4, R11, !PT ;  /* 0x0000000b040b7209 */ /* 0x004fe40007810000 */
[----:B------:R-:W-:-:S02]  /*19960*/  ISETP.GT.AND P3, PT, R9, RZ, PT ;  /* 0x000000ff0900720c */ /* 0x000fc40003f64270 */
[C---:B------:R-:W-:Y:S01]  /*19970*/  ISETP.GT.AND P4, PT, R9.reuse, 0x1, PT ;  /* 0x000000010900780c */ /* 0x040fe20003f84270 */
[----:B------:R-:W1:Y:S01]  /*19980*/  SHFL.BFLY PT, R72, R11, 0x1, 0x1f ;  /* 0x0c201f000b487f89 */ /* 0x000e6200000e0000 */
[----:B------:R-:W-:Y:S02]  /*19990*/  ISETP.GT.AND P5, PT, R9, 0x8, PT ;  /* 0x000000080900780c */ /* 0x000fe40003fa4270 */
[----:B------:R-:W-:Y:S02]  /*199a0*/  FSEL R56, R56, -INF , P3 ;  /* 0xff80000038387808 */ /* 0x000fe40001800000 */
[----:B------:R-:W-:Y:S02]  /*199b0*/  FSEL R57, R57, -INF , P4 ;  /* 0xff80000039397808 */ /* 0x000fe40002000000 */
[----:B------:R-:W-:Y:S02]  /*199c0*/  ISETP.GT.AND P6, PT, R9, 0x9, PT ;  /* 0x000000090900780c */ /* 0x000fe40003fc4270 */
[----:B------:R-:W-:-:S02]  /*199d0*/  FSEL R60, R60, -INF , P5 ;  /* 0xff8000003c3c7808 */ /* 0x000fc40002800000 */
[----:B------:R-:W-:Y:S02]  /*199e0*/  FMNMX.FTZ R3, R56, R57, !PT ;  /* 0x0000003938037209 */ /* 0x000fe40007810000 */
[----:B------:R-:W-:Y:S02]  /*199f0*/  FSEL R66, R61, -INF , P6 ;  /* 0xff8000003d427808 */ /* 0x000fe40003000000 */
[C---:B------:R-:W-:Y:S02]  /*19a00*/  ISETP.GT.AND P3, PT, R9.reuse, 0x10, PT ;  /* 0x000000100900780c */ /* 0x040fe40003f64270 */
[----:B------:R-:W-:Y:S01]  /*19a10*/  FMNMX.FTZ R7, R60, R3, !PT ;  /* 0x000000033c077209 */ /* 0x000fe20007810000 */
[----:B------:R-:W-:Y:S01]  /*19a20*/  IMAD.U32 R3, RZ, RZ, UR4 ;  /* 0x00000004ff037e24 */ /* 0x000fe2000f8e00ff */
[----:B------:R-:W-:Y:S02]  /*19a30*/  ISETP.GT.AND P4, PT, R9, 0x11, PT ;  /* 0x000000110900780c */ /* 0x000fe40003f84270 */
[----:B------:R-:W-:-:S02]  /*19a40*/  FSEL R48, R48, -INF , P3 ;  /* 0xff80000030307808 */ /* 0x000fc40001800000 */
[----:B------:R-:W-:Y:S02]  /*19a50*/  FMNMX.FTZ R7, R66, R7, !PT ;  /* 0x0000000742077209 */ /* 0x000fe40007810000 */
[----:B-1----:R-:W-:Y:S02]  /*19a60*/  FMNMX.FTZ R4, R11, R72, !PT ;  /* 0x000000480b047209 */ /* 0x002fe40007810000 */
[----:B------:R-:W-:Y:S02]  /*19a70*/  ISETP.GT.AND P5, PT, R9, 0x18, PT ;  /* 0x000000180900780c */ /* 0x000fe40003fa4270 */
[----:B------:R-:W-:Y:S01]  /*19a80*/  FSEL R72, R49, -INF , P4 ;  /* 0xff80000031487808 */ /* 0x000fe20002000000 */
[----:B------:R-:W-:Y:S01]  /*19a90*/  FMUL.FTZ R13, R4, R3 ;  /* 0x00000003040d7220 */ /* 0x000fe20000410000 */
        /* <DEDUP_REMOVED lines=10> */
[----:B------:R-:W-:Y:S02]  /*19b40*/  FSETP.NEU.FTZ.AND P6, PT, R4, -INF , PT ;  /* 0xff8000000400780b */ /* 0x000fe40003fdd000 */
[----:B------:R-:W-:Y:S02]  /*19b50*/  ISETP.GT.AND P4, PT, R9, 0x28, PT ;  /* 0x000000280900780c */ /* 0x000fe40003f84270 */
[----:B------:R-:W-:Y:S02]  /*19b60*/  FSEL R80, R41, -INF , P3 ;  /* 0xff80000029507808 */ /* 0x000fe40001800000 */
[----:B------:R-:W-:-:S02]  /*19b70*/  FMNMX.FTZ R11, R78, R11, !PT ;  /* 0x0000000b4e0b7209 */ /* 0x000fc40007810000 */
[----:B------:R-:W-:Y:S02]  /*19b80*/  FSEL R7, R13, RZ, P6 ;  /* 0x000000ff0d077208 */ /* 0x000fe40003000000 */
[----:B------:R-:W-:Y:S02]  /*19b90*/  ISETP.GT.AND P3, PT, R9, 0x29, PT ;  /* 0x000000290900780c */ /* 0x000fe40003f64270 */
[----:B------:R-:W-:Y:S01]  /*19ba0*/  FSEL R44, R44, -INF , P4 ;  /* 0xff8000002c2c7808 */ /* 0x000fe20002000000 */
[--C-:B------:R-:W-:Y:S01]  /*19bb0*/  FFMA.FTZ R40, R74, R3, -R7.reuse ;  /* 0x000000034a287223 */ /* 0x100fe20000010807 */
[----:B------:R-:W-:Y:S01]  /*19bc0*/  FMNMX.FTZ R11, R80, R11, !PT ;  /* 0x0000000b500b7209 */ /* 0x000fe20007810000 */
[-CC-:B------:R-:W-:Y:S01]  /*19bd0*/  FFMA.FTZ R211, R70, R3.reuse, -R7.reuse ;  /* 0x0000000346d37223 */ /* 0x180fe20000010807 */
[----:B------:R-:W-:Y:S01]  /*19be0*/  FSEL R74, R45, -INF , P3 ;  /* 0xff8000002d4a7808 */ /* 0x000fe20001800000 */
[-CC-:B------:R-:W-:Y:S01]  /*19bf0*/  FFMA.FTZ R205, R64, R3.reuse, -R7.reuse ;  /* 0x0000000340cd7223 */ /* 0x180fe20000010807 */
[C---:B------:R-:W-:Y:S01]  /*19c00*/  ISETP.GT.AND P3, PT, R9.reuse, 0x30, PT ;  /* 0x000000300900780c */ /* 0x040fe20003f64270 */
        /* <DEDUP_REMOVED lines=8> */
[--C-:B------:R-:W-:Y:S01]  /*19c90*/  FFMA.FTZ R195, R30, R3, -R7.reuse ;  /* 0x000000031ec37223 */ /* 0x100fe20000010807 */
[----:B------:R-:W-:Y:S01]  /*19ca0*/  ISETP.GT.AND P3, PT, R9, 0x38, PT ;  /* 0x000000380900780c */ /* 0x000fe20003f64270 */
[----:B------:R-:W1:Y:S01]  /*19cb0*/  @P2 LDC R30, c[0x0][0x44c] ;  /* 0x00011300ff1e2b82 */ /* 0x000e620000000800 */
[----:B------:R-:W-:Y:S01]  /*19cc0*/  FSEL R70, R33, -INF , P4 ;  /* 0xff80000021467808 */ /* 0x000fe20002000000 */
[----:B------:R-:W-:Y:S01]  /*19cd0*/  MUFU.EX2 R209, R209 ;  /* 0x000000d100d17308 */ /* 0x000fe20000000800 */
[----:B------:R-:W-:Y:S01]  /*19ce0*/  FMNMX.FTZ R11, R82, R11, !PT ;  /* 0x0000000b520b7209 */ /* 0x000fe20007810000 */
[-CC-:B------:R-:W-:Y:S01]  /*19cf0*/  FFMA.FTZ R197, R34, R3.reuse, -R7.reuse ;  /* 0x0000000322c57223 */ /* 0x180fe20000010807 */
[----:B------:R-:W-:Y:S01]  /*19d00*/  ISETP.GT.AND P4, PT, R9, 0x39, PT ;  /* 0x000000390900780c */ /* 0x000fe20003f84270 */
[--C-:B------:R-:W-:Y:S01]  /*19d10*/  FFMA.FTZ R201, R42, R3, -R7.reuse ;  /* 0x000000032ac97223 */ /* 0x100fe20000010807 */
[----:B------:R-:W-:Y:S01]  /*19d20*/  FSEL R36, R36, -INF , P3 ;  /* 0xff80000024247808 */ /* 0x000fe20001800000 */
[----:B------:R-:W2:Y:S01]  /*19d30*/  @P2 LDC R34, c[0x0][0x450] ;  /* 0x00011400ff222b82 */ /* 0x000ea20000000800 */
[----:B------:R-:W-:Y:S01]  /*19d40*/  FMNMX.FTZ R11, R70, R11, !PT ;  /* 0x0000000b460b7209 */ /* 0x000fe20007810000 */
[----:B------:R-:W3:Y:S01]  /*19d50*/  MUFU.EX2 R40, R40 ;  /* 0x0000002800287308 */ /* 0x000ee20000000800 */
[----:B------:R-:W-:Y:S01]  /*19d60*/  FSEL R68, R37, -INF , P4 ;  /* 0xff80000025447808 */ /* 0x000fe20002000000 */
[-CC-:B------:R-:W-:Y:S01]  /*19d70*/  FFMA.FTZ R42, R50, R3.reuse, -R7.reuse ;  /* 0x00000003322a7223 */ /* 0x180fe20000010807 */
[C---:B------:R-:W-:Y:S01]  /*19d80*/  ISETP.GT.AND P3, PT, R9.reuse, 0x40, PT ;  /* 0x000000400900780c */ /* 0x040fe20003f64270 */
[--C-:B------:R-:W-:Y:S01]  /*19d90*/  FFMA.FTZ R203, R46, R3, -R7.reuse ;  /* 0x000000032ecb7223 */ /* 0x100fe20000010807 */
[----:B------:R-:W-:Y:S01]  /*19da0*/  FMNMX.FTZ R11, R36, R11, !PT ;  /* 0x0000000b240b7209 */ /* 0x000fe20007810000 */
[-CC-:B------:R-:W-:Y:S01]  /*19db0*/  FFMA.FTZ R14, R14, R3.reuse, -R7.reuse ;  /* 0x000000030e0e7223 */ /* 0x180fe20000010807 */
[C---:B------:R-:W-:Y:S01]  /*19dc0*/  ISETP.GT.AND P4, PT, R9.reuse, 0x41, PT ;  /* 0x000000410900780c */ /* 0x040fe20003f84270 */
        /* <DEDUP_REMOVED lines=12> */
[----:B------:R-:W4:Y:S01]  /*19e90*/  MUFU.EX2 R211, R211 ;  /* 0x000000d300d37308 */ /* 0x000f220000000800 */
[----:B------:R-:W-:Y:S01]  /*19ea0*/  FSEL R84, R28, -INF , P3 ;  /* 0xff8000001c547808 */ /* 0x000fe20001800000 */
[----:B------:R-:W-:Y:S01]  /*19eb0*/  FFMA.FTZ R28, R62, R3, -R7 ;  /* 0x000000033e1c7223 */ /* 0x000fe20000010807 */
[----:B------:R-:W-:Y:S01]  /*19ec0*/  FMNMX.FTZ R11, R64, R11, !PT ;  /* 0x0000000b400b7209 */ /* 0x000fe20007810000 */
[----:B---3--:R-:W-:Y:S01]  /*19ed0*/  FADD.FTZ R26, R209, R40 ;  /* 0x00000028d11a7221 */ /* 0x008fe20000010000 */
[----:B------:R-:W-:Y:S01]  /*19ee0*/  FSEL R62, R29, -INF , P4 ;  /* 0xff8000001d3e7808 */ /* 0x000fe20002000000 */
[----:B-1----:R-:W-:Y:S01]  /*19ef0*/  @P2 IMAD.HI.U32 R29, R231, R30, RZ ;  /* 0x0000001ee71d2227 */ /* 0x002fe200078e00ff */
[----:B------:R-:W-:Y:S01]  /*19f00*/  FMNMX.FTZ R11, R84, R11, !PT ;  /* 0x0000000b540b7209 */ /* 0x000fe20007810000 */
[----:B------:R-:W1:Y:S01]  /*19f10*/  MUFU.EX2 R32, R32 ;  /* 0x0000002000207308 */ /* 0x000e620000000800 */
[----:B------:R-:W-:-:S02]  /*19f20*/  F2FP.BF16.F32.PACK_AB R209, R40, R209 ;  /* 0x000000d128d1723e */ /* 0x000fc400000010ff */
[----:B------:R-:W-:Y:S02]  /*19f30*/  CS2R R50, SRZ ;  /* 0x0000000000327805 */ /* 0x000fe4000001ff00 */
[----:B------:R-:W-:Y:S02]  /*19f40*/  FMNMX.FTZ R11, R62, R11, !PT ;  /* 0x0000000b3e0b7209 */ /* 0x000fe40007810000 */
[----:B------:R-:W-:Y:S02]  /*19f50*/  CS2R R46, SRZ ;  /* 0x00000000002e7805 */ /* 0x000fe4000001ff00 */
[----:B--2---:R-:W-:Y:S02]  /*19f60*/  @P2 SHF.R.U32.HI R31, RZ, R34, R29 ;  /* 0x00000022ff1f2219 */ /* 0x004fe4000001161d */
[----:B------:R-:W-:Y:S02]  /*19f70*/  CS2R R40, SRZ ;  /* 0x0000000000287805 */ /* 0x000fe4000001ff00 */
[----:B------:R-:W-:Y:S01]  /*19f80*/  CS2R R38, SRZ ;  /* 0x0000000000267805 */ /* 0x000fe2000001ff00 */
[----:B------:R-:W2:Y:S01]  /*19f90*/  SHFL.BFLY PT, R58, R11, 0x2, 0x1f ;  /* 0x0c401f000b3a7f89 */ /* 0x000ea200000e0000 */
[----:B------:R-:W3:Y:S01]  /*19fa0*/  MUFU.EX2 R205, R205 ;  /* 0x000000cd00cd7308 */ /* 0x000ee20000000800 */
[----:B----4-:R-:W-:Y:S01]  /*19fb0*/  FADD.FTZ R27, R211, R26 ;  /* 0x0000001ad31b7221 */ /* 0x010fe20000010000 */
[----:B------:R-:W-:-:S05]  /*19fc0*/  IADD3 R33, R31, R233, -R232 ;  /* 0x000000e91f217210 */ /* 0x000fca0007ffe8e8 */
[----:B------:R-:W-:Y:S01]  /*19fd0*/  IMAD.HI R224, R33, 0x66666667, RZ ;  /* 0x6666666721e07827 */ /* 0x000fe200078e02ff */
[----:B------:R-:W4:Y:S03]  /*19fe0*/  MUFU.EX2 R28, R28 ;  /* 0x0000001c001c7308 */ /* 0x000f260000000800 */
[C---:B-1----:R-:W-:Y:S01]  /*19ff0*/  FADD.FTZ R26, R32.reuse, R27 ;  /* 0x0000001b201a7221 */ /* 0x042fe20000010000 */
[----:B------:R-:W-:-:S04]  /*1a000*/  F2FP.BF16.F32.PACK_AB R211, R32, R211 ;  /* 0x000000d320d3723e */ /* 0x000fc800000010ff */
[----:B------:R-:W1:Y:S01]  /*1a010*/  MUFU.EX2 R207, R207 ;  /* 0x000000cf00cf7308 */ /* 0x000e620000000800 */
[----:B---3--:R-:W-:Y:S01]  /*1a020*/  FADD.FTZ R27, R205, R26 ;  /* 0x0000001acd1b7221 */ /* 0x008fe20000010000 */
[----:B--2---:R-:W-:-:S06]  /*1a030*/  FMNMX.FTZ R58, R11, R58, !PT ;  /* 0x0000003a0b3a7209 */ /* 0x004fcc0007810000 */
[----:B------:R-:W2:Y:S01]  /*1a040*/  MUFU.EX2 R54, R54 ;  /* 0x0000003600367308 */ /* 0x000ea20000000800 */
[C---:B----4-:R-:W-:Y:S01]  /*1a050*/  FADD.FTZ R30, R28.reuse, R27 ;  /* 0x0000001b1c1e7221 */ /* 0x050fe20000010000 */
[----:B------:R-:W-:Y:S01]  /*1a060*/  F2FP.BF16.F32.PACK_AB R205, R28, R205 ;  /* 0x000000cd1ccd723e */ /* 0x000fe200000010ff */
[----:B------:R-:W3:Y:S05]  /*1a070*/  SHFL.BFLY PT, R5, R58, 0x1, 0x1f ;  /* 0x0c201f003a057f89 */ /* 0x000eea00000e0000 */
[----:B------:R-:W-:Y:S01]  /*1a080*/  MUFU.EX2 R201, R201 ;  /* 0x000000c900c97308 */ /* 0x000fe20000000800 */
[----:B-1----:R-:W-:-:S07]  /*1a090*/  FADD.FTZ R31, R207, R30 ;  /* 0x0000001ecf1f7221 */ /* 0x002fce0000010000 */
[----:B------:R-:W-:Y:S01]  /*1a0a0*/  MUFU.EX2 R42, R42 ;  /* 0x0000002a002a7308 */ /* 0x000fe20000000800 */
[----:B--2---:R-:W-:-:S07]  /*1a0b0*/  F2FP.BF16.F32.PACK_AB R207, R54, R207 ;  /* 0x000000cf36cf723e */ /* 0x004fce00000010ff */
[----:B------:R-:W-:Y:S01]  /*1a0c0*/  MUFU.EX2 R203, R203 ;  /* 0x000000cb00cb7308 */ /* 0x000fe20000000800 */
[----:B---3--:R-:W-:Y:S02]  /*1a0d0*/  FMNMX.FTZ R5, R58, R5, !PT ;  /* 0x000000053a057209 */ /* 0x008fe40007810000 */
[----:B------:R-:W-:Y:S02]  /*1a0e0*/  CS2R R58, SRZ ;  /* 0x00000000003a7805 */ /* 0x000fe4000001ff00 */
        /* <DEDUP_REMOVED lines=21> */
[-CC-:B------:R-:W-:Y:S01]  /*1a240*/  FFMA.FTZ R198, R36, R3.reuse, -R15.reuse ;  /* 0x0000000324c67223 */ /* 0x180fe2000001080f */
[-CC-:B------:R-:W-:Y:S01]  /*1a250*/  FFMA.FTZ R24, R24, R3.reuse, -R15.reuse ;  /* 0x0000000318187223 */ /* 0x180fe2000001080f */
[-CC-:B------:R-:W-:Y:S01]  /*1a260*/  FFMA.FTZ R64, R64, R3.reuse, -R15.reuse ;  /* 0x0000000340407223 */ /* 0x180fe2000001080f */
[-CC-:B------:R-:W-:Y:S01]  /*1a270*/  FFMA.FTZ R84, R84, R3.reuse, -R15.reuse ;  /* 0x0000000354547223 */ /* 0x180fe2000001080f */
[----:B------:R-:W-:Y:S01]  /*1a280*/  FFMA.FTZ R62, R62, R3, -R15 ;  /* 0x000000033e3e7223 */ /* 0x000fe2000001080f */
[----:B------:R-:W-:-:S02]  /*1a290*/  CS2R R82, SRZ ;  /* 0x0000000000527805 */ /* 0x000fc4000001ff00 */
[----:B------:R-:W-:Y:S01]  /*1a2a0*/  CS2R R80, SRZ ;  /* 0x0000000000507805 */ /* 0x000fe2000001ff00 */
[----:B------:R-:W2:Y:S01]  /*1a2b0*/  MUFU.EX2 R210, R210 ;  /* 0x000000d200d27308 */ /* 0x000ea20000000800 */
[----:B------:R-:W-:Y:S02]  /*1a2c0*/  CS2R R78, SRZ ;  /* 0x00000000004e7805 */ /* 0x000fe4000001ff00 */
[----:B------:R-:W-:Y:S02]  /*1a2d0*/  CS2R R76, SRZ ;  /* 0x00000000004c7805 */ /* 0x000fe4000001ff00 */
[----:B------:R-:W-:Y:S02]  /*1a2e0*/  CS2R R74, SRZ ;  /* 0x00000000004a7805 */ /* 0x000fe4000001ff00 */
[----:B------:R-:W-:Y:S02]  /*1a2f0*/  CS2R R72, SRZ ;  /* 0x0000000000487805 */ /* 0x000fe4000001ff00 */
[----:B------:R-:W-:-:S02]  /*1a300*/  CS2R R70, SRZ ;  /* 0x0000000000467805 */ /* 0x000fc4000001ff00 */
[----:B------:R-:W-:Y:S02]  /*1a310*/  CS2R R66, SRZ ;  /* 0x0000000000427805 */ /* 0x000fe4000001ff00 */
[----:B------:R-:W-:Y:S01]  /*1a320*/  CS2R R60, SRZ ;  /* 0x00000000003c7805 */ /* 0x000fe2000001ff00 */
[----:B------:R-:W3:Y:S01]  /*1a330*/  MUFU.EX2 R9, R9 ;  /* 0x0000000900097308 */ /* 0x000ee20000000800 */
[----:B-1----:R-:W-:Y:S01]  /*1a340*/  FADD.FTZ R29, R208, R7 ;  /* 0x00000007d01d7221 */ /* 0x002fe20000010000 */
[----:B------:R-:W-:Y:S02]  /*1a350*/  F2FP.BF16.F32.PACK_AB R208, R7, R208 ;  /* 0x000000d007d0723e */ /* 0x000fe400000010ff */
[----:B------:R-:W-:Y:S02]  /*1a360*/  CS2R R56, SRZ ;  /* 0x0000000000387805 */ /* 0x000fe4000001ff00 */
[----:B------:R-:W-:Y:S02]  /*1a370*/  CS2R R52, SRZ ;  /* 0x0000000000347805 */ /* 0x000fe4000001ff00 */
[----:B------:R-:W-:-:S02]  /*1a380*/  CS2R R48, SRZ ;  /* 0x0000000000307805 */ /* 0x000fc4000001ff00 */
[----:B------:R-:W-:Y:S02]  /*1a390*/  CS2R R44, SRZ ;  /* 0x00000000002c7805 */ /* 0x000fe4000001ff00 */
[----:B------:R-:W-:Y:S01]  /*1a3a0*/  CS2R R36, SRZ ;  /* 0x0000000000247805 */ /* 0x000fe2000001ff00 */
[----:B------:R-:W0:Y:S01]  /*1a3b0*/  MUFU.EX2 R204, R204 ;  /* 0x000000cc00cc7308 */ /* 0x000e220000000800 */
[----:B--2---:R-:W-:-:S07]  /*1a3c0*/  FADD.FTZ R26, R210, R29 ;  /* 0x0000001dd21a7221 */ /* 0x004fce0000010000 */
[----:B------:R-:W1:Y:S01]  /*1a3d0*/  MUFU.EX2 R11, R11 ;  /* 0x0000000b000b7308 */ /* 0x000e620000000800 */
[C---:B---3--:R-:W-:Y:S01]  /*1a3e0*/  FADD.FTZ R29, R9.reuse, R26 ;  /* 0x0000001a091d7221 */ /* 0x048fe20000010000 */
[----:B------:R-:W-:Y:S01]  /*1a3f0*/  FADD.FTZ R26, R54, R31 ;  /* 0x0000001f361a7221 */ /* 0x000fe20000010000 */
[----:B------:R-:W-:Y:S02]  /*1a400*/  F2FP.BF16.F32.PACK_AB R210, R9, R210 ;  /* 0x000000d209d2723e */ /* 0x000fe400000010ff */
[----:B------:R-:W-:Y:S01]  /*1a410*/  CS2R R54, SRZ ;  /* 0x0000000000367805 */ /* 0x000fe2000001ff00 */
[----:B------:R-:W-:Y:S01]  /*1a420*/  FADD.FTZ R33, R201, R26 ;  /* 0x0000001ac9217221 */ /* 0x000fe20000010000 */
[----:B------:R-:W-:Y:S01]  /*1a430*/  F2FP.BF16.F32.PACK_AB R201, R42, R201 ;  /* 0x000000c92ac9723e */ /* 0x000fe200000010ff */
[----:B------:R-:W2:Y:S01]  /*1a440*/  MUFU.EX2 R206, R206 ;  /* 0x000000ce00ce7308 */ /* 0x000ea20000000800 */
[----:B0-----:R-:W-:Y:S01]  /*1a450*/  FADD.FTZ R0, R204, R29 ;  /* 0x0000001dcc007221 */ /* 0x001fe20000010000 */
[----:B------:R-:W-:Y:S01]  /*1a460*/  FADD.FTZ R26, R42, R33 ;  /* 0x000000212a1a7221 */ /* 0x000fe20000010000 */
[----:B------:R-:W-:Y:S01]  /*1a470*/  FFMA.FTZ R29, R68, R3, -R15 ;  /* 0x00000003441d7223 */ /* 0x000fe2000001080f */
[----:B------:R-:W-:-:S02]  /*1a480*/  CS2R R68, SRZ ;  /* 0x0000000000447805 */ /* 0x000fc4000001ff00 */
[----:B------:R-:W-:Y:S01]  /*1a490*/  CS2R R42, SRZ ;  /* 0x00000000002a7805 */ /* 0x000fe2000001ff00 */
[----:B------:R-:W-:Y:S01]  /*1a4a0*/  FADD.FTZ R33, R203, R26 ;  /* 0x0000001acb217221 */ /* 0x000fe20000010000 */
[C---:B------:R-:W-:Y:S01]  /*1a4b0*/  F2FP.BF16.F32.PACK_AB R203, R14.reuse, R203 ;  /* 0x000000cb0ecb723e */ /* 0x040fe200000010ff */
[----:B------:R-:W0:Y:S01]  /*1a4c0*/  MUFU.EX2 R13, R13 ;  /* 0x0000000d000d7308 */ /* 0x000e220000000800 */
[C---:B-1----:R-:W-:Y:S01]  /*1a4d0*/  FADD.FTZ R31, R11.reuse, R0 ;  /* 0x000000000b1f7221 */ /* 0x042fe20000010000 */
[----:B------:R-:W-:Y:S01]  /*1a4e0*/  FADD.FTZ R26, R14, R33 ;  /* 0x000000210e1a7221 */ /* 0x000fe20000010000 */
[----:B------:R-:W-:Y:S02]  /*1a4f0*/  SHF.R.U32.HI R33, RZ, 0x1f, R224 ;  /* 0x0000001fff217819 */ /* 0x000fe400000116e0 */
[----:B------:R-:W-:Y:S02]  /*1a500*/  F2FP.BF16.F32.PACK_AB R204, R11, R204 ;  /* 0x000000cc0bcc723e */ /* 0x000fe400000010ff */
[----:B------:R-:W-:Y:S01]  /*1a510*/  LEA.HI.SX32 R224, R224, R33, 0x1b ;  /* 0x00000021e0e07211 */ /* 0x000fe200078fdaff */
[----:B------:R-:W1:Y:S01]  /*1a520*/  MUFU.EX2 R200, R200 ;  /* 0x000000c800c87308 */ /* 0x000e620000000800 */
[----:B--2---:R-:W-:-:S02]  /*1a530*/  FADD.FTZ R0, R206, R31 ;  /* 0x0000001fce007221 */ /* 0x004fc40000010000 */
[----:B------:R-:W-:-:S05]  /*1a540*/  VIMNMX R224, R229, R224, !PT ;  /* 0x000000e0e5e07248 */ /* 0x000fca0007fe0100 */
[----:B------:R-:W2:Y:S01]  /*1a550*/  MUFU.EX2 R21, R21 ;  /* 0x0000001500157308 */ /* 0x000ea20000000800 */
[C---:B0-----:R-:W-:Y:S01]  /*1a560*/  FADD.FTZ R31, R13.reuse, R0 ;  /* 0x000000000d1f7221 */ /* 0x041fe20000010000 */
[----:B------:R-:W-:-:S06]  /*1a570*/  F2FP.BF16.F32.PACK_AB R206, R13, R206 ;  /* 0x000000ce0dce723e */ /* 0x000fcc00000010ff */
[----:B------:R-:W0:Y:S01]  /*1a580*/  MUFU.EX2 R202, R202 ;  /* 0x000000ca00ca7308 */ /* 0x000e220000000800 */
[----:B-1----:R-:W-:Y:S01]  /*1a590*/  FADD.FTZ R0, R200, R31 ;  /* 0x0000001fc8007221 */ /* 0x002fe20000010000 */
[----:B------:R-:W-:-:S06]  /*1a5a0*/  FADD.FTZ R31, R197, R26 ;  /* 0x0000001ac51f7221 */ /* 0x000fcc0000010000 */
[----:B------:R-:W1:Y:S01]  /*1a5b0*/  MUFU.EX2 R8, R8 ;  /* 0x0000000800087308 */ /* 0x000e620000000800 */
[C---:B--2---:R-:W-:Y:S01]  /*1a5c0*/  FADD.FTZ R15, R21.reuse, R0 ;  /* 0x00000000150f7221 */ /* 0x044fe20000010000 */
[----:B------:R-:W-:-:S06]  /*1a5d0*/  F2FP.BF16.F32.PACK_AB R200, R21, R200 ;  /* 0x000000c815c8723e */ /* 0x000fcc00000010ff */
[----:B------:R-:W2:Y:S01]  /*1a5e0*/  MUFU.EX2 R25, R25 ;  /* 0x0000001900197308 */ /* 0x000ea20000000800 */
[----:B0-----:R-:W-:-:S07]  /*1a5f0*/  FADD.FTZ R0, R202, R15 ;  /* 0x0000000fca007221 */ /* 0x001fce0000010000 */
[----:B------:R-:W0:Y:S01]  /*1a600*/  MUFU.EX2 R199, R199 ;  /* 0x000000c700c77308 */ /* 0x000e220000000800 */
[C---:B-1----:R-:W-:Y:S01]  /*1a610*/  FADD.FTZ R26, R8.reuse, R31 ;  /* 0x0000001f081a7221 */ /* 0x042fe20000010000 */
[----:B------:R-:W-:Y:S01]  /*1a620*/  F2FP.BF16.F32.PACK_AB R197, R8, R197 ;  /* 0x000000c508c5723e */ /* 0x000fe200000010ff */
[----:B------:R-:W-:Y:S02]  /*1a630*/  VIADD R8, R2, 0xfffffffe ;  /* 0xfffffffe02087836 */ /* 0x000fe40000000000 */
[----:B------:R-:W-:-:S03]  /*1a640*/  IMAD.MOV.U32 R2, RZ, RZ, 0x3f800000 ;  /* 0x3f800000ff027424 */ /* 0x000fc600078e00ff */
[----:B------:R-:W1:Y:S01]  /*1a650*/  MUFU.EX2 R196, R196 ;  /* 0x000000c400c47308 */ /* 0x000e620000000800 */
[C---:B--2---:R-:W-:Y:S01]  /*1a660*/  FADD.FTZ R31, R25.reuse, R0 ;  /* 0x00000000191f7221 */ /* 0x044fe20000010000 */
[----:B------:R-:W-:Y:S02]  /*1a670*/  ISETP.GE.AND P3, PT, R8, R224, PT ;  /* 0x000000e00800720c */ /* 0x000fe40003f66270 */
[----:B------:R-:W-:-:S04]  /*1a680*/  F2FP.BF16.F32.PACK_AB R202, R25, R202 ;  /* 0x000000ca19ca723e */ /* 0x000fc800000010ff */
        /* <DEDUP_REMOVED lines=11> */
[----:B-1----:R-:W-:Y:S01]  /*1a740*/  FADD.FTZ R33, R193, R26 ;  /* 0x0000001ac1217221 */ /* 0x002fe20000010000 */
[----:B------:R-:W-:-:S06]  /*1a750*/  CS2R R26, SRZ ;  /* 0x00000000001a7805 */ /* 0x000fcc000001ff00 */
[----:B------:R-:W1:Y:S01]  /*1a760*/  MUFU.EX2 R29, R29 ;  /* 0x0000001d001d7308 */ /* 0x000e620000000800 */
[----:B--2---:R-:W-:-:S07]  /*1a770*/  FADD.FTZ R0, R198, R31 ;  /* 0x0000001fc6007221 */ /* 0x004fce0000010000 */
[----:B------:R-:W2:Y:S01]  /*1a780*/  MUFU.EX2 R24, R24 ;  /* 0x0000001800187308 */ /* 0x000ea20000000800 */
[C---:B0-----:R-:W-:Y:S01]  /*1a790*/  FADD.FTZ R14, R10.reuse, R33 ;  /* 0x000000210a0e7221 */ /* 0x041fe20000010000 */
[----:B------:R-:W-:-:S06]  /*1a7a0*/  F2FP.BF16.F32.PACK_AB R193, R10, R193 ;  /* 0x000000c10ac1723e */ /* 0x000fcc00000010ff */
[----:B------:R0:W3:Y:S01]  /*1a7b0*/  MUFU.EX2 R15, R64 ;  /* 0x00000040000f7308 */ /* 0x0000e20000000800 */
[C---:B-1----:R-:W-:Y:S01]  /*1a7c0*/  FADD.FTZ R33, R29.reuse, R0 ;  /* 0x000000001d217221 */ /* 0x042fe20000010000 */
[----:B------:R-:W-:Y:S02]  /*1a7d0*/  F2FP.BF16.F32.PACK_AB R198, R29, R198 ;  /* 0x000000c61dc6723e */ /* 0x000fe400000010ff */
[----:B------:R-:W-:-:S04]  /*1a7e0*/  CS2R R28, SRZ ;  /* 0x00000000001c7805 */ /* 0x000fc8000001ff00 */
[----:B------:R-:W1:Y:S01]  /*1a7f0*/  MUFU.EX2 R195, R195 ;  /* 0x000000c300c37308 */ /* 0x000e620000000800 */
[----:B--2---:R-:W-:Y:S01]  /*1a800*/  FADD.FTZ R0, R24, R33 ;  /* 0x0000002118007221 */ /* 0x004fe20000010000 */
[----:B0-----:R-:W-:Y:S02]  /*1a810*/  CS2R R64, SRZ ;  /* 0x0000000000407805 */ /* 0x001fe4000001ff00 */
[----:B------:R-:W-:-:S04]  /*1a820*/  CS2R R32, SRZ ;  /* 0x0000000000207805 */ /* 0x000fc8000001ff00 */
[----:B------:R-:W0:Y:S01]  /*1a830*/  MUFU.EX2 R84, R84 ;  /* 0x0000005400547308 */ /* 0x000e220000000800 */
[C---:B---3--:R-:W-:Y:S01]  /*1a840*/  FADD.FTZ R7, R15.reuse, R0 ;  /* 0x000000000f077221 */ /* 0x048fe20000010000 */
[----:B------:R-:W-:Y:S02]  /*1a850*/  F2FP.BF16.F32.PACK_AB R192, R15, R24 ;  /* 0x000000180fc0723e */ /* 0x000fe400000010ff */
[----:B------:R-:W-:-:S04]  /*1a860*/  CS2R R24, SRZ ;  /* 0x0000000000187805 */ /* 0x000fc8000001ff00 */
[----:B------:R-:W2:Y:S01]  /*1a870*/  MUFU.EX2 R6, R6 ;  /* 0x0000000600067308 */ /* 0x000ea20000000800 */
[----:B-1----:R-:W-:-:S07]  /*1a880*/  FADD.FTZ R35, R195, R14 ;  /* 0x0000000ec3237221 */ /* 0x002fce0000010000 */
[----:B------:R1:W3:Y:S01]  /*1a890*/  MUFU.EX2 R31, R62 ;  /* 0x0000003e001f7308 */ /* 0x0002e20000000800 */
[----:B0-----:R-:W-:Y:S01]  /*1a8a0*/  FADD.FTZ R0, R84, R7 ;  /* 0x0000000754007221 */ /* 0x001fe20000010000 */
[C---:B--2---:R-:W-:Y:S01]  /*1a8b0*/  FADD.FTZ R12, R6.reuse, R35 ;  /* 0x00000023060c7221 */ /* 0x044fe20000010000 */
[----:B------:R-:W-:Y:S02]  /*1a8c0*/  F2FP.BF16.F32.PACK_AB R195, R6, R195 ;  /* 0x000000c306c3723e */ /* 0x000fe400000010ff */
[----:B-1----:R-:W-:Y:S02]  /*1a8d0*/  CS2R R62, SRZ ;  /* 0x00000000003e7805 */ /* 0x002fe4000001ff00 */
[----:B------:R-:W-:Y:S01]  /*1a8e0*/  CS2R R34, SRZ ;  /* 0x0000000000227805 */ /* 0x000fe2000001ff00 */
[C---:B---3--:R-:W-:Y:S01]  /*1a8f0*/  FADD.FTZ R13, R31.reuse, R0 ;  /* 0x000000001f0d7221 */ /* 0x048fe20000010000 */
[----:B------:R-:W-:Y:S01]  /*1a900*/  F2FP.BF16.F32.PACK_AB R194, R31, R84 ;  /* 0x000000541fc2723e */ /* 0x000fe200000010ff */
[----:B------:R-:W-:Y:S01]  /*1a910*/  IMAD.MOV.U32 R0, RZ, RZ, 0x3f800000 ;  /* 0x3f800000ff007424 */ /* 0x000fe200078e00ff */
[----:B------:R-:W-:-:S02]  /*1a920*/  CS2R R84, SRZ ;  /* 0x0000000000547805 */ /* 0x000fc4000001ff00 */
[----:B------:R-:W-:Y:S01]  /*1a930*/  CS2R R30, SRZ ;  /* 0x00000000001e7805 */ /* 0x000fe2000001ff00 */
[----:B------:R-:W-:Y:S06]  /*1a940*/  @!P3 BRA `(.L_x_2833) ;  /* 0x0000004c00bcb947 */ /* 0x000fec0003800000 */
[----:B------:R-:W-:Y:S01]  /*1a950*/  BSSY B1, `(.L_x_2833) ;  /* 0x00004ee000017945 */ /* 0x000fe20003800000 */
[----:B------:R-:W-:Y:S02]  /*1a960*/  IMAD.MOV.U32 R6, RZ, RZ, R4 ;  /* 0x000000ffff067224 */ /* 0x000fe400078e0004 */
[----:B------:R-:W-:Y:S02]  /*1a970*/  IMAD.MOV.U32 R7, RZ, RZ, R5 ;  /* 0x000000ffff077224 */ /* 0x000fe400078e0005 */
[----:B------:R-:W-:Y:S02]  /*1a980*/  IMAD.MOV.U32 R9, RZ, RZ, R218 ;  /* 0x000000ffff097224 */ /* 0x000fe400078e00da */
[----:B------:R-:W-:Y:S02]  /*1a990*/  IMAD.MOV.U32 R10, RZ, RZ, R216 ;  /* 0x000000ffff0a7224 */ /* 0x000fe400078e00d8 */
[----:B------:R-:W-:Y:S02]  /*1a9a0*/  IMAD.MOV.U32 R2, RZ, RZ, 0x3f800000 ;  /* 0x3f800000ff027424 */ /* 0x000fe400078e00ff */
[----:B------:R-:W-:-:S07]  /*1a9b0*/  IMAD.MOV.U32 R151, RZ, RZ, RZ ;  /* 0x000000ffff977224 */ /* 0x000fce00078e00ff */
.L_x_2844:
        /* <DEDUP_REMOVED lines=8> */
.L_x_2834:
[----:B------:R-:W-:Y:S01]  /*1aa40*/  IMAD R11, R3, 0x8, R16 ;  /* 0x00000008030b7824 */ /* 0x000fe200078e0210 */
[----:B------:R-:W-:-:S04]  /*1aa50*/  SHF.L.U32 R4, R218, 0x1f, RZ ;  /* 0x0000001fda047819 */ /* 0x000fc800000006ff */
[----:B------:R0:W1:Y:S01]  /*1aa60*/  SYNCS.PHASECHK.TRANS64.TRYWAIT P3, [R11+URZ+0x38830], R4 ;  /* 0x038830040b0075a7 */ /* 0x000062000806017f */
[----:B------:R-:W-:Y:S05]  /*1aa70*/  @!P0 BRA `(.L_x_2835) ;  /* 0x0000000000048947 */ /* 0x000fea0003800000 */
[----:B------:R-:W-:Y:S01]  /*1aa80*/  BPT.TRAP 0x1 ;  /* 0x000000040000795c */ /* 0x000fe20000300000 */
.L_x_2835:
[----:B------:R-:W-:Y:S01]  /*1aa90*/  IMAD R3, R216, 0xa00, R20 ;  /* 0x00000a00d8037824 */ /* 0x000fe200078e0214 */
[----:B------:R-:W-:Y:S03]  /*1aaa0*/  BSSY B2, `(.L_x_2836) ;  /* 0x0000006000027945 */ /* 0x000fe60003800000 */
[C---:B------:R-:W-:Y:S02]  /*1aab0*/  VIADD R15, R3.reuse, 0x80 ;  /* 0x00000080030f7836 */ /* 0x040fe40000000000 */
[----:B------:R-:W-:Y:S01]  /*1aac0*/  VIADD R152, R3, 0x100 ;  /* 0x0000010003987836 */ /* 0x000fe20000000000 */
[----:B-1----:R-:W-:Y:S06]  /*1aad0*/  @P3 BRA `(.L_x_2837) ;  /* 0x0000000000083947 */ /* 0x002fec0003800000 */
[----:B------:R-:W1:Y:S02]  /*1aae0*/  SYNCS.PHASECHK.TRANS64.TRYWAIT P3, [R11+URZ+0x38830], R4 ;  /* 0x038830040b0075a7 */ /* 0x000e64000806017f */
[----:B-1----:R-:W-:Y:S05]  /*1aaf0*/  @!P3 BRA `(.L_x_2838) ;  /* 0x000001a000a4b947 */ /* 0x002fea0003800000 */
.L_x_2837:
[----:B------:R-:W-:Y:S05]  /*1ab00*/  BSYNC B2 ;  /* 0x0000000000027941 */ /* 0x000fea0003800000 */
.L_x_2836:
[----:B------:R-:W2:Y:S04]  /*1ab10*/  LDL.64 R154, [R1+0x48] ;  /* 0x00004800019a7983 */ /* 0x000ea80000100a00 */
[----:B------:R-:W3:Y:S01]  /*1ab20*/  LDL.64 R156, [R1+0x50] ;  /* 0x00005000019c7983 */ /* 0x000ee20000100a00 */
[----:B01----:R-:W-:Y:S02]  /*1ab30*/  IMAD.MOV.U32 R4, RZ, RZ, R3 ;  /* 0x000000ffff047224 */ /* 0x003fe400078e0003 */
[----:B------:R-:W-:-:S03]  /*1ab40*/  IMAD.MOV.U32 R5, RZ, RZ, 0x40000040 ;  /* 0x40000040ff057424 */ /* 0x000fc600078e00ff */
[----:B------:R-:W-:Y:S02]  /*1ab50*/  R2UR UR6, R4 ;  /* 0x00000000040672ca */ /* 0x000fe400000e0000 */
[C---:B------:R-:W-:Y:S01]  /*1ab60*/  R2UR UR7, R5.reuse ;  /* 0x00000000050772ca */ /* 0x040fe200000e0000 */
[----:B------:R-:W-:Y:S01]  /*1ab70*/  WARPGROUP.ARRIVE ;  /* 0x00000000000079c5 */ /* 0x000fe20000000000 */
[----:B------:R-:W-:Y:S01]  /*1ab80*/  IMAD.MOV.U32 R4, RZ, RZ, R15 ;  /* 0x000000ffff047224 */ /* 0x000fe200078e000f */
[----:B------:R-:W-:-:S04]  /*1ab90*/  R2UR UR23, R5 ;  /* 0x00000000051772ca */ /* 0x000fc800000e0000 */
[----:B------:R-:W-:Y:S01]  /*1aba0*/  R2UR UR22, R4 ;  /* 0x00000000041672ca */ /* 0x000fe200000e0000 */
[----:B------:R-:W-:Y:S01]  /*1abb0*/  IMAD.MOV.U32 R153, RZ, RZ, 0x40000040 ;  /* 0x40000040ff997424 */ /* 0x000fe200078e00ff */
[----:B------:R-:W-:-:S04]  /*1abc0*/  R2UR UR26, R152 ;  /* 0x00000000981a72ca */ /* 0x000fc800000e0000 */
[----:B------:R-:W-:Y:S01]  /*1abd0*/  R2UR UR27, R153 ;  /* 0x00000000991b72ca */ /* 0x000fe200000e0000 */
[----:B------:R-:W-:Y:S02]  /*1abe0*/  VIADD R14, R3, 0x180 ;  /* 0x00000180030e7836 */ /* 0x000fe40000000000 */
[----:B------:R-:W-:-:S03]  /*1abf0*/  IMAD.MOV.U32 R15, RZ, RZ, 0x40000040 ;  /* 0x40000040ff0f7424 */ /* 0x000fc600078e00ff */
[----:B------:R-:W-:Y:S02]  /*1ac00*/  R2UR UR10, R14 ;  /* 0x000000000e0a72ca */ /* 0x000fe400000e0000 */
        /* <DEDUP_REMOVED lines=56> */
[----:B------:R-:W-:Y:S01]  /*1af90*/  VIADD R4, R3, 0x182 ;  /* 0x0000018203047836 */ /* 0x000fe20000000000 */
[----:B------:R-:W-:Y:S01]  /*1afa0*/  UMOV UR24, UR28 ;  /* 0x0000001c00187c82 */ /* 0x000fe20008000000 */
[----:B------:R-:W-:Y:S01]  /*1afb0*/  IMAD.MOV.U32 R5, RZ, RZ, 0x40000040 ;  /* 0x40000040ff057424 */ /* 0x000fe200078e00ff */
[----:B------:R-:W-:Y:S01]  /*1afc0*/  UMOV UR25, UR29 ;  /* 0x0000001d00197c82 */ /* 0x000fe20008000000 */
[----:B------:R-:W-:Y:S01]  /*1afd0*/  UMOV UR8, UR28 ;  /* 0x0000001c00087c82 */ /* 0x000fe20008000000 */
[----:B------:R-:W-:-:S02]  /*1afe0*/  WARPGROUP.DEPBAR.LE gsb0, 0x0 ;  /* 0x00008000000079c5 */ /* 0x000fc40000010000 */
[----:B------:R-:W-:Y:S01]  /*1aff0*/  WARPGROUP.ARRIVE ;  /* 0x00000000000079c5 */ /* 0x000fe20000000000 */
[----:B------:R-:W-:Y:S01]  /*1b000*/  UMOV UR9, UR29 ;  /* 0x0000001d00097c82 */ /* 0x000fe20008000000 */
[----:B------:R-:W2:Y:S04]  /*1b010*/  LDL.64 R14, [R1+0x38] ;  /* 0x00003800010e7983 */ /* 0x000ea80000100a00 */
[----:B------:R-:W-:Y:S01]  /*1b020*/  HGMMA.64x16x16.F32.BF16 R168, gdesc[UR20], R168, gsb0 ;  /* 0x0020000014a879f0 */ /* 0x000fe200080018a8 */
[----:B------:R-:W-:Y:S02]  /*1b030*/  R2UR UR26, R4 ;  /* 0x00000000041a72ca */ /* 0x000fe400000e0000 */
[----:B------:R-:W-:Y:S01]  /*1b040*/  R2UR UR27, R5 ;  /* 0x00000000051b72ca */ /* 0x000fe200000e0000 */
[----:B------:R-:W-:Y:S01]  /*1b050*/  VIADD R4, R3, 0x202 ;  /* 0x0000020203047836 */ /* 0x000fe20000000000 */
[----:B------:R-:W-:-:S02]  /*1b060*/  WARPGROUP.DEPBAR.LE gsb0, 0x0 ;  /* 0x00008000000079c5 */ /* 0x000fc40000010000 */
        /* <DEDUP_REMOVED lines=50> */
[----:B--2---:R-:W-:Y:S02]  /*1b390*/  R2UR UR28, R14 ;  /* 0x000000000e1c72ca */ /* 0x004fe400000e0000 */
[----:B------:R-:W-:Y:S02]  /*1b3a0*/  R2UR UR29, R15 ;  /* 0x000000000f1d72ca */ /* 0x000fe400000e0000 */
[----:B------:R-:W2:Y:S01]  /*1b3b0*/  LDL.64 R14, [R1+0x30] ;  /* 0x00003000010e7983 */ /* 0x000ea20000100a00 */
[----:B------:R-:W-:-:S02]  /*1b3c0*/  WARPGROUP.DEPBAR.LE gsb0, 0x0 ;  /* 0x00008000000079c5 */ /* 0x000fc40000010000 */
        /* <DEDUP_REMOVED lines=143> */
[----:B--2---:R-:W-:Y:S02]  /*1bcc0*/  R2UR UR30, R14 ;  /* 0x000000000e1e72ca */ /* 0x004fe400000e0000 */
[----:B------:R-:W-:Y:S02]  /*1bcd0*/  R2UR UR31, R15 ;  /* 0x000000000f1f72ca */ /* 0x000fe400000e0000 */
[----:B------:R-:W2:Y:S01]  /*1bce0*/  LDL.64 R14, [R1+0x18] ;  /* 0x00001800010e7983 */ /* 0x000ea20000100a00 */
[----:B------:R-:W-:Y:S02]  /*1bcf0*/  VIADD R4, R3, 0x284 ;  /* 0x0000028403047836 */ /* 0x000fe40000000000 */
[----:B------:R-:W-:-:S03]  /*1bd00*/  IMAD.MOV.U32 R5, RZ, RZ, 0x40000040 ;  /* 0x40000040ff057424 */ /* 0x000fc600078e00ff */
[----:B------:R-:W-:Y:S02]  /*1bd10*/  R2UR UR14, R4 ;  /* 0x00000000040e72ca */ /* 0x000fe400000e0000 */
[----:B------:R-:W-:Y:S01]  /*1bd20*/  R2UR UR15, R5 ;  /* 0x00000000050f72ca */ /* 0x000fe200000e0000 */
[----:B------:R-:W-:Y:S02]  /*1bd30*/  UMOV UR12, UR30 ;  /* 0x0000001e000c7c82 */ /* 0x000fe40008000000 */
[----:B------:R-:W-:Y:S01]  /*1bd40*/  UMOV UR13, UR31 ;  /* 0x0000001f000d7c82 */ /* 0x000fe20008000000 */
[----:B------:R-:W-:Y:S02]  /*1bd50*/  WARPGROUP.DEPBAR.LE gsb0, 0x0 ;  /* 0x00008000000079c5 */ /* 0x000fe40000010000 */
        /* <DEDUP_REMOVED lines=90> */
[----:B------:R-:W2:Y:S01]  /*1c300*/  LDL.64 R14, [R1] ;  /* 0x00000000010e7983 */ /* 0x000ea20000100a00 */
[----:B------:R-:W-:Y:S02]  /*1c310*/  R2UR UR26, R4 ;  /* 0x00000000041a72ca */ /* 0x000fe400000e0000 */
[----:B------:R-:W-:-:S06]  /*1c320*/  R2UR UR27, R5 ;  /* 0x00000000051b72ca */ /* 0x000fcc00000e0000 */
        /* <DEDUP_REMOVED lines=44> */
[----:B------:R-:W-:Y:S02]  /*1c5f0*/  R2UR UR7, R5 ;  /* 0x00000000050772ca */ /* 0x000fe400000e0000 */
[----:B--2---:R-:W-:Y:S02]  /*1c600*/  R2UR UR28, R14 ;  /* 0x000000000e1c72ca */ /* 0x004fe400000e0000 */
[----:B------:R-:W-:-:S11]  /*1c610*/  R2UR UR29, R15 ;  /* 0x000000000f1d72ca */ /* 0x000fd600000e0000 */
        /* <DEDUP_REMOVED lines=442> */
.L_x_2839:
[----:B------:R-:W-:Y:S01]  /*1e1c0*/  SHF.L.U32 R0, R9, 0x1f, RZ ;  /* 0x0000001f09007819 */ /* 0x000fe200000006ff */
[----:B------:R-:W-:-:S04]  /*1e1d0*/  IMAD R9, R10, 0x8, R16 ;  /* 0x000000080a097824 */ /* 0x000fc800078e0210 */
[----:B------:R0:W1:Y:S01]  /*1e1e0*/  SYNCS.PHASECHK.TRANS64.TRYWAIT P3, [R9+URZ+0x38850], R0 ;  /* 0x03885000090075a7 */ /* 0x000062000806017f */
[----:B------:R-:W-:Y:S05]  /*1e1f0*/  @!P0 BRA `(.L_x_2840) ;  /* 0x0000000000048947 */ /* 0x000fea0003800000 */
[----:B------:R-:W-:Y:S01]  /*1e200*/  BPT.TRAP 0x1 ;  /* 0x000000040000795c */ /* 0x000fe20000300000 */
.L_x_2840:
[----:B------:R-:W-:Y:S04]  /*1e210*/  BSSY B2, `(.L_x_2841) ;  /* 0x0000004000027945 */ /* 0x000fe80003800000 */
[----:B-1----:R-:W-:Y:S05]  /*1e220*/  @P3 BRA `(.L_x_2842) ;  /* 0x0000000000083947 */ /* 0x002fea0003800000 */
[----:B------:R-:W1:Y:S02]  /*1e230*/  SYNCS.PHASECHK.TRANS64.TRYWAIT P3, [R9+URZ+0x38850], R0 ;  /* 0x03885000090075a7 */ /* 0x000e64000806017f */
[----:B-1----:R-:W-:Y:S05]  /*1e240*/  @!P3 BRA `(.L_x_2843) ;  /* 0x0000016800e4b947 */ /* 0x002fea0003800000 */
.L_x_2842:
[----:B------:R-:W-:Y:S05]  /*1e250*/  BSYNC B2 ;  /* 0x0000000000027941 */ /* 0x000fea0003800000 */
.L_x_2841:
[----:B01----:R-:W-:Y:S01]  /*1e260*/  VIADD R0, R16, 0x400 ;  /* 0x0000040010007836 */ /* 0x003fe20000000000 */
[----:B------:R-:W-:Y:S01]  /*1e270*/  WARPGROUP.ARRIVE ;  /* 0x00000000000079c5 */ /* 0x000fe20000000000 */
[----:B------:R-:W-:Y:S02]  /*1e280*/  IMAD.MOV.U32 R3, RZ, RZ, 0x40000040 ;  /* 0x40000040ff037424 */ /* 0x000fe400078e00ff */
[----:B------:R-:W-:Y:S01]  /*1e290*/  IMAD.MOV.U32 R5, RZ, RZ, 0x40000040 ;  /* 0x40000040ff057424 */ /* 0x000fe200078e00ff */
[----:B------:R-:W-:Y:S01]  /*1e2a0*/  SHF.R.U32.HI R0, RZ, 0x4, R0 ;  /* 0x00000004ff007819 */ /* 0x000fe20000011600 */
[----:B------:R-:W-:Y:S01]  /*1e2b0*/  @!P1 VIADD R9, R9, 0x38860 ;  /* 0x0003886009099836 */ /* 0x000fe20000000000 */
[----:B------:R-:W-:Y:S01]  /*1e2c0*/  R2UR UR7, R3 ;  /* 0x00000000030772ca */ /* 0x000fe200000e0000 */
[----:B------:R-:W-:Y:S01]  /*1e2d0*/  IMAD.IADD R3, R235, 0x1, R231 ;  /* 0x00000001eb037824 */ /* 0x000fe200078e02e7 */
[----:B------:R-:W-:Y:S02]  /*1e2e0*/  LOP3.LUT R0, R0, 0x3fff, RZ, 0xc0, !PT ;  /* 0x00003fff00007812 */ /* 0x000fe400078ec0ff */
[----:B------:R-:W-:-:S02]  /*1e2f0*/  @!P1 PRMT R9, RZ, 0x654, R9 ;  /* 0x00000654ff099816 */ /* 0x000fc40000000009 */
[----:B------:R-:W-:-:S05]  /*1e300*/  LOP3.LUT R0, R0, 0x2800000, RZ, 0xfc, !PT ;  /* 0x0280000000007812 */ /* 0x000fca00078efcff */
[----:B------:R-:W-:Y:S02]  /*1e310*/  IMAD R2, R10, 0xa00, R0 ;  /* 0x00000a000a027824 */ /* 0x000fe400078e0200 */
[----:B------:R-:W0:Y:S02]  /*1e320*/  @P2 LDC R0, c[0x0][0x450] ;  /* 0x00011400ff002b82 */ /* 0x000e240000000800 */
[C---:B------:R-:W-:Y:S01]  /*1e330*/  VIADD R4, R2.reuse, 0x80 ;  /* 0x0000008002047836 */ /* 0x040fe20000000000 */
[----:B------:R-:W-:-:S13]  /*1e340*/  R2UR UR6, R2 ;  /* 0x00000000020672ca */ /* 0x000fda00000e0000 */
        /* <DEDUP_REMOVED lines=20> */
[----:B------:R-:W1:Y:S02]  /*1e490*/  @P2 LDC R4, c[0x0][0x44c] ;  /* 0x00011300ff042b82 */ /* 0x000e640000000800 */
[----:B-1----:R-:W-:-:S05]  /*1e4a0*/  @P2 IMAD.HI.U32 R4, R3, R4, RZ ;  /* 0x0000000403042227 */ /* 0x002fca00078e00ff */
[----:B0-----:R-:W-:Y:S01]  /*1e4b0*/  @P2 SHF.R.U32.HI R3, RZ, R0, R4 ;  /* 0x00000000ff032219 */ /* 0x001fe20000011604 */
[----:B------:R-:W-:-:S04]  /*1e4c0*/  IMAD R0, R8, -0x50, RZ ;  /* 0xffffffb008007824 */ /* 0x000fc800078e02ff */
[----:B------:R-:W0:Y:S01]  /*1e4d0*/  SHFL.IDX PT, R4, R3, RZ, 0x1c1f ;  /* 0x001c1fff03047589 */ /* 0x000e2200000e0000 */
[----:B------:R-:W-:-:S04]  /*1e4e0*/  IADD3 R0, -R234, 0x1, R0 ;  /* 0x00000001ea007810 */ /* 0x000fc80007ffe100 */
[----:B------:R-:W-:-:S05]  /*1e4f0*/  IADD3 R0, -R232, R0, R233 ;  /* 0x00000000e8007210 */ /* 0x000fca0007ffe1e9 */
[----:B0-----:R-:W-:-:S05]  /*1e500*/  IMAD.IADD R4, R0, 0x1, R4 ;  /* 0x0000000100047824 */ /* 0x001fca00078e0204 */
[C---:B------:R-:W-:Y:S02]  /*1e510*/  ISETP.GT.AND P3, PT, R4.reuse, RZ, PT ;  /* 0x000000ff0400720c */ /* 0x040fe40003f64270 */
[----:B------:R-:W-:Y:S02]  /*1e520*/  ISETP.GT.AND P4, PT, R4, 0x1, PT ;  /* 0x000000010400780c */ /* 0x000fe40003f84270 */
[----:B------:R-:W-:Y:S02]  /*1e530*/  FSEL R184, R184, -INF , P3 ;  /* 0xff800000b8b87808 */ /* 0x000fe40001800000 */
        /* <DEDUP_REMOVED lines=53> */
[----:B------:R0:W1:Y:S01]  /*1e890*/  SHFL.IDX PT, R4, R3, 0x1, 0x1c1f ;  /* 0x003c1f0003047f89 */ /* 0x00006200000e0000 */
[----:B------:R-:W-:Y:S02]  /*1e8a0*/  FMNMX.FTZ R5, R153, R5, !PT ;  /* 0x0000000599057209 */ /* 0x000fe40007810000 */
[----:B------:R-:W-:Y:S02]  /*1e8b0*/  FSEL R157, R157, -INF , P5 ;  /* 0xff8000009d9d7808 */ /* 0x000fe40002800000 */
[----:B------:R-:W-:Y:S01]  /*1e8c0*/  FMNMX.FTZ R5, R156, R5, !PT ;  /* 0x000000059c057209 */ /* 0x000fe20007810000 */
[----:B0-----:R-:W-:-:S03]  /*1e8d0*/  IMAD.MOV.U32 R3, RZ, RZ, 0x40000040 ;  /* 0x40000040ff037424 */ /* 0x001fc600078e00ff */
[----:B------:R-:W-:-:S05]  /*1e8e0*/  FMNMX.FTZ R5, R157, R5, !PT ;  /* 0x000000059d057209 */ /* 0x000fca0007810000 */
[----:B------:R-:W0:Y:S01]  /*1e8f0*/  SHFL.BFLY PT, R10, R5, 0x2, 0x1f ;  /* 0x0c401f00050a7f89 */ /* 0x000e2200000e0000 */
[----:B-1----:R-:W-:-:S05]  /*1e900*/  IMAD.IADD R0, R0, 0x1, R4 ;  /* 0x0000000100007824 */ /* 0x002fca00078e0204 */
[C---:B------:R-:W-:Y:S02]  /*1e910*/  ISETP.GT.AND P3, PT, R0.reuse, RZ, PT ;  /* 0x000000ff0000720c */ /* 0x040fe40003f64270 */
[C---:B------:R-:W-:Y:S02]  /*1e920*/  ISETP.GT.AND P4, PT, R0.reuse, 0x1, PT ;  /* 0x000000010000780c */ /* 0x040fe40003f84270 */
[C---:B------:R-:W-:Y:S02]  /*1e930*/  ISETP.GT.AND P5, PT, R0.reuse, 0x8, PT ;  /* 0x000000080000780c */ /* 0x040fe40003fa4270 */
[----:B------:R-:W-:Y:S02]  /*1e940*/  ISETP.GT.AND P6, PT, R0, 0x9, PT ;  /* 0x000000090000780c */ /* 0x000fe40003fc4270 */
[----:B------:R-:W-:Y:S02]  /*1e950*/  FSEL R186, R186, -INF , P3 ;  /* 0xff800000baba7808 */ /* 0x000fe40001800000 */
[----:B0-----:R-:W-:-:S02]  /*1e960*/  FMNMX.FTZ R5, R5, R10, !PT ;  /* 0x0000000a05057209 */ /* 0x001fc40007810000 */
[----:B------:R-:W-:Y:S02]  /*1e970*/  FSEL R187, R187, -INF , P4 ;  /* 0xff800000bbbb7808 */ /* 0x000fe40002000000 */
[----:B------:R-:W-:Y:S02]  /*1e980*/  FSEL R190, R190, -INF , P5 ;  /* 0xff800000bebe7808 */ /* 0x000fe40002800000 */
[----:B------:R-:W-:Y:S02]  /*1e990*/  FSEL R191, R191, -INF , P6 ;  /* 0xff800000bfbf7808 */ /* 0x000fe40003000000 */
[C---:B------:R-:W-:Y:S02]  /*1e9a0*/  ISETP.GT.AND P3, PT, R0.reuse, 0x10, PT ;  /* 0x000000100000780c */ /* 0x040fe40003f64270 */
[C---:B------:R-:W-:Y:S02]  /*1e9b0*/  ISETP.GT.AND P4, PT, R0.reuse, 0x11, PT ;  /* 0x000000110000780c */ /* 0x040fe40003f84270 */
[----:B------:R-:W-:-:S02]  /*1e9c0*/  ISETP.GT.AND P5, PT, R0, 0x18, PT ;  /* 0x000000180000780c */ /* 0x000fc40003fa4270 */
[----:B------:R-:W-:Y:S02]  /*1e9d0*/  ISETP.GT.AND P6, PT, R0, 0x19, PT ;  /* 0x000000190000780c */ /* 0x000fe40003fc4270 */
[----:B------:R-:W-:Y:S02]  /*1e9e0*/  FSEL R178, R178, -INF , P3 ;  /* 0xff800000b2b27808 */ /* 0x000fe40001800000 */
[----:B------:R-:W-:Y:S02]  /*1e9f0*/  FSEL R179, R179, -INF , P4 ;  /* 0xff800000b3b37808 */ /* 0x000fe40002000000 */
[----:B------:R-:W-:Y:S02]  /*1ea00*/  FSEL R182, R182, -INF , P5 ;  /* 0xff800000b6b67808 */ /* 0x000fe40002800000 */
[----:B------:R-:W-:Y:S02]  /*1ea10*/  FSEL R183, R183, -INF , P6 ;  /* 0xff800000b7b77808 */ /* 0x000fe40003000000 */
[----:B------:R-:W-:-:S02]  /*1ea20*/  ISETP.GT.AND P3, PT, R0, 0x20, PT ;  /* 0x000000200000780c */ /* 0x000fc40003f64270 */
[C---:B------:R-:W-:Y:S02]  /*1ea30*/  ISETP.GT.AND P4, PT, R0.reuse, 0x21, PT ;  /* 0x000000210000780c */ /* 0x040fe40003f84270 */
[C---:B------:R-:W-:Y:S02]  /*1ea40*/  ISETP.GT.AND P5, PT, R0.reuse, 0x28, PT ;  /* 0x000000280000780c */ /* 0x040fe40003fa4270 */
[----:B------:R-:W-:Y:S02]  /*1ea50*/  ISETP.GT.AND P6, PT, R0, 0x29, PT ;  /* 0x000000290000780c */ /* 0x000fe40003fc4270 */
[----:B------:R-:W-:Y:S02]  /*1ea60*/  FSEL R170, R170, -INF , P3 ;  /* 0xff800000aaaa7808 */ /* 0x000fe40001800000 */
[----:B------:R-:W-:Y:S02]  /*1ea70*/  FSEL R171, R171, -INF , P4 ;  /* 0xff800000abab7808 */ /* 0x000fe40002000000 */
[----:B------:R-:W-:-:S02]  /*1ea80*/  FSEL R174, R174, -INF , P5 ;  /* 0xff800000aeae7808 */ /* 0x000fc40002800000 */
[----:B------:R-:W-:Y:S02]  /*1ea90*/  FSEL R175, R175, -INF , P6 ;  /* 0xff800000afaf7808 */ /* 0x000fe40003000000 */
[C---:B------:R-:W-:Y:S02]  /*1eaa0*/  ISETP.GT.AND P3, PT, R0.reuse, 0x30, PT ;  /* 0x000000300000780c */ /* 0x040fe40003f64270 */
[C---:B------:R-:W-:Y:S02]  /*1eab0*/  ISETP.GT.AND P4, PT, R0.reuse, 0x31, PT ;  /* 0x000000310000780c */ /* 0x040fe40003f84270 */
[C---:B------:R-:W-:Y:S02]  /*1eac0*/  ISETP.GT.AND P5, PT, R0.reuse, 0x38, PT ;  /* 0x000000380000780c */ /* 0x040fe40003fa4270 */
[----:B------:R-:W-:Y:S02]  /*1ead0*/  ISETP.GT.AND P6, PT, R0, 0x39, PT ;  /* 0x000000390000780c */ /* 0x000fe40003fc4270 */
[----:B------:R-:W-:-:S02]  /*1eae0*/  FSEL R162, R162, -INF , P3 ;  /* 0xff800000a2a27808 */ /* 0x000fc40001800000 */
[----:B------:R-:W-:Y:S02]  /*1eaf0*/  FSEL R163, R163, -INF , P4 ;  /* 0xff800000a3a37808 */ /* 0x000fe40002000000 */
[----:B------:R-:W-:Y:S01]  /*1eb00*/  FSEL R166, R166, -INF , P5 ;  /* 0xff800000a6a67808 */ /* 0x000fe20002800000 */
[----:B------:R-:W-:Y:S02]  /*1eb10*/  WARPGROUP.DEPBAR.LE gsb0, 0x0 ;  /* 0x00008000000079c5 */ /* 0x000fe40000010000 */
[----:B------:R-:W-:Y:S01]  /*1eb20*/  WARPGROUP.ARRIVE ;  /* 0x00000000000079c5 */ /* 0x000fe20000000000 */
[----:B------:R-:W-:Y:S02]  /*1eb30*/  FSEL R167, R167, -INF , P6 ;  /* 0xff800000a7a77808 */ /* 0x000fe40003000000 */
[C---:B------:R-:W-:Y:S02]  /*1eb40*/  ISETP.GT.AND P6, PT, R0.reuse, 0x40, PT ;  /* 0x000000400000780c */ /* 0x040fe40003fc4270 */
[----:B------:R-:W-:Y:S01]  /*1eb50*/  ISETP.GT.AND P3, PT, R0, 0x41, PT ;  /* 0x000000410000780c */ /* 0x000fe20003f64270 */
[----:B------:R-:W-:Y:S01]  /*1eb60*/  HGMMA.64x256x16.F32.BF16 R24, R196, gdesc[UR4].tnspB, R24, gsb0 ;  /* 0x43e00004c4187df0 */ /* 0x000fe20008001818 */
[----:B------:R-:W-:-:S02]  /*1eb70*/  R2UR UR6, R2 ;  /* 0x00000000020672ca */ /* 0x000fc400000e0000 */
[----:B------:R-:W-:Y:S01]  /*1eb80*/  R2UR UR7, R3 ;  /* 0x00000000030772ca */ /* 0x000fe200000e0000 */
[----:B------:R-:W0:Y:S01]  /*1eb90*/  SHFL.BFLY PT, R2, R5, 0x1, 0x1f ;  /* 0x0c201f0005027f89 */ /* 0x000e2200000e0000 */
[C---:B------:R-:W-:Y:S01]  /*1eba0*/  ISETP.GT.AND P4, PT, R0.reuse, 0x48, PT ;  /* 0x000000480000780c */ /* 0x040fe20003f84270 */
[----:B------:R-:W-:Y:S01]  /*1ebb0*/  IMAD.U32 R3, RZ, RZ, UR39 ;  /* 0x00000027ff037e24 */ /* 0x000fe2000f8e00ff */
[----:B------:R-:W-:Y:S02]  /*1ebc0*/  ISETP.GT.AND P5, PT, R0, 0x49, PT ;  /* 0x000000490000780c */ /* 0x000fe40003fa4270 */
[----:B------:R-:W-:Y:S02]  /*1ebd0*/  FMNMX.FTZ R0, R186, R6, !PT ;  /* 0x00000006ba007209 */ /* 0x000fe40007810000 */
[----:B------:R-:W-:Y:S02]  /*1ebe0*/  FSEL R154, R154, -INF , P6 ;  /* 0xff8000009a9a7808 */ /* 0x000fe40003000000 */
[----:B0-----:R-:W-:-:S02]  /*1ebf0*/  FMNMX.FTZ R5, R5, R2, !PT ;  /* 0x0000000205057209 */ /* 0x001fc40007810000 */
[----:B------:R-:W-:Y:S02]  /*1ec00*/  FMNMX.FTZ R2, R187, R0, !PT ;  /* 0x00000000bb027209 */ /* 0x000fe40007810000 */
[C---:B------:R-:W-:Y:S01]  /*1ec10*/  FSETP.NEU.FTZ.AND P6, PT, R5.reuse, -INF , PT ;  /* 0xff8000000500780b */ /* 0x040fe20003fdd000 */
[----:B------:R-:W-:Y:S01]  /*1ec20*/  FMUL.FTZ R0, R5, R3 ;  /* 0x0000000305007220 */ /* 0x000fe20000410000 */
[----:B------:R-:W-:-:S04]  /*1ec30*/  FMNMX.FTZ R2, R190, R2, !PT ;  /* 0x00000002be027209 */ /* 0x000fc80007810000 */
[----:B------:R-:W-:Y:S02]  /*1ec40*/  FMNMX.FTZ R2, R191, R2, !PT ;  /* 0x00000002bf027209 */ /* 0x000fe40007810000 */
[----:B------:R-:W-:Y:S02]  /*1ec50*/  FSEL R0, R0, RZ, P6 ;  /* 0x000000ff00007208 */ /* 0x000fe40003000000 */
[----:B------:R-:W-:-:S03]  /*1ec60*/  FMNMX.FTZ R2, R178, R2, !PT ;  /* 0x00000002b2027209 */ /* 0x000fc60007810000 */
[-CC-:B------:R-:W-:Y:S01]  /*1ec70*/  FFMA.FTZ R10, R177, R3.reuse, -R0.reuse ;  /* 0x00000003b10a7223 */ /* 0x180fe20000010800 */
[----:B------:R-:W-:Y:S01]  /*1ec80*/  FMNMX.FTZ R2, R179, R2, !PT ;  /* 0x00000002b3027209 */ /* 0x000fe20007810000 */
[-CC-:B------:R-:W-:Y:S01]  /*1ec90*/  FFMA.FTZ R206, R180, R3.reuse, -R0.reuse ;  /* 0x00000003b4ce7223 */ /* 0x180fe20000010800 */
[----:B------:R-:W-:Y:S01]  /*1eca0*/  FSEL R177, R155, -INF , P3 ;  /* 0xff8000009bb17808 */ /* 0x000fe20001800000 */
        /* <DEDUP_REMOVED lines=11> */
[-CC-:B------:R-:W-:Y:S01]  /*1ed60*/  FFMA.FTZ R200, R168, R3.reuse, -R0.reuse ;  /* 0x00000003a8c87223 */ /* 0x180fe20000010800 */
[-CC-:B------:R-:W-:Y:S01]  /*1ed70*/  FFMA.FTZ R159, R169, R3.reuse, -R0.reuse ;  /* 0x00000003a99f7223 */ /* 0x180fe20000010800 */
[----:B------:R-:W-:Y:S01]  /*1ed80*/  FMNMX.FTZ R2, R171, R2, !PT ;  /* 0x00000002ab027209 */ /* 0x000fe20007810000 */
[-CC-:B------:R-:W-:Y:S01]  /*1ed90*/  FFMA.FTZ R202, R172, R3.reuse, -R0.reuse ;  /* 0x00000003acca7223 */ /* 0x180fe20000010800 */
[-CC-:B------:R-:W-:Y:S01]  /*1eda0*/  FFMA.FTZ R21, R173, R3.reuse, -R0.reuse ;  /* 0x00000003ad157223 */ /* 0x180fe20000010800 */
[-CC-:B------:R-:W-:Y:S01]  /*1edb0*/  FFMA.FTZ R155, R161, R3.reuse, -R0.reuse ;  /* 0x00000003a19b7223 */ /* 0x180fe20000010800 */
[----:B------:R-:W-:Y:S01]  /*1edc0*/  FMNMX.FTZ R2, R174, R2, !PT ;  /* 0x00000002ae027209 */ /* 0x000fe20007810000 */
[----:B------:R-:W-:Y:S01]  /*1edd0*/  FFMA.FTZ R158, R165, R3, -R0 ;  /* 0x00000003a59e7223 */ /* 0x000fe20000010800 */
[----:B------:R-:W-:Y:S02]  /*1ede0*/  MUFU.EX2 R208, R208 ;  /* 0x000000d000d07308 */ /* 0x000fe40000000800 */
[----:B------:R-:W-:-:S04]  /*1edf0*/  FMNMX.FTZ R2, R175, R2, !PT ;  /* 0x00000002af027209 */ /* 0x000fc80007810000 */
[----:B------:R-:W-:Y:S02]  /*1ee00*/  FMNMX.FTZ R2, R162, R2, !PT ;  /* 0x00000002a2027209 */ /* 0x000fe40007810000 */
        /* <DEDUP_REMOVED lines=10> */
[----:B------:R-:W-:-:S05]  /*1eeb0*/  FMNMX.FTZ R2, R184, R2, !PT ;  /* 0x00000002b8027209 */ /* 0x000fca0007810000 */
[----:B------:R-:W0:Y:S01]  /*1eec0*/  SHFL.BFLY PT, R4, R2, 0x2, 0x1f ;  /* 0x0c401f0002047f89 */ /* 0x000e2200000e0000 */
        /* <DEDUP_REMOVED lines=10> */
[----:B------:R-:W-:-:S03]  /*1ef70*/  FSETP.NEU.FTZ.AND P3, PT, R4, -INF , PT ;  /* 0xff8000000400780b */ /* 0x000fc60003f7d000 */
[----:B------:R-:W-:Y:S01]  /*1ef80*/  MUFU.EX2 R155, R155 ;  /* 0x0000009b009b7308 */ /* 0x000fe20000000800 */
[----:B------:R-:W-:-:S05]  /*1ef90*/  FSEL R2, R4, RZ, P3 ;  /* 0x000000ff04027208 */ /* 0x000fca0001800000 */
[----:B------:R-:W-:Y:S02]  /*1efa0*/  FADD.FTZ R2, -R2, R6 ;  /* 0x0000000602027221 */ /* 0x000fe40000010100 */
[----:B------:R-:W-:Y:S02]  /*1efb0*/  MUFU.EX2 R158, R158 ;  /* 0x0000009e009e7308 */ /* 0x000fe40000000800 */
[----:B------:R-:W-:-:S06]  /*1efc0*/  FMUL.FTZ R2, R2, R3 ;  /* 0x0000000302027220 */ /* 0x000fcc0000410000 */
[----:B------:R-:W-:Y:S01]  /*1efd0*/  MUFU.EX2 R2, R2 ;  /* 0x0000000200027308 */ /* 0x000fe20000000800 */
[----:B------:R-:W-:Y:S02]  /*1efe0*/  WARPGROUP.DEPBAR.LE gsb0, 0x0 ;  /* 0x00008000000079c5 */ /* 0x000fe40000010000 */
[----:B------:R-:W-:Y:S01]  /*1eff0*/  WARPGROUP.ARRIVE ;  /* 0x00000000000079c5 */ /* 0x000fe20000000000 */
[-CC-:B------:R-:W-:Y:S01]  /*1f000*/  FFMA.FTZ R196, R160, R3.reuse, -R0.reuse ;  /* 0x00000003a0c47223 */ /* 0x180fe20000010800 */
[----:B------:R-:W-:-:S04]  /*1f010*/  FFMA.FTZ R198, R164, R3, -R0 ;  /* 0x00000003a4c67223 */ /* 0x000fc80000010800 */
[----:B------:R-:W-:Y:S01]  /*1f020*/  HGMMA.64x256x16.F32.BF16 R24, R192, gdesc[UR4].tnspB, R24, gsb0 ;  /* 0x43e00004c0187df0 */ /* 0x000fe20008001818 */
[----:B------:R-:W-:Y:S08]  /*1f030*/  MUFU.EX2 R196, R196 ;  /* 0x000000c400c47308 */ /* 0x000ff00000000800 */
[----:B------:R-:W-:Y:S01]  /*1f040*/  MUFU.EX2 R198, R198 ;  /* 0x000000c600c67308 */ /* 0x000fe20000000800 */
[----:B------:R-:W-:-:S02]  /*1f050*/  WARPGROUP.DEPBAR.LE gsb0, 0x0 ;  /* 0x00008000000079c5 */ /* 0x000fc40000010000 */
[-CC-:B------:R-:W-:Y:S01]  /*1f060*/  FFMA.FTZ R192, R152, R3.reuse, -R0.reuse ;  /* 0x0000000398c07223 */ /* 0x180fe20000010800 */
[-CC-:B------:R-:W-:Y:S01]  /*1f070*/  FFMA.FTZ R152, R153, R3.reuse, -R0.reuse ;  /* 0x0000000399987223 */ /* 0x180fe20000010800 */
[-CC-:B------:R-:W-:Y:S01]  /*1f080*/  FFMA.FTZ R194, R156, R3.reuse, -R0.reuse ;  /* 0x000000039cc27223 */ /* 0x180fe20000010800 */
[-C--:B------:R-:W-:Y:S01]  /*1f090*/  FFMA.FTZ R153, R157, R3.reuse, -R0 ;  /* 0x000000039d997223 */ /* 0x080fe20000010800 */
[----:B------:R-:W-:Y:S02]  /*1f0a0*/  @!P1 VIADD R0, R11, 0x38840 ;  /* 0x000388400b009836 */ /* 0x000fe40000000000 */
[----:B------:R-:W-:Y:S01]  /*1f0b0*/  FMUL.FTZ R157, R4, R3 ;  /* 0x00000003049d7220 */ /* 0x000fe20000410000 */
[----:B------:R-:W-:Y:S02]  /*1f0c0*/  MUFU.EX2 R192, R192 ;  /* 0x000000c000c07308 */ /* 0x000fe40000000800 */
[----:B------:R-:W-:Y:S02]  /*1f0d0*/  @!P1 PRMT R0, RZ, 0x654, R0 ;  /* 0x00000654ff009816 */ /* 0x000fe40000000000 */
[----:B------:R-:W-:-:S02]  /*1f0e0*/  FSEL R157, R157, RZ, P3 ;  /* 0x000000ff9d9d7208 */ /* 0x000fc40001800000 */
[----:B------:R0:W-:Y:S02]  /*1f0f0*/  @!P1 SYNCS.ARRIVE.TRANS64.RED.A1T0 RZ, [R0+URZ], RZ ;  /* 0x000000ff00ff99a7 */ /* 0x0001e4000810043f */
[----:B------:R-:W-:Y:S01]  /*1f100*/  MUFU.EX2 R152, R152 ;  /* 0x0000009800987308 */ /* 0x000fe20000000800 */
[----:B------:R-:W-:Y:S01]  /*1f110*/  ISETP.GT.AND P3, PT, R8, R224, PT ;  /* 0x000000e00800720c */ /* 0x000fe20003f64270 */
[-CC-:B------:R-:W-:Y:S01]  /*1f120*/  FFMA.FTZ R209, R186, R3.reuse, -R157.reuse ;  /* 0x00000003bad17223 */ /* 0x180fe2000001089d */
[-CC-:B------:R-:W-:Y:S01]  /*1f130*/  FFMA.FTZ R156, R187, R3.reuse, -R157.reuse ;  /* 0x00000003bb9c7223 */ /* 0x180fe2000001089d */
[-CC-:B------:R-:W-:Y:S01]  /*1f140*/  FFMA.FTZ R211, R190, R3.reuse, -R157.reuse ;  /* 0x00000003bed37223 */ /* 0x180fe2000001089d */
[-CC-:B------:R-:W-:Y:S01]  /*1f150*/  FFMA.FTZ R161, R191, R3.reuse, -R157.reuse ;  /* 0x00000003bfa17223 */ /* 0x180fe2000001089d */
[-CC-:B------:R-:W-:Y:S01]  /*1f160*/  FFMA.FTZ R205, R178, R3.reuse, -R157.reuse ;  /* 0x00000003b2cd7223 */ /* 0x180fe2000001089d */
[----:B0-----:R-:W-:Y:S01]  /*1f170*/  FSEL R0, R5, RZ, P6 ;  /* 0x000000ff05007208 */ /* 0x001fe20003000000 */
[----:B------:R-:W0:Y:S01]  /*1f180*/  MUFU.EX2 R209, R209 ;  /* 0x000000d100d17308 */ /* 0x000e220000000800 */
[-CC-:B------:R-:W-:Y:S01]  /*1f190*/  FFMA.FTZ R160, R179, R3.reuse, -R157.reuse ;  /* 0x00000003b3a07223 */ /* 0x180fe2000001089d */
[-CC-:B------:R-:W-:Y:S01]  /*1f1a0*/  FFMA.FTZ R207, R182, R3.reuse, -R157.reuse ;  /* 0x00000003b6cf7223 */ /* 0x180fe2000001089d */
[-C--:B------:R-:W-:Y:S01]  /*1f1b0*/  FFMA.FTZ R183, R183, R3.reuse, -R157 ;  /* 0x00000003b7b77223 */ /* 0x080fe2000001089d */
[----:B------:R-:W-:Y:S01]  /*1f1c0*/  FADD.FTZ R0, -R0, R7 ;  /* 0x0000000700007221 */ /* 0x000fe20000010100 */
[-CC-:B------:R-:W-:Y:S01]  /*1f1d0*/  FFMA.FTZ R201, R170, R3.reuse, -R157.reuse ;  /* 0x00000003aac97223 */ /* 0x180fe2000001089d */
[-CC-:B------:R-:W-:Y:S01]  /*1f1e0*/  FFMA.FTZ R197, R162, R3.reuse, -R157.reuse ;  /* 0x00000003a2c57223 */ /* 0x180fe2000001089d */
[-CC-:B------:R-:W-:Y:S01]  /*1f1f0*/  FFMA.FTZ R171, R171, R3.reuse, -R157.reuse ;  /* 0x00000003abab7223 */ /* 0x180fe2000001089d */
[-C--:B------:R-:W-:Y:S01]  /*1f200*/  FMUL.FTZ R0, R0, R3.reuse ;  /* 0x0000000300007220 */ /* 0x080fe20000410000 */
[----:B------:R-:W1:Y:S01]  /*1f210*/  MUFU.EX2 R156, R156 ;  /* 0x0000009c009c7308 */ /* 0x000e620000000800 */
[-CC-:B------:R-:W-:Y:S01]  /*1f220*/  FFMA.FTZ R203, R174, R3.reuse, -R157.reuse ;  /* 0x00000003aecb7223 */ /* 0x180fe2000001089d */
[-CC-:B------:R-:W-:Y:S01]  /*1f230*/  FFMA.FTZ R6, R175, R3.reuse, -R157.reuse ;  /* 0x00000003af067223 */ /* 0x180fe2000001089d */
[----:B------:R2:W-:Y:S01]  /*1f240*/  @!P1 SYNCS.ARRIVE.TRANS64.RED.A1T0 RZ, [R9+URZ], RZ ;  /* 0x000000ff09ff99a7 */ /* 0x0005e2000810043f */
[-CC-:B------:R-:W-:Y:S01]  /*1f250*/  FFMA.FTZ R199, R166, R3.reuse, -R157.reuse ;  /* 0x00000003a6c77223 */ /* 0x180fe2000001089d */
[-CC-:B------:R-:W-:Y:S01]  /*1f260*/  FFMA.FTZ R167, R167, R3.reuse, -R157.reuse ;  /* 0x00000003a7a77223 */ /* 0x180fe2000001089d */
[-CC-:B------:R-:W-:Y:S01]  /*1f270*/  FFMA.FTZ R154, R154, R3.reuse, -R157.reuse ;  /* 0x000000039a9a7223 */ /* 0x180fe2000001089d */
[-C--:B------:R-:W-:Y:S01]  /*1f280*/  FFMA.FTZ R177, R177, R3.reuse, -R157 ;  /* 0x00000003b1b17223 */ /* 0x080fe2000001089d */
[----:B------:R-:W3:Y:S01]  /*1f290*/  MUFU.EX2 R0, R0 ;  /* 0x0000000000007308 */ /* 0x000ee20000000800 */
[----:B0-----:R-:W-:Y:S01]  /*1f2a0*/  FFMA.FTZ R12, R2, R12, R209 ;  /* 0x0000000c020c7223 */ /* 0x001fe200000100d1 */
[-CC-:B------:R-:W-:Y:S01]  /*1f2b0*/  FFMA.FTZ R180, R180, R3.reuse, -R157.reuse ;  /* 0x00000003b4b47223 */ /* 0x180fe2000001089d */
[-CC-:B--2---:R-:W-:Y:S01]  /*1f2c0*/  FFMA.FTZ R9, R163, R3.reuse, -R157.reuse ;  /* 0x00000003a3097223 */ /* 0x184fe2000001089d */
[----:B------:R-:W-:Y:S01]  /*1f2d0*/  FFMA.FTZ R157, R184, R3, -R157 ;  /* 0x00000003b89d7223 */ /* 0x000fe2000001089d */
[----:B------:R-:W-:-:S03]  /*1f2e0*/  VIADD R8, R8, 0xffffffff ;  /* 0xffffffff08087836 */ /* 0x000fc60000000000 */
[----:B------:R-:W0:Y:S01]  /*1f2f0*/  MUFU.EX2 R211, R211 ;  /* 0x000000d300d37308 */ /* 0x000e220000000800 */
[C---:B-1----:R-:W-:Y:S01]  /*1f300*/  FADD.FTZ R12, R156.reuse, R12 ;  /* 0x0000000c9c0c7221 */ /* 0x042fe20000010000 */
[----:B------:R-:W-:-:S06]  /*1f310*/  F2FP.BF16.F32.PACK_AB R209, R156, R209 ;  /* 0x000000d19cd1723e */ /* 0x000fcc00000010ff */
[----:B------:R-:W1:Y:S01]  /*1f320*/  MUFU.EX2 R161, R161 ;  /* 0x000000a100a17308 */ /* 0x000e620000000800 */
[----:B---3--:R-:W-:Y:S01]  /*1f330*/  FFMA.FTZ R13, R0, R13, R208 ;  /* 0x0000000d000d7223 */ /* 0x008fe200000100d0 */
[----:B------:R-:W-:-:S03]  /*1f340*/  F2FP.BF16.F32.PACK_AB R208, R14, R208 ;  /* 0x000000d00ed0723e */ /* 0x000fc600000010ff */
[----:B------:R-:W-:-:S03]  /*1f350*/  FADD.FTZ R13, R14, R13 ;  /* 0x0000000d0e0d7221 */ /* 0x000fc60000010000 */
[----:B------:R-:W2:Y:S01]  /*1f360*/  MUFU.EX2 R205, R205 ;  /* 0x000000cd00cd7308 */ /* 0x000ea20000000800 */
[----:B------:R-:W-:Y:S01]  /*1f370*/  FADD.FTZ R13, R210, R13 ;  /* 0x0000000dd20d7221 */ /* 0x000fe20000010000 */
[----:B0-----:R-:W-:Y:S01]  /*1f380*/  FADD.FTZ R12, R211, R12 ;  /* 0x0000000cd30c7221 */ /* 0x001fe20000010000 */
[C---:B------:R-:W-:Y:S02]  /*1f390*/  F2FP.BF16.F32.PACK_AB R210, R15.reuse, R210 ;  /* 0x000000d20fd2723e */ /* 0x040fe400000010ff */
[----:B------:R-:W-:-:S03]  /*1f3a0*/  FADD.FTZ R13, R15, R13 ;  /* 0x0000000d0f0d7221 */ /* 0x000fc60000010000 */
[----:B------:R-:W0:Y:S01]  /*1f3b0*/  MUFU.EX2 R160, R160 ;  /* 0x000000a000a07308 */ /* 0x000e220000000800 */
[C---:B-1----:R-:W-:Y:S01]  /*1f3c0*/  FADD.FTZ R12, R161.reuse, R12 ;  /* 0x0000000ca10c7221 */ /* 0x042fe20000010000 */
[----:B------:R-:W-:Y:S01]  /*1f3d0*/  FADD.FTZ R162, R204, R13 ;  /* 0x0000000dcca27221 */ /* 0x000fe20000010000 */
[----:B------:R-:W-:Y:S02]  /*1f3e0*/  F2FP.BF16.F32.PACK_AB R204, R10, R204 ;  /* 0x000000cc0acc723e */ /* 0x000fe400000010ff */
[----:B------:R-:W-:-:S03]  /*1f3f0*/  F2FP.BF16.F32.PACK_AB R211, R161, R211 ;  /* 0x000000d3a1d3723e */ /* 0x000fc600000010ff */
[----:B------:R-:W1:Y:S01]  /*1f400*/  MUFU.EX2 R207, R207 ;  /* 0x000000cf00cf7308 */ /* 0x000e620000000800 */
[----:B--2---:R-:W-:Y:S01]  /*1f410*/  FADD.FTZ R13, R205, R12 ;  /* 0x0000000ccd0d7221 */ /* 0x004fe20000010000 */
[----:B------:R-:W-:Y:S01]  /*1f420*/  FADD.FTZ R12, R10, R162 ;  /* 0x000000a20a0c7221 */ /* 0x000fe20000010000 */
[----:B------:R-:W-:-:S03]  /*1f430*/  IMAD.MOV.U32 R10, RZ, RZ, R216 ;  /* 0x000000ffff0a7224 */ /* 0x000fc600078e00d8 */
[----:B------:R-:W-:Y:S01]  /*1f440*/  FADD.FTZ R12, R206, R12 ;  /* 0x0000000cce0c7221 */ /* 0x000fe20000010000 */
[----:B------:R-:W-:Y:S01]  /*1f450*/  F2FP.BF16.F32.PACK_AB R206, R176, R206 ;  /* 0x000000ceb0ce723e */ /* 0x000fe200000010ff */
[----:B------:R-:W2:Y:S01]  /*1f460*/  MUFU.EX2 R11, R183 ;  /* 0x000000b7000b7308 */ /* 0x000ea20000000800 */
[----:B0-----:R-:W-:Y:S01]  /*1f470*/  FADD.FTZ R13, R160, R13 ;  /* 0x0000000da00d7221 */ /* 0x001fe20000010000 */
[----:B------:R-:W-:Y:S01]  /*1f480*/  FADD.FTZ R14, R176, R12 ;  /* 0x0000000cb00e7221 */ /* 0x000fe20000010000 */
[----:B------:R-:W-:-:S03]  /*1f490*/  F2FP.BF16.F32.PACK_AB R205, R160, R205 ;  /* 0x000000cda0cd723e */ /* 0x000fc600000010ff */
[----:B------:R-:W-:Y:S01]  /*1f4a0*/  FADD.FTZ R14, R200, R14 ;  /* 0x0000000ec80e7221 */ /* 0x000fe20000010000 */
[----:B------:R-:W-:Y:S01]  /*1f4b0*/  F2FP.BF16.F32.PACK_AB R200, R159, R200 ;  /* 0x000000c89fc8723e */ /* 0x000fe200000010ff */
[----:B------:R-:W0:Y:S01]  /*1f4c0*/  MUFU.EX2 R201, R201 ;  /* 0x000000c900c97308 */ /* 0x000e220000000800 */
        /* <DEDUP_REMOVED lines=11> */
[----:B0-----:R-:W-:Y:S01]  /*1f580*/  FADD.FTZ R13, R201, R13 ;  /* 0x0000000dc90d7221 */ /* 0x001fe20000010000 */
[----:B------:R-:W-:-:S04]  /*1f590*/  FADD.FTZ R14, R155, R14 ;  /* 0x0000000e9b0e7221 */ /* 0x000fc80000010000 */
[----:B------:R-:W-:Y:S01]  /*1f5a0*/  FADD.FTZ R14, R198, R14 ;  /* 0x0000000ec60e7221 */ /* 0x000fe20000010000 */
[C---:B------:R-:W-:Y:S01]  /*1f5b0*/  F2FP.BF16.F32.PACK_AB R198, R158.reuse, R198 ;  /* 0x000000c69ec6723e */ /* 0x040fe200000010ff */
[----:B------:R-:W0:Y:S01]  /*1f5c0*/  MUFU.EX2 R6, R6 ;  /* 0x0000000600067308 */ /* 0x000e220000000800 */
[C---:B-1----:R-:W-:Y:S01]  /*1f5d0*/  FADD.FTZ R13, R7.reuse, R13 ;  /* 0x0000000d070d7221 */ /* 0x042fe20000010000 */
[----:B------:R-:W-:Y:S01]  /*1f5e0*/  FADD.FTZ R14, R158, R14 ;  /* 0x0000000e9e0e7221 */ /* 0x000fe20000010000 */
[----:B------:R-:W-:Y:S01]  /*1f5f0*/  F2FP.BF16.F32.PACK_AB R201, R7, R201 ;  /* 0x000000c907c9723e */ /* 0x000fe200000010ff */
[----:B------:R-:W-:Y:S02]  /*1f600*/  IMAD.MOV.U32 R7, RZ, RZ, R5 ;  /* 0x000000ffff077224 */ /* 0x000fe400078e0005 */
[----:B------:R-:W-:Y:S01]  /*1f610*/  FADD.FTZ R14, R192, R14 ;  /* 0x0000000ec00e7221 */ /* 0x000fe20000010000 */
[C---:B------:R-:W-:Y:S01]  /*1f620*/  F2FP.BF16.F32.PACK_AB R192, R152.reuse, R192 ;  /* 0x000000c098c0723e */ /* 0x040fe200000010ff */
[----:B------:R-:W1:Y:S01]  /*1f630*/  MUFU.EX2 R197, R197 ;  /* 0x000000c500c57308 */ /* 0x000e620000000800 */
[----:B--2---:R-:W-:Y:S01]  /*1f640*/  FADD.FTZ R13, R203, R13 ;  /* 0x0000000dcb0d7221 */ /* 0x004fe20000010000 */
[----:B------:R-:W-:-:S06]  /*1f650*/  FADD.FTZ R14, R152, R14 ;  /* 0x0000000e980e7221 */ /* 0x000fcc0000010000 */
        /* <DEDUP_REMOVED lines=8> */
[----:B------:R-:W-:Y:S01]  /*1f6e0*/  F2FP.BF16.F32.PACK_AB R197, R9, R197 ;  /* 0x000000c509c5723e */ /* 0x000fe200000010ff */
[----:B------:R-:W-:-:S05]  /*1f6f0*/  IMAD.MOV.U32 R9, RZ, RZ, R218 ;  /* 0x000000ffff097224 */ /* 0x000fca00078e00da */
        /* <DEDUP_REMOVED lines=18> */
[----:B------:R-:W-:Y:S06]  /*1f820*/  @P3 BRA `(.L_x_2844) ;  /* 0xffffffb000643947 */ /* 0x000fec000383ffff */
[----:B------:R-:W-:Y:S05]  /*1f830*/  BSYNC B1 ;  /* 0x0000000000017941 */ /* 0x000fea0003800000 */
.L_x_2833:
[----:B------:R-:W-:Y:S05]  /*1f840*/  BSYNC B0 ;  /* 0x0000000000007941 */ /* 0x000fea0003800000 */
.L_x_2832:
[----:B------:R-:W-:Y:S01]  /*1f850*/  ISETP.GE.AND P2, PT, R8, R229, PT ;  /* 0x000000e50800720c */ /* 0x000fe20003f46270 */
[----:B------:R-:W-:-:S12]  /*1f860*/  BSSY B0, `(.L_x_2845) ;  /* 0x000048b000007945 */ /* 0x000fd80003800000 */
[----:B------:R-:W-:Y:S05]  /*1f870*/  @!P2 BRA `(.L_x_2846) ;  /* 0x000000480024a947 */ /* 0x000fea0003800000 */
[----:B------:R-:W-:Y:S02]  /*1f880*/  IMAD.MOV.U32 R6, RZ, RZ, R4 ;  /* 0x000000ffff067224 */ /* 0x000fe400078e0004 */
[----:B------:R-:W-:Y:S02]  /*1f890*/  IMAD.MOV.U32 R7, RZ, RZ, R5 ;  /* 0x000000ffff077224 */ /* 0x000fe400078e0005 */
[----:B------:R-:W-:Y:S02]  /*1f8a0*/  IMAD.MOV.U32 R9, RZ, RZ, R218 ;  /* 0x000000ffff097224 */ /* 0x000fe400078e00da */
[----:B------:R-:W-:-:S07]  /*1f8b0*/  IMAD.MOV.U32 R10, RZ, RZ, R216 ;  /* 0x000000ffff0a7224 */ /* 0x000fce00078e00d8 */
.L_x_2857:
        /* <DEDUP_REMOVED lines=8> */
.L_x_2847:
[----:B------:R-:W-:Y:S01]  /*1f940*/  IMAD R4, R216, 0x8, R16 ;  /* 0x00000008d8047824 */ /* 0x000fe200078e0210 */
[----:B------:R-:W-:-:S04]  /*1f950*/  SHF.L.U32 R5, R218, 0x1f, RZ ;  /* 0x0000001fda057819 */ /* 0x000fc800000006ff */
[----:B------:R0:W1:Y:S01]  /*1f960*/  SYNCS.PHASECHK.TRANS64.TRYWAIT P2, [R4+URZ+0x38830], R5 ;  /* 0x03883005040075a7 */ /* 0x000062000804017f */
[----:B------:R-:W-:Y:S05]  /*1f970*/  @!P0 BRA `(.L_x_2848) ;  /* 0x0000000000048947 */ /* 0x000fea0003800000 */
[----:B------:R-:W-:Y:S01]  /*1f980*/  BPT.TRAP 0x1 ;  /* 0x000000040000795c */ /* 0x000fe20000300000 */
.L_x_2848:
[----:B------:R-:W-:Y:S01]  /*1f990*/  IMAD R3, R216, 0xa00, R20 ;  /* 0x00000a00d8037824 */ /* 0x000fe200078e0214 */
[----:B------:R-:W-:Y:S03]  /*1f9a0*/  BSSY B1, `(.L_x_2849) ;  /* 0x0000006000017945 */ /* 0x000fe60003800000 */
[C---:B------:R-:W-:Y:S02]  /*1f9b0*/  VIADD R15, R3.reuse, 0x80 ;  /* 0x00000080030f7836 */ /* 0x040fe40000000000 */
[----:B------:R-:W-:Y:S01]  /*1f9c0*/  VIADD R152, R3, 0x100 ;  /* 0x0000010003987836 */ /* 0x000fe20000000000 */
[----:B-1----:R-:W-:Y:S06]  /*1f9d0*/  @P2 BRA `(.L_x_2850) ;  /* 0x0000000000082947 */ /* 0x002fec0003800000 */
[----:B------:R-:W1:Y:S02]  /*1f9e0*/  SYNCS.PHASECHK.TRANS64.TRYWAIT P2, [R4+URZ+0x38830], R5 ;  /* 0x03883005040075a7 */ /* 0x000e64000804017f */
[----:B-1----:R-:W-:Y:S05]  /*1f9f0*/  @!P2 BRA `(.L_x_2851) ;  /* 0x00000154000ca947 */ /* 0x002fea0003800000 */
.L_x_2850:
[----:B------:R-:W-:Y:S05]  /*1fa00*/  BSYNC B1 ;  /* 0x0000000000017941 */ /* 0x000fea0003800000 */
.L_x_2849:
[----:B------:R-:W2:Y:S04]  /*1fa10*/  LDL.64 R154, [R1+0x48] ;  /* 0x00004800019a7983 */ /* 0x000ea80000100a00 */
[----:B------:R-:W3:Y:S01]  /*1fa20*/  LDL.64 R156, [R1+0x50] ;  /* 0x00005000019c7983 */ /* 0x000ee20000100a00 */
[----:B01----:R-:W-:Y:S02]  /*1fa30*/  IMAD.MOV.U32 R4, RZ, RZ, R3 ;  /* 0x000000ffff047224 */ /* 0x003fe400078e0003 */
[----:B------:R-:W-:Y:S01]  /*1fa40*/  IMAD.MOV.U32 R5, RZ, RZ, 0x40000040 ;  /* 0x40000040ff057424 */ /* 0x000fe200078e00ff */
[----:B------:R-:W4:Y:S02]  /*1fa50*/  LDL.64 R232, [R1+0x38] ;  /* 0x0000380001e87983 */ /* 0x000f240000100a00 */
[----:B------:R-:W-:-:S02]  /*1fa60*/  R2UR UR6, R4 ;  /* 0x00000000040672ca */ /* 0x000fc400000e0000 */
        /* <DEDUP_REMOVED lines=73> */
[----:B------:R-:W-:Y:S01]  /*1ff00*/  UMOV UR8, UR28 ;  /* 0x0000001c00087c82 */ /* 0x000fe20008000000 */
[----:B------:R-:W-:Y:S01]  /*1ff10*/  UMOV UR9, UR29 ;  /* 0x0000001d00097c82 */ /* 0x000fe20008000000 */
[----:B------:R-:W-:Y:S01]  /*1ff20*/  UMOV UR12, UR30 ;  /* 0x0000001e000c7c82 */ /* 0x000fe20008000000 */
[----:B------:R-:W-:Y:S01]  /*1ff30*/  UMOV UR13, UR31 ;  /* 0x0000001f000d7c82 */ /* 0x000fe20008000000 */
[----:B------:R-:W-:Y:S01]  /*1ff40*/  UMOV UR16, UR30 ;  /* 0x0000001e00107c82 */ /* 0x000fe20008000000 */
[----:B------:R-:W-:Y:S01]  /*1ff50*/  HGMMA.64x16x16.F32.BF16 R168, gdesc[UR20], R168, gsb0 ;  /* 0x0020000014a879f0 */ /* 0x000fe200080018a8 */
[----:B------:R-:W-:Y:S01]  /*1ff60*/  R2UR UR26, R4 ;  /* 0x00000000041a72ca */ /* 0x000fe200000e0000 */
[----:B------:R-:W-:Y:S01]  /*1ff70*/  UMOV UR17, UR31 ;  /* 0x0000001f00117c82 */ /* 0x000fe20008000000 */
[----:B------:R-:W-:Y:S01]  /*1ff80*/  R2UR UR27, R5 ;  /* 0x00000000051b72ca */ /* 0x000fe200000e0000 */
[----:B------:R-:W-:Y:S01]  /*1ff90*/  VIADD R4, R3, 0x202 ;  /* 0x0000020203047836 */ /* 0x000fe20000000000 */
[----:B------:R-:W-:Y:S01]  /*1ffa0*/  UMOV UR4, UR30 ;  /* 0x0000001e00047c82 */ /* 0x000fe20008000000 */
[----:B------:R-:W-:Y:S01]  /*1ffb0*/  UMOV UR5, UR31 ;  /* 0x0000001f00057c82 */ /* 0x000fe20008000000 */
[----:B------:R-:W2:Y:S01]  /*1ffc0*/  LDL.64 R14, [R1+0x28] ;  /* 0x00002800010e7983 */ /* 0x000ea20000100a00 */
[----:B------:R-:W-:-:S02]  /*1ffd0*/  WARPGROUP.DEPBAR.LE gsb0, 0x0 ;  /* 0x00008000000079c5 */ /* 0x000fc40000010000 */
[----:B------:R-:W-:-:S06]  /*1ffe0*/  WARPGROUP.ARRIVE ;  /* 0x00000000000079c5 */ /* 0x000fcc0000000000 */
        /* <DEDUP_REMOVED lines=46> */
[----:B----4-:R-:W-:Y:S02]  /*202d0*/  R2UR UR28, R232 ;  /* 0x00000000e81c72ca */ /* 0x010fe400000e0000 */
[----:B------:R-:W-:Y:S02]  /*202e0*/  R2UR UR29, R233 ;  /* 0x00000000e91d72ca */ /* 0x000fe400000e0000 */
[----:B------:R-:W3:Y:S01]  /*202f0*/  LDL.64 R232, [R1+0x30] ;  /* 0x0000300001e87983 */ /* 0x000ee20000100a00 */
        /* <DEDUP_REMOVED lines=732> */
.L_x_2852:
[----:B------:R-:W-:Y:S01]  /*230c0*/  SHF.L.U32 R0, R9, 0x1f, RZ ;  /* 0x0000001f09007819 */ /* 0x000fe200000006ff */
[----:B------:R-:W-:-:S04]  /*230d0*/  IMAD R9, R10, 0x8, R16 ;  /* 0x000000080a097824 */ /* 0x000fc800078e0210 */
[----:B------:R0:W1:Y:S01]  /*230e0*/  SYNCS.PHASECHK.TRANS64.TRYWAIT P2, [R9+URZ+0x38850], R0 ;  /* 0x03885000090075a7 */ /* 0x000062000804017f */
[----:B------:R-:W-:Y:S05]  /*230f0*/  @!P0 BRA `(.L_x_2853) ;  /* 0x0000000000048947 */ /* 0x000fea0003800000 */
[----:B------:R-:W-:Y:S01]  /*23100*/  BPT.TRAP 0x1 ;  /* 0x000000040000795c */ /* 0x000fe20000300000 */
.L_x_2853:
[----:B------:R-:W-:Y:S04]  /*23110*/  BSSY B1, `(.L_x_2854) ;  /* 0x0000004000017945 */ /* 0x000fe80003800000 */
[----:B-1----:R-:W-:Y:S05]  /*23120*/  @P2 BRA `(.L_x_2855) ;  /* 0x0000000000082947 */ /* 0x002fea0003800000 */
[----:B------:R-:W1:Y:S02]  /*23130*/  SYNCS.PHASECHK.TRANS64.TRYWAIT P2, [R9+URZ+0x38850], R0 ;  /* 0x03885000090075a7 */ /* 0x000e64000804017f */
[----:B-1----:R-:W-:Y:S05]  /*23140*/  @!P2 BRA `(.L_x_2856) ;  /* 0x0000011c004ca947 */ /* 0x002fea0003800000 */
.L_x_2855:
[----:B------:R-:W-:Y:S05]  /*23150*/  BSYNC B1 ;  /* 0x0000000000017941 */ /* 0x000fea0003800000 */
.L_x_2854:
[----:B01----:R-:W-:Y:S01]  /*23160*/  VIADD R0, R16, 0x400 ;  /* 0x0000040010007836 */ /* 0x003fe20000000000 */
[----:B------:R-:W-:Y:S01]  /*23170*/  WARPGROUP.ARRIVE ;  /* 0x00000000000079c5 */ /* 0x000fe20000000000 */
[----:B------:R-:W-:Y:S01]  /*23180*/  IMAD.MOV.U32 R3, RZ, RZ, 0x40000040 ;  /* 0x40000040ff037424 */ /* 0x000fe200078e00ff */
[----:B------:R-:W-:Y:S01]  /*23190*/  ISETP.GT.AND P2, PT, R8, R229, PT ;  /* 0x000000e50800720c */ /* 0x000fe20003f44270 */
[----:B------:R-:W-:Y:S01]  /*231a0*/  IMAD.MOV.U32 R5, RZ, RZ, 0x40000040 ;  /* 0x40000040ff057424 */ /* 0x000fe200078e00ff */
[----:B------:R-:W-:Y:S01]  /*231b0*/  SHF.R.U32.HI R0, RZ, 0x4, R0 ;  /* 0x00000004ff007819 */ /* 0x000fe20000011600 */
[----:B------:R-:W-:Y:S01]  /*231c0*/  @!P1 IMAD R11, R11, 0x8, R16 ;  /* 0x000000080b0b9824 */ /* 0x000fe200078e0210 */
[----:B------:R-:W-:Y:S01]  /*231d0*/  R2UR UR7, R3 ;  /* 0x00000000030772ca */ /* 0x000fe200000e0000 */
[----:B------:R-:W-:Y:S01]  /*231e0*/  IMAD.MOV.U32 R3, RZ, RZ, 0x40000040 ;  /* 0x40000040ff037424 */ /* 0x000fe200078e00ff */
[----:B------:R-:W-:Y:S01]  /*231f0*/  LOP3.LUT R0, R0, 0x3fff, RZ, 0xc0, !PT ;  /* 0x00003fff00007812 */ /* 0x000fe200078ec0ff */
[----:B------:R-:W-:-:S02]  /*23200*/  @!P1 VIADD R9, R9, 0x38860 ;  /* 0x0003886009099836 */ /* 0x000fc40000000000 */
[----:B------:R-:W-:Y:S01]  /*23210*/  VIADD R8, R8, 0xffffffff ;  /* 0xffffffff08087836 */ /* 0x000fe20000000000 */
        /* <DEDUP_REMOVED lines=71> */
[----:B------:R-:W-:Y:S01]  /*23690*/  FADD.FTZ R2, -R5, R7 ;  /* 0x0000000705027221 */ /* 0x000fe20000010100 */
[----:B------:R-:W-:Y:S01]  /*236a0*/  R2UR UR7, R3 ;  /* 0x00000000030772ca */ /* 0x000fe200000e0000 */
[----:B------:R-:W-:-:S04]  /*236b0*/  IMAD.U32 R3, RZ, RZ, UR38 ;  /* 0x00000026ff037e24 */ /* 0x000fc8000f8e00ff */
[----:B------:R-:W-:-:S04]  /*236c0*/  FMUL.FTZ R2, R2, R3 ;  /* 0x0000000302027220 */ /* 0x000fc80000410000 */
[----:B------:R0:W-:Y:S02]  /*236d0*/  MUFU.EX2 R0, R2 ;  /* 0x0000000200007308 */ /* 0x0001e40000000800 */
[----:B0-----:R-:W-:-:S04]  /*236e0*/  FMUL.FTZ R2, R5, R3 ;  /* 0x0000000305027220 */ /* 0x001fc80000410000 */
[-CC-:B------:R-:W-:Y:S01]  /*236f0*/  FFMA.FTZ R200, R168, R3.reuse, -R2.reuse ;  /* 0x00000003a8c87223 */ /* 0x180fe20000010802 */
[-CC-:B------:R-:W-:Y:S01]  /*23700*/  FFMA.FTZ R208, R184, R3.reuse, -R2.reuse ;  /* 0x00000003b8d07223 */ /* 0x180fe20000010802 */
[----:B------:R-:W0:Y:S01]  /*23710*/  SHFL.BFLY PT, R168, R4, 0x2, 0x1f ;  /* 0x0c401f0004a87f89 */ /* 0x000e2200000e0000 */
        /* <DEDUP_REMOVED lines=10> */
[----:B------:R-:W1:Y:S08]  /*237c0*/  MUFU.EX2 R208, R208 ;  /* 0x000000d000d07308 */ /* 0x000e700000000800 */
[----:B------:R-:W2:Y:S01]  /*237d0*/  MUFU.EX2 R7, R7 ;  /* 0x0000000700077308 */ /* 0x000ea20000000800 */
[----:B0-----:R-:W-:-:S07]  /*237e0*/  FMNMX.FTZ R4, R4, R168, !PT ;  /* 0x000000a804047209 */ /* 0x001fce0007810000 */
[----:B------:R-:W0:Y:S01]  /*237f0*/  MUFU.EX2 R210, R210 ;  /* 0x000000d200d27308 */ /* 0x000e220000000800 */
[----:B-1----:R-:W-:Y:S01]  /*23800*/  FFMA.FTZ R13, R0, R13, R208 ;  /* 0x0000000d000d7223 */ /* 0x002fe200000100d0 */
[----:B------:R-:W1:Y:S06]  /*23810*/  SHFL.BFLY PT, R168, R4, 0x1, 0x1f ;  /* 0x0c201f0004a87f89 */ /* 0x000e6c00000e0000 */
[----:B------:R-:W3:Y:S01]  /*23820*/  MUFU.EX2 R184, R184 ;  /* 0x000000b800b87308 */ /* 0x000ee20000000800 */
[C---:B--2---:R-:W-:Y:S01]  /*23830*/  FADD.FTZ R13, R7.reuse, R13 ;  /* 0x0000000d070d7221 */ /* 0x044fe20000010000 */
[----:B------:R-:W-:-:S06]  /*23840*/  F2FP.BF16.F32.PACK_AB R208, R7, R208 ;  /* 0x000000d007d0723e */ /* 0x000fcc00000010ff */
[----:B------:R-:W-:Y:S08]  /*23850*/  MUFU.EX2 R204, R204 ;  /* 0x000000cc00cc7308 */ /* 0x000ff00000000800 */
[----:B------:R-:W-:Y:S01]  /*23860*/  MUFU.EX2 R10, R10 ;  /* 0x0000000a000a7308 */ /* 0x000fe20000000800 */
[----:B-1----:R-:W-:-:S07]  /*23870*/  FMNMX.FTZ R4, R4, R168, !PT ;  /* 0x000000a804047209 */ /* 0x002fce0007810000 */
        /* <DEDUP_REMOVED lines=12> */
[----:B------:R-:W-:Y:S01]  /*23940*/  @!P1 VIADD R165, R11, 0x38840 ;  /* 0x000388400ba59836 */ /* 0x000fe20000000000 */
[----:B------:R-:W-:Y:S01]  /*23950*/  HGMMA.64x256x16.F32.BF16 R24, R192, gdesc[UR4].tnspB, R24, gsb0 ;  /* 0x43e00004c0187df0 */ /* 0x000fe20008001818 */
[----:B------:R-:W-:Y:S03]  /*23960*/  MUFU.EX2 R196, R196 ;  /* 0x000000c400c47308 */ /* 0x000fe60000000800 */
[----:B------:R-:W-:-:S05]  /*23970*/  @!P1 PRMT R165, RZ, 0x654, R165 ;  /* 0x00000654ffa59816 */ /* 0x000fca00000000a5 */
[----:B------:R-:W-:Y:S08]  /*23980*/  MUFU.EX2 R160, R160 ;  /* 0x000000a000a07308 */ /* 0x000ff00000000800 */
[----:B------:R-:W-:Y:S08]  /*23990*/  MUFU.EX2 R198, R198 ;  /* 0x000000c600c67308 */ /* 0x000ff00000000800 */
[----:B------:R-:W-:Y:S01]  /*239a0*/  MUFU.EX2 R161, R161 ;  /* 0x000000a100a17308 */ /* 0x000fe20000000800 */
[----:B------:R-:W-:-:S02]  /*239b0*/  WARPGROUP.DEPBAR.LE gsb0, 0x0 ;  /* 0x00008000000079c5 */ /* 0x000fc40000010000 */
[-CC-:B------:R-:W-:Y:S01]  /*239c0*/  FFMA.FTZ R192, R152, R3.reuse, -R2.reuse ;  /* 0x0000000398c07223 */ /* 0x180fe20000010802 */
[-CC-:B------:R-:W-:Y:S01]  /*239d0*/  FFMA.FTZ R152, R153, R3.reuse, -R2.reuse ;  /* 0x0000000399987223 */ /* 0x180fe20000010802 */
[-C--:B------:R-:W-:Y:S01]  /*239e0*/  FFMA.FTZ R194, R156, R3.reuse, -R2 ;  /* 0x000000039cc27223 */ /* 0x080fe20000010802 */
[C---:B------:R-:W-:Y:S01]  /*239f0*/  FADD.FTZ R153, -R4.reuse, R6 ;  /* 0x0000000604997221 */ /* 0x040fe20000010100 */
[-C--:B------:R-:W-:Y:S01]  /*23a00*/  FMUL.FTZ R156, R4, R3.reuse ;  /* 0x00000003049c7220 */ /* 0x080fe20000410000 */
[-C--:B------:R-:W-:Y:S01]  /*23a10*/  FFMA.FTZ R2, R157, R3.reuse, -R2 ;  /* 0x000000039d027223 */ /* 0x080fe20000010802 */
[----:B------:R1:W-:Y:S01]  /*23a20*/  @!P1 SYNCS.ARRIVE.TRANS64.RED.A1T0 RZ, [R165+URZ], RZ ;  /* 0x000000ffa5ff99a7 */ /* 0x0003e2000810043f */
[-C--:B------:R-:W-:Y:S01]  /*23a30*/  FMUL.FTZ R153, R153, R3.reuse ;  /* 0x0000000399997220 */ /* 0x080fe20000410000 */
        /* <DEDUP_REMOVED lines=17> */
[----:B------:R-:W4:Y:S01]  /*23b50*/  MUFU.EX2 R209, R209 ;  /* 0x000000d100d17308 */ /* 0x000f220000000800 */
[-CC-:B--2---:R-:W-:Y:S01]  /*23b60*/  FFMA.FTZ R153, R187, R3.reuse, -R156.reuse ;  /* 0x00000003bb997223 */ /* 0x184fe2000001089c */
[-CC-:B------:R-:W-:Y:S01]  /*23b70*/  FFMA.FTZ R162, R154, R3.reuse, -R156.reuse ;  /* 0x000000039aa27223 */ /* 0x180fe2000001089c */
[-CC-:B------:R-:W-:Y:S01]  /*23b80*/  FFMA.FTZ R155, R155, R3.reuse, -R156.reuse ;  /* 0x000000039b9b7223 */ /* 0x180fe2000001089c */
[-CC-:B------:R-:W-:Y:S01]  /*23b90*/  FFMA.FTZ R158, R158, R3.reuse, -R156.reuse ;  /* 0x000000039e9e7223 */ /* 0x180fe2000001089c */
[----:B------:R-:W-:Y:S01]  /*23ba0*/  FFMA.FTZ R156, R159, R3, -R156 ;  /* 0x000000039f9c7223 */ /* 0x000fe2000001089c */
[----:B0-----:R-:W-:Y:S01]  /*23bb0*/  FADD.FTZ R159, R210, R13 ;  /* 0x0000000dd29f7221 */ /* 0x001fe20000010000 */
[----:B-1----:R-:W-:Y:S01]  /*23bc0*/  @!P1 PRMT R165, RZ, 0x654, R9 ;  /* 0x00000654ffa59816 */ /* 0x002fe20000000009 */
[----:B------:R-:W0:Y:S01]  /*23bd0*/  MUFU.EX2 R153, R153 ;  /* 0x0000009900997308 */ /* 0x000e220000000800 */
[C---:B---3--:R-:W-:Y:S01]  /*23be0*/  F2FP.BF16.F32.PACK_AB R210, R184.reuse, R210 ;  /* 0x000000d2b8d2723e */ /* 0x048fe200000010ff */
[----:B------:R-:W-:Y:S01]  /*23bf0*/  FADD.FTZ R159, R184, R159 ;  /* 0x0000009fb89f7221 */ /* 0x000fe20000010000 */
[----:B------:R1:W-:Y:S05]  /*23c00*/  @!P1 SYNCS.ARRIVE.TRANS64.RED.A1T0 RZ, [R165+URZ], RZ ;  /* 0x000000ffa5ff99a7 */ /* 0x0003ea000810043f */
[----:B------:R-:W2:Y:S01]  /*23c10*/  MUFU.EX2 R211, R211 ;  /* 0x000000d300d37308 */ /* 0x000ea20000000800 */
[----:B----4-:R-:W-:-:S07]  /*23c20*/  FFMA.FTZ R12, R2, R12, R209 ;  /* 0x0000000c020c7223 */ /* 0x010fce00000100d1 */
[----:B------:R-:W3:Y:S01]  /*23c30*/  MUFU.EX2 R164, R164 ;  /* 0x000000a400a47308 */ /* 0x000ee20000000800 */
[C---:B0-----:R-:W-:Y:S01]  /*23c40*/  FADD.FTZ R12, R153.reuse, R12 ;  /* 0x0000000c990c7221 */ /* 0x041fe20000010000 */
[----:B------:R-:W-:-:S06]  /*23c50*/  F2FP.BF16.F32.PACK_AB R209, R153, R209 ;  /* 0x000000d199d1723e */ /* 0x000fcc00000010ff */
[----:B------:R-:W0:Y:S01]  /*23c60*/  MUFU.EX2 R205, R205 ;  /* 0x000000cd00cd7308 */ /* 0x000e220000000800 */
[----:B--2---:R-:W-:-:S07]  /*23c70*/  FADD.FTZ R13, R211, R12 ;  /* 0x0000000cd30d7221 */ /* 0x004fce0000010000 */
[----:B------:R-:W2:Y:S01]  /*23c80*/  MUFU.EX2 R157, R157 ;  /* 0x0000009d009d7308 */ /* 0x000ea20000000800 */
[C---:B---3--:R-:W-:Y:S01]  /*23c90*/  FADD.FTZ R13, R164.reuse, R13 ;  /* 0x0000000da40d7221 */ /* 0x048fe20000010000 */
[----:B------:R-:W-:-:S06]  /*23ca0*/  F2FP.BF16.F32.PACK_AB R211, R164, R211 ;  /* 0x000000d3a4d3723e */ /* 0x000fcc00000010ff */
[----:B------:R-:W3:Y:S08]  /*23cb0*/  MUFU.EX2 R207, R207 ;  /* 0x000000cf00cf7308 */ /* 0x000ef00000000800 */
[----:B------:R-:W4:Y:S08]  /*23cc0*/  MUFU.EX2 R11, R183 ;  /* 0x000000b7000b7308 */ /* 0x000f300000000800 */
[----:B------:R5:W-:Y:S08]  /*23cd0*/  MUFU.EX2 R12, R163 ;  /* 0x000000a3000c7308 */ /* 0x000bf00000000800 */
[----:B------:R-:W1:Y:S01]  /*23ce0*/  MUFU.EX2 R201, R201 ;  /* 0x000000c900c97308 */ /* 0x000e620000000800 */
[----:B-----5:R-:W-:Y:S01]  /*23cf0*/  FADD.FTZ R163, R204, R159 ;  /* 0x0000009fcca37221 */ /* 0x020fe20000010000 */
[----:B0-----:R-:W-:Y:S01]  /*23d00*/  FADD.FTZ R159, R205, R13 ;  /* 0x0000000dcd9f7221 */ /* 0x001fe20000010000 */
[----:B------:R-:W-:-:S02]  /*23d10*/  F2FP.BF16.F32.PACK_AB R204, R10, R204 ;  /* 0x000000cc0acc723e */ /* 0x000fc400000010ff */
[----:B------:R-:W-:Y:S01]  /*23d20*/  FADD.FTZ R13, R10, R163 ;  /* 0x000000a30a0d7221 */ /* 0x000fe20000010000 */
[C---:B--2---:R-:W-:Y:S01]  /*23d30*/  FADD.FTZ R159, R157.reuse, R159 ;  /* 0x0000009f9d9f7221 */ /* 0x044fe20000010000 */
[----:B------:R-:W-:Y:S01]  /*23d40*/  F2FP.BF16.F32.PACK_AB R205, R157, R205 ;  /* 0x000000cd9dcd723e */ /* 0x000fe200000010ff */
[----:B------:R-:W0:Y:S01]  /*23d50*/  MUFU.EX2 R9, R171 ;  /* 0x000000ab00097308 */ /* 0x000e220000000800 */
[----:B------:R-:W-:Y:S01]  /*23d60*/  FADD.FTZ R13, R206, R13 ;  /* 0x0000000dce0d7221 */ /* 0x000fe20000010000 */
[----:B---3--:R-:W-:Y:S01]  /*23d70*/  FADD.FTZ R159, R207, R159 ;  /* 0x0000009fcf9f7221 */ /* 0x008fe20000010000 */
[C---:B------:R-:W-:Y:S01]  /*23d80*/  F2FP.BF16.F32.PACK_AB R206, R14.reuse, R206 ;  /* 0x000000ce0ece723e */ /* 0x040fe200000010ff */
[----:B------:R-:W-:Y:S02]  /*23d90*/  IMAD.MOV.U32 R10, RZ, RZ, R216 ;  /* 0x000000ffff0a7224 */ /* 0x000fe400078e00d8 */
[----:B------:R-:W-:Y:S01]  /*23da0*/  FADD.FTZ R13, R14, R13 ;  /* 0x0000000d0e0d7221 */ /* 0x000fe20000010000 */
[C---:B----4-:R-:W-:Y:S01]  /*23db0*/  FADD.FTZ R159, R11.reuse, R159 ;  /* 0x0000009f0b9f7221 */ /* 0x050fe20000010000 */
[----:B------:R-:W-:Y:S01]  /*23dc0*/  F2FP.BF16.F32.PACK_AB R207, R11, R207 ;  /* 0x000000cf0bcf723e */ /* 0x000fe200000010ff */
[----:B------:R-:W2:Y:S01]  /*23dd0*/  MUFU.EX2 R203, R203 ;  /* 0x000000cb00cb7308 */ /* 0x000ea20000000800 */
[----:B------:R-:W-:Y:S01]  /*23de0*/  FADD.FTZ R13, R200, R13 ;  /* 0x0000000dc80d7221 */ /* 0x000fe20000010000 */
[----:B-1----:R-:W-:Y:S01]  /*23df0*/  FADD.FTZ R159, R201, R159 ;  /* 0x0000009fc99f7221 */ /* 0x002fe20000010000 */
[----:B------:R-:W-:-:S02]  /*23e00*/  F2FP.BF16.F32.PACK_AB R200, R15, R200 ;  /* 0x000000c80fc8723e */ /* 0x000fc400000010ff */
[----:B------:R-:W-:-:S03]  /*23e10*/  FADD.FTZ R13, R15, R13 ;  /* 0x0000000d0f0d7221 */ /* 0x000fc60000010000 */
[----:B------:R-:W1:Y:S01]  /*23e20*/  MUFU.EX2 R154, R175 ;  /* 0x000000af009a7308 */ /* 0x000e620000000800 */
[C---:B0-----:R-:W-:Y:S01]  /*23e30*/  FADD.FTZ R159, R9.reuse, R159 ;  /* 0x0000009f099f7221 */ /* 0x041fe20000010000 */
[----:B------:R-:W-:Y:S01]  /*23e40*/  FADD.FTZ R13, R202, R13 ;  /* 0x0000000dca0d7221 */ /* 0x000fe20000010000 */
[----:B------:R-:W-:Y:S01]  /*23e50*/  F2FP.BF16.F32.PACK_AB R201, R9, R201 ;  /* 0x000000c909c9723e */ /* 0x000fe200000010ff */
[----:B------:R-:W-:Y:S01]  /*23e60*/  IMAD.MOV.U32 R9, RZ, RZ, R218 ;  /* 0x000000ffff097224 */ /* 0x000fe200078e00da */
[C---:B------:R-:W-:Y:S01]  /*23e70*/  F2FP.BF16.F32.PACK_AB R202, R21.reuse, R202 ;  /* 0x000000ca15ca723e */ /* 0x040fe200000010ff */
[----:B------:R-:W-:Y:S02]  /*23e80*/  FADD.FTZ R13, R21, R13 ;  /* 0x0000000d150d7221 */ /* 0x000fe40000010000 */
[----:B------:R-:W0:Y:S01]  /*23e90*/  MUFU.EX2 R197, R197 ;  /* 0x000000c500c57308 */ /* 0x000e220000000800 */
[----:B--2---:R-:W-:Y:S01]  /*23ea0*/  FADD.FTZ R159, R203, R159 ;  /* 0x0000009fcb9f7221 */ /* 0x004fe20000010000 */
[----:B------:R-:W-:Y:S01]  /*23eb0*/  FADD.FTZ R13, R196, R13 ;  /* 0x0000000dc40d7221 */ /* 0x000fe20000010000 */
[----:B------:R-:W-:-:S03]  /*23ec0*/  F2FP.BF16.F32.PACK_AB R196, R160, R196 ;  /* 0x000000c4a0c4723e */ /* 0x000fc600000010ff */
[----:B------:R-:W-:Y:S02]  /*23ed0*/  FADD.FTZ R13, R160, R13 ;  /* 0x0000000da00d7221 */ /* 0x000fe40000010000 */
[----:B------:R-:W2:Y:S01]  /*23ee0*/  MUFU.EX2 R199, R199 ;  /* 0x000000c700c77308 */ /* 0x000ea20000000800 */
[----:B-1----:R-:W-:Y:S01]  /*23ef0*/  FADD.FTZ R159, R154, R159 ;  /* 0x0000009f9a9f7221 */ /* 0x002fe20000010000 */
[----:B------:R-:W-:Y:S01]  /*23f00*/  FADD.FTZ R13, R198, R13 ;  /* 0x0000000dc60d7221 */ /* 0x000fe20000010000 */
[----:B------:R-:W-:Y:S02]  /*23f10*/  F2FP.BF16.F32.PACK_AB R203, R154, R203 ;  /* 0x000000cb9acb723e */ /* 0x000fe400000010ff */
[C---:B------:R-:W-:Y:S01]  /*23f20*/  F2FP.BF16.F32.PACK_AB R198, R161.reuse, R198 ;  /* 0x000000c6a1c6723e */ /* 0x040fe200000010ff */
[----:B------:R-:W-:Y:S02]  /*23f30*/  FADD.FTZ R13, R161, R13 ;  /* 0x0000000da10d7221 */ /* 0x000fe40000010000 */
[----:B------:R-:W1:Y:S01]  /*23f40*/  MUFU.EX2 R7, R167 ;  /* 0x000000a700077308 */ /* 0x000e620000000800 */
[----:B0-----:R-:W-:Y:S01]  /*23f50*/  FADD.FTZ R159, R197, R159 ;  /* 0x0000009fc59f7221 */ /* 0x001fe20000010000 */
[----:B------:R-:W-:-:S03]  /*23f60*/  F2FP.BF16.F32.PACK_AB R197, R12, R197 ;  /* 0x000000c50cc5723e */ /* 0x000fc600000010ff */
[----:B------:R-:W-:-:S03]  /*23f70*/  FADD.FTZ R159, R12, R159 ;  /* 0x0000009f0c9f7221 */ /* 0x000fc60000010000 */
[----:B------:R-:W0:Y:S01]  /*23f80*/  MUFU.EX2 R192, R192 ;  /* 0x000000c000c07308 */ /* 0x000e220000000800 */
[----:B--2---:R-:W-:-:S07]  /*23f90*/  FADD.FTZ R159, R199, R159 ;  /* 0x0000009fc79f7221 */ /* 0x004fce0000010000 */
[----:B------:R-:W2:Y:S01]  /*23fa0*/  MUFU.EX2 R162, R162 ;  /* 0x000000a200a27308 */ /* 0x000ea20000000800 */
[C---:B-1----:R-:W-:Y:S01]  /*23fb0*/  FADD.FTZ R159, R7.reuse, R159 ;  /* 0x0000009f079f7221 */ /* 0x042fe20000010000 */
[----:B------:R-:W-:Y:S01]  /*23fc0*/  F2FP.BF16.F32.PACK_AB R199, R7, R199 ;  /* 0x000000c707c7723e */ /* 0x000fe200000010ff */
[----:B------:R-:W-:-:S05]  /*23fd0*/  IMAD.MOV.U32 R7, RZ, RZ, R5 ;  /* 0x000000ffff077224 */ /* 0x000fca00078e0005 */
        /* <DEDUP_REMOVED lines=11> */
[----:B--2---:R-:W-:Y:S01]  /*24090*/  FADD.FTZ R13, R194, R13 ;  /* 0x0000000dc20d7221 */ /* 0x004fe20000010000 */
[----:B------:R-:W-:-:S03]  /*240a0*/  F2FP.BF16.F32.PACK_AB R194, R6, R194 ;  /* 0x000000c206c2723e */ /* 0x000fc600000010ff */
[----:B------:R-:W-:Y:S01]  /*240b0*/  FADD.FTZ R13, R6, R13 ;  /* 0x0000000d060d7221 */ /* 0x000fe20000010000 */
[----:B------:R-:W-:Y:S02]  /*240c0*/  IMAD.MOV.U32 R6, RZ, RZ, R4 ;  /* 0x000000ffff067224 */ /* 0x000fe400078e0004 */
[----:B-1----:R-:W-:-:S04]  /*240d0*/  FADD.FTZ R159, R158, R159 ;  /* 0x0000009f9e9f7221 */ /* 0x002fc80000010000 */
[C---:B0-----:R-:W-:Y:S01]  /*240e0*/  FADD.FTZ R12, R156.reuse, R159 ;  /* 0x0000009f9c0c7221 */ /* 0x041fe20000010000 */
[----:B------:R-:W-:Y:S01]  /*240f0*/  F2FP.BF16.F32.PACK_AB R195, R156, R158 ;  /* 0x0000009e9cc3723e */ /* 0x000fe200000010ff */
[----:B------:R-:W-:Y:S06]  /*24100*/  @P2 BRA `(.L_x_2857) ;  /* 0xffffffb400ec2947 */ /* 0x000fec000383ffff */
.L_x_2846:
[----:B------:R-:W-:Y:S05]  /*24110*/  BSYNC B0 ;  /* 0x0000000000007941 */ /* 0x000fea0003800000 */
.L_x_2845:
        /* <DEDUP_REMOVED lines=131> */
.L_x_2858:
[----:B------:R-:W-:Y:S01]  /*24950*/  IMAD R10, R216, 0x8, R16 ;  /* 0x00000008d80a7824 */ /* 0x000fe200078e0210 */
[----:B------:R-:W-:-:S04]  /*24960*/  SHF.L.U32 R0, R218, 0x1f, RZ ;  /* 0x0000001fda007819 */ /* 0x000fc800000006ff */
[----:B------:R0:W1:Y:S01]  /*24970*/  SYNCS.PHASECHK.TRANS64.TRYWAIT P2, [R10+URZ+0x38850], R0 ;  /* 0x038850000a0075a7 */ /* 0x000062000804017f */
[----:B------:R-:W-:Y:S05]  /*24980*/  @!P0 BRA `(.L_x_2859) ;  /* 0x0000000000048947 */ /* 0x000fea0003800000 */
[----:B------:R-:W-:Y:S01]  /*24990*/  BPT.TRAP 0x1 ;  /* 0x000000040000795c */ /* 0x000fe20000300000 */
.L_x_2859:
[----:B------:R-:W-:Y:S04]  /*249a0*/  BSSY B0, `(.L_x_2860) ;  /* 0x0000004000007945 */ /* 0x000fe80003800000 */
[----:B-1----:R-:W-:Y:S05]  /*249b0*/  @P2 BRA `(.L_x_2861) ;  /* 0x0000000000082947 */ /* 0x002fea0003800000 */
[----:B------:R-:W1:Y:S02]  /*249c0*/  SYNCS.PHASECHK.TRANS64.TRYWAIT P0, [R10+URZ+0x38850], R0 ;  /* 0x038850000a0075a7 */ /* 0x000e64000800017f */
[----:B-1----:R-:W-:Y:S05]  /*249d0*/  @!P0 BRA `(.L_x_2862) ;  /* 0x00000104003c8947 */ /* 0x002fea0003800000 */
.L_x_2861:
[----:B------:R-:W-:Y:S05]  /*249e0*/  BSYNC B0 ;  /* 0x0000000000007941 */ /* 0x000fea0003800000 */
.L_x_2860:
[----:B------:R-:W-:Y:S01]  /*249f0*/  VIADD R16, R16, 0x400 ;  /* 0x0000040010107836 */ /* 0x000fe20000000000 */
[----:B------:R-:W2:Y:S01]  /*24a00*/  LDL.LU R11, [R1+0x78] ;  /* 0x00007800010b7983 */ /* 0x000ea20000300800 */
[----:B------:R-:W-:Y:S01]  /*24a10*/  IMAD.MOV.U32 R7, RZ, RZ, 0x40000040 ;  /* 0x40000040ff077424 */ /* 0x000fe200078e00ff */
[----:B------:R-:W-:Y:S01]  /*24a20*/  WARPGROUP.ARRIVE ;  /* 0x00000000000079c5 */ /* 0x000fe20000000000 */
[----:B------:R-:W-:Y:S01]  /*24a30*/  IMAD.MOV.U32 R9, RZ, RZ, 0x40000040 ;  /* 0x40000040ff097424 */ /* 0x000fe200078e00ff */
[----:B------:R-:W-:Y:S01]  /*24a40*/  SHF.R.U32.HI R16, RZ, 0x4, R16 ;  /* 0x00000004ff107819 */ /* 0x000fe20000011610 */
[----:B01----:R-:W0:Y:S01]  /*24a50*/  SHFL.BFLY PT, R0, R13, 0x2, 0x1f ;  /* 0x0c401f000d007f89 */ /* 0x003e2200000e0000 */
        /* <DEDUP_REMOVED lines=13> */
[----:B------:R-:W-:Y:S01]  /*24b30*/  SEL R216, R216, RZ, P2 ;  /* 0x000000ffd8d87207 */ /* 0x000fe20001000000 */
[----:B0-----:R-:W-:-:S05]  /*24b40*/  FADD.FTZ R0, R0, R13 ;  /* 0x0000000d00007221 */ /* 0x001fca0000010000 */
[----:B------:R-:W0:Y:S01]  /*24b50*/  SHFL.BFLY PT, R2, R0, 0x1, 0x1f ;  /* 0x0c201f0000027f89 */ /* 0x000e2200000e0000 */
[----:B------:R-:W-:Y:S01]  /*24b60*/  HGMMA.64x256x16.F32.BF16 R24, R208, gdesc[UR4].tnspB, R24, gsb0 ;  /* 0x43e00004d0187df0 */ /* 0x000fe20008001818 */
[----:B------:R-:W-:Y:S01]  /*24b70*/  R2UR UR6, R8 ;  /* 0x00000000080672ca */ /* 0x000fe200000e0000 */
[----:B------:R-:W-:Y:S01]  /*24b80*/  VIADD R8, R6, 0x100 ;  /* 0x0000010006087836 */ /* 0x000fe20000000000 */
[----:B------:R-:W-:Y:S01]  /*24b90*/  R2UR UR7, R9 ;  /* 0x00000000090772ca */ /* 0x000fe200000e0000 */
[----:B------:R-:W-:Y:S02]  /*24ba0*/  IMAD.MOV.U32 R9, RZ, RZ, 0x40000040 ;  /* 0x40000040ff097424 */ /* 0x000fe400078e00ff */
[----:B0-----:R-:W-:-:S05]  /*24bb0*/  FADD.FTZ R0, R0, R2 ;  /* 0x0000000200007221 */ /* 0x001fca0000010000 */
[----:B------:R-:W-:-:S13]  /*24bc0*/  FSETP.NE.FTZ.AND P0, PT, R0, RZ, PT ;  /* 0x000000ff0000720b */ /* 0x000fda0003f15000 */
[----:B------:R-:W0:Y:S02]  /*24bd0*/  @P0 MUFU.LG2 R2, R0 ;  /* 0x0000000000020308 */ /* 0x000e240000000c00 */
[----:B0-----:R-:W-:Y:S01]  /*24be0*/  @P0 FMUL.FTZ R2, R2, 0.69314718246459960938 ;  /* 0x3f31721802020820 */ /* 0x001fe20000410000 */
[----:B--2---:R-:W-:Y:S01]  /*24bf0*/  VIADD R11, R11, 0x1 ;  /* 0x000000010b0b7836 */ /* 0x004fe20000000000 */
[----:B------:R-:W-:Y:S02]  /*24c00*/  WARPGROUP.DEPBAR.LE gsb0, 0x0 ;  /* 0x00008000000079c5 */ /* 0x000fe40000010000 */
[----:B------:R-:W-:Y:S02]  /*24c10*/  WARPGROUP.ARRIVE ;  /* 0x00000000000079c5 */ /* 0x000fe40000000000 */
[----:B------:R-:W-:Y:S04]  /*24c20*/  STL [R1+0x78], R11 ;  /* 0x0000780b01007387 */ /* 0x000fe80000100800 */
[----:B------:R-:W-:Y:S01]  /*24c30*/  HGMMA.64x256x16.F32.BF16 R24, R204, gdesc[UR4].tnspB, R24, gsb0 ;  /* 0x43e00004cc187df0 */ /* 0x000fe20008001818 */
[----:B------:R-:W-:Y:S01]  /*24c40*/  R2UR UR6, R8 ;  /* 0x00000000080672ca */ /* 0x000fe200000e0000 */
[----:B------:R-:W-:Y:S01]  /*24c50*/  VIADD R8, R6, 0x180 ;  /* 0x0000018006087836 */ /* 0x000fe20000000000 */
[----:B------:R-:W-:Y:S01]  /*24c60*/  R2UR UR7, R9 ;  /* 0x00000000090772ca */ /* 0x000fe200000e0000 */
[----:B------:R-:W-:-:S02]  /*24c70*/  IMAD.MOV.U32 R9, RZ, RZ, 0x40000040 ;  /* 0x40000040ff097424 */ /* 0x000fc400078e00ff */
        /* <DEDUP_REMOVED lines=14> */
[----:B0-----:R-:W-:-:S05]  /*24d60*/  FADD.FTZ R6, R6, R12 ;  /* 0x0000000c06067221 */ /* 0x001fca0000010000 */
[----:B------:R-:W0:Y:S02]  /*24d70*/  SHFL.BFLY PT, R7, R6, 0x1, 0x1f ;  /* 0x0c201f0006077f89 */ /* 0x000e2400000e0000 */
[----:B0-----:R-:W-:Y:S01]  /*24d80*/  FADD.FTZ R6, R6, R7 ;  /* 0x0000000706067221 */ /* 0x001fe20000010000 */
[----:B------:R-:W-:-:S04]  /*24d90*/  @P0 FMUL.FTZ R7, R3, 0.69314718246459960938 ;  /* 0x3f31721803070820 */ /* 0x000fc80000410000 */
[----:B------:R-:W-:Y:S01]  /*24da0*/  FSETP.NE.FTZ.AND P3, PT, R6, RZ, PT ;  /* 0x000000ff0600720b */ /* 0x000fe20003f75000 */
[----:B------:R-:W-:Y:S01]  /*24db0*/  @P0 FFMA.FTZ R154, R7, R5, R2 ;  /* 0x00000005079a0223 */ /* 0x000fe20000010002 */
[----:B------:R-:W-:-:S06]  /*24dc0*/  IMAD.MOV.U32 R2, RZ, RZ, RZ ;  /* 0x000000ffff027224 */ /* 0x000fcc00078e00ff */
[----:B------:R0:W-:Y:S01]  /*24dd0*/  @P0 MUFU.RCP R2, R0 ;  /* 0x0000000000020308 */ /* 0x0001e20000001000 */
[----:B------:R-:W-:-:S07]  /*24de0*/  PLOP3.LUT P0, PT, PT, PT, PT, 0x8, 0x0 ;  /* 0x000000000000781c */ /* 0x000fce0003f0e170 */
[----:B------:R-:W1:Y:S01]  /*24df0*/  @P3 MUFU.LG2 R5, R6 ;  /* 0x0000000600053308 */ /* 0x000e620000000c00 */
[----:B0-----:R-:W-:-:S07]  /*24e00*/  IMAD.MOV.U32 R0, RZ, RZ, RZ ;  /* 0x000000ffff007224 */ /* 0x001fce00078e00ff */
[----:B------:R0:W2:Y:S02]  /*24e10*/  @P3 MUFU.RCP R0, R6 ;  /* 0x0000000600003308 */ /* 0x0000a40000001000 */
[----:B0-----:R-:W-:Y:S01]  /*24e20*/  @P3 FMUL.FTZ R6, R3, 0.69314718246459960938 ;  /* 0x3f31721803063820 */ /* 0x001fe20000410000 */
[----:B------:R-:W-:Y:S01]  /*24e30*/  SEL R3, RZ, 0x1, P2 ;  /* 0x00000001ff037807 */ /* 0x000fe20001000000 */
[----:B-1----:R-:W-:-:S03]  /*24e40*/  @P3 FMUL.FTZ R5, R5, 0.69314718246459960938 ;  /* 0x3f31721805053820 */ /* 0x002fc60000410000 */
[----:B------:R-:W-:Y:S01]  /*24e50*/  LOP3.LUT R218, R218, R3, RZ, 0x3c, !PT ;  /* 0x00000003dada7212 */ /* 0x000fe200078e3cff */
[----:B------:R-:W-:Y:S01]  /*24e60*/  @P3 FFMA.FTZ R153, R6, R4, R5 ;  /* 0x0000000406993223 */ /* 0x000fe20000010005 */
[----:B------:R-:W-:Y:S02]  /*24e70*/  WARPGROUP.DEPBAR.LE gsb0, 0x0 ;  /* 0x00008000000079c5 */ /* 0x000fe40000010000 */
[----:B------:R-:W-:-:S06]  /*24e80*/  WARPGROUP.ARRIVE ;  /* 0x00000000000079c5 */ /* 0x000fcc0000000000 */
[----:B------:R-:W-:Y:S03]  /*24e90*/  HGMMA.64x256x16.F32.BF16 R24, R192, gdesc[UR4].tnspB, R24, gsb0 ;  /* 0x43e00004c0187df0 */ /* 0x000fe60008001818 */
[----:B------:R-:W-:Y:S02]  /*24ea0*/  WARPGROUP.DEPBAR.LE gsb0, 0x0 ;  /* 0x00008000000079c5 */ /* 0x000fe40000010000 */
[----:B------:R0:W-:Y:S01]  /*24eb0*/  @!P1 SYNCS.ARRIVE.TRANS64.RED.A1T0 RZ, [R10+URZ], RZ ;  /* 0x000000ff0aff99a7 */ /* 0x0001e2000810043f */
        /* <DEDUP_REMOVED lines=128> */
.L_x_2745:
        /* <DEDUP_REMOVED lines=18> */
[----:B------:R-:W4:Y:S01]  /*257e0*/  LDL.LU R155, [R1+0x74] ;  /* 0x00007400019b7983 */ /* 0x000f220000300800 */
[----:B------:R-:W-:-:S02]  /*257f0*/  F2FP.BF16.F32.PACK_AB R14, R37, R36 ;  /* 0x00000024250e723e */ /* 0x000fc400000010ff */
[----:B------:R-:W-:Y:S01]  /*25800*/  F2FP.BF16.F32.PACK_AB R15, R39, R38 ;  /* 0x00000026270f723e */ /* 0x000fe200000010ff */
[----:B-----5:R-:W4:Y:S01]  /*25810*/  LDL.LU R152, [R1+0x68] ;  /* 0x0000680001987983 */ /* 0x020f220000300800 */
[----:B------:R-:W-:Y:S02]  /*25820*/  MOV R2, R16 ;  /* 0x0000001000027202 */ /* 0x000fe40000000f00 */
[----:B---3--:R-:W-:Y:S01]  /*25830*/  MOV R3, R0 ;  /* 0x0000000000037202 */ /* 0x008fe20000000f00 */
[----:B------:R-:W-:Y:S02]  /*25840*/  BAR.SYNC.DEFER_BLOCKING 0x1, 0x100 ;  /* 0x0044000000007b1d */ /* 0x000fe40000010000 */
[----:B--2---:R-:W-:-:S03]  /*25850*/  IMAD.WIDE R20, R8, 0x2, R2 ;  /* 0x0000000208147825 */ /* 0x004fc600078e0202 */
        /* <DEDUP_REMOVED lines=159> */
[----:B-1----:R-:W-:Y:S01]  /*26250*/  LOP3.LUT R4, R0, 0x380, RZ, 0xc0, !PT ;  /* 0x0000038000047812 */ /* 0x002fe200078ec0ff */
[----:B------:R-:W-:Y:S01]  /*26260*/  IMAD.X R21, RZ, RZ, R21, P0 ;  /* 0x000000ffff157224 */ /* 0x000fe200000e0615 */
[----:B----4-:R-:W-:Y:S02]  /*26270*/  IADD3 R10, P0, R156, UR6, RZ ;  /* 0x000000069c0a7c10 */ /* 0x010fe4000ff1e0ff */
[----:B------:R-:W-:Y:S02]  /*26280*/  SHF.R.U64 R4, R4, 0x3, RZ ;  /* 0x0000000304047819 */ /* 0x000fe400000012ff */
[----:B------:R-:W-:Y:S02]  /*26290*/  IADD3.X R11, R155, UR7, RZ, P0, !PT ;  /* 0x000000079b0b7c10 */ /* 0x000fe400087fe4ff */
[----:B------:R-:W-:Y:S02]  /*262a0*/  ISETP.NE.U32.AND P0, PT, RZ, UR4, PT ;  /* 0x00000004ff007c0c */ /* 0x000fe4000bf05070 */
[----:B------:R-:W-:-:S02]  /*262b0*/  LOP3.LUT R20, R4, R0, RZ, 0x3c, !PT ;  /* 0x0000000004147212 */ /* 0x000fc400078e3cff */
[----:B------:R-:W-:Y:S02]  /*262c0*/  ISETP.NE.AND.EX P0, PT, RZ, UR5, PT, P0 ;  /* 0x00000005ff007c0c */ /* 0x000fe4000bf05300 */
[----:B------:R-:W-:Y:S02]  /*262d0*/  MOV R20, R20 ;  /* 0x0000001400147202 */ /* 0x000fe40000000f00 */
[----:B------:R-:W-:Y:S02]  /*262e0*/  F2FP.BF16.F32.PACK_AB R12, R145, R144 ;  /* 0x00000090910c723e */ /* 0x000fe400000010ff */
[----:B------:R-:W-:Y:S02]  /*262f0*/  F2FP.BF16.F32.PACK_AB R13, R147, R146 ;  /* 0x00000092930d723e */ /* 0x000fe400000010ff */
[----:B------:R-:W-:Y:S02]  /*26300*/  F2FP.BF16.F32.PACK_AB R14, R149, R148 ;  /* 0x00000094950e723e */ /* 0x000fe400000010ff */
[----:B------:R-:W-:-:S05]  /*26310*/  F2FP.BF16.F32.PACK_AB R15, R151, R150 ;  /* 0x00000096970f723e */ /* 0x000fca00000010ff */
[----:B------:R1:W-:Y:S01]  /*26320*/  STSM.16.M88.4 [R20], R12 ;  /* 0x0000000c14007844 */ /* 0x0003e20000000200 */
[----:B------:R-:W-:Y:S01]  /*26330*/  IMAD.MOV.U32 R21, RZ, RZ, 0x9b8 ;  /* 0x000009b8ff157424 */ /* 0x000fe200078e00ff */
[----:B------:R-:W-:Y:S01]  /*26340*/  BAR.SYNC.DEFER_BLOCKING 0x1, 0x100 ;  /* 0x0044000000007b1d */ /* 0x000fe20000010000 */
[----:B-1----:R-:W-:-:S05]  /*26350*/  @P0 IADD3 R12, P2, R156, UR4, RZ ;  /* 0x000000049c0c0c10 */ /* 0x002fca000ff5e0ff */
[----:B------:R-:W-:Y:S01]  /*26360*/  ULDC UR4, c[0x0][0xa88] ;  /* 0x0002a20000047ab9 */ /* 0x000fe20000000800 */
[----:B------:R-:W-:Y:S01]  /*26370*/  @P0 IADD3.X R13, R155, UR5, RZ, P2, !PT ;  /* 0x000000059b0d0c10 */ /* 0x000fe200097fe4ff */
[----:B------:R-:W-:Y:S01]  /*26380*/  IMAD.U32 R0, RZ, RZ, UR4 ;  /* 0x00000004ff007e24 */ /* 0x000fe2000f8e00ff */
[----:B------:R-:W-:Y:S01]  /*26390*/  ISETP.NE.AND P2, PT, R152, RZ, PT ;  /* 0x000000ff9800720c */ /* 0x000fe20003f45270 */
[----:B------:R-:W-:-:S03]  /*263a0*/  ULDC UR4, c[0x0][0xad4] ;  /* 0x0002b50000047ab9 */ /* 0x000fc60000000800 */
[----:B------:R-:W-:-:S04]  /*263b0*/  SEL R4, R152, UR4, P2 ;  /* 0x0000000498047c07 */ /* 0x000fc80009000000 */
[----:B------:R-:W-:Y:S01]  /*263c0*/  ISETP.GT.AND P2, PT, R4, 0x1, PT ;  /* 0x000000010400780c */ /* 0x000fe20003f44270 */
[----:B------:R-:W-:Y:S02]  /*263d0*/  ULDC.64 UR8, c[0x0][0x208] ;  /* 0x0000820000087ab9 */ /* 0x000fe40000000a00 */
[----:B------:R1:W5:Y:S01]  /*263e0*/  @P0 LDG.E R0, desc[UR8][R12.64] ;  /* 0x000000080c000981 */ /* 0x000362000c1e1900 */
[----:B------:R-:W-:-:S04]  /*263f0*/  SEL R21, R21, 0x978, P2 ;  /* 0x0000097815157807 */ /* 0x000fc80001000000 */
[----:B------:R2:W3:Y:S08]  /*26400*/  LDC.64 R14, c[0x0][R21+0x220] ;  /* 0x00008800150e7b82 */ /* 0x0004f00000000a00 */
[----:B-1----:R2:W1:Y:S01]  /*26410*/  LDC.64 R12, c[0x0][R21+0x218] ;  /* 0x00008600150c7b82 */ /* 0x0024620000000a00 */
[----:B------:R-:W-:-:S04]  /*26420*/  ISETP.NE.U32.AND P1, PT, RZ, UR6, PT ;  /* 0x00000006ff007c0c */ /* 0x000fc8000bf25070 */
[----:B------:R-:W-:Y:S01]  /*26430*/  ISETP.NE.AND.EX P1, PT, RZ, UR7, PT, P1 ;  /* 0x00000007ff007c0c */ /* 0x000fe2000bf25310 */
[----:B------:R-:W-:-:S12]  /*26440*/  IMAD.MOV.U32 R9, RZ, RZ, RZ ;  /* 0x000000ffff097224 */ /* 0x000fd800078e00ff */
[----:B------:R2:W5:Y:S01]  /*26450*/  @P1 LDG.E R9, desc[UR8][R10.64] ;  /* 0x000000080a091981 */ /* 0x000562000c1e1900 */
[----:B------:R-:W-:Y:S05]  /*26460*/  @P0 BRA `(.L_x_2865) ;  /* 0x0000000000140947 */ /* 0x000fea0003800000 */
[----:B------:R-:W-:Y:S05]  /*26470*/  @!P1 BRA `(.L_x_2865) ;  /* 0x0000000000109947 */ /* 0x000fea0003800000 */
[----:B------:R-:W-:Y:S02]  /*26480*/  ULDC.64 UR4, c[0x0][0x208] ;  /* 0x0000820000047ab9 */ /* 0x000fe40000000a00 */
[----:B-----5:R-:W4:Y:S04]  /*26490*/  LDG.E R0, desc[UR4][R10.64] ;  /* 0x000000040a007981 */ /* 0x020f28000c1e1900 */
[----:B--2---:R-:W4:Y:S02]  /*264a0*/  LDG.E R10, desc[UR4][R10.64+0x4] ;  /* 0x000004040a0a7981 */ /* 0x004f24000c1e1900 */
[----:B----4-:R-:W-:-:S07]  /*264b0*/  IMAD.IADD R0, R10, 0x1, -R0 ;  /* 0x000000010a007824 */ /* 0x010fce00078e0a00 */
.L_x_2865:
[----:B------:R-:W4:Y:S01]  /*264c0*/  LDL.LU R8, [R1+0x6c] ;  /* 0x00006c0001087983 */ /* 0x000f220000300800 */
[----:B------:R-:W0:Y:S03]  /*264d0*/  LDC R157, c[0x0][0xbe8] ;  /* 0x0002fa00ff9d7b82 */ /* 0x000e260000000800 */
[----:B------:R-:W3:Y:S04]  /*264e0*/  LDL.LU R4, [R1+0x8c] ;  /* 0x00008c0001047983 */ /* 0x000ee80000300800 */
[----:B------:R-:W3:Y:S01]  /*264f0*/  LDL R158, [R1+0x88] ;  /* 0x00008800019e7983 */ /* 0x000ee20000100800 */
[----:B--2---:R-:W2:Y:S01]  /*26500*/  LDC.64 R10, c[0x0][R21+0x228] ;  /* 0x00008a00150a7b82 */ /* 0x004ea20000000a00 */
[----:B------:R-:W-:-:S02]  /*26510*/  ISETP.NE.U32.AND P0, PT, RZ, UR6, PT ;  /* 0x00000006ff007c0c */ /* 0x000fc4000bf05070 */
[----:B------:R-:W2:Y:S02]  /*26520*/  LDL R160, [R1+0xb8] ;  /* 0x0000b80001a07983 */ /* 0x000ea40000100800 */
[----:B------:R-:W-:Y:S02]  /*26530*/  ISETP.NE.AND.EX P0, PT, RZ, UR7, PT, P0 ;  /* 0x00000007ff007c0c */ /* 0x000fe4000bf05300 */
[----:B------:R-:W2:Y:S01]  /*26540*/  LDL R159, [R1+0xa4] ;  /* 0x0000a400019f7983 */ /* 0x000ea20000100800 */
[----:B0-----:R-:W-:Y:S01]  /*26550*/  ISETP.NE.AND P1, PT, R157, 0x1, PT ;  /* 0x000000019d00780c */ /* 0x001fe20003f25270 */
[-C--:B-1----:R-:W-:Y:S02]  /*26560*/  IMAD R20, R13, R237.reuse, RZ ;  /* 0x000000ed0d147224 */ /* 0x082fe400078e02ff */
[----:B------:R-:W-:-:S10]  /*26570*/  IMAD.WIDE.U32 R12, R12, R237, RZ ;  /* 0x000000ed0c0c7225 */ /* 0x000fd400078e00ff */
[----:B------:R-:W0:Y:S08]  /*26580*/  @P1 LDC R155, c[0x0][0xbec] ;  /* 0x0002fb00ff9b1b82 */ /* 0x000e300000000800 */
[----:B------:R-:W1:Y:S01]  /*26590*/  @P1 LDC R156, c[0x0][0xbf0] ;  /* 0x0002fc00ff9c1b82 */ /* 0x000e620000000800 */
[----:B------:R-:W-:Y:S02]  /*265a0*/  IMAD.IADD R20, R13, 0x1, R20 ;  /* 0x000000010d147824 */ /* 0x000fe400078e0214 */
[----:B-----5:R-:W-:Y:S01]  /*265b0*/  IMAD R0, R0, R157, RZ ;  /* 0x0000009d00007224 */ /* 0x020fe200078e02ff */
[----:B------:R-:W-:Y:S01]  /*265c0*/  ULDC.64 UR4, c[0x0][0x208] ;  /* 0x0000820000047ab9 */ /* 0x000fe20000000a00 */
[----:B----4-:R-:W-:-:S02]  /*265d0*/  SEL R8, R8, RZ, !P0 ;  /* 0x000000ff08087207 */ /* 0x010fc40004000000 */
[----:B---3--:R-:W-:-:S03]  /*265e0*/  SEL R4, R4, RZ, !P0 ;  /* 0x000000ff04047207 */ /* 0x008fc60004000000 */
[----:B------:R-:W-:-:S04]  /*265f0*/  IMAD R15, R15, R8, RZ ;  /* 0x000000080f0f7224 */ /* 0x000fc800078e02ff */
[C---:B------:R-:W-:Y:S02]  /*26600*/  IMAD R4, R14.reuse, R4, R15 ;  /* 0x000000040e047224 */ /* 0x040fe400078e020f */
[----:B------:R-:W-:-:S04]  /*26610*/  IMAD.WIDE.U32 R14, R14, R8, RZ ;  /* 0x000000080e0e7225 */ /* 0x000fc800078e00ff */
[----:B------:R-:W-:Y:S01]  /*26620*/  IMAD.IADD R15, R15, 0x1, R4 ;  /* 0x000000010f0f7824 */ /* 0x000fe200078e0204 */
[--C-:B------:R-:W-:Y:S02]  /*26630*/  IADD3 R14, P0, P3, R14, R12, R9.reuse ;  /* 0x0000000c0e0e7210 */ /* 0x100fe40007b1e009 */
[----:B------:R-:W-:Y:S02]  /*26640*/  SHF.R.S32.HI R4, RZ, 0x1f, R9 ;  /* 0x0000001fff047819 */ /* 0x000fe40000011409 */
[----:B------:R-:W-:Y:S02]  /*26650*/  SEL R12, R158, RZ, P2 ;  /* 0x000000ff9e0c7207 */ /* 0x000fe40001000000 */
[----:B------:R-:W-:Y:S01]  /*26660*/  IADD3.X R15, R15, R20, R4, P0, P3 ;  /* 0x000000140f0f7210 */ /* 0x000fe200007e6404 */
[----:B------:R-:W-:Y:S02]  /*26670*/  IMAD.IADD R20, R235, 0x1, R231 ;  /* 0x00000001eb147824 */ /* 0x000fe400078e02e7 */
[----:B--2---:R-:W-:-:S02]  /*26680*/  IMAD R152, R11, R12, RZ ;  /* 0x0000000c0b987224 */ /* 0x004fc400078e02ff */
[----:B------:R-:W-:-:S04]  /*26690*/  IMAD.WIDE.U32 R12, R10, R12, RZ ;  /* 0x0000000c0a0c7225 */ /* 0x000fc800078e00ff */
[----:B0-----:R-:W-:-:S04]  /*266a0*/  @P1 IMAD.HI.U32 R10, R20, R155, RZ ;  /* 0x0000009b140a1227 */ /* 0x001fc800078e00ff */
[----:B------:R-:W-:Y:S01]  /*266b0*/  IMAD.MOV.U32 R155, RZ, RZ, R20 ;  /* 0x000000ffff9b7224 */ /* 0x000fe200078e0014 */
[----:B-1----:R-:W-:Y:S02]  /*266c0*/  @P1 SHF.R.U32.HI R155, RZ, R156, R10 ;  /* 0x0000009cff9b1219 */ /* 0x002fe4000001160a */
[----:B------:R0:W1:Y:S03]  /*266d0*/  LDC.64 R10, c[0x0][R21+0x210] ;  /* 0x00008400150a7b82 */ /* 0x0000660000000a00 */
[----:B0-----:R-:W-:-:S04]  /*266e0*/  IMAD.MOV R21, RZ, RZ, -R155 ;  /* 0x000000ffff157224 */ /* 0x001fc800078e0a9b */
[----:B------:R-:W-:Y:S01]  /*266f0*/  IMAD R21, R157, R21, R20 ;  /* 0x000000159d157224 */ /* 0x000fe200078e0214 */
[----:B------:R-:W-:Y:S01]  /*26700*/  IADD3 R12, P0, P3, R155, R14, R12 ;  /* 0x0000000e9b0c7210 */ /* 0x000fe20007b1e00c */
[----:B------:R-:W-:Y:S01]  /*26710*/  IMAD.IADD R152, R13, 0x1, R152 ;  /* 0x000000010d987824 */ /* 0x000fe200078e0298 */
[----:B------:R-:W-:Y:S02]  /*26720*/  SHF.R.S32.HI R13, RZ, 0x1f, R155 ;  /* 0x0000001fff0d7819 */ /* 0x000fe4000001149b */
[----:B------:R-:W-:Y:S02]  /*26730*/  SHF.R.S32.HI R14, RZ, 0x1f, R21 ;  /* 0x0000001fff0e7819 */ /* 0x000fe40000011415 */
[----:B------:R-:W-:Y:S01]  /*26740*/  IADD3.X R13, R13, R15, R152, P0, P3 ;  /* 0x0000000f0d0d7210 */ /* 0x000fe200007e6498 */
[----:B-1----:R-:W-:-:S04]  /*26750*/  IMAD R11, R11, R21, RZ ;  /* 0x000000150b0b7224 */ /* 0x002fc800078e02ff */
[C---:B------:R-:W-:Y:S02]  /*26760*/  IMAD R11, R10.reuse, R14, R11 ;  /* 0x0000000e0a0b7224 */ /* 0x040fe400078e020b */
[----:B------:R-:W0:Y:S01]  /*26770*/  LDC.64 R14, c[0x0][0xba8] ;  /* 0x0002ea00ff0e7b82 */ /* 0x000e220000000a00 */
[----:B------:R-:W-:-:S07]  /*26780*/  IMAD.WIDE.U32 R12, R10, R21, R12 ;  /* 0x000000150a0c7225 */ /* 0x000fce00078e000c */
[----:B0-----:R-:W0:Y:S08]  /*26790*/  @!P2 LDC R14, c[0x0][0xb50] ;  /* 0x0002d400ff0eab82 */ /* 0x001e300000000800 */
[----:B------:R-:W1:Y:S01]  /*267a0*/  @!P2 LDC R15, c[0x0][0xb54] ;  /* 0x0002d500ff0fab82 */ /* 0x000e620000000800 */
[----:B------:R-:W-:Y:S01]  /*267b0*/  IMAD.IADD R11, R13, 0x1, R11 ;  /* 0x000000010d0b7824 */ /* 0x000fe200078e020b */
[----:B0-----:R-:W-:-:S04]  /*267c0*/  LEA R14, P0, R12, R14, 0x2 ;  /* 0x0000000e0c0e7211 */ /* 0x001fc800078010ff */
[----:B-1----:R-:W-:Y:S01]  /*267d0*/  LEA.HI.X R15, R12, R15, R11, 0x2, P0 ;  /* 0x0000000f0c0f7211 */ /* 0x002fe200000f140b */
[----:B------:R-:W-:Y:S04]  /*267e0*/  SHFL.IDX PT, R10, R14, RZ, 0x1c1f ;  /* 0x001c1fff0e0a7589 */ /* 0x000fe800000e0000 */
[----:B------:R-:W0:Y:S04]  /*267f0*/  SHFL.IDX PT, R11, R15, RZ, 0x1c1f ;  /* 0x001c1fff0f0b7589 */ /* 0x000e2800000e0000 */
[----:B------:R-:W-:Y:S04]  /*26800*/  SHFL.IDX PT, R12, R14, 0x1, 0x1c1f ;  /* 0x003c1f000e0c7f89 */ /* 0x000fe800000e0000 */
[----:B------:R1:W2:Y:S01]  /*26810*/  SHFL.IDX PT, R13, R15, 0x1, 0x1c1f ;  /* 0x003c1f000f0d7f89 */ /* 0x0002a200000e0000 */
[----:B------:R-:W-:Y:S01]  /*26820*/  LOP3.LUT P0, RZ, R159, 0x3, RZ, 0xc0, !PT ;  /* 0x000000039fff7812 */ /* 0x000fe2000780c0ff */
[----:B-1----:R-:W-:-:S04]  /*26830*/  IMAD.IADD R15, R160, 0x1, R231 ;  /* 0x00000001a00f7824 */ /* 0x002fc800078e02e7 */
[C---:B------:R-:W-:Y:S01]  /*26840*/  VIADD R14, R15.reuse, 0x8 ;  /* 0x000000080f0e7836 */ /* 0x040fe20000000000 */
[----:B------:R-:W-:-:S04]  /*26850*/  ISETP.GE.OR P3, PT, R15, R0, P0 ;  /* 0x000000000f00720c */ /* 0x000fc80000766670 */
[----:B------:R-:W-:-:S09]  /*26860*/  ISETP.GE.OR P0, PT, R14, R0, P0 ;  /* 0x000000000e00720c */ /* 0x000fd20000706670 */
[----:B0-----:R0:W-:Y:S04]  /*26870*/  @!P3 ST.E desc[UR4][R10.64], R154 ;  /* 0x0000009a0a00b985 */ /* 0x0011e8000c101904 */
[----:B--2---:R0:W-:Y:S01]  /*26880*/  @!P0 ST.E desc[UR4][R12.64], R153 ;  /* 0x000000990c008985 */ /* 0x0041e2000c101904 */
[----:B------:R-:W-:Y:S05]  /*26890*/  @P2 BRA `(.L_x_2866) ;  /* 0x0000000c00f02947 */ /* 0x000fea0003800000 */
[----:B------:R-:W0:Y:S01]  /*268a0*/  LDL R159, [R1+0x60] ;  /* 0x00006000019f7983 */ /* 0x000e220000100800 */
[----:B------:R-:W-:Y:S01]  /*268b0*/  IMAD.SHL.U32 R160, R212, 0x40, RZ ;  /* 0x00000040d4a07824 */ /* 0x000fe200078e00ff */
[----:B------:R-:W1:Y:S02]  /*268c0*/  @P1 LDC R21, c[0x0][0xbec] ;  /* 0x0002fb00ff151b82 */ /* 0x000e640000000800 */
[----:B------:R2:W5:Y:S04]  /*268d0*/  LDL R89, [R1+0xa0] ;  /* 0x0000a00001597983 */ /* 0x0005680000100800 */
[----:B------:R2:W5:Y:S01]  /*268e0*/  LDL R88, [R1+0x7c] ;  /* 0x00007c0001587983 */ /* 0x0005620000100800 */
[----:B------:R-:W-:Y:S01]  /*268f0*/  ULDC.64 UR4, c[0x0][0x208] ;  /* 0x0000820000047ab9 */ /* 0x000fe20000000a00 */
[----:B------:R-:W3:Y:S02]  /*26900*/  @P1 LDC R85, c[0x0][0xbf0] ;  /* 0x0002fc00ff551b82 */ /* 0x000ee40000000800 */
[----:B------:R2:W5:Y:S04]  /*26910*/  LDL R87, [R1+0x84] ;  /* 0x0000840001577983 */ /* 0x0005680000100800 */
[----:B------:R2:W5:Y:S01]  /*26920*/  LDL R86, [R1+0x80] ;  /* 0x0000800001567983 */ /* 0x0005620000100800 */
[----:B------:R-:W-:Y:S01]  /*26930*/  BSSY B1, `(.L_x_2867) ;  /* 0x00000aa000017945 */ /* 0x000fe20003800000 */
[----:B0-----:R-:W-:-:S04]  /*26940*/  IMAD R11, R159, 0x8, R160 ;  /* 0x000000089f0b7824 */ /* 0x001fc800078e02a0 */
        /* <DEDUP_REMOVED lines=57> */
[C---:B------:R-:W-:Y:S02]  /*26ce0*/  LOP3.LUT R13, R2.reuse, 0x380, RZ, 0xc0, !PT ;  /* 0x00000380020d7812 */ /* 0x040fe400078ec0ff */
[----:B------:R-:W-:Y:S01]  /*26cf0*/  IADD3 R11, P2, R2, 0xf000, RZ ;  /* 0x0000f000020b7810 */ /* 0x000fe20007f5e0ff */
        /* <DEDUP_REMOVED lines=8> */
[----:B------:R-:W-:Y:S02]  /*26d80*/  SHF.R.U64 R13, R13, 0x3, RZ ;  /* 0x000000030d0d7819 */ /* 0x000fe400000012ff */
[----:B------:R-:W-:-:S02]  /*26d90*/  LOP3.LUT R10, R11, 0x380, RZ, 0xc0, !PT ;  /* 0x000003800b0a7812 */ /* 0x000fc400078ec0ff */
[----:B------:R-:W-:Y:S02]  /*26da0*/  SHF.R.U64 R60, R60, 0x3, RZ ;  /* 0x000000033c3c7819 */ /* 0x000fe400000012ff */
[----:B------:R-:W-:Y:S02]  /*26db0*/  SHF.R.U64 R64, R64, 0x3, RZ ;  /* 0x0000000340407819 */ /* 0x000fe400000012ff */
[----:B------:R-:W-:Y:S02]  /*26dc0*/  SHF.R.U64 R68, R68, 0x3, RZ ;  /* 0x0000000344447819 */ /* 0x000fe400000012ff */
[----:B------:R-:W-:Y:S02]  /*26dd0*/  SHF.R.U64 R72, R72, 0x3, RZ ;  /* 0x0000000348487819 */ /* 0x000fe400000012ff */
[----:B------:R-:W-:Y:S02]  /*26de0*/  SHF.R.U64 R76, R76, 0x3, RZ ;  /* 0x000000034c4c7819 */ /* 0x000fe400000012ff */
[----:B------:R-:W-:-:S02]  /*26df0*/  LOP3.LUT R12, R13, R2, RZ, 0x3c, !PT ;  /* 0x000000020d0c7212 */ /* 0x000fc400078e3cff */
        /* <DEDUP_REMOVED lines=35> */
[----:B------:R-:W-:Y:S01]  /*27030*/  IMAD.WIDE.U32 R2, R237, UR4, R2 ;  /* 0x00000004ed027c25 */ /* 0x000fe2000f8e0002 */
[----:B------:R-:W-:-:S03]  /*27040*/  SHF.R.S32.HI R11, RZ, 0x1f, R8 ;  /* 0x0000001fff0b7819 */ /* 0x000fc60000011408 */
[----:B-1----:R-:W-:-:S04]  /*27050*/  @P1 IMAD.HI.U32 R4, R10, R21, RZ ;  /* 0x000000150a041227 */ /* 0x002fc800078e00ff */
        /* <DEDUP_REMOVED lines=10> */
[----:B------:R-:W-:Y:S02]  /*27100*/  IMAD R4, R4, UR4, RZ ;  /* 0x0000000404047c24 */ /* 0x000fe4000f8e02ff */
[----:B------:R-:W-:Y:S02]  /*27110*/  IMAD R157, R157, R8, R10 ;  /* 0x000000089d9d7224 */ /* 0x000fe400078e020a */
[----:B------:R-:W-:Y:S02]  /*27120*/  IMAD.IADD R3, R3, 0x1, R11 ;  /* 0x0000000103037824 */ /* 0x000fe400078e020b */
[C---:B------:R-:W-:Y:S01]  /*27130*/  IMAD R11, R9.reuse, UR5, R4 ;  /* 0x00000005090b7c24 */ /* 0x040fe2000f8e0204 */
[----:B------:R-:W-:Y:S01]  /*27140*/  SHF.R.S32.HI R4, RZ, 0x1f, R157 ;  /* 0x0000001fff047819 */ /* 0x000fe2000001149d */
[----:B------:R-:W-:Y:S01]  /*27150*/  IMAD.WIDE.U32 R2, R9, UR4, R2 ;  /* 0x0000000409027c25 */ /* 0x000fe2000f8e0002 */
[----:B------:R-:W-:-:S03]  /*27160*/  ULDC.64 UR4, c[0x0][0xad8] ;  /* 0x0002b60000047ab9 */ /* 0x000fc60000000a00 */
[----:B------:R-:W-:Y:S02]  /*27170*/  IMAD.IADD R3, R3, 0x1, R11 ;  /* 0x0000000103037824 */ /* 0x000fe400078e020b */
[----:B------:R-:W-:Y:S02]  /*27180*/  IMAD R4, R4, UR4, RZ ;  /* 0x0000000404047c24 */ /* 0x000fe4000f8e02ff */
[----:B------:R-:W-:Y:S02]  /*27190*/  IMAD.IADD R231, R212, 0x1, R231 ;  /* 0x00000001d4e77824 */ /* 0x000fe400078e02e7 */
[C---:B------:R-:W-:Y:S02]  /*271a0*/  IMAD R11, R157.reuse, UR5, R4 ;  /* 0x000000059d0b7c24 */ /* 0x040fe4000f8e0204 */
[----:B------:R-:W-:Y:S01]  /*271b0*/  IMAD.WIDE.U32 R2, R157, UR4, R2 ;  /* 0x000000049d027c25 */ /* 0x000fe2000f8e0002 */
[----:B------:R-:W-:Y:S01]  /*271c0*/  ISETP.GE.AND P2, PT, R231, R0, PT ;  /* 0x00000000e700720c */ /* 0x000fe20003f46270 */
[----:B------:R-:W-:-:S02]  /*271d0*/  ULDC.64 UR4, c[0x0][0xa80] ;  /* 0x0002a00000047ab9 */ /* 0x000fc40000000a00 */
[----:B------:R-:W-:Y:S01]  /*271e0*/  IMAD.IADD R3, R3, 0x1, R11 ;  /* 0x0000000103037824 */ /* 0x000fe200078e020b */
[----:B------:R-:W-:Y:S01]  /*271f0*/  LEA R4, P3, R2, UR4, 0x1 ;  /* 0x0000000402047c11 */ /* 0x000fe2000f8608ff */
[----:B------:R-:W-:Y:S02]  /*27200*/  VIADD R8, R16, 0x38820 ;  /* 0x0003882010087836 */ /* 0x000fe40000000000 */
[----:B------:R-:W-:Y:S01]  /*27210*/  VIADD R9, R231, 0x20 ;  /* 0x00000020e7097836 */ /* 0x000fe20000000000 */
[----:B------:R-:W-:Y:S02]  /*27220*/  LEA.HI.X R84, R2, UR5, R3, 0x1, P3 ;  /* 0x0000000502547c11 */ /* 0x000fe400098f0c03 */
[----:B------:R-:W-:Y:S02]  /*27230*/  PRMT R8, RZ, 0x654, R8 ;  /* 0x00000654ff087816 */ /* 0x000fe40000000008 */
[-C--:B------:R-:W-:Y:S01]  /*27240*/  ISETP.GE.AND P1, PT, R9, R0.reuse, PT ;  /* 0x000000000900720c */ /* 0x080fe20003f26270 */
[----:B------:R-:W-:Y:S01]  /*27250*/  VIADD R9, R231, 0x40 ;  /* 0x00000040e7097836 */ /* 0x000fe20000000000 */
[----:B0-----:R2:W-:Y:S01]  /*27260*/  SYNCS.ARRIVE.TRANS64.RED.A1T0 RZ, [R8+URZ], RZ ;  /* 0x000000ff08ff79a7 */ /* 0x0015e2000810043f */
[----:B------:R2:W0:Y:S04]  /*27270*/  SHFL.IDX PT, R85, R4, RZ, 0x181f ;  /* 0x00181fff04557589 */ /* 0x00042800000e0000 */
[----:B------:R2:W1:Y:S01]  /*27280*/  SHFL.IDX PT, R21, R84, RZ, 0x181f ;  /* 0x00181fff54157589 */ /* 0x00046200000e0000 */
        /* <DEDUP_REMOVED lines=8> */
[----:B0-----:R-:W-:-:S04]  /*27310*/  @!P5 LEA R2, P6, R18, R85, 0x1 ;  /* 0x000000551202d211 */ /* 0x001fc800078c08ff */
[----:B-1----:R-:W-:Y:S02]  /*27320*/  @!P5 LEA.HI.X R3, R18, R21, R19, 0x1, P6 ;  /* 0x000000151203d211 */ /* 0x002fe400030f0c13 */
[----:B--2--5:R-:W-:-:S03]  /*27330*/  @!P4 LEA R8, P6, R88, R85, 0x1 ;  /* 0x000000555808c211 */ /* 0x024fc600078c08ff */
        /* <DEDUP_REMOVED lines=9> */
.L_x_2868:
[----:B------:R-:W-:Y:S05]  /*273d0*/  BSYNC B1 ;  /* 0x0000000000017941 */ /* 0x000fea0003800000 */
.L_x_2867:
[----:B---3-5:R3:W4:Y:S01]  /*273e0*/  SHFL.IDX PT, R13, R84, 0x1, 0x181f ;  /* 0x00381f00540d7f89 */ /* 0x02872200000e0000 */
        /* <DEDUP_REMOVED lines=10> */
[----:B--2---:R-:W-:Y:S02]  /*27490*/  @!P3 LEA R8, P5, R88, R11, 0x1 ;  /* 0x0000000b5808b211 */ /* 0x004fe400078a08ff */
        /* <DEDUP_REMOVED lines=10> */
.L_x_2870:
[----:B------:R-:W-:Y:S05]  /*27540*/  BSYNC B1 ;  /* 0x0000000000017941 */ /* 0x000fea0003800000 */
.L_x_2869:
        /* <DEDUP_REMOVED lines=11> */
[-C--:B--2---:R-:W-:Y:S02]  /*27600*/  @!P2 LEA R8, P5, R88, R9.reuse, 0x1 ;  /* 0x000000095808a211 */ /* 0x084fe400078a08ff */
        /* <DEDUP_REMOVED lines=10> */
.L_x_2872:
[----:B------:R-:W-:Y:S05]  /*276b0*/  BSYNC B1 ;  /* 0x0000000000017941 */ /* 0x000fea0003800000 */
.L_x_2871:
        /* <DEDUP_REMOVED lines=11> */
[----:B--2---:R-:W-:Y:S02]  /*27770*/  @!P4 LEA R8, P1, R88, R15, 0x1 ;  /* 0x0000000f5808c211 */ /* 0x004fe400078208ff */
[----:B----4-:R-:W-:Y:S02]  /*27780*/  @!P3 LEA.HI.X R3, R18, R13, R19, 0x1, P0 ;  /* 0x0000000d1203b211 */ /* 0x010fe400000f0c13 */
        /* <DEDUP_REMOVED lines=13> */
.L_x_2866:
[----:B------:R-:W1:Y:S01]  /*27860*/  @P1 LDC R3, c[0x0][0xbec] ;  /* 0x0002fb00ff031b82 */ /* 0x000e620000000800 */
[----:B------:R-:W-:Y:S01]  /*27870*/  ULDC.64 UR4, c[0x0][0xb08] ;  /* 0x0002c20000047ab9 */ /* 0x000fe20000000a00 */
[----:B0-----:R-:W-:Y:S01]  /*27880*/  IMAD.MOV.U32 R10, RZ, RZ, R20 ;  /* 0x000000ffff0a7224 */ /* 0x001fe200078e0014 */
[----:B------:R-:W-:Y:S01]  /*27890*/  BSSY B1, `(.L_x_2874) ;  /* 0x000010a000017945 */ /* 0x000fe20003800000 */
[----:B------:R-:W-:Y:S02]  /*278a0*/  IMAD R4, R4, UR4, RZ ;  /* 0x0000000404047c24 */ /* 0x000fe4000f8e02ff */
        /* <DEDUP_REMOVED lines=20> */
[C---:B------:R-:W-:Y:S01]  /*279f0*/  VIADD R173, R234.reuse, 0xa8 ;  /* 0x000000a8eaad7836 */ /* 0x040fe20000000000 */
        /* <DEDUP_REMOVED lines=8> */
[----:B------:R-:W-:-:S03]  /*27a80*/  IMAD.WIDE.U32 R2, R237, UR4, R2 ;  /* 0x00000004ed027c25 */ /* 0x000fc6000f8e0002 */
        /* <DEDUP_REMOVED lines=9> */
[----:B------:R-:W-:Y:S01]  /*27b20*/  SHF.R.S32.HI R8, RZ, 0x1f, R10 ;  /* 0x0000001fff087819 */ /* 0x000fe2000001140a */
        /* <DEDUP_REMOVED lines=21> */
[----:B------:R-:W-:Y:S01]  /*27c80*/  LEA R4, P0, R2, UR4, 0x2 ;  /* 0x0000000402047c11 */ /* 0x000fe2000f8010ff */
[----:B------:R-:W-:Y:S02]  /*27c90*/  IMAD.IADD R9, R3, 0x1, R9 ;  /* 0x0000000103097824 */ /* 0x000fe400078e0209 */
[C---:B------:R-:W-:Y:S01]  /*27ca0*/  VIADD R183, R234.reuse, 0x80 ;  /* 0x00000080eab77836 */ /* 0x040fe20000000000 */
[----:B------:R-:W-:Y:S01]  /*27cb0*/  SHF.R.S32.HI R181, RZ, 0x1f, R181 ;  /* 0x0000001fffb57819 */ /* 0x000fe200000114b5 */
[----:B------:R-:W-:Y:S01]  /*27cc0*/  VIADD R185, R234, 0x78 ;  /* 0x00000078eab97836 */ /* 0x000fe20000000000 */
[----:B------:R-:W-:Y:S01]  /*27cd0*/  LEA.HI.X R20, R2, UR5, R9, 0x2, P0 ;  /* 0x0000000502147c11 */ /* 0x000fe200080f1409 */
[----:B------:R-:W-:Y:S01]  /*27ce0*/  VIADD R2, R16, 0x38820 ;  /* 0x0003882010027836 */ /* 0x000fe20000000000 */
[----:B------:R-:W-:Y:S01]  /*27cf0*/  ISETP.GE.AND P0, PT, R15, R0, PT ;  /* 0x000000000f00720c */ /* 0x000fe20003f06270 */
[C---:B------:R-:W-:Y:S01]  /*27d00*/  VIADD R187, R234.reuse, 0x70 ;  /* 0x00000070eabb7836 */ /* 0x040fe20000000000 */
[----:B------:R-:W-:Y:S01]  /*27d10*/  SHF.R.S32.HI R183, RZ, 0x1f, R183 ;  /* 0x0000001fffb77819 */ /* 0x000fe200000114b7 */
[C---:B------:R-:W-:Y:S01]  /*27d20*/  VIADD R189, R234.reuse, 0x68 ;  /* 0x00000068eabd7836 */ /* 0x040fe20000000000 */
[----:B------:R-:W-:Y:S01]  /*27d30*/  PRMT R2, RZ, 0x654, R2 ;  /* 0x00000654ff027816 */ /* 0x000fe20000000002 */
[C---:B------:R-:W-:Y:S01]  /*27d40*/  VIADD R191, R234.reuse, 0x60 ;  /* 0x00000060eabf7836 */ /* 0x040fe20000000000 */
[----:B------:R0:W1:Y:S01]  /*27d50*/  SHFL.IDX PT, R3, R20, RZ, 0x1c1f ;  /* 0x001c1fff14037589 */ /* 0x00006200000e0000 */
        /* <DEDUP_REMOVED lines=9> */
[----:B--2---:R0:W2:Y:S01]  /*27df0*/  SHFL.IDX PT, R2, R4, RZ, 0x1c1f ;  /* 0x001c1fff04027589 */ /* 0x0040a200000e0000 */
        /* <DEDUP_REMOVED lines=56> */
[----:B------:R-:W-:-:S05]  /*28180*/  @!P0 IMAD.WIDE R8, R234, 0x4, R2 ;  /* 0x00000004ea088825 */ /* 0x000fca00078e0202 */
        /* <DEDUP_REMOVED lines=73> */
[-C--:B--2---:R-:W-:Y:S01]  /*28620*/  @!P5 LEA R12, P6, R176, R2.reuse, 0x2 ;  /* 0x00000002b00cd211 */ /* 0x084fe200078c10ff */
[----:B------:R1:W-:Y:S01]  /*28630*/  @!P4 ST.E.64 desc[UR6][R10.64], R96 ;  /* 0x000000600a00c985 */ /* 0x0003e2000c101b06 */
[----:B------:R-:W-:Y:S02]  /*28640*/  ISETP.GE.AND P4, PT, R166, UR4, PT ;  /* 0x00000004a6007c0c */ /* 0x000fe4000bf86270 */
[----:B------:R-:W-:Y:S02]  /*28650*/  @!P5 LEA.HI.X R13, R176, R3, R177, 0x2, P6 ;  /* 0x00000003b00dd211 */ /* 0x000fe400030f14b1 */
[----:B0-----:R-:W-:-:S03]  /*28660*/  @!P2 LEA R8, P6, R174, R2, 0x2 ;  /* 0x00000002ae08a211 */ /* 0x001fc600078c10ff */
[----:B------:R0:W-:Y:S01]  /*28670*/  @!P5 ST.E.64 desc[UR6][R12.64], R100 ;  /* 0x000000640c00d985 */ /* 0x0001e2000c101b06 */
[----:B------:R-:W-:Y:S02]  /*28680*/  ISETP.GE.AND P5, PT, R168, UR4, PT ;  /* 0x00000004a8007c0c */ /* 0x000fe4000bfa6270 */
        /* <DEDUP_REMOVED lines=28> */
[----:B------:R-:W-:-:S03]  /*28850*/  @!P1 LEA.HI.X R11, R160, R3, R161, 0x2, P6 ;  /* 0x00000003a00b9211 */ /* 0x000fc600030f14a1 */
[CC--:B0-----:R-:W-:Y:S02]  /*28860*/  @!P3 LEA R12, P6, R156.reuse, R2.reuse, 0x2 ;  /* 0x000000029c0cb211 */ /* 0x0c1fe400078c10ff */
[----:B------:R0:W-:Y:S02]  /*28870*/  @!P1 ST.E.64 desc[UR6][R10.64], R132 ;  /* 0x000000840a009985 */ /* 0x0001e4000c101b06 */
[----:B------:R-:W-:Y:S02]  /*28880*/  @!P3 LEA.HI.X R13, R156, R3, R157, 0x2, P6 ;  /* 0x000000039c0db211 */ /* 0x000fe400030f149d */
[----:B-1----:R-:W-:-:S04]  /*28890*/  @!P4 LEA R8, P0, R158, R2, 0x2 ;  /* 0x000000029e08c211 */ /* 0x002fc800078010ff */
[----:B------:R-:W-:Y:S02]  /*288a0*/  @!P4 LEA.HI.X R9, R158, R3, R159, 0x2, P0 ;  /* 0x000000039e09c211 */ /* 0x000fe400000f149f */
[----:B0-----:R-:W-:-:S03]  /*288b0*/  @!P2 LEA R10, P1, R154, R2, 0x2 ;  /* 0x000000029a0aa211 */ /* 0x001fc600078210ff */
[----:B------:R0:W-:Y:S01]  /*288c0*/  @!P4 ST.E.64 desc[UR6][R8.64], R136 ;  /* 0x000000880800c985 */ /* 0x0001e2000c101b06 */
[----:B------:R-:W-:Y:S02]  /*288d0*/  @!P5 LEA R2, P0, R152, R2, 0x2 ;  /* 0x000000029802d211 */ /* 0x000fe400078010ff */
[-C--:B------:R-:W-:Y:S01]  /*288e0*/  @!P2 LEA.HI.X R11, R154, R3.reuse, R155, 0x2, P1 ;  /* 0x000000039a0ba211 */ /* 0x080fe200008f149b */
[----:B------:R0:W-:Y:S01]  /*288f0*/  @!P3 ST.E.64 desc[UR6][R12.64], R140 ;  /* 0x0000008c0c00b985 */ /* 0x0001e2000c101b06 */
[----:B------:R-:W-:-:S03]  /*28900*/  @!P5 LEA.HI.X R3, R152, R3, R153, 0x2, P0 ;  /* 0x000000039803d211 */ /* 0x000fc600000f1499 */
[----:B------:R0:W-:Y:S04]  /*28910*/  @!P2 ST.E.64 desc[UR6][R10.64], R144 ;  /* 0x000000900a00a985 */ /* 0x0001e8000c101b06 */
[----:B------:R0:W-:Y:S02]  /*28920*/  @!P5 ST.E.64 desc[UR6][R2.64], R148 ;  /* 0x000000940200d985 */ /* 0x0001e4000c101b06 */
.L_x_2875:
[----:B------:R-:W-:Y:S05]  /*28930*/  BSYNC B1 ;  /* 0x0000000000017941 */ /* 0x000fea0003800000 */
.L_x_2874:
[----:B------:R-:W-:Y:S01]  /*28940*/  ISETP.GE.AND P0, PT, R14, R0, PT ;  /* 0x000000000e00720c */ /* 0x000fe20003f06270 */
[----:B------:R1:W2:Y:S04]  /*28950*/  SHFL.IDX PT, R21, R20, 0x1, 0x1c1f ;  /* 0x003c1f0014157f89 */ /* 0x0002a800000e0000 */
[----:B------:R1:W3:Y:S08]  /*28960*/  SHFL.IDX PT, R20, R4, 0x1, 0x1c1f ;  /* 0x003c1f0004147f89 */ /* 0x0002f000000e0000 */
[----:B-1----:R-:W-:Y:S05]  /*28970*/  @P0 BRA `(.L_x_2873) ;  /* 0x0000001400b40947 */ /* 0x002fea0003800000 */
[----:B------:R-:W-:Y:S01]  /*28980*/  ULDC UR4, c[0x0][0xac8] ;  /* 0x0002b20000047ab9 */ /* 0x000fe20000000800 */
[----:B------:R-:W-:Y:S01]  /*28990*/  ULDC.64 UR6, c[0x0][0x208] ;  /* 0x0000820000067ab9 */ /* 0x000fe20000000a00 */
[----:B------:R-:W-:Y:S02]  /*289a0*/  ISETP.GE.AND P3, PT, R234, UR4, PT ;  /* 0x00000004ea007c0c */ /* 0x000fe4000bf66270 */
[----:B------:R-:W-:Y:S02]  /*289b0*/  ISETP.GE.AND P2, PT, R224, UR4, PT ;  /* 0x00000004e0007c0c */ /* 0x000fe4000bf46270 */
[----:B------:R-:W-:Y:S02]  /*289c0*/  ISETP.GE.AND P1, PT, R210, UR4, PT ;  /* 0x00000004d2007c0c */ /* 0x000fe4000bf26270 */
[----:B------:R-:W-:Y:S02]  /*289d0*/  ISETP.GE.AND P0, PT, R208, UR4, PT ;  /* 0x00000004d0007c0c */ /* 0x000fe4000bf06270 */
[----:B------:R-:W-:-:S05]  /*289e0*/  ISETP.GE.AND P4, PT, R204, UR4, PT ;  /* 0x00000004cc007c0c */ /* 0x000fca000bf86270 */
[----:B0-23--:R-:W-:-:S04]  /*289f0*/  @!P3 IMAD.WIDE R2, R234, 0x4, R20 ;  /* 0x00000004ea02b825 */ /* 0x00dfc800078e0214 */
        /* <DEDUP_REMOVED lines=17> */
[-C--:B------:R-:W-:Y:S01]  /*28b10*/  @!P4 LEA.HI.X R9, R204, R21.reuse, R205, 0x2, P2 ;  /* 0x00000015cc09c211 */ /* 0x080fe200010f14cd */
[----:B------:R0:W-:Y:S01]  /*28b20*/  @!P3 ST.E.64 desc[UR6][R2.64], R42 ;  /* 0x0000002a0200b985 */ /* 0x0001e2000c101b06 */
[----:B------:R-:W-:Y:S02]  /*28b30*/  ISETP.GE.AND P2, PT, R196, UR4, PT ;  /* 0x00000004c4007c0c */ /* 0x000fe4000bf46270 */
[----:B--2---:R-:W-:Y:S01]  /*28b40*/  @!P5 LEA R10, P6, R202, R20, 0x2 ;  /* 0x00000014ca0ad211 */ /* 0x004fe200078c10ff */
[----:B------:R1:W-:Y:S01]  /*28b50*/  @!P4 ST.E.64 desc[UR6][R8.64], R46 ;  /* 0x0000002e0800c985 */ /* 0x0003e2000c101b06 */
[----:B------:R-:W-:Y:S02]  /*28b60*/  ISETP.GE.AND P3, PT, R194, UR4, PT ;  /* 0x00000004c2007c0c */ /* 0x000fe4000bf66270 */
[----:B------:R-:W-:-:S02]  /*28b70*/  @!P5 LEA.HI.X R11, R202, R21, R203, 0x2, P6 ;  /* 0x00000015ca0bd211 */ /* 0x000fc400030f14cb */
        /* <DEDUP_REMOVED lines=95> */
[----:B-1----:R-:W-:Y:S01]  /*29170*/  LEA R2, P0, R152, R20, 0x2 ;  /* 0x0000001498027211 */ /* 0x002fe200078010ff */
[----:B------:R-:W-:-:S03]  /*29180*/  ULDC.64 UR4, c[0x0][0x208] ;  /* 0x0000820000047ab9 */ /* 0x000fc60000000a00 */
[----:B------:R-:W-:-:S05]  /*29190*/  LEA.HI.X R3, R152, R21, R153, 0x2, P0 ;  /* 0x0000001598037211 */ /* 0x000fca00000f1499 */
[----:B------:R4:W-:Y:S01]  /*291a0*/  ST.E.64 desc[UR4][R2.64], R150 ;  /* 0x0000009602007985 */ /* 0x0009e2000c101b04 */
[----:B------:R-:W-:Y:S05]  /*291b0*/  BRA `(.L_x_2873) ;  /* 0x0000000c00a47947 */ /* 0x000fea0003800000 */
.L_x_2864:
[----:B-1----:R-:W2:Y:S01]  /*291c0*/  LDL.LU R4, [R1+0x70] ;  /* 0x0000700001047983 */ /* 0x002ea20000300800 */
[----:B------:R-:W-:Y:S01]  /*291d0*/  ULDC.64 UR6, c[0x0][0xc08] ;  /* 0x0003020000067ab9 */ /* 0x000fe20000000a00 */
[----:B------:R-:W-:Y:S02]  /*291e0*/  ULDC.64 UR4, c[0x0][0xc00] ;  /* 0x0003000000047ab9 */ /* 0x000fe40000000a00 */
[----:B------:R-:W3:Y:S04]  /*291f0*/  LDL.LU R0, [R1+0x74] ;  /* 0x0000740001007983 */ /* 0x000ee80000300800 */
[----:B------:R-:W4:Y:S01]  /*29200*/  LDL R11, [R1+0x68] ;  /* 0x00006800010b7983 */ /* 0x000f220000100800 */
[----:B------:R-:W-:Y:S01]  /*29210*/  ISETP.NE.U32.AND P1, PT, RZ, UR6, PT ;  /* 0x00000006ff007c0c */ /* 0x000fe2000bf25070 */
[----:B------:R-:W-:Y:S01]  /*29220*/  IMAD.MOV.U32 R25, RZ, RZ, RZ ;  /* 0x000000ffff197224 */ /* 0x000fe200078e00ff */
[----:B------:R-:W-:Y:S01]  /*29230*/  ISETP.NE.U32.AND P0, PT, RZ, UR4, PT ;  /* 0x00000004ff007c0c */ /* 0x000fe2000bf05070 */
[----:B------:R-:W-:Y:S01]  /*29240*/  ULDC.64 UR8, c[0x0][0x208] ;  /* 0x0000820000087ab9 */ /* 0x000fe20000000a00 */
[----:B------:R-:W-:-:S02]  /*29250*/  ISETP.NE.AND.EX P1, PT, RZ, UR7, PT, P1 ;  /* 0x00000007ff007c0c */ /* 0x000fc4000bf25310 */
[----:B------:R-:W-:Y:S02]  /*29260*/  ISETP.NE.AND.EX P0, PT, RZ, UR5, PT, P0 ;  /* 0x00000005ff007c0c */ /* 0x000fe4000bf05300 */
[----:B--2---:R-:W-:-:S04]  /*29270*/  IADD3 R2, P2, R4, UR4, RZ ;  /* 0x0000000404027c10 */ /* 0x004fc8000ff5e0ff */
[----:B---3--:R-:W-:-:S05]  /*29280*/  IADD3.X R3, R0, UR5, RZ, P2, !PT ;  /* 0x0000000500037c10 */ /* 0x008fca00097fe4ff */
[----:B------:R-:W-:Y:S02]  /*29290*/  @P1 IADD3 R8, P2, R4, UR6, RZ ;  /* 0x0000000604081c10 */ /* 0x000fe4000ff5e0ff */
[----:B------:R-:W1:Y:S02]  /*292a0*/  S2R R4, SR_TID.X ;  /* 0x0000000000047919 */ /* 0x000e640000002100 */
[----:B------:R-:W-:Y:S02]  /*292b0*/  @P1 IADD3.X R9, R0, UR7, RZ, P2, !PT ;  /* 0x0000000700091c10 */ /* 0x000fe400097fe4ff */
[----:B----4-:R-:W-:Y:S01]  /*292c0*/  ISETP.NE.AND P2, PT, R11, RZ, PT ;  /* 0x000000ff0b00720c */ /* 0x010fe20003f45270 */
[----:B------:R-:W-:Y:S01]  /*292d0*/  ULDC UR4, c[0x0][0xa88] ;  /* 0x0002a20000047ab9 */ /* 0x000fe20000000800 */
[----:B------:R2:W5:Y:S01]  /*292e0*/  @P0 LDG.E R25, desc[UR8][R2.64] ;  /* 0x0000000802190981 */ /* 0x000562000c1e1900 */
[----:B------:R-:W-:-:S06]  /*292f0*/  IMAD.U32 R0, RZ, RZ, UR4 ;  /* 0x00000004ff007e24 */ /* 0x000fcc000f8e00ff */
[----:B------:R2:W5:Y:S04]  /*29300*/  @P1 LDG.E R0, desc[UR8][R8.64] ;  /* 0x0000000808001981 */ /* 0x000568000c1e1900 */
[----:B------:R-:W3:Y:S01]  /*29310*/  @!P2 LDC R11, c[0x0][0xad4] ;  /* 0x0002b500ff0bab82 */ /* 0x000ee20000000800 */
[----:B-1----:R-:W-:-:S05]  /*29320*/  VIADD R10, R4, 0xffffff80 ;  /* 0xffffff80040a7836 */ /* 0x002fca0000000000 */
[----:B------:R-:W-:Y:S01]  /*29330*/  ISETP.GT.AND P3, PT, R10, 0x7f, PT ;  /* 0x0000007f0a00780c */ /* 0x000fe20003f64270 */
[----:B---3--:R2:W-:Y:S01]  /*29340*/  @!P2 STL [R1+0x68], R11 ;  /* 0x0000680b0100a387 */ /* 0x0085e20000100800 */
[----:B------:R-:W-:Y:S01]  /*29350*/  ISETP.GT.AND P2, PT, R11, 0x1, PT ;  /* 0x000000010b00780c */ /* 0x000fe20003f44270 */
[----:B------:R-:W-:-:S12]  /*29360*/  @P1 BRA `(.L_x_2876) ;  /* 0x0000000000141947 */ /* 0x000fd80003800000 */
[----:B------:R-:W-:Y:S05]  /*29370*/  @!P0 BRA `(.L_x_2876) ;  /* 0x0000000000108947 */ /* 0x000fea0003800000 */
[----:B------:R-:W-:Y:S02]  /*29380*/  ULDC.64 UR4, c[0x0][0x208] ;  /* 0x0000820000047ab9 */ /* 0x000fe40000000a00 */
[----:B--2---:R-:W2:Y:S04]  /*29390*/  LDG.E R9, desc[UR4][R2.64] ;  /* 0x0000000402097981 */ /* 0x004ea8000c1e1900 */
[----:B-----5:R-:W2:Y:S02]  /*293a0*/  LDG.E R0, desc[UR4][R2.64+0x4] ;  /* 0x0000040402007981 */ /* 0x020ea4000c1e1900 */
[----:B--2---:R-:W-:-:S07]  /*293b0*/  IMAD.IADD R0, R0, 0x1, -R9 ;  /* 0x0000000100007824 */ /* 0x004fce00078e0a09 */
.L_x_2876:
[----:B--2---:R-:W2:Y:S04]  /*293c0*/  LDL.LU R3, [R1+0x6c] ;  /* 0x00006c0001037983 */ /* 0x004ea80000300800 */
[----:B------:R-:W3:Y:S01]  /*293d0*/  LDL.LU R2, [R1+0x8c] ;  /* 0x00008c0001027983 */ /* 0x000ee20000300800 */
[----:B------:R-:W-:Y:S01]  /*293e0*/  BSSY B1, `(.L_x_2877) ;  /* 0x0000037000017945 */ /* 0x000fe20003800000 */
[----:B-----5:R-:W-:Y:S02]  /*293f0*/  SHF.R.S32.HI R26, RZ, 0x1f, R25 ;  /* 0x0000001fff1a7819 */ /* 0x020fe40000011419 */
[----:B--2---:R-:W-:Y:S02]  /*29400*/  SEL R33, R3, RZ, !P0 ;  /* 0x000000ff03217207 */ /* 0x004fe40004000000 */
[----:B---3--:R-:W-:Y:S01]  /*29410*/  SEL R28, R2, RZ, !P0 ;  /* 0x000000ff021c7207 */ /* 0x008fe20004000000 */
[----:B------:R-:W-:Y:S06]  /*29420*/  @P3 BRA `(.L_x_2878) ;  /* 0x0000000000c83947 */ /* 0x000fec0003800000 */
[----:B------:R-:W1:Y:S01]  /*29430*/  LDC R37, c[0x0][0xbe8] ;  /* 0x0002fa00ff257b82 */ /* 0x000e620000000800 */
[----:B------:R-:W-:Y:S01]  /*29440*/  IADD3 R35, R231, -0x80, R4 ;  /* 0xffffff80e7237810 */ /* 0x000fe20007ffe004 */
[----:B-1----:R-:W-:-:S05]  /*29450*/  IMAD R2, R0, R37, RZ ;  /* 0x0000002500027224 */ /* 0x002fca00078e02ff */
[----:B------:R-:W-:-:S13]  /*29460*/  ISETP.GE.AND P0, PT, R35, R2, PT ;  /* 0x000000022300720c */ /* 0x000fda0003f06270 */
[----:B------:R-:W-:Y:S05]  /*29470*/  @P0 BRA `(.L_x_2878) ;  /* 0x0000000000b40947 */ /* 0x000fea0003800000 */
[----:B------:R-:W2:Y:S01]  /*29480*/  LDL.LU R30, [R1+0x88] ;  /* 0x00008800011e7983 */ /* 0x000ea20000300800 */
[----:B------:R-:W-:Y:S01]  /*29490*/  IMAD.MOV.U32 R24, RZ, RZ, 0x9b8 ;  /* 0x000009b8ff187424 */ /* 0x000fe200078e00ff */
[----:B------:R-:W-:Y:S01]  /*294a0*/  ISETP.GT.AND P0, PT, R11, 0x1, PT ;  /* 0x000000010b00780c */ /* 0x000fe20003f04270 */
[----:B------:R-:W1:Y:S01]  /*294b0*/  LDC.64 R12, c[0x0][0xba8] ;  /* 0x0002ea00ff0c7b82 */ /* 0x000e620000000a00 */
[----:B------:R-:W-:Y:S01]  /*294c0*/  ISETP.NE.AND P1, PT, R37, 0x1, PT ;  /* 0x000000012500780c */ /* 0x000fe20003f25270 */
[----:B------:R-:W-:Y:S01]  /*294d0*/  IMAD.MOV.U32 R27, RZ, RZ, R35 ;  /* 0x000000ffff1b7224 */ /* 0x000fe200078e0023 */
[----:B------:R-:W-:Y:S01]  /*294e0*/  SEL R24, R24, 0x978, P0 ;  /* 0x0000097818187807 */ /* 0x000fe20000000000 */
[----:B------:R-:W-:-:S04]  /*294f0*/  ULDC.64 UR4, c[0x0][0x208] ;  /* 0x0000820000047ab9 */ /* 0x000fc80000000a00 */
[----:B------:R-:W3:Y:S08]  /*29500*/  LDC.64 R2, c[0x0][R24+0x220] ;  /* 0x0000880018027b82 */ /* 0x000ef00000000a00 */
[----:B------:R-:W4:Y:S08]  /*29510*/  LDC.64 R14, c[0x0][R24+0x218] ;  /* 0x00008600180e7b82 */ /* 0x000f300000000a00 */
[----:B------:R-:W5:Y:S08]  /*29520*/  LDC.64 R8, c[0x0][R24+0x228] ;  /* 0x00008a0018087b82 */ /* 0x000f700000000a00 */
[----:B------:R-:W0:Y:S08]  /*29530*/  @P1 LDC R4, c[0x0][0xbec] ;  /* 0x0002fb00ff041b82 */ /* 0x000e300000000800 */
[----:B------:R-:W5:Y:S08]  /*29540*/  LDC.64 R10, c[0x0][R24+0x210] ;  /* 0x00008400180a7b82 */ /* 0x000f700000000a00 */
[----:B------:R-:W5:Y:S01]  /*29550*/  @P1 LDC R31, c[0x0][0xbf0] ;  /* 0x0002fc00ff1f1b82 */ /* 0x000f620000000800 */
[----:B0-----:R-:W-:-:S07]  /*29560*/  @P1 IMAD.HI.U32 R4, R35, R4, RZ ;  /* 0x0000000423041227 */ /* 0x001fce00078e00ff */
[----:B-1----:R-:W0:Y:S01]  /*29570*/  @!P0 LDC R12, c[0x0][0xb50] ;  /* 0x0002d400ff0c8b82 */ /* 0x002e220000000800 */
[-C--:B---3--:R-:W-:Y:S02]  /*29580*/  IMAD R3, R3, R33.reuse, RZ ;  /* 0x0000002103037224 */ /* 0x088fe400078e02ff */
[----:B------:R-:W-:-:S05]  /*29590*/  IMAD.WIDE.U32 R20, R2, R33, RZ ;  /* 0x0000002102147225 */ /* 0x000fca00078e00ff */
[----:B------:R-:W1:Y:S01]  /*295a0*/  @!P0 LDC R13, c[0x0][0xb54] ;  /* 0x0002d500ff0d8b82 */ /* 0x000e620000000800 */
[-C--:B----4-:R-:W-:Y:S02]  /*295b0*/  IMAD R29, R15, R237.reuse, RZ ;  /* 0x000000ed0f1d7224 */ /* 0x090fe400078e02ff */
[----:B------:R-:W-:Y:S01]  /*295c0*/  IMAD.WIDE.U32 R14, R14, R237, RZ ;  /* 0x000000ed0e0e7225 */ /* 0x000fe200078e00ff */
[----:B-----5:R-:W-:-:S03]  /*295d0*/  @P1 SHF.R.U32.HI R27, RZ, R31, R4 ;  /* 0x0000001fff1b1219 */ /* 0x020fc60000011604 */
        /* <DEDUP_REMOVED lines=23> */
.L_x_2878:
[----:B------:R-:W-:Y:S05]  /*29750*/  BSYNC B1 ;  /* 0x0000000000017941 */ /* 0x000fea0003800000 */
.L_x_2877:
[----:B------:R-:W-:Y:S05]  /*29760*/  @P2 BRA `(.L_x_2873) ;  /* 0x0000000800382947 */ /* 0x000fea0003800000 */
[----:B------:R-:W2:Y:S01]  /*29770*/  LDL R4, [R1+0x60] ;  /* 0x0000600001047983 */ /* 0x000ea20000100800 */
[----:B------:R-:W-:Y:S01]  /*29780*/  ULDC.64 UR4, c[0x0][0xaa0] ;  /* 0x0002a80000047ab9 */ /* 0x000fe20000000a00 */
[----:B------:R-:W3:Y:S01]  /*29790*/  LDC R15, c[0x0][0xbe8] ;  /* 0x0002fa00ff0f7b82 */ /* 0x000ee20000000800 */
[----:B------:R-:W-:Y:S01]  /*297a0*/  IMAD R2, R26, UR4, RZ ;  /* 0x000000041a027c24 */ /* 0x000fe2000f8e02ff */
[----:B------:R4:W5:Y:S01]  /*297b0*/  LDL R24, [R1+0x84] ;  /* 0x0000840001187983 */ /* 0x0009620000100800 */
[----:B------:R-:W-:Y:S02]  /*297c0*/  ULDC.64 UR6, c[0x0][0xaf0] ;  /* 0x0002bc0000067ab9 */ /* 0x000fe40000000a00 */
[C---:B------:R-:W-:Y:S01]  /*297d0*/  IMAD R9, R25.reuse, UR5, R2 ;  /* 0x0000000519097c24 */ /* 0x040fe2000f8e0202 */
[----:B------:R4:W5:Y:S01]  /*297e0*/  LDL R20, [R1+0x80] ;  /* 0x0000800001147983 */ /* 0x0009620000100800 */
[----:B-1----:R-:W-:Y:S01]  /*297f0*/  IMAD.WIDE.U32 R2, R25, UR4, RZ ;  /* 0x0000000419027c25 */ /* 0x002fe2000f8e00ff */
[----:B------:R-:W-:-:S02]  /*29800*/  ULDC.64 UR4, c[0x0][0xae8] ;  /* 0x0002ba0000047ab9 */ /* 0x000fc40000000a00 */
[----:B------:R4:W5:Y:S01]  /*29810*/  LDL R25, [R1+0x64] ;  /* 0x0000640001197983 */ /* 0x0009620000100800 */
[----:B---3--:R-:W-:-:S13]  /*29820*/  ISETP.NE.AND P0, PT, R15, 0x1, PT ;  /* 0x000000010f00780c */ /* 0x008fda0003f05270 */
[----:B------:R-:W1:Y:S08]  /*29830*/  @P0 LDC R8, c[0x0][0xbec] ;  /* 0x0002fb00ff080b82 */ /* 0x000e700000000800 */
[----:B------:R-:W3:Y:S01]  /*29840*/  @P0 LDC R11, c[0x0][0xbf0] ;  /* 0x0002fc00ff0b0b82 */ /* 0x000ee20000000800 */
[----:B------:R-:W-:Y:S02]  /*29850*/  IMAD.IADD R3, R3, 0x1, R9 ;  /* 0x0000000103037824 */ /* 0x000fe400078e0209 */
[----:B------:R-:W-:-:S04]  /*29860*/  IMAD.WIDE.U32 R2, R237, UR4, R2 ;  /* 0x00000004ed027c25 */ /* 0x000fc8000f8e0002 */
[----:B------:R-:W-:Y:S01]  /*29870*/  IMAD R3, R237, UR5, R3 ;  /* 0x00000005ed037c24 */ /* 0x000fe2000f8e0203 */
[----:B------:R-:W-:Y:S01]  /*29880*/  ULDC.64 UR4, c[0x0][0xae0] ;  /* 0x0002b80000047ab9 */ /* 0x000fe20000000a00 */
[----:B------:R-:W-:Y:S01]  /*29890*/  IMAD.WIDE.U32 R2, R33, UR6, R2 ;  /* 0x0000000621027c25 */ /* 0x000fe2000f8e0002 */
[----:B------:R-:W-:Y:S03]  /*298a0*/  BSSY B1, `(.L_x_2879) ;  /* 0x0000035000017945 */ /* 0x000fe60003800000 */
[----:B--2---:R-:W-:-:S04]  /*298b0*/  IMAD R4, R4, 0x20, R212 ;  /* 0x0000002004047824 */ /* 0x004fc800078e02d4 */
[----:B------:R-:W-:-:S04]  /*298c0*/  IMAD.IADD R13, R231, 0x1, R4 ;  /* 0x00000001e70d7824 */ /* 0x000fc800078e0204 */
[----:B-1----:R-:W-:-:S04]  /*298d0*/  @P0 IMAD.HI.U32 R4, R13, R8, RZ ;  /* 0x000000080d040227 */ /* 0x002fc800078e00ff */
[----:B------:R-:W-:Y:S01]  /*298e0*/  IMAD.MOV.U32 R9, RZ, RZ, R13 ;  /* 0x000000ffff097224 */ /* 0x000fe200078e000d */
[----:B---3--:R-:W-:Y:S01]  /*298f0*/  @P0 SHF.R.U32.HI R9, RZ, R11, R4 ;  /* 0x0000000bff090219 */ /* 0x008fe20000011604 */
[----:B------:R-:W-:-:S03]  /*29900*/  IMAD R8, R28, UR6, RZ ;  /* 0x000000061c087c24 */ /* 0x000fc6000f8e02ff */
[--C-:B------:R-:W-:Y:S01]  /*29910*/  SHF.R.S32.HI R4, RZ, 0x1f, R9.reuse ;  /* 0x0000001fff047819 */ /* 0x100fe20000011409 */
[----:B------:R-:W-:Y:S02]  /*29920*/  IMAD R11, R33, UR7, R8 ;  /* 0x00000007210b7c24 */ /* 0x000fe4000f8e0208 */
        /* <DEDUP_REMOVED lines=10> */
[----:B------:R-:W-:Y:S02]  /*299d0*/  IMAD.IADD R231, R212, 0x1, R231 ;  /* 0x00000001d4e77824 */ /* 0x000fe400078e02e7 */
[----:B------:R-:W-:-:S02]  /*299e0*/  IMAD R15, R0, R15, RZ ;  /* 0x0000000f000f7224 */ /* 0x000fc400078e02ff */
[C---:B------:R-:W-:Y:S02]  /*299f0*/  IMAD R9, R11.reuse, UR5, R4 ;  /* 0x000000050b097c24 */ /* 0x040fe4000f8e0204 */
[----:B------:R-:W-:Y:S01]  /*29a00*/  IMAD.WIDE.U32 R2, R11, UR4, R2 ;  /* 0x000000040b027c25 */ /* 0x000fe2000f8e0002 */
[----:B------:R-:W-:Y:S01]  /*29a10*/  ISETP.GE.AND P2, PT, R231, R15, PT ;  /* 0x0000000fe700720c */ /* 0x000fe20003f46270 */
[----:B------:R-:W-:Y:S02]  /*29a20*/  ULDC.64 UR4, c[0x0][0xa80] ;  /* 0x0002a00000047ab9 */ /* 0x000fe40000000a00 */
[----:B------:R-:W-:Y:S01]  /*29a30*/  IMAD.IADD R3, R3, 0x1, R9 ;  /* 0x0000000103037824 */ /* 0x000fe200078e0209 */
[----:B------:R-:W-:Y:S01]  /*29a40*/  LEA R4, P3, R2, UR4, 0x1 ;  /* 0x0000000402047c11 */ /* 0x000fe2000f8608ff */
[----:B------:R-:W-:-:S03]  /*29a50*/  VIADD R0, R231, 0x20 ;  /* 0x00000020e7007836 */ /* 0x000fc60000000000 */
[----:B------:R-:W-:Y:S02]  /*29a60*/  LEA.HI.X R14, R2, UR5, R3, 0x1, P3 ;  /* 0x00000005020e7c11 */ /* 0x000fe400098f0c03 */
[-C--:B------:R-:W-:Y:S01]  /*29a70*/  ISETP.GE.AND P1, PT, R0, R15.reuse, PT ;  /* 0x0000000f0000720c */ /* 0x080fe20003f26270 */
[----:B------:R-:W-:Y:S01]  /*29a80*/  VIADD R0, R231, 0x40 ;  /* 0x00000040e7007836 */ /* 0x000fe20000000000 */
[----:B------:R4:W1:Y:S04]  /*29a90*/  SHFL.IDX PT, R12, R4, RZ, 0x181f ;  /* 0x00181fff040c7589 */ /* 0x00086800000e0000 */
[----:B------:R4:W2:Y:S01]  /*29aa0*/  SHFL.IDX PT, R13, R14, RZ, 0x181f ;  /* 0x00181fff0e0d7589 */ /* 0x0008a200000e0000 */
        /* <DEDUP_REMOVED lines=10> */
[CC--:B------:R-:W-:Y:S01]  /*29b50*/  @!P3 LEA R8, P6, R220.reuse, R12.reuse, 0x1 ;  /* 0x0000000cdc08b211 */ /* 0x0c0fe200078c08ff */
[----:B-----5:R-:W-:Y:S02]  /*29b60*/  @!P4 IMAD.SHL.U32 R21, R25, 0x8, RZ ;  /* 0x000000081915c824 */ /* 0x020fe400078e00ff */
        /* <DEDUP_REMOVED lines=8> */
.L_x_2880:
[----:B------:R-:W-:Y:S05]  /*29bf0*/  BSYNC B1 ;  /* 0x0000000000017941 */ /* 0x000fea0003800000 */
.L_x_2879:
        /* <DEDUP_REMOVED lines=13> */
[----:B------:R-:W-:Y:S01]  /*29cd0*/  @!P1 LEA R2, P6, R221, R12, 0x1 ;  /* 0x0000000cdd029211 */ /* 0x000fe200078c08ff */
[----:B-----5:R-:W-:Y:S01]  /*29ce0*/  @!P3 IMAD.SHL.U32 R21, R25, 0x8, RZ ;  /* 0x000000081915b824 */ /* 0x020fe200078e00ff */
[-C--:B------:R-:W-:Y:S01]  /*29cf0*/  @!P2 LEA.HI.X R9, R220, R13.reuse, R24, 0x1, P5 ;  /* 0x0000000ddc09a211 */ /* 0x080fe200028f0c18 */
[----:B------:R1:W-:Y:S01]  /*29d00*/  @!P4 ST.E.128 desc[UR6][R10.64], RZ ;  /* 0x000000ff0a00c985 */ /* 0x0003e2000c101d06 */
[----:B------:R-:W-:Y:S01]  /*29d10*/  @!P1 LEA.HI.X R3, R221, R13, R20, 0x1, P6 ;  /* 0x0000000ddd039211 */ /* 0x000fe200030f0c14 */
[----:B------:R-:W-:-:S05]  /*29d20*/  @!P3 IMAD.WIDE R12, R21, 0x2, R12 ;  /* 0x00000002150cb825 */ /* 0x000fca00078e020c */
[----:B------:R1:W-:Y:S04]  /*29d30*/  @!P3 ST.E.128 desc[UR6][R12.64], RZ ;  /* 0x000000ff0c00b985 */ /* 0x0003e8000c101d06 */
[----:B------:R1:W-:Y:S04]  /*29d40*/  @!P2 ST.E.128 desc[UR6][R8.64], RZ ;  /* 0x000000ff0800a985 */ /* 0x0003e8000c101d06 */
[----:B------:R1:W-:Y:S02]  /*29d50*/  @!P1 ST.E.128 desc[UR6][R2.64], RZ ;  /* 0x000000ff02009985 */ /* 0x0003e4000c101d06 */
.L_x_2882:
[----:B------:R-:W-:Y:S05]  /*29d60*/  BSYNC B1 ;  /* 0x0000000000017941 */ /* 0x000fea0003800000 */
.L_x_2881:
[----:B-1-3--:R1:W3:Y:S01]  /*29d70*/  SHFL.IDX PT, R13, R14, 0x2, 0x181f ;  /* 0x00581f000e0d7f89 */ /* 0x00a2e200000e0000 */
        /* <DEDUP_REMOVED lines=12> */
[----:B-----5:R-:W-:Y:S01]  /*29e40*/  @!P4 IMAD.SHL.U32 R21, R25, 0x8, RZ ;  /* 0x000000081915c824 */ /* 0x020fe200078e00ff */
[-C--:B---3--:R-:W-:Y:S02]  /*29e50*/  @!P3 LEA.HI.X R11, R18, R13.reuse, R19, 0x1, P0 ;  /* 0x0000000d120bb211 */ /* 0x088fe400000f0c13 */
[-C--:B------:R-:W-:Y:S02]  /*29e60*/  @!P5 LEA.HI.X R9, R220, R13.reuse, R24, 0x1, P1 ;  /* 0x0000000ddc09d211 */ /* 0x080fe400008f0c18 */
[----:B------:R-:W-:Y:S01]  /*29e70*/  @!P6 LEA.HI.X R3, R221, R13, R20, 0x1, P2 ;  /* 0x0000000ddd03e211 */ /* 0x000fe200010f0c14 */
[----:B------:R-:W-:Y:S01]  /*29e80*/  @!P4 IMAD.WIDE R12, R21, 0x2, R12 ;  /* 0x00000002150cc825 */ /* 0x000fe200078e020c */
[----:B------:R0:W-:Y:S04]  /*29e90*/  @!P3 ST.E.128 desc[UR6][R10.64], RZ ;  /* 0x000000ff0a00b985 */ /* 0x0001e8000c101d06 */
[----:B------:R0:W-:Y:S04]  /*29ea0*/  @!P4 ST.E.128 desc[UR6][R12.64], RZ ;  /* 0x000000ff0c00c985 */ /* 0x0001e8000c101d06 */
[----:B------:R0:W-:Y:S04]  /*29eb0*/  @!P5 ST.E.128 desc[UR6][R8.64], RZ ;  /* 0x000000ff0800d985 */ /* 0x0001e8000c101d06 */
[----:B------:R0:W-:Y:S02]  /*29ec0*/  @!P6 ST.E.128 desc[UR6][R2.64], RZ ;  /* 0x000000ff0200e985 */ /* 0x0001e4000c101d06 */
.L_x_2884:
[----:B------:R-:W-:Y:S05]  /*29ed0*/  BSYNC B1 ;  /* 0x0000000000017941 */ /* 0x000fea0003800000 */
.L_x_2883:
[----:B------:R-:W-:Y:S01]  /*29ee0*/  VIADD R0, R231, 0x60 ;  /* 0x00000060e7007836 */ /* 0x000fe20000000000 */
[----:B0--3--:R0:W3:Y:S04]  /*29ef0*/  SHFL.IDX PT, R13, R14, 0x3, 0x181f ;  /* 0x00781f000e0d7f89 */ /* 0x0090e800000e0000 */
[----:B------:R-:W-:Y:S01]  /*29f00*/  ISETP.GE.AND P0, PT, R0, R15, PT ;  /* 0x0000000f0000720c */ /* 0x000fe20003f06270 */
[----:B------:R0:W0:-:S12]  /*29f10*/  SHFL.IDX PT, R12, R4, 0x3, 0x181f ;  /* 0x00781f00040c7f89 */ /* 0x00001800000e0000 */
        /* <DEDUP_REMOVED lines=19> */
.L_x_2873:
[----:B------:R-:W-:Y:S05]  /*2a050*/  BSYNC B0 ;  /* 0x0000000000007941 */ /* 0x000fea0003800000 */
.L_x_2863:
[----:B------:R-:W-:Y:S02]  /*2a060*/  ULDC UR4, c[0x0][0xc3c] ;  /* 0x00030f0000047ab9 */ /* 0x000fe40000000800 */
[----:B------:R-:W-:-:S13]  /*2a070*/  ISETP.GE.AND P0, PT, R7, UR4, PT ;  /* 0x0000000407007c0c */ /* 0x000fda000bf06270 */
[----:B------:R-:W-:Y:S05]  /*2a080*/  @!P0 BRA `(.L_x_2885) ;  /* 0xfffffd7400c48947 */ /* 0x000fea000383ffff */
[----:B------:R-:W-:Y:S05]  /*2a090*/  BRA `(.L_x_2622) ;  /* 0x0000009c00107947 */ /* 0x000fea0003800000 */
.L_x_2620:
        /* <DEDUP_REMOVED lines=20> */
.L_x_2886:
        /* <DEDUP_REMOVED lines=44> */
.L_x_2890:
        /* <DEDUP_REMOVED lines=40> */
.L_x_2888:
        /* <DEDUP_REMOVED lines=12> */
.L_x_2891:
        /* <DEDUP_REMOVED lines=63> */
.L_x_2892:
        /* <DEDUP_REMOVED lines=62> */
.L_x_2893:
[----:B01----:R-:W-:-:S05]  /*2afb0*/  LOP3.LUT R3, RZ, R2, RZ, 0x33, !PT ;  /* 0x00000002ff037212 */ /* 0x003fca00078e33ff */
[----:B------:R-:W-:-:S05]  /*2afc0*/  IMAD.IADD R2, R4, 0x1, R3 ;  /* 0x0000000104027824 */ /* 0x000fca00078e0203 */
[----:B------:R1:W-:Y:S01]  /*2afd0*/  STL [R1+0x4], R2 ;  /* 0x0000040201007387 */ /* 0x0003e20000100800 */
[----:B------:R-:W-:Y:S05]  /*2afe0*/  BRA `(.L_x_2894) ;  /* 0x0000000000107947 */ /* 0x000fea0003800000 */
.L_x_2889:
[----:B------:R-:W-:Y:S01]  /*2aff0*/  IMAD.U32 R2, RZ, RZ, UR6 ;  /* 0x00000006ff027e24 */ /* 0x000fe2000f8e00ff */
[----:B------:R0:W-:Y:S04]  /*2b000*/  STL [R1+0x4], RZ ;  /* 0x000004ff01007387 */ /* 0x0001e80000100800 */
[----:B------:R0:W-:Y:S04]  /*2b010*/  STL [R1+0x8], RZ ;  /* 0x000008ff01007387 */ /* 0x0001e80000100800 */
[----:B------:R0:W-:Y:S02]  /*2b020*/  STL [R1], R2 ;  /* 0x0000000201007387 */ /* 0x0001e40000100800 */
.L_x_2894:
        /* <DEDUP_REMOVED lines=10> */
.L_x_2887:
        /* <DEDUP_REMOVED lines=37> */
.L_x_3056:
[----:B------:R-:W2:Y:S01]  /*2b320*/  LDL R0, [R1+0xc] ;  /* 0x00000c0001007983 */ /* 0x000ea20000100800 */
[----:B------:R-:W2:Y:S01]  /*2b330*/  LDC.64 R2, c[0x0][0xc88] ;  /* 0x00032200ff027b82 */ /* 0x000ea20000000a00 */
[----:B------:R-:W-:Y:S01]  /*2b340*/  ULDC.64 UR4, c[0x0][0x208] ;  /* 0x0000820000047ab9 */ /* 0x000fe20000000a00 */
[----:B--2---:R-:W-:-:S05]  /*2b350*/  IMAD.WIDE R2, R0, 0x4, R2 ;  /* 0x0000000400027825 */ /* 0x004fca00078e0202 */
[----:B01----:R-:W2:Y:S01]  /*2b360*/  LDG.E R4, desc[UR4][R2.64] ;  /* 0x0000000402047981 */ /* 0x003ea2000c1e1900 */
[----:B------:R-:W-:Y:S05]  /*2b370*/  YIELD ;  /* 0x0000000000007946 */ /* 0x000fea0003800000 */
[----:B------:R-:W-:Y:S01]  /*2b380*/  ULDC.64 UR4, c[0x0][0xa28] ;  /* 0x00028a0000047ab9 */ /* 0x000fe20000000a00 */
[----:B------:R-:W-:Y:S01]  /*2b390*/  IMAD.MOV.U32 R0, RZ, RZ, RZ ;  /* 0x000000ffff007224 */ /* 0x000fe200078e00ff */
[----:B------:R-:W-:Y:S01]  /*2b3a0*/  ISETP.NE.U32.AND P0, PT, RZ, UR4, PT ;  /* 0x00000004ff007c0c */ /* 0x000fe2000bf05070 */
[----:B------:R-:W-:Y:S01]  /*2b3b0*/  ULDC.64 UR12, c[0x0][0x208] ;  /* 0x00008200000c7ab9 */ /* 0x000fe20000000a00 */
[----:B------:R-:W-:Y:S01]  /*2b3c0*/  IMAD.MOV.U32 R8, RZ, RZ, RZ ;  /* 0x000000ffff087224 */ /* 0x000fe200078e00ff */
[----:B------:R-:W-:Y:S01]  /*2b3d0*/  ULDC.64 UR10, c[0x0][0xa18] ;  /* 0x00028600000a7ab9 */ /* 0x000fe20000000a00 */
[----:B------:R-:W-:Y:S01]  /*2b3e0*/  ISETP.NE.AND.EX P0, PT, RZ, UR5, PT, P0 ;  /* 0x00000005ff007c0c */ /* 0x000fe2000bf05300 */
[----:B------:R-:W-:Y:S01]  /*2b3f0*/  ULDC.64 UR8, c[0x0][0xa10] ;  /* 0x0002840000087ab9 */ /* 0x000fe20000000a00 */
[----:B------:R-:W-:Y:S01]  /*2b400*/  ULDC.64 UR6, c[0x0][0xa08] ;  /* 0x0002820000067ab9 */ /* 0x000fe20000000a00 */
[----:B--2---:R-:W-:Y:S01]  /*2b410*/  SHF.R.S32.HI R5, RZ, 0x1f, R4 ;  /* 0x0000001fff057819 */ /* 0x004fe20000011404 */
[----:B------:R-:W-:-:S09]  /*2b420*/  IMAD.SHL.U32 R15, R4, 0x4, RZ ;  /* 0x00000004040f7824 */ /* 0x000fd200078e00ff */
[C---:B------:R-:W-:Y:S01]  /*2b430*/  @P0 LEA R2, P1, R4.reuse, UR4, 0x2 ;  /* 0x0000000404020c11 */ /* 0x040fe2000f8210ff */
[----:B------:R0:W-:Y:S03]  /*2b440*/  STL [R1+0x34], R4 ;  /* 0x0000340401007387 */ /* 0x0001e60000100800 */
        /* <DEDUP_REMOVED lines=14> */
[C---:B--2---:R-:W-:Y:S02]  /*2b530*/  IADD3 R2, P4, R15.reuse, UR4, RZ ;  /* 0x000000040f027c10 */ /* 0x044fe4000ff9e0ff */
[----:B------:R-:W-:Y:S02]  /*2b540*/  ISETP.NE.AND.EX P3, PT, RZ, UR11, PT, P3 ;  /* 0x0000000bff007c0c */ /* 0x000fe4000bf65330 */
[C---:B------:R-:W-:Y:S02]  /*2b550*/  IADD3.X R3, R14.reuse, UR5, RZ, P4, !PT ;  /* 0x000000050e037c10 */ /* 0x040fe4000a7fe4ff */
[----:B0-----:R-:W-:Y:S02]  /*2b560*/  IADD3 R4, P4, R15, UR8, RZ ;  /* 0x000000080f047c10 */ /* 0x001fe4000ff9e0ff */
[----:B------:R-:W-:Y:S01]  /*2b570*/  ISETP.NE.AND.EX P0, PT, RZ, UR7, PT, P0 ;  /* 0x00000007ff007c0c */ /* 0x000fe2000bf05300 */
[----:B------:R-:W2:Y:S01]  /*2b580*/  @P2 LDG.E R8, desc[UR12][R2.64] ;  /* 0x0000000c02082981 */ /* 0x000ea2000c1e1900 */
[C---:B-1----:R-:W-:Y:S01]  /*2b590*/  IADD3.X R5, R14.reuse, UR9, RZ, P4, !PT ;  /* 0x000000090e057c10 */ /* 0x042fe2000a7fe4ff */
        /* <DEDUP_REMOVED lines=8> */
[----:B------:R1:W5:Y:S04]  /*2b620*/  @P0 LDG.E R11, desc[UR12][R6.64] ;  /* 0x0000000c060b0981 */ /* 0x000368000c1e1900 */
[----:B------:R1:W5:Y:S01]  /*2b630*/  @P1 LDG.E R10, desc[UR12][R4.64] ;  /* 0x0000000c040a1981 */ /* 0x000362000c1e1900 */
[----:B0-----:R-:W-:-:S04]  /*2b640*/  @P3 IADD3 R8, P4, R15, UR10, RZ ;  /* 0x0000000a0f083c10 */ /* 0x001fc8000ff9e0ff */
[----:B------:R-:W-:-:S05]  /*2b650*/  @P3 IADD3.X R9, R14, UR11, RZ, P4, !PT ;  /* 0x0000000b0e093c10 */ /* 0x000fca000a7fe4ff */
[----:B------:R-:W2:Y:S01]  /*2b660*/  @P3 LDG.E R12, desc[UR12][R8.64] ;  /* 0x0000000c080c3981 */ /* 0x000ea2000c1e1900 */
[----:B------:R-:W-:-:S03]  /*2b670*/  UISETP.NE.AND.EX UP0, UPT, UR5, URZ, UPT, UP0 ;  /* 0x0000003f0500728c */ /* 0x000fc6000bf05300 */
[----:B------:R-:W-:Y:S01]  /*2b680*/  ULDC UR5, c[0x0][0x2f0] ;  /* 0x0000bc0000057ab9 */ /* 0x000fe20000000800 */
[----:B------:R-:W-:-:S04]  /*2b690*/  USEL UR4, UR4, 0x1, UP0 ;  /* 0x0000000104047887 */ /* 0x000fc80008000000 */
[----:B------:R-:W-:Y:S01]  /*2b6a0*/  UIMAD UR4, UR4, UR5, URZ ;  /* 0x00000005040472a4 */ /* 0x000fe2000f8e023f */
[----:B--2---:R1:W-:Y:S04]  /*2b6b0*/  STL [R1+0x50], R12 ;  /* 0x0000500c01007387 */ /* 0x0043e80000100800 */
[----:B------:R1:W5:Y:S01]  /*2b6c0*/  LDL R13, [R1+0x50] ;  /* 0x00005000010d7983 */ /* 0x0003620000100800 */
[----:B------:R-:W-:Y:S01]  /*2b6d0*/  ULDC UR5, c[0x0][0x348] ;  /* 0x0000d20000057ab9 */ /* 0x000fe20000000800 */
[----:B------:R-:W-:Y:S02]  /*2b6e0*/  IMAD.U32 R8, RZ, RZ, UR4 ;  /* 0x00000004ff087e24 */ /* 0x000fe4000f8e00ff */
[----:B------:R-:W-:Y:S01]  /*2b6f0*/  IMAD.U32 R9, RZ, RZ, UR5 ;  /* 0x00000005ff097e24 */ /* 0x000fe2000f8e00ff */
[----:B------:R-:W-:Y:S06]  /*2b700*/  @P3 BRA `(.L_x_2896) ;  /* 0x0000000000183947 */ /* 0x000fec0003800000 */
[----:B------:R-:W-:Y:S05]  /*2b710*/  @!P2 BRA `(.L_x_2896) ;  /* 0x000000000014a947 */ /* 0x000fea0003800000 */
[----:B------:R-:W-:Y:S02]  /*2b720*/  ULDC.64 UR4, c[0x0][0x208] ;  /* 0x0000820000047ab9 */ /* 0x000fe40000000a00 */
[----:B-1----:R-:W2:Y:S04]  /*2b730*/  LDG.E R12, desc[UR4][R2.64] ;  /* 0x00000004020c7981 */ /* 0x002ea8000c1e1900 */
[----:B------:R-:W2:Y:S02]  /*2b740*/  LDG.E R2, desc[UR4][R2.64+0x4] ;  /* 0x0000040402027981 */ /* 0x000ea4000c1e1900 */
[----:B--2--5:R-:W-:-:S05]  /*2b750*/  IMAD.IADD R13, R2, 0x1, -R12 ;  /* 0x00000001020d7824 */ /* 0x024fca00078e0a0c */
[----:B------:R0:W-:Y:S02]  /*2b760*/  STL [R1+0x50], R13 ;  /* 0x0000500d01007387 */ /* 0x0001e40000100800 */
.L_x_2896:
[----:B------:R-:W2:Y:S01]  /*2b770*/  LDL.LU R3, [R1+0x8] ;  /* 0x0000080001037983 */ /* 0x000ea20000300800 */
[----:B------:R-:W-:Y:S02]  /*2b780*/  ULDC.64 UR4, c[0x0][0xa20] ;  /* 0x0002880000047ab9 */ /* 0x000fe40000000a00 */
[----:B------:R-:W-:Y:S01]  /*2b790*/  ISETP.NE.U32.AND P2, PT, RZ, UR4, PT ;  /* 0x00000004ff007c0c */ /* 0x000fe2000bf45070 */
[----:B-1----:R-:W3:Y:S03]  /*2b7a0*/  LDL R12, [R1+0x34] ;  /* 0x00003400010c7983 */ /* 0x002ee60000100800 */
[----:B------:R-:W-:Y:S02]  /*2b7b0*/  ISETP.NE.AND.EX P2, PT, RZ, UR5, PT, P2 ;  /* 0x00000005ff007c0c */ /* 0x000fe4000bf45320 */
[C---:B--2---:R-:W-:Y:S02]  /*2b7c0*/  LOP3.LUT R17, R3.reuse, 0xff000000, RZ, 0xc0, !PT ;  /* 0xff00000003117812 */ /* 0x044fe400078ec0ff */
[----:B------:R-:W-:-:S02]  /*2b7d0*/  LOP3.LUT R2, R3, 0xff0000, RZ, 0xc0, !PT ;  /* 0x00ff000003027812 */ /* 0x000fc400078ec0ff */
[----:B------:R-:W-:Y:S02]  /*2b7e0*/  SHF.R.U32.HI R17, RZ, 0x8, R17 ;  /* 0x00000008ff117819 */ /* 0x000fe40000011611 */
[----:B------:R-:W-:Y:S02]  /*2b7f0*/  LOP3.LUT R16, R3, 0xffff, RZ, 0xc0, !PT ;  /* 0x0000ffff03107812 */ /* 0x000fe400078ec0ff */
[----:B------:R-:W-:Y:S01]  /*2b800*/  LEA.HI R17, R2, R17, RZ, 0x10 ;  /* 0x0000001102117211 */ /* 0x000fe200078f80ff */
[----:B-----5:R-:W-:-:S05]  /*2b810*/  IMAD.IADD R2, R11, 0x1, R0 ;  /* 0x000000010b027824 */ /* 0x020fca00078e0200 */
[----:B------:R1:W-:Y:S04]  /*2b820*/  STL [R1+0x1c], R2 ;  /* 0x00001c0201007387 */ /* 0x0003e80000100800 */
[----:B---3--:R1:W-:Y:S01]  /*2b830*/  STL [R1+0x14], R12 ;  /* 0x0000140c01007387 */ /* 0x0083e20000100800 */
[----:B------:R-:W-:Y:S05]  /*2b840*/  @!P2 BRA `(.L_x_2897) ;  /* 0x000000000014a947 */ /* 0x000fea0003800000 */
[----:B-1----:R-:W-:Y:S01]  /*2b850*/  IADD3 R2, P0, R15, UR4, RZ ;  /* 0x000000040f027c10 */ /* 0x002fe2000ff1e0ff */
[----:B------:R-:W-:-:S03]  /*2b860*/  ULDC.64 UR6, c[0x0][0x208] ;  /* 0x0000820000067ab9 */ /* 0x000fc60000000a00 */
[----:B------:R-:W-:-:S05]  /*2b870*/  IADD3.X R3, R14, UR5, RZ, P0, !PT ;  /* 0x000000050e037c10 */ /* 0x000fca00087fe4ff */
[----:B------:R2:W5:Y:S01]  /*2b880*/  LDG.E R8, desc[UR6][R2.64] ;  /* 0x0000000602087981 */ /* 0x000562000c1e1900 */
[----:B------:R-:W-:Y:S05]  /*2b890*/  BRA `(.L_x_2898) ;  /* 0x0000000000147947 */ /* 0x000fea0003800000 */
.L_x_2897:
[----:B------:R-:W-:Y:S05]  /*2b8a0*/  @!P0 BRA `(.L_x_2898) ;  /* 0x0000000000108947 */ /* 0x000fea0003800000 */
[----:B------:R-:W-:Y:S02]  /*2b8b0*/  ULDC.64 UR4, c[0x0][0x208] ;  /* 0x0000820000047ab9 */ /* 0x000fe40000000a00 */
[----:B------:R-:W2:Y:S04]  /*2b8c0*/  LDG.E R8, desc[UR4][R6.64] ;  /* 0x0000000406087981 */ /* 0x000ea8000c1e1900 */
[----:B------:R-:W2:Y:S02]  /*2b8d0*/  LDG.E R6, desc[UR4][R6.64+0x4] ;  /* 0x0000040406067981 */ /* 0x000ea4000c1e1900 */
[----:B--2---:R-:W-:-:S07]  /*2b8e0*/  IMAD.IADD R8, R6, 0x1, -R8 ;  /* 0x0000000106087824 */ /* 0x004fce00078e0a08 */
.L_x_2898:
[----:B------:R-:W-:Y:S01]  /*2b8f0*/  ULDC.64 UR4, c[0x0][0x208] ;  /* 0x0000820000047ab9 */ /* 0x000fe20000000a00 */
[----:B------:R-:W3:Y:S01]  /*2b900*/  LDL R6, [R1+0x4] ;  /* 0x0000040001067983 */ /* 0x000ee20000100800 */
[----:B--2---:R-:W2:Y:S03]  /*2b910*/  LDC R3, c[0x0][0x448] ;  /* 0x00011200ff037b82 */ /* 0x004ea60000000800 */
[----:B-1----:R-:W4:Y:S04]  /*2b920*/  @P1 LDG.E R2, desc[UR4][R4.64] ;  /* 0x0000000404021981 */ /* 0x002f28000c1e1900 */
[----:B------:R1:W4:Y:S01]  /*2b930*/  @P1 LDG.E R4, desc[UR4][R4.64+0x4] ;  /* 0x0000040404041981 */ /* 0x000322000c1e1900 */
[----:B-----5:R-:W-:Y:S01]  /*2b940*/  IMAD.IADD R7, R8, 0x1, -R0 ;  /* 0x0000000108077824 */ /* 0x020fe200078e0a00 */
[----:B------:R-:W-:Y:S01]  /*2b950*/  LOP3.LUT R11, R17, 0xff, RZ, 0xc0, !PT ;  /* 0x000000ff110b7812 */ /* 0x000fe200078ec0ff */
[----:B------:R-:W-:Y:S01]  /*2b960*/  BSSY B0, `(.L_x_2899) ;  /* 0x0000036000007945 */ /* 0x000fe20003800000 */
[----:B------:R-:W-:-:S03]  /*2b970*/  SHF.R.U32.HI R17, RZ, 0x10, R17 ;  /* 0x00000010ff117819 */ /* 0x000fc60000011611 */
[----:B------:R0:W-:Y:S01]  /*2b980*/  STL [R1+0x60], R11 ;  /* 0x0000600b01007387 */ /* 0x0001e20000100800 */
[----:B--2---:R-:W-:-:S13]  /*2b990*/  ISETP.NE.AND P0, PT, R3, 0x1, PT ;  /* 0x000000010300780c */ /* 0x004fda0003f05270 */
[----:B------:R-:W2:Y:S08]  /*2b9a0*/  @P0 LDC R3, c[0x0][0x44c] ;  /* 0x00011300ff030b82 */ /* 0x000eb00000000800 */
[----:B-1----:R-:W1:Y:S01]  /*2b9b0*/  @P0 LDC R5, c[0x0][0x450] ;  /* 0x00011400ff050b82 */ /* 0x002e620000000800 */
[----:B----4-:R-:W-:Y:S02]  /*2b9c0*/  @P1 IMAD.IADD R9, R4, 0x1, -R2 ;  /* 0x0000000104091824 */ /* 0x010fe400078e0a02 */
[----:B---3--:R-:W-:-:S04]  /*2b9d0*/  IMAD.SHL.U32 R2, R6, 0x80, RZ ;  /* 0x0000008006027824 */ /* 0x008fc800078e00ff */
[----:B------:R-:W-:-:S04]  /*2b9e0*/  VIADD R2, R2, 0x7f ;  /* 0x0000007f02027836 */ /* 0x000fc80000000000 */
[----:B--2---:R-:W-:-:S05]  /*2b9f0*/  @P0 IMAD.HI.U32 R0, R2, R3, RZ ;  /* 0x0000000302000227 */ /* 0x004fca00078e00ff */
[----:B-1----:R-:W-:Y:S01]  /*2ba00*/  @P0 SHF.R.U32.HI R2, RZ, R5, R0 ;  /* 0x00000005ff020219 */ /* 0x002fe20000011600 */
[----:B------:R-:W-:-:S04]  /*2ba10*/  IMAD.IADD R0, R7, 0x1, R9 ;  /* 0x0000000107007824 */ /* 0x000fc800078e0209 */
[C---:B------:R-:W-:Y:S01]  /*2ba20*/  VIADD R3, R0.reuse, 0x4f ;  /* 0x0000004f00037836 */ /* 0x040fe20000000000 */
[----:B------:R-:W-:-:S03]  /*2ba30*/  IADD3 R21, R0, 0x50, -R13 ;  /* 0x0000005000157810 */ /* 0x000fc60007ffe80d */
[----:B------:R-:W-:-:S04]  /*2ba40*/  IMAD.HI R0, R3, 0x66666667, RZ ;  /* 0x6666666703007827 */ /* 0x000fc800078e02ff */
[----:B------:R-:W-:Y:S01]  /*2ba50*/  IMAD.IADD R2, R21, 0x1, R2 ;  /* 0x0000000115027824 */ /* 0x000fe200078e0202 */
[----:B------:R-:W-:Y:S01]  /*2ba60*/  SHF.R.U32.HI R20, RZ, 0x1f, R0 ;  /* 0x0000001fff147819 */ /* 0x000fe20000011600 */
[----:B------:R-:W-:Y:S02]  /*2ba70*/  IMAD.MOV.U32 R3, RZ, RZ, RZ ;  /* 0x000000ffff037224 */ /* 0x000fe400078e00ff */
[----:B------:R-:W-:Y:S01]  /*2ba80*/  IMAD.HI R2, R2, 0x66666667, RZ ;  /* 0x6666666702027827 */ /* 0x000fe200078e02ff */
[----:B------:R-:W-:-:S04]  /*2ba90*/  LEA.HI.SX32 R20, R0, R20, 0x1b ;  /* 0x0000001400147211 */ /* 0x000fc800078fdaff */
        /* <DEDUP_REMOVED lines=8> */
[----:B------:R-:W-:Y:S02]  /*2bb20*/  IABS R2, R0 ;  /* 0x0000000000027213 */ /* 0x000fe40000000000 */
[----:B------:R-:W-:Y:S02]  /*2bb30*/  IADD3 R3, R0, -0x1, R6 ;  /* 0xffffffff00037810 */ /* 0x000fe40007ffe006 */
[----:B------:R-:W0:Y:S08]  /*2bb40*/  I2F.RP R4, R2 ;  /* 0x0000000200047306 */ /* 0x000e300000209400 */
[----:B0-----:R-:W0:Y:S02]  /*2bb50*/  MUFU.RCP R4, R4 ;  /* 0x0000000400047308 */ /* 0x001e240000001000 */
[----:B0-----:R-:W-:-:S06]  /*2bb60*/  VIADD R4, R4, 0xffffffe ;  /* 0x0ffffffe04047836 */ /* 0x001fcc0000000000 */
[----:B------:R0:W1:Y:S02]  /*2bb70*/  F2I.FTZ.U32.TRUNC.NTZ R5, R4 ;  /* 0x0000000400057305 */ /* 0x000064000021f000 */
[----:B0-----:R-:W-:-:S04]  /*2bb80*/  LOP3.LUT R4, R3, R0, RZ, 0x3c, !PT ;  /* 0x0000000003047212 */ /* 0x001fc800078e3cff */
[----:B------:R-:W-:Y:S01]  /*2bb90*/  ISETP.GE.AND P3, PT, R4, RZ, PT ;  /* 0x000000ff0400720c */ /* 0x000fe20003f66270 */
[----:B-1----:R-:W-:-:S04]  /*2bba0*/  IMAD.MOV R4, RZ, RZ, -R5 ;  /* 0x000000ffff047224 */ /* 0x002fc800078e0a05 */
        /* <DEDUP_REMOVED lines=17> */
.L_x_2900:
[----:B------:R-:W-:Y:S05]  /*2bcc0*/  BSYNC B0 ;  /* 0x0000000000007941 */ /* 0x000fea0003800000 */
.L_x_2899:
        /* <DEDUP_REMOVED lines=21> */
[----:B------:R-:W0:Y:S02]  /*2be20*/  S2R R2, SR_TID.X ;  /* 0x0000000000027919 */ /* 0x000e240000002100 */
[----:B0-----:R-:W-:-:S04]  /*2be30*/  SHF.R.U32.HI R2, RZ, 0x5, R2 ;  /* 0x00000005ff027819 */ /* 0x001fc80000011602 */
[----:B------:R-:W-:-:S05]  /*2be40*/  LOP3.LUT R2, R2, 0x3, RZ, 0xc0, !PT ;  /* 0x0000000302027812 */ /* 0x000fca00078ec0ff */
[----:B------:R0:W1:Y:S02]  /*2be50*/  SHFL.IDX PT, R14, R2, RZ, 0x1f ;  /* 0x00001fff020e7589 */ /* 0x00006400000e0000 */
.L_x_3123:
[----:B-1----:R-:W-:Y:S02]  /*2be60*/  ISETP.NE.AND P0, PT, R14, RZ, PT ;  /* 0x000000ff0e00720c */ /* 0x002fe40003f05270 */
[----:B------:R-:W-:-:S11]  /*2be70*/  PLOP3.LUT P6, PT, PT, PT, PT, 0x8, 0x0 ;  /* 0x000000000000781c */ /* 0x000fd60003fce170 */
[----:B------:R-:W-:Y:S05]  /*2be80*/  @P0 BRA `(.L_x_2904) ;  /* 0x00000000000c0947 */ /* 0x000fea0003800000 */
[----:B------:R-:W-:-:S03]  /*2be90*/  UMOV UR4, 0xffffffff ;  /* 0xffffffff00047882 */ /* 0x000fc60000000000 */
[----:B------:R-:W-:Y:S05]  /*2bea0*/  BRA.DIV UR4, `(.L_x_2905) ;  /* 0x0000009204507947 */ /* 0x000fea000b800000 */
[----:B------:R-:W-:-:S13]  /*2beb0*/  ELECT P6, URZ, PT ;  /* 0x00000000003f782f */ /* 0x000fda00038c0000 */
.L_x_2904:
[----:B0-----:R-:W2:Y:S01]  /*2bec0*/  LDL R2, [R1+0x64] ;  /* 0x0000640001027983 */ /* 0x001ea20000100800 */
[----:B------:R-:W-:Y:S01]  /*2bed0*/  BSSY B1, `(.L_x_2906) ;  /* 0x0000008000017945 */ /* 0x000fe20003800000 */
[----:B--2---:R-:W-:-:S05]  /*2bee0*/  VIADD R2, R2, 0x1 ;  /* 0x0000000102027836 */ /* 0x004fca0000000000 */
[----:B------:R-:W-:-:S04]  /*2bef0*/  LEA.HI R3, R2, R2, RZ, 0x1 ;  /* 0x0000000202037211 */ /* 0x000fc800078f08ff */
[----:B------:R-:W-:-:S05]  /*2bf00*/  LOP3.LUT R3, R3, 0xfffffffe, RZ, 0xc0, !PT ;  /* 0xfffffffe03037812 */ /* 0x000fca00078ec0ff */
[----:B------:R-:W-:-:S05]  /*2bf10*/  IMAD.IADD R2, R2, 0x1, -R3 ;  /* 0x0000000102027824 */ /* 0x000fca00078e0a03 */
[----:B------:R-:W-:-:S04]  /*2bf20*/  SHF.L.U32 R2, R2, 0x1f, RZ ;  /* 0x0000001f02027819 */ /* 0x000fc800000006ff */
[----:B------:R-:W0:Y:S02]  /*2bf30*/  SYNCS.PHASECHK.TRANS64.TRYWAIT P0, [R18+URZ+0x38820], R2 ;  /* 0x03882002120075a7 */ /* 0x000e24000800017f */
[----:B0-----:R-:W-:Y:S05]  /*2bf40*/  @!P0 BRA `(.L_x_2907) ;  /* 0x0000009000488947 */ /* 0x001fea0003800000 */
.L_x_3126:
[----:B------:R-:W-:Y:S05]  /*2bf50*/  BSYNC B1 ;  /* 0x0000000000017941 */ /* 0x000fea0003800000 */
.L_x_2906:
[----:B------:R-:W-:Y:S04]  /*2bf60*/  BSSY B1, `(.L_x_2908) ;  /* 0x00000ae000017945 */ /* 0x000fe80003800000 */
[----:B------:R-:W-:Y:S05]  /*2bf70*/  @!P6 BRA `(.L_x_2909) ;  /* 0x0000000800b0e947 */ /* 0x000fea0003800000 */
[----:B------:R-:W2:Y:S04]  /*2bf80*/  LDL R5, [R1+0x20] ;  /* 0x0000200001057983 */ /* 0x000ea80000100800 */
[----:B------:R-:W3:Y:S01]  /*2bf90*/  LDL R4, [R1+0x24] ;  /* 0x0000240001047983 */ /* 0x000ee20000100800 */
[----:B------:R-:W-:Y:S01]  /*2bfa0*/  BSSY B2, `(.L_x_2910) ;  /* 0x0000008000027945 */ /* 0x000fe20003800000 */
[----:B------:R-:W1:Y:S02]  /*2bfb0*/  S2R R3, SR_TID.X ;  /* 0x0000000000037919 */ /* 0x000e640000002100 */
[----:B-1----:R-:W-:-:S04]  /*2bfc0*/  LOP3.LUT R3, R3, 0x7f, RZ, 0xc0, !PT ;  /* 0x0000007f03037812 */ /* 0x002fc800078ec0ff */
[----:B------:R-:W-:Y:S01]  /*2bfd0*/  ISETP.NE.AND P1, PT, R3, RZ, PT ;  /* 0x000000ff0300720c */ /* 0x000fe20003f25270 */
[----:B--2---:R-:W-:Y:S01]  /*2bfe0*/  IMAD R6, R5, 0x8, R18 ;  /* 0x0000000805067824 */ /* 0x004fe200078e0212 */
[----:B---3--:R-:W-:-:S04]  /*2bff0*/  SHF.L.U32 R8, R4, 0x1f, RZ ;  /* 0x0000001f04087819 */ /* 0x008fc800000006ff */
[----:B------:R-:W1:Y:S02]  /*2c000*/  SYNCS.PHASECHK.TRANS64.TRYWAIT P0, [R6+URZ+0x388a0], R8 ;  /* 0x0388a008060075a7 */ /* 0x000e64000800017f */
[----:B-1----:R-:W-:Y:S05]  /*2c010*/  @!P0 BRA `(.L_x_2911) ;  /* 0x0000009000288947 */ /* 0x002fea0003800000 */
.L_x_3127:
[----:B------:R-:W-:Y:S05]  /*2c020*/  BSYNC B2 ;  /* 0x0000000000027941 */ /* 0x000fea0003800000 */
.L_x_2910:
[----:B------:R-:W-:Y:S04]  /*2c030*/  BSSY B2, `(.L_x_2912) ;  /* 0x0000009000027945 */ /* 0x000fe80003800000 */
[----:B------:R-:W-:Y:S05]  /*2c040*/  @P1 BRA `(.L_x_2913) ;  /* 0x00000000001c1947 */ /* 0x000fea0003800000 */
[----:B------:R-:W2:Y:S01]  /*2c050*/  S2R R3, SR_TID.X ;  /* 0x0000000000037919 */ /* 0x000ea20000002100 */
[----:B0-----:R-:W-:-:S04]  /*2c060*/  IMAD.MOV.U32 R2, RZ, RZ, 0xa000 ;  /* 0x0000a000ff027424 */ /* 0x001fc800078e00ff */
[----:B------:R3:W-:Y:S01]  /*2c070*/  SYNCS.ARRIVE.TRANS64 RZ, [R6+URZ+0x38890], R2 ;  /* 0x0388900206ff79a7 */ /* 0x0007e2000800003f */
[----:B--2---:R-:W-:-:S04]  /*2c080*/  LOP3.LUT R3, R3, 0x1f, RZ, 0xc0, !PT ;  /* 0x0000001f03037812 */ /* 0x004fc800078ec0ff */
[----:B------:R-:W-:-:S13]  /*2c090*/  ISETP.NE.AND P0, PT, R3, RZ, PT ;  /* 0x000000ff0300720c */ /* 0x000fda0003f05270 */
[----:B---3--:R-:W-:Y:S05]  /*2c0a0*/  @!P0 BRA `(.L_x_2913) ;  /* 0x0000000000048947 */ /* 0x008fea0003800000 */
[----:B------:R-:W-:Y:S01]  /*2c0b0*/  BPT.TRAP 0x1 ;  /* 0x000000040000795c */ /* 0x000fe20000300000 */
.L_x_2913:
[----:B------:R-:W-:Y:S05]  /*2c0c0*/  BSYNC B2 ;  /* 0x0000000000027941 */ /* 0x000fea0003800000 */
.L_x_2912:
[----:B0-----:R-:W2:Y:S01]  /*2c0d0*/  LDL R2, [R1+0x20] ;  /* 0x0000200001027983 */ /* 0x001ea20000100800 */
[----:B------:R-:W-:Y:S01]  /*2c0e0*/  IMAD.MOV.U32 R3, RZ, RZ, RZ ;  /* 0x000000ffff037224 */ /* 0x000fe200078e00ff */
[----:B------:R-:W-:Y:S01]  /*2c0f0*/  UIADD3 UR4, UP0, UR36, 0x570, URZ ;  /* 0x0000057024047890 */ /* 0x000fe2000ff1e03f */
[----:B------:R-:W-:Y:S01]  /*2c100*/  PLOP3.LUT P0, PT, PT, PT, PT, 0x80, 0x0 ;  /* 0x000000000000781c */ /* 0x000fe20003f0f070 */
[----:B------:R-:W-:Y:S01]  /*2c110*/  UMOV UR6, 0x0 ;  /* 0x0000000000067882 */ /* 0x000fe20000000000 */
[----:B------:R-:W-:Y:S01]  /*2c120*/  UMOV UR7, 0x12f00000 ;  /* 0x12f0000000077882 */ /* 0x000fe20000000000 */
[----:B------:R-:W-:Y:S01]  /*2c130*/  R2UR UR10, R3 ;  /* 0x00000000030a72ca */ /* 0x000fe200000e0000 */
[----:B------:R-:W-:Y:S01]  /*2c140*/  IMAD R3, R7, 0x50, R10 ;  /* 0x0000005007037824 */ /* 0x000fe200078e020a */
[----:B------:R-:W-:-:S03]  /*2c150*/  UIADD3.X UR5, URZ, UR37, URZ, UP0, !UPT ;  /* 0x000000253f057290 */ /* 0x000fc600087fe43f */
[----:B------:R-:W-:Y:S02]  /*2c160*/  VIADD R3, R3, 0xffffffb0 ;  /* 0xffffffb003037836 */ /* 0x000fe40000000000 */
[----:B--2---:R-:W-:Y:S02]  /*2c170*/  IMAD R4, R2, 0xa000, R18 ;  /* 0x0000a00002047824 */ /* 0x004fe400078e0212 */
[----:B------:R-:W-:Y:S02]  /*2c180*/  VIADD R2, R6, 0x38890 ;  /* 0x0003889006027836 */ /* 0x000fe40000000000 */
[----:B------:R-:W-:-:S07]  /*2c190*/  VIADD R5, R4, 0x24400 ;  /* 0x0002440004057836 */ /* 0x000fce0000000000 */
.L_x_2914:
        /* <DEDUP_REMOVED lines=16> */
.L_x_2915:
        /* <DEDUP_REMOVED lines=16> */
.L_x_2916:
        /* <DEDUP_REMOVED lines=16> */
.L_x_2917:
        /* <DEDUP_REMOVED lines=13> */
.L_x_3128:
[----:B------:R-:W-:Y:S05]  /*2c570*/  BSYNC B2 ;  /* 0x0000000000027941 */ /* 0x000fea0003800000 */
.L_x_2918:
        /* <DEDUP_REMOVED lines=11> */
.L_x_2921:
[----:B------:R-:W-:Y:S05]  /*2c630*/  BSYNC B2 ;  /* 0x0000000000027941 */ /* 0x000fea0003800000 */
.L_x_2920:
[----:B------:R-:W-:Y:S01]  /*2c640*/  R2UR UR6, R12 ;  /* 0x000000000c0672ca */ /* 0x000fe200000e0000 */
[----:B------:R-:W-:Y:S01]  /*2c650*/  IMAD.MOV.U32 R2, RZ, RZ, RZ ;  /* 0x000000ffff027224 */ /* 0x000fe200078e00ff */
[----:B------:R-:W-:Y:S01]  /*2c660*/  R2UR UR7, R13 ;  /* 0x000000000d0772ca */ /* 0x000fe200000e0000 */
[----:B------:R-:W-:Y:S01]  /*2c670*/  UIADD3 UR4, UP0, UR36, 0x670, URZ ;  /* 0x0000067024047890 */ /* 0x000fe2000ff1e03f */
[----:B------:R-:W-:Y:S01]  /*2c680*/  PLOP3.LUT P0, PT, PT, PT, PT, 0x80, 0x0 ;  /* 0x000000000000781c */ /* 0x000fe20003f0f070 */
[----:B01----:R-:W-:Y:S01]  /*2c690*/  VIADD R6, R6, 0x388b0 ;  /* 0x000388b006067836 */ /* 0x003fe20000000000 */
[----:B------:R-:W-:Y:S01]  /*2c6a0*/  R2UR UR10, R2 ;  /* 0x00000000020a72ca */ /* 0x000fe200000e0000 */
[----:B------:R-:W-:Y:S01]  /*2c6b0*/  VIADD R2, R4, 0x400 ;  /* 0x0000040004027836 */ /* 0x000fe20000000000 */
[----:B------:R-:W-:-:S13]  /*2c6c0*/  UIADD3.X UR5, URZ, UR37, URZ, UP0, !UPT ;  /* 0x000000253f057290 */ /* 0x000fda00087fe43f */
.L_x_2922:
        /* <DEDUP_REMOVED lines=15> */
.L_x_2923:
        /* <DEDUP_REMOVED lines=15> */
.L_x_2924:
        /* <DEDUP_REMOVED lines=15> */
.L_x_2925:
        /* <DEDUP_REMOVED lines=10> */
.L_x_2909:
[----:B------:R-:W-:Y:S05]  /*2ca40*/  BSYNC B1 ;  /* 0x0000000000017941 */ /* 0x000fea0003800000 */
.L_x_2908:
[----:B0-----:R-:W2:Y:S04]  /*2ca50*/  LDL.LU R2, [R1+0x20] ;  /* 0x0000200001027983 */ /* 0x001ea80000300800 */
        /* <DEDUP_REMOVED lines=12> */
.L_x_2944:
[----:B------:R-:W-:Y:S05]  /*2cb20*/  YIELD ;  /* 0x0000000000007946 */ /* 0x000fea0003800000 */
[----:B------:R-:W-:Y:S04]  /*2cb30*/  BSSY B1, `(.L_x_2926) ;  /* 0x00000ad000017945 */ /* 0x000fe80003800000 */
[----:B-1----:R-:W-:Y:S05]  /*2cb40*/  @!P6 BRA `(.L_x_2927) ;  /* 0x0000000800ace947 */ /* 0x002fea0003800000 */
[----:B------:R-:W2:Y:S04]  /*2cb50*/  LDL R4, [R1+0x20] ;  /* 0x0000200001047983 */ /* 0x000ea80000100800 */
[----:B------:R-:W3:Y:S01]  /*2cb60*/  LDL R3, [R1+0x24] ;  /* 0x0000240001037983 */ /* 0x000ee20000100800 */
[----:B------:R-:W-:Y:S01]  /*2cb70*/  BSSY B2, `(.L_x_2928) ;  /* 0x0000008000027945 */ /* 0x000fe20003800000 */
[----:B0-----:R-:W0:Y:S02]  /*2cb80*/  S2R R2, SR_TID.X ;  /* 0x0000000000027919 */ /* 0x001e240000002100 */
[----:B0-----:R-:W-:-:S04]  /*2cb90*/  LOP3.LUT R2, R2, 0x7f, RZ, 0xc0, !PT ;  /* 0x0000007f02027812 */ /* 0x001fc800078ec0ff */
[----:B------:R-:W-:Y:S01]  /*2cba0*/  ISETP.NE.AND P2, PT, R2, RZ, PT ;  /* 0x000000ff0200720c */ /* 0x000fe20003f45270 */
[----:B--2---:R-:W-:Y:S01]  /*2cbb0*/  IMAD R6, R4, 0x8, R18 ;  /* 0x0000000804067824 */ /* 0x004fe200078e0212 */
[----:B---3--:R-:W-:-:S04]  /*2cbc0*/  SHF.L.U32 R5, R3, 0x1f, RZ ;  /* 0x0000001f03057819 */ /* 0x008fc800000006ff */
[----:B------:R-:W0:Y:S02]  /*2cbd0*/  SYNCS.PHASECHK.TRANS64.TRYWAIT P1, [R6+URZ+0x388a0], R5 ;  /* 0x0388a005060075a7 */ /* 0x000e24000802017f */
[----:B0-----:R-:W-:Y:S05]  /*2cbe0*/  @!P1 BRA `(.L_x_2929) ;  /* 0x00000084005c9947 */ /* 0x001fea0003800000 */
.L_x_3129:
[----:B------:R-:W-:Y:S05]  /*2cbf0*/  BSYNC B2 ;  /* 0x0000000000027941 */ /* 0x000fea0003800000 */
.L_x_2928:
[----:B------:R-:W-:Y:S04]  /*2cc00*/  BSSY B2, `(.L_x_2930) ;  /* 0x0000009000027945 */ /* 0x000fe80003800000 */
[----:B------:R-:W-:Y:S05]  /*2cc10*/  @P2 BRA `(.L_x_2931) ;  /* 0x00000000001c2947 */ /* 0x000fea0003800000 */
[----:B------:R-:W1:Y:S01]  /*2cc20*/  S2R R3, SR_TID.X ;  /* 0x0000000000037919 */ /* 0x000e620000002100 */
[----:B------:R-:W-:-:S04]  /*2cc30*/  IMAD.MOV.U32 R2, RZ, RZ, 0xa000 ;  /* 0x0000a000ff027424 */ /* 0x000fc800078e00ff */
[----:B------:R2:W-:Y:S01]  /*2cc40*/  SYNCS.ARRIVE.TRANS64 RZ, [R6+URZ+0x38890], R2 ;  /* 0x0388900206ff79a7 */ /* 0x0005e2000800003f */
[----:B-1----:R-:W-:-:S04]  /*2cc50*/  LOP3.LUT R3, R3, 0x1f, RZ, 0xc0, !PT ;  /* 0x0000001f03037812 */ /* 0x002fc800078ec0ff */
[----:B------:R-:W-:-:S13]  /*2cc60*/  ISETP.NE.AND P1, PT, R3, RZ, PT ;  /* 0x000000ff0300720c */ /* 0x000fda0003f25270 */
[----:B--2---:R-:W-:Y:S05]  /*2cc70*/  @!P1 BRA `(.L_x_2931) ;  /* 0x0000000000049947 */ /* 0x004fea0003800000 */
[----:B------:R-:W-:Y:S01]  /*2cc80*/  BPT.TRAP 0x1 ;  /* 0x000000040000795c */ /* 0x000fe20000300000 */
.L_x_2931:
[----:B------:R-:W-:Y:S05]  /*2cc90*/  BSYNC B2 ;  /* 0x0000000000027941 */ /* 0x000fea0003800000 */
.L_x_2930:
        /* <DEDUP_REMOVED lines=12> */
.L_x_2932:
        /* <DEDUP_REMOVED lines=16> */
.L_x_2933:
        /* <DEDUP_REMOVED lines=16> */
.L_x_2934:
        /* <DEDUP_REMOVED lines=16> */
.L_x_2935:
        /* <DEDUP_REMOVED lines=10> */
[----:B------:R-:W1:Y:S01]  /*2d100*/  SYNCS.PHASECHK.TRANS64.TRYWAIT P1, [R6+URZ+0x388c0], R5 ;  /* 0x0388c005060075a7 */ /* 0x000e62000802017f */
[----:B------:R-:W-:Y:S04]  /*2d110*/  BSSY B2, `(.L_x_2936) ;  /* 0x0000002000027945 */ /* 0x000fe80003800000 */
[----:B-1----:R-:W-:Y:S05]  /*2d120*/  @!P1 BRA `(.L_x_2937) ;  /* 0x0000008000209947 */ /* 0x002fea0003800000 */
.L_x_3130:
[----:B------:R-:W-:Y:S05]  /*2d130*/  BSYNC B2 ;  /* 0x0000000000027941 */ /* 0x000fea0003800000 */
.L_x_2936:
        /* <DEDUP_REMOVED lines=11> */
.L_x_2939:
[----:B------:R-:W-:Y:S05]  /*2d1f0*/  BSYNC B2 ;  /* 0x0000000000027941 */ /* 0x000fea0003800000 */
.L_x_2938:
        /* <DEDUP_REMOVED lines=8> */
.L_x_2940:
        /* <DEDUP_REMOVED lines=16> */
.L_x_2941:
        /* <DEDUP_REMOVED lines=15> */
.L_x_2942:
        /* <DEDUP_REMOVED lines=15> */
.L_x_2943:
        /* <DEDUP_REMOVED lines=10> */
.L_x_2927:
[----:B------:R-:W-:Y:S05]  /*2d600*/  BSYNC B1 ;  /* 0x0000000000017941 */ /* 0x000fea0003800000 */
.L_x_2926:
[----:B0-----:R-:W2:Y:S04]  /*2d610*/  LDL.LU R2, [R1+0x20] ;  /* 0x0000200001027983 */ /* 0x001ea80000300800 */
        /* <DEDUP_REMOVED lines=11> */
.L_x_2902:
[----:B------:R-:W-:Y:S05]  /*2d6d0*/  BSYNC B0 ;  /* 0x0000000000007941 */ /* 0x000fea0003800000 */
.L_x_2901:
[----:B------:R-:W2:Y:S01]  /*2d6e0*/  LDL R4, [R1+0x4] ;  /* 0x0000040001047983 */ /* 0x000ea20000100800 */
[----:B------:R-:W3:Y:S01]  /*2d6f0*/  LDC R0, c[0x0][0x448] ;  /* 0x00011200ff007b82 */ /* 0x000ee20000000800 */
[----:B------:R-:W-:Y:S01]  /*2d700*/  ISETP.NE.AND P2, PT, R17, RZ, PT ;  /* 0x000000ff1100720c */ /* 0x000fe20003f45270 */
[----:B------:R-:W-:Y:S05]  /*2d710*/  @!P0 WARPSYNC.ALL ;  /* 0x0000000000008948 */ /* 0x000fea0003800000 */
[----:B------:R-:W-:Y:S07]  /*2d720*/  BSSY B0, `(.L_x_2945) ;  /* 0x000002d000007945 */ /* 0x000fee0003800000 */
[----:B------:R-:W4:Y:S08]  /*2d730*/  @!P2 LDC R17, c[0x0][0x9f0] ;  /* 0x00027c00ff11ab82 */ /* 0x000f300000000800 */
[----:B------:R-:W-:Y:S01]  /*2d740*/  @!P0 BAR.SYNC.DEFER_BLOCKING 0xc, 0x180 ;  /* 0x0306000000008b1d */ /* 0x000fe20000010000 */
[----:B---3--:R-:W-:-:S13]  /*2d750*/  ISETP.NE.AND P1, PT, R0, 0x1, PT ;  /* 0x000000010000780c */ /* 0x008fda0003f25270 */
[----:B01----:R-:W0:Y:S08]  /*2d760*/  @P1 LDC R2, c[0x0][0x44c] ;  /* 0x00011300ff021b82 */ /* 0x003e300000000800 */
[----:B------:R-:W1:Y:S01]  /*2d770*/  @P1 LDC R3, c[0x0][0x450] ;  /* 0x00011400ff031b82 */ /* 0x000e620000000800 */
[----:B--2---:R-:W-:-:S05]  /*2d780*/  LEA R0, R4, 0x7f, 0x7 ;  /* 0x0000007f04007811 */ /* 0x004fca00078e38ff */
[----:B0-----:R-:W-:-:S05]  /*2d790*/  @P1 IMAD.HI.U32 R2, R0, R2, RZ ;  /* 0x0000000200021227 */ /* 0x001fca00078e00ff */
[----:B-1----:R-:W-:-:S05]  /*2d7a0*/  @P1 SHF.R.U32.HI R0, RZ, R3, R2 ;  /* 0x00000003ff001219 */ /* 0x002fca0000011602 */
[----:B------:R-:W-:-:S04]  /*2d7b0*/  IMAD.IADD R0, R21, 0x1, R0 ;  /* 0x0000000115007824 */ /* 0x000fc800078e0200 */
[----:B------:R-:W-:-:S05]  /*2d7c0*/  IMAD.HI R0, R0, 0x66666667, RZ ;  /* 0x6666666700007827 */ /* 0x000fca00078e02ff */
[----:B------:R-:W-:-:S04]  /*2d7d0*/  SHF.R.U32.HI R2, RZ, 0x1f, R0 ;  /* 0x0000001fff027819 */ /* 0x000fc80000011600 */
[----:B------:R-:W-:-:S04]  /*2d7e0*/  LEA.HI.SX32 R0, R0, R2, 0x1b ;  /* 0x0000000200007211 */ /* 0x000fc800078fdaff */
[----:B------:R-:W-:-:S04]  /*2d7f0*/  VIMNMX R7, R20, R0, PT ;  /* 0x0000000014077248 */ /* 0x000fc80003fe0100 */
[----:B------:R-:W-:Y:S01]  /*2d800*/  ISETP.GE.AND P1, PT, R7, 0x1, PT ;  /* 0x000000010700780c */ /* 0x000fe20003f26270 */
[----:B------:R0:W-:Y:S04]  /*2d810*/  STL [R1+0x40], R7 ;  /* 0x0000400701007387 */ /* 0x0001e80000100800 */
[----:B------:R0:W-:Y:S08]  /*2d820*/  STL [R1+0x44], RZ ;  /* 0x000044ff01007387 */ /* 0x0001f00000100800 */
[----:B0---4-:R-:W-:Y:S05]  /*2d830*/  @!P1 BRA `(.L_x_2946) ;  /* 0x00000000006c9947 */ /* 0x011fea0003800000 */
        /* <DEDUP_REMOVED lines=27> */
.L_x_2946:
[----:B------:R-:W-:Y:S05]  /*2d9f0*/  BSYNC B0 ;  /* 0x0000000000007941 */ /* 0x000fea0003800000 */
.L_x_2945:
[----:B------:R-:W2:Y:S04]  /*2da00*/  LDL R0, [R1+0x44] ;  /* 0x0000440001007983 */ /* 0x000ea80000100800 */
[----:B0-----:R-:W2:Y:S01]  /*2da10*/  LDL R2, [R1+0x60] ;  /* 0x0000600001027983 */ /* 0x001ea20000100800 */
[----:B------:R-:W-:Y:S01]  /*2da20*/  BSSY B7, `(.L_x_2947) ;  /* 0x00004ce000077945 */ /* 0x000fe20003800000 */
[----:B--2---:R-:W-:-:S05]  /*2da30*/  IMAD R2, R2, R0, RZ ;  /* 0x0000000002027224 */ /* 0x004fca00078e02ff */
[----:B------:R-:W-:Y:S01]  /*2da40*/  VIADDMNMX R0, R2, R0, R7, PT ;  /* 0x0000000002007246 */ /* 0x000fe20003800107 */
[----:B------:R0:W-:Y:S03]  /*2da50*/  STL [R1+0x30], R2 ;  /* 0x0000300201007387 */ /* 0x0001e60000100800 */
[----:B------:R-:W-:Y:S01]  /*2da60*/  ISETP.GT.AND P0, PT, R0, R2, PT ;  /* 0x000000020000720c */ /* 0x000fe20003f04270 */
[----:B------:R0:W-:-:S12]  /*2da70*/  STL [R1+0x48], R0 ;  /* 0x0000480001007387 */ /* 0x0001d80000100800 */
[----:B0-----:R-:W-:Y:S05]  /*2da80*/  @P0 BRA `(.L_x_2948) ;  /* 0x00000000004c0947 */ /* 0x001fea0003800000 */
[----:B------:R-:W0:Y:S02]  /*2da90*/  S2R R0, SR_TID.X ;  /* 0x0000000000007919 */ /* 0x000e240000002100 */
[----:B0-----:R-:W-:-:S04]  /*2daa0*/  LOP3.LUT R0, R0, 0x7f, RZ, 0xc0, !PT ;  /* 0x0000007f00007812 */ /* 0x001fc800078ec0ff */
[----:B------:R-:W-:-:S13]  /*2dab0*/  ISETP.NE.AND P0, PT, R0, RZ, PT ;  /* 0x000000ff0000720c */ /* 0x000fda0003f05270 */
[----:B------:R-:W-:Y:S05]  /*2dac0*/  @P0 BRA `(.L_x_2949) ;  /* 0x0000004c000c0947 */ /* 0x000fea0003800000 */
[----:B------:R-:W0:Y:S01]  /*2dad0*/  S2R R3, SR_LANEID ;  /* 0x0000000000037919 */ /* 0x000e220000000000 */
[----:B------:R-:W-:Y:S01]  /*2dae0*/  VOTEU.ANY UR4, UPT, PT ;  /* 0x0000000000047886 */ /* 0x000fe200038e0100 */
[----:B------:R-:W1:Y:S01]  /*2daf0*/  LDC.64 R4, c[0x0][0xc60] ;  /* 0x00031800ff047b82 */ /* 0x000e620000000a00 */
[----:B------:R-:W0:Y:S01]  /*2db00*/  FLO.U32 R0, UR4 ;  /* 0x0000000400007d00 */ /* 0x000e2200080e0000 */
[----:B------:R-:W-:-:S07]  /*2db10*/  ULDC.64 UR6, c[0x0][0x208] ;  /* 0x0000820000067ab9 */ /* 0x000fce0000000a00 */
[----:B------:R-:W1:Y:S01]  /*2db20*/  POPC R2, UR4 ;  /* 0x0000000400027d09 */ /* 0x000e620008000000 */
[----:B0-----:R-:W-:-:S13]  /*2db30*/  ISETP.EQ.U32.AND P0, PT, R0, R3, PT ;  /* 0x000000030000720c */ /* 0x001fda0003f02070 */
[----:B-1----:R-:W2:Y:S01]  /*2db40*/  @P0 ATOMG.E.ADD.STRONG.GPU PT, R5, desc[UR6][R4.64], R2 ;  /* 0x00000002040509a8 */ /* 0x002ea200081ee1c6 */
[----:B------:R-:W0:Y:S02]  /*2db50*/  S2R R3, SR_LTMASK ;  /* 0x0000000000037919 */ /* 0x000e240000003900 */
[----:B0-----:R-:W-:-:S06]  /*2db60*/  LOP3.LUT R3, R3, UR4, RZ, 0xc0, !PT ;  /* 0x0000000403037c12 */ /* 0x001fcc000f8ec0ff */
[----:B------:R-:W0:Y:S01]  /*2db70*/  POPC R3, R3 ;  /* 0x0000000300037309 */ /* 0x000e220000000000 */
[----:B--2---:R-:W0:Y:S02]  /*2db80*/  SHFL.IDX PT, R0, R5, R0, 0x1f ;  /* 0x00001f0005007589 */ /* 0x004e2400000e0000 */
[----:B0-----:R-:W-:-:S05]  /*2db90*/  IADD3 R0, R0, UR38, R3 ;  /* 0x0000002600007c10 */ /* 0x001fca000fffe003 */
[----:B------:R0:W-:Y:S01]  /*2dba0*/  STL [R1], R0 ;  /* 0x0000000001007387 */ /* 0x0001e20000100800 */
[----:B------:R-:W-:Y:S05]  /*2dbb0*/  BRA `(.L_x_2949) ;  /* 0x0000004800d07947 */ /* 0x000fea0003800000 */
.L_x_2948:
        /* <DEDUP_REMOVED lines=20> */
.L_x_2951:
[----:B------:R-:W-:Y:S05]  /*2dd00*/  BSYNC B6 ;  /* 0x0000000000067941 */ /* 0x000fea0003800000 */
.L_x_2950:
        /* <DEDUP_REMOVED lines=20> */
.L_x_2954:
        /* <DEDUP_REMOVED lines=15> */
.L_x_2953:
[----:B------:R-:W-:Y:S05]  /*2df40*/  BSYNC B6 ;  /* 0x0000000000067941 */ /* 0x000fea0003800000 */
.L_x_2952:
        /* <DEDUP_REMOVED lines=12> */
[----:B0-----:R-:W0:Y:S01]  /*2e010*/  LDC.64 R2, c[0x0][0x418] ;  /* 0x00010600ff027b82 */ /* 0x001e220000000a00 */
[----:B-----5:R-:W-:Y:S01]  /*2e020*/  VIADD R0, R17, 0xffffffff ;  /* 0xffffffff11007836 */ /* 0x020fe20000000000 */
[----:B--2---:R-:W-:Y:S01]  /*2e030*/  SHF.R.S32.HI R8, RZ, 0x1f, R7 ;  /* 0x0000001fff087819 */ /* 0x004fe20000011407 */
[----:B------:R1:W-:Y:S04]  /*2e040*/  @P0 STL [R1+0x14], R7 ;  /* 0x0000140701000387 */ /* 0x0003e80000100800 */
[----:B------:R1:W-:Y:S01]  /*2e050*/  STL [R1+0x28], R8 ;  /* 0x0000280801007387 */ /* 0x0003e20000100800 */
[----:B0-----:R-:W-:Y:S01]  /*2e060*/  LOP3.LUT P0, RZ, R2, UR4, RZ, 0xfc, !PT ;  /* 0x0000000402ff7c12 */ /* 0x001fe2000f80fcff */
[----:B------:R-:W-:-:S03]  /*2e070*/  UMOV UR4, 0xffffffff ;  /* 0xffffffff00047882 */ /* 0x000fc60000000000 */
[----:B------:R-:W-:-:S04]  /*2e080*/  LOP3.LUT P0, RZ, R3, UR5, RZ, 0xfc, P0 ;  /* 0x0000000503ff7c12 */ /* 0x000fc8000800fcff */
[----:B------:R-:W-:Y:S01]  /*2e090*/  SEL R17, R7, RZ, !P0 ;  /* 0x000000ff07117207 */ /* 0x000fe20004000000 */
[----:B-1----:R-:W-:Y:S08]  /*2e0a0*/  BRA.DIV UR4, `(.L_x_2955) ;  /* 0x0000007204547947 */ /* 0x002ff0000b800000 */
[----:B------:R-:W0:Y:S02]  /*2e0b0*/  S2R R4, SR_TID.X ;  /* 0x0000000000047919 */ /* 0x000e240000002100 */
[----:B0-----:R-:W-:-:S04]  /*2e0c0*/  SHF.R.U32.HI R4, RZ, 0x5, R4 ;  /* 0x00000005ff047819 */ /* 0x001fc80000011604 */
[----:B------:R-:W-:-:S05]  /*2e0d0*/  LOP3.LUT R4, R4, 0x3, RZ, 0xc0, !PT ;  /* 0x0000000304047812 */ /* 0x000fca00078ec0ff */
[----:B------:R0:W1:Y:S02]  /*2e0e0*/  SHFL.IDX PT, R14, R4, RZ, 0x1f ;  /* 0x00001fff040e7589 */ /* 0x00006400000e0000 */
.L_x_3133:
[----:B0-----:R-:W2:Y:S01]  /*2e0f0*/  LDL.LU R4, [R1+0x10] ;  /* 0x0000100001047983 */ /* 0x001ea20000300800 */
[----:B------:R-:W-:Y:S02]  /*2e100*/  PLOP3.LUT P1, PT, PT, PT, PT, 0x8, 0x0 ;  /* 0x000000000000781c */ /* 0x000fe40003f2e170 */
[----:B-1----:R-:W-:Y:S01]  /*2e110*/  ISETP.NE.AND P0, PT, R14, RZ, PT ;  /* 0x000000ff0e00720c */ /* 0x002fe20003f05270 */
        /* <DEDUP_REMOVED lines=8> */
.L_x_3136:
[----:B------:R-:W-:Y:S05]  /*2e1a0*/  @!P6 BRA `(.L_x_2956) ;  /* 0x00000004003ce947 */ /* 0x000fea0003800000 */
[----:B------:R-:W-:-:S04]  /*2e1b0*/  ISETP.NE.U32.AND P0, PT, R2, RZ, PT ;  /* 0x000000ff0200720c */ /* 0x000fc80003f05070 */
[----:B------:R-:W-:-:S13]  /*2e1c0*/  ISETP.NE.AND.EX P0, PT, R3, RZ, PT, P0 ;  /* 0x000000ff0300720c */ /* 0x000fda0003f05300 */
[----:B------:R-:W-:Y:S05]  /*2e1d0*/  @!P0 BRA `(.L_x_2958) ;  /* 0x0000000000548947 */ /* 0x000fea0003800000 */
[----:B------:R-:W1:Y:S01]  /*2e1e0*/  LDC R6, c[0x0][0x43c] ;  /* 0x00010f00ff067b82 */ /* 0x000e620000000800 */
[----:B------:R-:W-:Y:S01]  /*2e1f0*/  IMAD.MOV.U32 R9, RZ, RZ, R0 ;  /* 0x000000ffff097224 */ /* 0x000fe200078e0000 */
[----:B------:R-:W-:Y:S01]  /*2e200*/  ULDC.64 UR4, c[0x0][0x428] ;  /* 0x00010a0000047ab9 */ /* 0x000fe20000000a00 */
[----:B------:R-:W-:Y:S02]  /*2e210*/  ULDC.64 UR6, c[0x0][0x208] ;  /* 0x0000820000067ab9 */ /* 0x000fe40000000a00 */
[----:B0-----:R-:W-:Y:S01]  /*2e220*/  IMAD.MOV.U32 R0, RZ, RZ, R9 ;  /* 0x000000ffff007224 */ /* 0x001fe200078e0009 */
[----:B-1----:R-:W-:-:S13]  /*2e230*/  ISETP.NE.AND P0, PT, R6, 0x1, PT ;  /* 0x000000010600780c */ /* 0x002fda0003f05270 */
        /* <DEDUP_REMOVED lines=15> */
.L_x_2958:
[----:B-1----:R-:W2:Y:S01]  /*2e330*/  LDL R2, [R1+0x18] ;  /* 0x0000180001027983 */ /* 0x002ea20000100800 */
[----:B0-----:R-:W-:Y:S01]  /*2e340*/  IMAD R0, R19, 0x8, R18 ;  /* 0x0000000813007824 */ /* 0x001fe200078e0212 */
[----:B--2---:R-:W-:-:S04]  /*2e350*/  SHF.L.U32 R2, R2, 0x1f, RZ ;  /* 0x0000001f02027819 */ /* 0x004fc800000006ff */
[----:B------:R-:W0:Y:S02]  /*2e360*/  SYNCS.PHASECHK.TRANS64.TRYWAIT P0, [R0+URZ+0x38840], R2 ;  /* 0x03884002000075a7 */ /* 0x000e24000800017f */
[----:B0-----:R-:W-:Y:S05]  /*2e370*/  @!P0 BRA `(.L_x_2959) ;  /* 0x0000006c00f48947 */ /* 0x001fea0003800000 */
.L_x_3137:
        /* <DEDUP_REMOVED lines=9> */
[----:B--2---:R-:W-:Y:S05]  /*2e410*/  @!P0 BRA `(.L_x_2960) ;  /* 0x0000000000048947 */ /* 0x004fea0003800000 */
[----:B------:R-:W-:Y:S01]  /*2e420*/  BPT.TRAP 0x1 ;  /* 0x000000040000795c */ /* 0x000fe20000300000 */
.L_x_2960:
[----:B0-----:R-:W2:Y:S04]  /*2e430*/  LDL R2, [R1+0x1c] ;  /* 0x00001c0001027983 */ /* 0x001ea80000100800 */
        /* <DEDUP_REMOVED lines=23> */
[----:B0-----:R-:W-:Y:S01]  /*2e5b0*/  UMOV UR8, UR15 ;  /* 0x0000000f00087c82 */ /* 0x001fe20008000000 */
[----:B------:R-:W-:Y:S01]  /*2e5c0*/  UMOV UR10, UR17 ;  /* 0x00000011000a7c82 */ /* 0x000fe20008000000 */
[----:B------:R-:W-:Y:S01]  /*2e5d0*/  UMOV UR15, 0x80 ;  /* 0x00000080000f7882 */ /* 0x000fe20000000000 */
[----:B------:R0:W-:Y:S02]  /*2e5e0*/  UTMALDG.4D [UR8], [UR4], desc[UR6] ;  /* 0x00000608040075b4 */ /* 0x0001e40008019000 */
[----:B0-----:R-:W-:Y:S01]  /*2e5f0*/  UMOV UR8, UR16 ;  /* 0x0000001000087c82 */ /* 0x001fe20008000000 */
[----:B------:R-:W-:Y:S01]  /*2e600*/  UMOV UR10, UR15 ;  /* 0x0000000f000a7c82 */ /* 0x000fe20008000000 */
[----:B------:R-:W-:Y:S01]  /*2e610*/  UMOV UR15, 0xc0 ;  /* 0x000000c0000f7882 */ /* 0x000fe20000000000 */
[----:B------:R0:W-:Y:S02]  /*2e620*/  UTMALDG.4D [UR8], [UR4], desc[UR6] ;  /* 0x00000608040075b4 */ /* 0x0001e40008019000 */
[----:B0-----:R-:W-:Y:S01]  /*2e630*/  UMOV UR8, UR14 ;  /* 0x0000000e00087c82 */ /* 0x001fe20008000000 */
[----:B------:R-:W-:-:S02]  /*2e640*/  UMOV UR10, UR15 ;  /* 0x0000000f000a7c82 */ /* 0x000fc40008000000 */
[----:B------:R1:W-:Y:S01]  /*2e650*/  UTMALDG.4D [UR8], [UR4], desc[UR6] ;  /* 0x00000608040075b4 */ /* 0x0003e20008019000 */
[----:B--2---:R-:W-:-:S04]  /*2e660*/  LOP3.LUT R2, R2, 0xfffffffe, RZ, 0xc0, !PT ;  /* 0xfffffffe02027812 */ /* 0x004fc800078ec0ff */
[----:B------:R-:W-:-:S05]  /*2e670*/  @P0 LOP3.LUT R2, R2, 0x1, RZ, 0xfc, !PT ;  /* 0x0000000102020812 */ /* 0x000fca00078efcff */
[----:B------:R1:W-:Y:S01]  /*2e680*/  STL [R1+0x10], R2 ;  /* 0x0000100201007387 */ /* 0x0003e20000100800 */
[----:B------:R-:W-:Y:S01]  /*2e690*/  NOP ;  /* 0x0000000000007918 */ /* 0x000fe20000000000 */
.L_x_2956:
[----:B------:R-:W2:Y:S04]  /*2e6a0*/  LDL.LU R3, [R1+0x4c] ;  /* 0x00004c0001037983 */ /* 0x000ea80000300800 */
[----:B------:R-:W3:Y:S04]  /*2e6b0*/  LDL.LU R5, [R1+0x34] ;  /* 0x0000340001057983 */ /* 0x000ee80000300800 */
[----:B0-----:R-:W4:Y:S01]  /*2e6c0*/  LDL.LU R4, [R1+0x54] ;  /* 0x0000540001047983 */ /* 0x001f220000300800 */
[----:B------:R-:W-:Y:S05]  /*2e6d0*/  WARPSYNC.ALL ;  /* 0x0000000000007948 */ /* 0x000fea0003800000 */
[----:B-1----:R-:W-:Y:S01]  /*2e6e0*/  ULDC.64 UR6, c[0x0][0xa00] ;  /* 0x0002800000067ab9 */ /* 0x002fe20000000a00 */
        /* <DEDUP_REMOVED lines=35> */
.L_x_2962:
[----:B------:R-:W-:Y:S05]  /*2e920*/  BSYNC B6 ;  /* 0x0000000000067941 */ /* 0x000fea0003800000 */
.L_x_2961:
[----:B0-----:R-:W2:Y:S01]  /*2e930*/  LDL.LU R0, [R1+0x4c] ;  /* 0x00004c0001007983 */ /* 0x001ea20000300800 */
[----:B------:R-:W-:Y:S01]  /*2e940*/  ULDC.64 UR4, c[0x0][0x2d8] ;  /* 0x0000b60000047ab9 */ /* 0x000fe20000000a00 */
[----:B------:R-:W0:Y:S01]  /*2e950*/  LDC R7, c[0x0][0x448] ;  /* 0x00011200ff077b82 */ /* 0x000e220000000800 */
[----:B------:R-:W-:Y:S01]  /*2e960*/  ULDC.64 UR6, c[0x0][0x280] ;  /* 0x0000a00000067ab9 */ /* 0x000fe20000000a00 */
[----:B------:R-:W3:Y:S04]  /*2e970*/  LDL.LU R4, [R1+0x38] ;  /* 0x0000380001047983 */ /* 0x000ee80000300800 */
[----:B------:R-:W3:Y:S04]  /*2e980*/  LDL.LU.64 R2, [R1+0x58] ;  /* 0x0000580001027983 */ /* 0x000ee80000300a00 */
[----:B------:R-:W4:Y:S04]  /*2e990*/  LDL.LU R5, [R1+0x34] ;  /* 0x0000340001057983 */ /* 0x000f280000300800 */
[----:B------:R-:W4:Y:S01]  /*2e9a0*/  LDL R8, [R1+0x4] ;  /* 0x0000040001087983 */ /* 0x000f220000100800 */
[----:B------:R-:W1:Y:S01]  /*2e9b0*/  S2R R9, SR_TID.X ;  /* 0x0000000000097919 */ /* 0x000e620000002100 */
[----:B------:R-:W1:Y:S01]  /*2e9c0*/  S2R R10, SR_TID.X ;  /* 0x00000000000a7919 */ /* 0x000e620000002100 */
[----:B0-----:R-:W-:-:S13]  /*2e9d0*/  ISETP.NE.AND P0, PT, R7, 0x1, PT ;  /* 0x000000010700780c */ /* 0x001fda0003f05270 */
[----:B------:R-:W0:Y:S01]  /*2e9e0*/  @P0 LDC R6, c[0x0][0x450] ;  /* 0x00011400ff060b82 */ /* 0x000e220000000800 */
[----:B-1----:R-:W-:Y:S02]  /*2e9f0*/  IMAD.SHL.U32 R9, R9, 0x8, RZ ;  /* 0x0000000809097824 */ /* 0x002fe400078e00ff */
[----:B------:R-:W-:-:S03]  /*2ea00*/  IMAD.SHL.U32 R10, R10, 0x8, RZ ;  /* 0x000000080a0a7824 */ /* 0x000fc600078e00ff */
[----:B------:R-:W-:-:S04]  /*2ea10*/  LOP3.LUT R9, R9, 0x38, RZ, 0xc0, !PT ;  /* 0x0000003809097812 */ /* 0x000fc800078ec0ff */
[C---:B------:R-:W-:Y:S02]  /*2ea20*/  LOP3.LUT R12, R9.reuse, 0x40, RZ, 0xfc, !PT ;  /* 0x00000040090c7812 */ /* 0x040fe400078efcff */
[C---:B------:R-:W-:Y:S02]  /*2ea30*/  LOP3.LUT R11, R9.reuse, 0x80, RZ, 0xfc, !PT ;  /* 0x00000080090b7812 */ /* 0x040fe400078efcff */
[----:B------:R-:W-:Y:S02]  /*2ea40*/  LOP3.LUT R9, R9, 0xc0, RZ, 0xfc, !PT ;  /* 0x000000c009097812 */ /* 0x000fe400078efcff */
[----:B------:R-:W-:Y:S01]  /*2ea50*/  LOP3.LUT R10, R10, 0x38, RZ, 0xc0, !PT ;  /* 0x000000380a0a7812 */ /* 0x000fe200078ec0ff */
[----:B---3--:R-:W-:Y:S02]  /*2ea60*/  IMAD.MOV.U32 R3, RZ, RZ, R4 ;  /* 0x000000ffff037224 */ /* 0x008fe400078e0004 */
[----:B------:R-:W1:Y:S01]  /*2ea70*/  S2R R4, SR_TID.X ;  /* 0x0000000000047919 */ /* 0x000e620000002100 */
[----:B------:R-:W-:-:S04]  /*2ea80*/  IMAD.WIDE.U32 R2, R16, UR4, R2 ;  /* 0x0000000410027c25 */ /* 0x000fc8000f8e0002 */
[----:B------:R-:W-:Y:S01]  /*2ea90*/  IMAD R3, R16, UR5, R3 ;  /* 0x0000000510037c24 */ /* 0x000fe2000f8e0203 */
[----:B------:R-:W-:Y:S02]  /*2eaa0*/  ULDC.64 UR4, c[0x0][0x2e0] ;  /* 0x0000b80000047ab9 */ /* 0x000fe40000000a00 */
[----:B--2---:R-:W-:Y:S02]  /*2eab0*/  IMAD R0, R0, UR4, RZ ;  /* 0x0000000400007c24 */ /* 0x004fe4000f8e02ff */
[----:B----4-:R-:W-:-:S04]  /*2eac0*/  IMAD.WIDE.U32 R2, R5, UR4, R2 ;  /* 0x0000000405027c25 */ /* 0x010fc8000f8e0002 */
        /* <DEDUP_REMOVED lines=131> */
.L_x_3154:
        /* <DEDUP_REMOVED lines=14> */
.L_x_2965:
[----:B------:R-:W-:Y:S05]  /*2f3e0*/  BSYNC B0 ;  /* 0x0000000000007941 */ /* 0x000fea0003800000 */
.L_x_2964:
[----:B------:R-:W-:Y:S01]  /*2f3f0*/  NOP ;  /* 0x0000000000007918 */ /* 0x000fe20000000000 */
[----:B------:R-:W-:Y:S01]  /*2f400*/  PLOP3.LUT P0, PT, PT, PT, PT, 0x80, 0x0 ;  /* 0x000000000000781c */ /* 0x000fe20003f0f070 */
[----:B------:R-:W-:-:S12]  /*2f410*/  VIADD R11, R18, 0x38800 ;  /* 0x00038800120b7836 */ /* 0x000fd80000000000 */
.L_x_2966:
        /* <DEDUP_REMOVED lines=18> */
.L_x_3155:
[----:B------:R-:W-:Y:S05]  /*2f540*/  BSYNC B0 ;  /* 0x0000000000007941 */ /* 0x000fea0003800000 */
.L_x_2967:
        /* <DEDUP_REMOVED lines=55> */
.L_x_2975:
[----:B------:R-:W-:Y:S01]  /*2f8c0*/  IMAD R3, R8, 0x8, R18 ;  /* 0x0000000808037824 */ /* 0x000fe200078e0212 */
[----:B------:R-:W-:Y:S01]  /*2f8d0*/  SHF.L.U32 R2, R10, 0x1f, RZ ;  /* 0x0000001f0a027819 */ /* 0x000fe200000006ff */
[----:B------:R-:W-:Y:S03]  /*2f8e0*/  BSSY B3, `(.L_x_2976) ;  /* 0x0000003000037945 */ /* 0x000fe60003800000 */
[----:B------:R-:W1:Y:S02]  /*2f8f0*/  SYNCS.PHASECHK.TRANS64.TRYWAIT P0, [R3+URZ+0x38840], R2 ;  /* 0x03884002030075a7 */ /* 0x000e64000800017f */
[----:B-1----:R-:W-:Y:S05]  /*2f900*/  @!P0 BRA `(.L_x_2977) ;  /* 0x0000006400c48947 */ /* 0x002fea0003800000 */
.L_x_3156:
[----:B------:R-:W-:Y:S05]  /*2f910*/  BSYNC B3 ;  /* 0x0000000000037941 */ /* 0x000fea0003800000 */
.L_x_2976:
        /* <DEDUP_REMOVED lines=12> */
.L_x_2979:
[----:B------:R-:W-:Y:S05]  /*2f9e0*/  BSYNC B3 ;  /* 0x0000000000037941 */ /* 0x000fea0003800000 */
.L_x_2978:
        /* <DEDUP_REMOVED lines=12> */
.L_x_2980:
        /* <DEDUP_REMOVED lines=16> */
.L_x_2981:
        /* <DEDUP_REMOVED lines=16> */
.L_x_2982:
        /* <DEDUP_REMOVED lines=16> */
.L_x_2983:
        /* <DEDUP_REMOVED lines=16> */
.L_x_3157:
[----:B------:R-:W-:Y:S05]  /*2feb0*/  BSYNC B3 ;  /* 0x0000000000037941 */ /* 0x000fea0003800000 */
.L_x_2984:
        /* <DEDUP_REMOVED lines=12> */
.L_x_2987:
[----:B------:R-:W-:Y:S05]  /*2ff80*/  BSYNC B3 ;  /* 0x0000000000037941 */ /* 0x000fea0003800000 */
.L_x_2986:
        /* <DEDUP_REMOVED lines=13> */
.L_x_2988:
        /* <DEDUP_REMOVED lines=15> */
.L_x_2989:
        /* <DEDUP_REMOVED lines=15> */
.L_x_2990:
        /* <DEDUP_REMOVED lines=15> */
.L_x_2991:
        /* <DEDUP_REMOVED lines=12> */
.L_x_2974:
[----:B------:R-:W-:Y:S05]  /*303f0*/  BSYNC B1 ;  /* 0x0000000000017941 */ /* 0x000fea0003800000 */
.L_x_2973:
[----:B0-----:R-:W2:Y:S01]  /*30400*/  LDL.LU R0, [R1+0x48] ;  /* 0x0000480001007983 */ /* 0x001ea20000300800 */
[----:B------:R-:W-:-:S03]  /*30410*/  IMAD.MOV.U32 R19, RZ, RZ, R8 ;  /* 0x000000ffff137224 */ /* 0x000fc600078e0008 */
[----:B------:R0:W-:Y:S02]  /*30420*/  STL [R1+0x18], R10 ;  /* 0x0000180a01007387 */ /* 0x0001e40000100800 */
[----:B0-2---:R-:W-:-:S07]  /*30430*/  VIADD R0, R0, 0xfffffffd ;  /* 0xfffffffd00007836 */ /* 0x005fce0000000000 */
.L_x_2972:
[----:B------:R-:W-:Y:S05]  /*30440*/  BSYNC B2 ;  /* 0x0000000000027941 */ /* 0x000fea0003800000 */
.L_x_2971:
[----:B------:R-:W-:Y:S01]  /*30450*/  VIADD R9, R9, 0xfffffffe ;  /* 0xfffffffe09097836 */ /* 0x000fe20000000000 */
[----:B------:R-:W-:-:S04]  /*30460*/  LOP3.LUT R7, RZ, R7, RZ, 0x33, !PT ;  /* 0x00000007ff077212 */ /* 0x000fc800078e33ff */
[----:B------:R-:W-:-:S13]  /*30470*/  ISETP.NE.AND P0, PT, R9, R7, PT ;  /* 0x000000070900720c */ /* 0x000fda0003f05270 */
[----:B------:R-:W-:Y:S05]  /*30480*/  @!P0 BRA `(.L_x_2970) ;  /* 0x0000001800c48947 */ /* 0x000fea0003800000 */
[----:B------:R-:W-:-:S07]  /*30490*/  IMAD.MOV.U32 R9, RZ, RZ, R17 ;  /* 0x000000ffff097224 */ /* 0x000fce00078e0011 */
.L_x_3030:
        /* <DEDUP_REMOVED lines=36> */
.L_x_2994:
[----:B------:R-:W-:Y:S01]  /*306e0*/  IMAD R3, R4, 0x8, R18 ;  /* 0x0000000804037824 */ /* 0x000fe200078e0212 */
[----:B------:R-:W-:Y:S01]  /*306f0*/  SHF.L.U32 R2, R5, 0x1f, RZ ;  /* 0x0000001f05027819 */ /* 0x000fe200000006ff */
[----:B------:R-:W-:Y:S03]  /*30700*/  BSSY B2, `(.L_x_2995) ;  /* 0x0000003000027945 */ /* 0x000fe60003800000 */
[----:B------:R-:W1:Y:S02]  /*30710*/  SYNCS.PHASECHK.TRANS64.TRYWAIT P0, [R3+URZ+0x38840], R2 ;  /* 0x03884002030075a7 */ /* 0x000e64000800017f */
[----:B-1----:R-:W-:Y:S05]  /*30720*/  @!P0 BRA `(.L_x_2996) ;  /* 0x0000005800648947 */ /* 0x002fea0003800000 */
.L_x_3158:
[----:B------:R-:W-:Y:S05]  /*30730*/  BSYNC B2 ;  /* 0x0000000000027941 */ /* 0x000fea0003800000 */
.L_x_2995:
        /* <DEDUP_REMOVED lines=12> */
.L_x_2998:
[----:B------:R-:W-:Y:S05]  /*30800*/  BSYNC B2 ;  /* 0x0000000000027941 */ /* 0x000fea0003800000 */
.L_x_2997:
        /* <DEDUP_REMOVED lines=12> */
.L_x_2999:
        /* <DEDUP_REMOVED lines=16> */
.L_x_3000:
        /* <DEDUP_REMOVED lines=16> */
.L_x_3001:
        /* <DEDUP_REMOVED lines=16> */
.L_x_3002:
        /* <DEDUP_REMOVED lines=16> */
.L_x_3159:
[----:B------:R-:W-:Y:S05]  /*30cd0*/  BSYNC B2 ;  /* 0x0000000000027941 */ /* 0x000fea0003800000 */
.L_x_3003:
        /* <DEDUP_REMOVED lines=11> */
.L_x_3006:
[----:B------:R-:W-:Y:S05]  /*30d90*/  BSYNC B2 ;  /* 0x0000000000027941 */ /* 0x000fea0003800000 */
.L_x_3005:
        /* <DEDUP_REMOVED lines=12> */
.L_x_3007:
        /* <DEDUP_REMOVED lines=15> */
.L_x_3008:
        /* <DEDUP_REMOVED lines=15> */
.L_x_3009:
        /* <DEDUP_REMOVED lines=15> */
.L_x_3010:
        /* <DEDUP_REMOVED lines=12> */
.L_x_2993:
[----:B------:R-:W-:Y:S05]  /*311f0*/  BSYNC B1 ;  /* 0x0000000000017941 */ /* 0x000fea0003800000 */
.L_x_2992:
        /* <DEDUP_REMOVED lines=36> */
.L_x_3013:
[----:B------:R-:W-:Y:S01]  /*31440*/  IMAD R2, R19, 0x8, R18 ;  /* 0x0000000813027824 */ /* 0x000fe200078e0212 */
[----:B------:R-:W-:Y:S01]  /*31450*/  SHF.L.U32 R3, R10, 0x1f, RZ ;  /* 0x0000001f0a037819 */ /* 0x000fe200000006ff */
[----:B------:R-:W-:Y:S03]  /*31460*/  BSSY B2, `(.L_x_3014) ;  /* 0x0000003000027945 */ /* 0x000fe60003800000 */
[----:B------:R-:W2:Y:S02]  /*31470*/  SYNCS.PHASECHK.TRANS64.TRYWAIT P0, [R2+URZ+0x38840], R3 ;  /* 0x03884003020075a7 */ /* 0x000ea4000800017f */
[----:B--2---:R-:W-:Y:S05]  /*31480*/  @!P0 BRA `(.L_x_3015) ;  /* 0x0000004c00348947 */ /* 0x004fea0003800000 */
.L_x_3160:
[----:B------:R-:W-:Y:S05]  /*31490*/  BSYNC B2 ;  /* 0x0000000000027941 */ /* 0x000fea0003800000 */
.L_x_3014:
        /* <DEDUP_REMOVED lines=12> */
.L_x_3017:
[----:B------:R-:W-:Y:S05]  /*31560*/  BSYNC B2 ;  /* 0x0000000000027941 */ /* 0x000fea0003800000 */
.L_x_3016:
        /* <DEDUP_REMOVED lines=13> */
.L_x_3018:
        /* <DEDUP_REMOVED lines=16> */
.L_x_3019:
        /* <DEDUP_REMOVED lines=16> */
.L_x_3020:
        /* <DEDUP_REMOVED lines=16> */
.L_x_3021:
        /* <DEDUP_REMOVED lines=15> */
.L_x_3161:
[----:B------:R-:W-:Y:S05]  /*31a30*/  BSYNC B2 ;  /* 0x0000000000027941 */ /* 0x000fea0003800000 */
.L_x_3022:
        /* <DEDUP_REMOVED lines=11> */
.L_x_3025:
[----:B------:R-:W-:Y:S05]  /*31af0*/  BSYNC B2 ;  /* 0x0000000000027941 */ /* 0x000fea0003800000 */
.L_x_3024:
        /* <DEDUP_REMOVED lines=12> */
.L_x_3026:
        /* <DEDUP_REMOVED lines=15> */
.L_x_3027:
        /* <DEDUP_REMOVED lines=15> */
.L_x_3028:
        /* <DEDUP_REMOVED lines=15> */
.L_x_3029:
        /* <DEDUP_REMOVED lines=12> */
.L_x_3012:
[----:B------:R-:W-:Y:S05]  /*31f50*/  BSYNC B1 ;  /* 0x0000000000017941 */ /* 0x000fea0003800000 */
.L_x_3011:
[----:B------:R-:W2:Y:S01]  /*31f60*/  LDL R2, [R1+0x30] ;  /* 0x0000300001027983 */ /* 0x000ea20000100800 */
[----:B------:R-:W-:Y:S01]  /*31f70*/  VIADD R0, R0, 0xfffffffe ;  /* 0xfffffffe00007836 */ /* 0x000fe20000000000 */
[----:B--2---:R-:W-:-:S13]  /*31f80*/  ISETP.GT.AND P0, PT, R6, R2, PT ;  /* 0x000000020600720c */ /* 0x004fda0003f04270 */
[----:B------:R-:W-:Y:S05]  /*31f90*/  @P0 BRA `(.L_x_3030) ;  /* 0xffffffe400400947 */ /* 0x000fea000383ffff */
.L_x_2970:
[----:B------:R-:W-:Y:S05]  /*31fa0*/  BSYNC B0 ;  /* 0x0000000000007941 */ /* 0x000fea0003800000 */
.L_x_2969:
        /* <DEDUP_REMOVED lines=19> */
.L_x_3032:
[----:B------:R-:W-:Y:S05]  /*320e0*/  BSYNC B0 ;  /* 0x0000000000007941 */ /* 0x000fea0003800000 */
.L_x_3031:
        /* <DEDUP_REMOVED lines=11> */
.L_x_3162:
[----:B------:R-:W-:Y:S05]  /*321a0*/  BSYNC B1 ;  /* 0x0000000000017941 */ /* 0x000fea0003800000 */
.L_x_3035:
        /* <DEDUP_REMOVED lines=9> */
.L_x_3038:
[----:B------:R-:W-:Y:S05]  /*32240*/  BSYNC B1 ;  /* 0x0000000000017941 */ /* 0x000fea0003800000 */
.L_x_3037:
        /* <DEDUP_REMOVED lines=12> */
.L_x_3039:
        /* <DEDUP_REMOVED lines=15> */
.L_x_3040:
        /* <DEDUP_REMOVED lines=15> */
.L_x_3041:
        /* <DEDUP_REMOVED lines=15> */
.L_x_3042:
        /* <DEDUP_REMOVED lines=10> */
.L_x_3034:
[----:B------:R-:W-:Y:S05]  /*32680*/  BSYNC B0 ;  /* 0x0000000000007941 */ /* 0x000fea0003800000 */
.L_x_3033:
[----:B------:R-:W2:Y:S01]  /*32690*/  LDL.LU R4, [R1+0x18] ;  /* 0x0000180001047983 */ /* 0x000ea20000300800 */
[----:B------:R-:W-:-:S05]  /*326a0*/  VIADD R19, R19, 0x1 ;  /* 0x0000000113137836 */ /* 0x000fca0000000000 */
[----:B------:R-:W-:-:S04]  /*326b0*/  ISETP.NE.AND P0, PT, R19, 0x2, PT ;  /* 0x000000021300780c */ /* 0x000fc80003f05270 */
[----:B------:R-:W-:Y:S02]  /*326c0*/  SEL R0, RZ, 0x1, P0 ;  /* 0x00000001ff007807 */ /* 0x000fe40000000000 */
[----:B------:R-:W-:Y:S02]  /*326d0*/  SEL R19, R19, RZ, P0 ;  /* 0x000000ff13137207 */ /* 0x000fe40000000000 */
[----:B--2---:R-:W-:-:S05]  /*326e0*/  LOP3.LUT R4, R4, R0, RZ, 0x3c, !PT ;  /* 0x0000000004047212 */ /* 0x004fca00078e3cff */
[----:B------:R2:W-:Y:S02]  /*326f0*/  STL [R1+0x18], R4 ;  /* 0x0000180401007387 */ /* 0x0005e40000100800 */
.L_x_2949:
[----:B------:R-:W-:Y:S05]  /*32700*/  BSYNC B7 ;  /* 0x0000000000077941 */ /* 0x000fea0003800000 */
.L_x_2947:
[----:B0-----:R-:W3:Y:S02]  /*32710*/  LDL R0, [R1+0x10] ;  /* 0x0000100001007983 */ /* 0x001ee40000100800 */
[----:B---3--:R-:W-:-:S13]  /*32720*/  LOP3.LUT P0, RZ, R0, 0x2, RZ, 0xc0, !PT ;  /* 0x0000000200ff7812 */ /* 0x008fda000780c0ff */
[----:B------:R-:W-:Y:S05]  /*32730*/  @!P0 BRA `(.L_x_3043) ;  /* 0x00000000002c8947 */ /* 0x000fea0003800000 */
[----:B------:R-:W-:Y:S05]  /*32740*/  WARPSYNC.ALL ;  /* 0x0000000000007948 */ /* 0x000fea0003800000 */
[----:B------:R-:W0:Y:S08]  /*32750*/  S2UR UR5, SR_CgaCtaId ;  /* 0x00000000000579c3 */ /* 0x000e300000008800 */
[----:B------:R-:W-:Y:S06]  /*32760*/  BAR.SYNC.DEFER_BLOCKING 0x5, 0x180 ;  /* 0x0146000000007b1d */ /* 0x000fec0000010000 */
[----:B------:R-:W-:-:S02]  /*32770*/  UMOV UR4, 0x400 ;  /* 0x0000040000047882 */ /* 0x000fc40000000000 */
[----:B0-----:R-:W-:-:S06]  /*32780*/  ULEA UR4, UR5, UR4, 0x18 ;  /* 0x0000000405047291 */ /* 0x001fcc000f8ec03f */
[----:B------:R-:W-:-:S05]  /*32790*/  IMAD.U32 R18, RZ, RZ, UR4 ;  /* 0x00000004ff127e24 */ /* 0x000fca000f8e00ff */
[----:B-12---:R-:W0:Y:S04]  /*327a0*/  LDS.128 R4, [R18+0x388d0] ;  /* 0x0388d00012047984 */ /* 0x006e280000000c00 */
[----:B0-----:R1:W-:Y:S04]  /*327b0*/  STL.64 [R1], R4 ;  /* 0x0000000401007387 */ /* 0x0013e80000100a00 */
[----:B------:R1:W-:Y:S01]  /*327c0*/  STL.64 [R1+0x8], R6 ;  /* 0x0000080601007387 */ /* 0x0003e20000100a00 */
[----:B------:R-:W-:Y:S06]  /*327d0*/  BAR.ARV 0x4, 0x180 ;  /* 0x0106000000007b1d */ /* 0x000fec0000002000 */
[----:B------:R-:W-:Y:S05]  /*327e0*/  BRA `(.L_x_3044) ;  /* 0x0000001000407947 */ /* 0x000fea0003800000 */
.L_x_3043:
[----:B------:R-:W0:Y:S01]  /*327f0*/  S2R R16, SR_TID.X ;  /* 0x0000000000107919 */ /* 0x000e220000002100 */
[----:B------:R-:W-:Y:S01]  /*32800*/  UMOV UR4, 0xffffffff ;  /* 0xffffffff00047882 */ /* 0x000fe20000000000 */
[----:B0-----:R-:W-:-:S04]  /*32810*/  LOP3.LUT R16, R16, 0x1f, RZ, 0xc0, !PT ;  /* 0x0000001f10107812 */ /* 0x001fc800078ec0ff */
[----:B------:R-:W-:Y:S01]  /*32820*/  ISETP.NE.AND P0, PT, R16, 0x1f, PT ;  /* 0x0000001f1000780c */ /* 0x000fe20003f05270 */
[----:B------:R-:W-:-:S12]  /*32830*/  BRA.DIV UR4, `(.L_x_3045) ;  /* 0x0000003a04847947 */ /* 0x000fd8000b800000 */
[----:B------:R-:W3:Y:S01]  /*32840*/  LDL.LU R2, [R1] ;  /* 0x0000000001027983 */ /* 0x000ee20000300800 */
[----:B------:R-:W-:-:S03]  /*32850*/  ULDC UR4, c[0x0][0xc3c] ;  /* 0x00030f0000047ab9 */ /* 0x000fc60000000800 */
[----:B------:R-:W4:Y:S01]  /*32860*/  LDL R3, [R1+0xc] ;  /* 0x00000c0001037983 */ /* 0x000f220000100800 */
[----:B------:R-:W-:Y:S01]  /*32870*/  ULDC.64 UR6, c[0x0][0x208] ;  /* 0x0000820000067ab9 */ /* 0x000fe20000000a00 */
[----:B---3--:R-:W-:Y:S02]  /*32880*/  IMAD.MOV.U32 R10, RZ, RZ, R2 ;  /* 0x000000ffff0a7224 */ /* 0x008fe400078e0002 */
[----:B----4-:R-:W-:-:S05]  /*32890*/  IMAD.IADD R0, R3, 0x1, R16 ;  /* 0x0000000103007824 */ /* 0x010fca00078e0210 */
[----:B------:R-:W-:-:S13]  /*328a0*/  ISETP.GE.OR P1, PT, R0, UR4, !P0 ;  /* 0x0000000400007c0c */ /* 0x000fda000c726670 */
[----:B------:R-:W0:Y:S08]  /*328b0*/  @!P1 LDC.64 R2, c[0x0][0xc80] ;  /* 0x00032000ff029b82 */ /* 0x000e300000000a00 */
[----:B-1----:R-:W1:Y:S01]  /*328c0*/  @!P1 LDC.64 R6, c[0x0][0xc78] ;  /* 0x00031e00ff069b82 */ /* 0x002e620000000a00 */
        /* <DEDUP_REMOVED lines=33> */
.L_x_3172:
[----:B------:R-:W-:Y:S02]  /*32ae0*/  ULDC UR4, c[0x0][0xc38] ;  /* 0x00030e0000047ab9 */ /* 0x000fe40000000800 */
[----:B------:R-:W-:-:S04]  /*32af0*/  IMAD.U32 R2, RZ, RZ, UR4 ;  /* 0x00000004ff027e24 */ /* 0x000fc8000f8e00ff */
[----:B-1----:R-:W-:-:S04]  /*32b00*/  IMAD R9, R9, R2, RZ ;  /* 0x0000000209097224 */ /* 0x002fc800078e02ff */
[----:B------:R-:W-:-:S05]  /*32b10*/  IMAD.IADD R0, R0, 0x1, R9 ;  /* 0x0000000100007824 */ /* 0x000fca00078e0209 */
[----:B------:R-:W-:-:S13]  /*32b20*/  ISETP.GT.AND P6, PT, R0, R5, PT ;  /* 0x000000050000720c */ /* 0x000fda0003fc4270 */
[----:B------:R-:W-:Y:S05]  /*32b30*/  @P6 BRA `(.L_x_3046) ;  /* 0x0000000000b06947 */ /* 0x000fea0003800000 */
.L_x_3049:
        /* <DEDUP_REMOVED lines=38> */
.L_x_3180:
[----:B------:R-:W-:Y:S02]  /*32da0*/  ULDC UR4, c[0x0][0xc38] ;  /* 0x00030e0000047ab9 */ /* 0x000fe40000000800 */
[----:B------:R-:W-:-:S04]  /*32db0*/  IMAD.U32 R2, RZ, RZ, UR4 ;  /* 0x00000004ff027e24 */ /* 0x000fc8000f8e00ff */
[----:B-1----:R-:W-:-:S04]  /*32dc0*/  IMAD R9, R9, R2, RZ ;  /* 0x0000000209097224 */ /* 0x002fc800078e02ff */
[----:B------:R-:W-:-:S05]  /*32dd0*/  IMAD.IADD R0, R9, 0x1, R0 ;  /* 0x0000000109007824 */ /* 0x000fca00078e0200 */
[----:B------:R-:W-:-:S13]  /*32de0*/  ISETP.GT.AND P6, PT, R0, R5, PT ;  /* 0x000000050000720c */ /* 0x000fda0003fc4270 */
[----:B------:R-:W-:Y:S05]  /*32df0*/  @!P6 BRA `(.L_x_3049) ;  /* 0xfffffffc0050e947 */ /* 0x000fea000383ffff */
.L_x_3046:
        /* <DEDUP_REMOVED lines=12> */
.L_x_3185:
[----:B------:R-:W-:-:S13]  /*32ec0*/  ISETP.NE.AND P0, PT, R0, RZ, PT ;  /* 0x000000ff0000720c */ /* 0x000fda0003f05270 */
[----:B------:R-:W-:Y:S05]  /*32ed0*/  @!P0 BRA `(.L_x_3051) ;  /* 0x0000000000148947 */ /* 0x000fea0003800000 */
[----:B------:R-:W-:Y:S01]  /*32ee0*/  UMOV UR4, 0xffffffff ;  /* 0xffffffff00047882 */ /* 0x000fe20000000000 */
[----:B-1----:R-:W-:Y:S02]  /*32ef0*/  VIADD R3, R3, 0xffffffff ;  /* 0xffffffff03037836 */ /* 0x002fe40000000000 */
[----:B------:R-:W-:Y:S05]  /*32f00*/  BRA.DIV UR4, `(.L_x_3052) ;  /* 0x0000003e04747947 */ /* 0x000fea000b800000 */
[----:B------:R1:W3:Y:S02]  /*32f10*/  SHFL.IDX PT, R3, R7, R3, 0x1f ;  /* 0x00001f0307037589 */ /* 0x0002e400000e0000 */
.L_x_3188:
[----:B---3--:R-:W-:-:S07]  /*32f20*/  IMAD.MOV.U32 R8, RZ, RZ, R3 ;  /* 0x000000ffff087224 */ /* 0x008fce00078e0003 */
.L_x_3051:
        /* <DEDUP_REMOVED lines=62> */
.L_x_3053:
        /* <DEDUP_REMOVED lines=64> */
.L_x_3054:
[----:B------:R-:W-:-:S05]  /*33710*/  LOP3.LUT R0, RZ, R0, RZ, 0x33, !PT ;  /* 0x00000000ff007212 */ /* 0x000fca00078e33ff */
[----:B------:R-:W-:-:S05]  /*33720*/  IMAD.IADD R0, R4, 0x1, R0 ;  /* 0x0000000104007824 */ /* 0x000fca00078e0200 */
[----:B------:R3:W-:Y:S01]  /*33730*/  STL [R1+0x4], R0 ;  /* 0x0000040001007387 */ /* 0x0007e20000100800 */
[----:B------:R-:W-:Y:S05]  /*33740*/  BRA `(.L_x_3055) ;  /* 0x0000000000287947 */ /* 0x000fea0003800000 */
.L_x_3047:
        /* <DEDUP_REMOVED lines=10> */
.L_x_3055:
[----:B01----:R-:W4:Y:S04]  /*337f0*/  LDL R2, [R1+0xc] ;  /* 0x00000c0001027983 */ /* 0x003f280000100800 */
        /* <DEDUP_REMOVED lines=15> */
.L_x_3044:
[----:B------:R-:W2:Y:S01]  /*338f0*/  LDL R0, [R1+0xc] ;  /* 0x00000c0001007983 */ /* 0x000ea20000100800 */
[----:B------:R-:W-:Y:S02]  /*33900*/  ULDC UR4, c[0x0][0xc3c] ;  /* 0x00030f0000047ab9 */ /* 0x000fe40000000800 */
[----:B--2---:R-:W-:-:S13]  /*33910*/  ISETP.GE.AND P0, PT, R0, UR4, PT ;  /* 0x0000000400007c0c */ /* 0x004fda000bf06270 */
[----:B------:R-:W-:Y:S05]  /*33920*/  @!P0 BRA `(.L_x_3056) ;  /* 0xffffff78007c8947 */ /* 0x000fea000383ffff */
[----:B------:R-:W-:Y:S05]  /*33930*/  BSYNC B8 ;  /* 0x0000000000087941 */ /* 0x000fea0003800000 */
.L_x_2895:
        /* <DEDUP_REMOVED lines=12> */
.L_x_3189:
[----:B------:R-:W-:Y:S05]  /*33a00*/  BSYNC B0 ;  /* 0x0000000000007941 */ /* 0x000fea0003800000 */
.L_x_3057:
[----:B------:R-:W-:-:S03]  /*33a10*/  UMOV UR4, 0xffffffff ;  /* 0xffffffff00047882 */ /* 0x000fc60000000000 */
[----:B------:R-:W-:Y:S05]  /*33a20*/  BRA.DIV UR4, `(.L_x_3059) ;  /* 0x0000003204ec7947 */ /* 0x000fea000b800000 */
[----:B------:R-:W1:Y:S02]  /*33a30*/  S2R R2, SR_TID.X ;  /* 0x0000000000027919 */ /* 0x000e640000002100 */
[----:B-1----:R-:W-:-:S04]  /*33a40*/  SHF.R.U32.HI R2, RZ, 0x5, R2 ;  /* 0x00000005ff027819 */ /* 0x002fc80000011602 */
[----:B------:R-:W-:-:S05]  /*33a50*/  LOP3.LUT R2, R2, 0x3, RZ, 0xc0, !PT ;  /* 0x0000000302027812 */ /* 0x000fca00078ec0ff */
[----:B------:R1:W2:Y:S02]  /*33a60*/  SHFL.IDX PT, R14, R2, RZ, 0x1f ;  /* 0x00001fff020e7589 */ /* 0x0002a400000e0000 */
.L_x_3192:
[----:B--2---:R-:W-:-:S13]  /*33a70*/  ISETP.NE.AND P0, PT, R14, RZ, PT ;  /* 0x000000ff0e00720c */ /* 0x004fda0003f05270 */
[----:B------:R-:W-:Y:S05]  /*33a80*/  @P0 BRA `(.L_x_2622) ;  /* 0x0000000000940947 */ /* 0x000fea0003800000 */
[----:B------:R-:W-:-:S03]  /*33a90*/  UMOV UR4, 0xffffffff ;  /* 0xffffffff00047882 */ /* 0x000fc60000000000 */
[----:B------:R-:W-:Y:S05]  /*33aa0*/  BRA.DIV UR4, `(.L_x_3060) ;  /* 0x0000003604007947 */ /* 0x000fea000b800000 */
[----:B------:R-:W-:-:S13]  /*33ab0*/  ELECT P6, URZ, PT ;  /* 0x00000000003f782f */ /* 0x000fda00038c0000 */
.L_x_3195:
        /* <DEDUP_REMOVED lines=8> */
.L_x_3061:
        /* <DEDUP_REMOVED lines=13> */
.L_x_3196:
[----:B------:R-:W1:Y:S02]  /*33c10*/  SYNCS.PHASECHK.TRANS64.TRYWAIT P0, [R7+URZ], R2 ;  /* 0x00000002070075a7 */ /* 0x000e64000800017f */
[----:B-1----:R-:W-:Y:S05]  /*33c20*/  @!P0 BRA `(.L_x_3063) ;  /* 0x0000003000d48947 */ /* 0x002fea0003800000 */
.L_x_3197:
[----:B------:R-:W-:Y:S05]  /*33c30*/  @!P2 BRA `(.L_x_3064) ;  /* 0x000000000004a947 */ /* 0x000fea0003800000 */
[----:B------:R-:W-:Y:S01]  /*33c40*/  BPT.TRAP 0x1 ;  /* 0x000000040000795c */ /* 0x000fe20000300000 */
.L_x_3064:
[----:B------:R-:W-:-:S04]  /*33c50*/  VIADD R0, R0, 0x38860 ;  /* 0x0003886000007836 */ /* 0x000fc80000000000 */
[----:B------:R-:W-:-:S04]  /*33c60*/  IMAD R4, R19, 0x8, R0 ;  /* 0x0000000813047824 */ /* 0x000fc800078e0200 */
[----:B------:R-:W2:Y:S02]  /*33c70*/  SYNCS.PHASECHK.TRANS64.TRYWAIT P0, [R4+URZ], R5 ;  /* 0x00000005040075a7 */ /* 0x000ea4000800017f */
[----:B--2---:R-:W-:Y:S05]  /*33c80*/  @!P0 BRA `(.L_x_3065) ;  /* 0x0000003000d08947 */ /* 0x004fea0003800000 */
.L_x_3198:
[----:B------:R-:W-:-:S07]  /*33c90*/  IMAD R3, R3, 0x8, R0 ;  /* 0x0000000803037824 */ /* 0x000fce00078e0200 */
.L_x_3066:
[----:B---3--:R3:W4:Y:S02]  /*33ca0*/  SYNCS.PHASECHK.TRANS64.TRYWAIT P0, [R3+URZ], R2 ;  /* 0x00000002030075a7 */ /* 0x008724000800017f */
[----:B----4-:R-:W-:Y:S05]  /*33cb0*/  @!P0 NANOSLEEP.SYNCS 0x989680 ;  /* 0x009896800000895d */ /* 0x010fea0003900000 */
[----:B------:R-:W4:Y:S02]  /*33cc0*/  @!P0 SYNCS.PHASECHK.TRANS64 P0, [R3+URZ], R2 ;  /* 0x00000002030085a7 */ /* 0x000f24000800007f */
[----:B----4-:R-:W-:Y:S05]  /*33cd0*/  @!P0 BRA `(.L_x_3066) ;  /* 0xfffffffc00f08947 */ /* 0x010fea000383ffff */
.L_x_2622:
[----:B------:R-:W-:Y:S05]  /*33ce0*/  BSYNC B9 ;  /* 0x0000000000097941 */ /* 0x000fea0003800000 */
.L_x_2619:
[----:B------:R-:W-:Y:S05]  /*33cf0*/  EXIT ;  /* 0x000000000000794d */ /* 0x000fea0003800000 */
.L_x_2644:
[----:B0-----:R0:W1:Y:S02]  /*33d00*/  SYNCS.PHASECHK.TRANS64.TRYWAIT P6, [R0+URZ+0x38890], R114 ;  /* 0x03889072000075a7 */ /* 0x00106400080c017f */
[----:B-1----:R-:W-:Y:S05]  /*33d10*/  @!P6 NANOSLEEP.SYNCS 0x989680 ;  /* 0x009896800000e95d */ /* 0x002fea0003900000 */
[----:B------:R-:W1:Y:S02]  /*33d20*/  @!P6 SYNCS.PHASECHK.TRANS64 P6, [R0+URZ+0x38890], R114 ;  /* 0x038890720000e5a7 */ /* 0x000e6400080c007f */
[----:B-1----:R-:W-:Y:S05]  /*33d30*/  @!P6 BRA `(.L_x_2644) ;  /* 0xfffffffc00f0e947 */ /* 0x002fea000383ffff */
[----:B------:R-:W-:Y:S05]  /*33d40*/  BRA `(.L_x_3067) ;  /* 0xfffffd0000907947 */ /* 0x000fea000383ffff */
.L_x_2700:
[----:B-1----:R1:W2:Y:S02]  /*33d50*/  SYNCS.PHASECHK.TRANS64.TRYWAIT P5, [R0+URZ+0x38890], R114 ;  /* 0x03889072000075a7 */ /* 0x0022a400080a017f */
[----:B--2---:R-:W-:Y:S05]  /*33d60*/  @!P5 NANOSLEEP.SYNCS 0x989680 ;  /* 0x009896800000d95d */ /* 0x004fea0003900000 */
[----:B------:R-:W2:Y:S02]  /*33d70*/  @!P5 SYNCS.PHASECHK.TRANS64 P5, [R0+URZ+0x38890], R114 ;  /* 0x038890720000d5a7 */ /* 0x000ea400080a007f */
[----:B--2---:R-:W-:Y:S05]  /*33d80*/  @!P5 BRA `(.L_x_2700) ;  /* 0xfffffffc00f0d947 */ /* 0x004fea000383ffff */
[----:B------:R-:W-:Y:S05]  /*33d90*/  BRA `(.L_x_3068) ;  /* 0xfffffd3800807947 */ /* 0x000fea000383ffff */
.L_x_2725:
[----:B-1----:R1:W2:Y:S02]  /*33da0*/  SYNCS.PHASECHK.TRANS64.TRYWAIT P3, [R0+URZ+0x38890], R114 ;  /* 0x03889072000075a7 */ /* 0x0022a4000806017f */
[----:B--2---:R-:W-:Y:S05]  /*33db0*/  @!P3 NANOSLEEP.SYNCS 0x989680 ;  /* 0x009896800000b95d */ /* 0x004fea0003900000 */
[----:B------:R-:W2:Y:S02]  /*33dc0*/  @!P3 SYNCS.PHASECHK.TRANS64 P3, [R0+URZ+0x38890], R114 ;  /* 0x038890720000b5a7 */ /* 0x000ea4000806007f */
[----:B--2---:R-:W-:Y:S05]  /*33dd0*/  @!P3 BRA `(.L_x_2725) ;  /* 0xfffffffc00f0b947 */ /* 0x004fea000383ffff */
[----:B------:R-:W-:Y:S05]  /*33de0*/  BRA `(.L_x_3069) ;  /* 0xfffffd6c00847947 */ /* 0x000fea000383ffff */
.L_x_2733:
[----:B0-----:R0:W1:Y:S02]  /*33df0*/  SYNCS.PHASECHK.TRANS64.TRYWAIT P2, [R0+URZ+0x388b0], R114 ;  /* 0x0388b072000075a7 */ /* 0x001064000804017f */
[----:B-1----:R-:W-:Y:S05]  /*33e00*/  @!P2 NANOSLEEP.SYNCS 0x989680 ;  /* 0x009896800000a95d */ /* 0x002fea0003900000 */
[----:B------:R-:W1:Y:S02]  /*33e10*/  @!P2 SYNCS.PHASECHK.TRANS64 P2, [R0+URZ+0x388b0], R114 ;  /* 0x0388b0720000a5a7 */ /* 0x000e64000804007f */
[----:B-1----:R-:W-:Y:S05]  /*33e20*/  @!P2 BRA `(.L_x_2733) ;  /* 0xfffffffc00f0a947 */ /* 0x002fea000383ffff */
[----:B------:R-:W-:Y:S05]  /*33e30*/  BRA `(.L_x_3070) ;  /* 0xfffffd7000b47947 */ /* 0x000fea000383ffff */
.L_x_2755:
        /* <DEDUP_REMOVED lines=8> */
.L_x_3072:
[----:B------:R-:W-:Y:S05]  /*33ec0*/  BSYNC B1 ;  /* 0x0000000000017941 */ /* 0x000fea0003800000 */
.L_x_3071:
        /* <DEDUP_REMOVED lines=8> */
.L_x_3073:
[----:B------:R-:W-:Y:S02]  /*33f50*/  IMAD.MOV.U32 R13, RZ, RZ, R31 ;  /* 0x000000ffff0d7224 */ /* 0x000fe400078e001f */
[----:B------:R-:W-:-:S07]  /*33f60*/  IMAD.MOV.U32 R6, RZ, RZ, R14 ;  /* 0x000000ffff067224 */ /* 0x000fce00078e000e */
[----:B------:R-:W-:Y:S05]  /*33f70*/  WARPSYNC.COLLECTIVE R15, `(.L_x_3074) ;  /* 0x000000000f087348 */ /* 0x000fea0003c00000 */
[----:B------:R0:W1:Y:S02]  /*33f80*/  SHFL.IDX P6, R14, R13, R12, R11 ;  /* 0x0000000c0d0e7389 */ /* 0x00006400000c000b */
[----:B01----:R-:W-:Y:S01]  /*33f90*/  ENDCOLLECTIVE ;  /* 0x000000000000791b */ /* 0x003fe20003800000 */
.L_x_3074:
[----:B------:R-:W-:Y:S02]  /*33fa0*/  IMAD.MOV.U32 R13, RZ, RZ, R30 ;  /* 0x000000ffff0d7224 */ /* 0x000fe400078e001e */
[----:B------:R-:W-:-:S07]  /*33fb0*/  IMAD.MOV.U32 R9, RZ, RZ, R14 ;  /* 0x000000ffff097224 */ /* 0x000fce00078e000e */
[----:B------:R-:W-:Y:S05]  /*33fc0*/  WARPSYNC.COLLECTIVE R15, `(.L_x_3075) ;  /* 0x000000000f087348 */ /* 0x000fea0003c00000 */
[----:B------:R0:W1:Y:S02]  /*33fd0*/  SHFL.IDX P6, R14, R13, R12, R11 ;  /* 0x0000000c0d0e7389 */ /* 0x00006400000c000b */
[----:B01----:R-:W-:Y:S01]  /*33fe0*/  ENDCOLLECTIVE ;  /* 0x000000000000791b */ /* 0x003fe20003800000 */
.L_x_3075:
[----:B------:R-:W-:Y:S01]  /*33ff0*/  IMAD.MOV.U32 R8, RZ, RZ, R14 ;  /* 0x000000ffff087224 */ /* 0x000fe200078e000e */
[----:B------:R-:W-:Y:S06]  /*34000*/  BRA `(.L_x_3076) ;  /* 0xfffffd8400f07947 */ /* 0x000fec000383ffff */
.L_x_2758:
[----:B------:R-:W-:Y:S01]  /*34010*/  BSSY B1, `(.L_x_3077) ;  /* 0x0000008000017945 */ /* 0x000fe20003800000 */
[----:B------:R-:W-:Y:S02]  /*34020*/  IMAD.MOV.U32 R13, RZ, RZ, R33 ;  /* 0x000000ffff0d7224 */ /* 0x000fe400078e0021 */
[----:B------:R-:W-:Y:S02]  /*34030*/  IMAD.MOV.U32 R12, RZ, RZ, 0x1 ;  /* 0x00000001ff0c7424 */ /* 0x000fe400078e00ff */
[----:B------:R-:W-:Y:S02]  /*34040*/  IMAD.MOV.U32 R11, RZ, RZ, 0x181f ;  /* 0x0000181fff0b7424 */ /* 0x000fe400078e00ff */
[----:B------:R-:W-:-:S07]  /*34050*/  IMAD.MOV.U32 R15, RZ, RZ, -0x1 ;  /* 0xffffffffff0f7424 */ /* 0x000fce00078e00ff */
[----:B0--34-:R-:W-:Y:S05]  /*34060*/  WARPSYNC.COLLECTIVE R15, `(.L_x_3078) ;  /* 0x000000000f087348 */ /* 0x019fea0003c00000 */
[----:B------:R1:W2:Y:S02]  /*34070*/  SHFL.IDX P6, R14, R13, R12, R11 ;  /* 0x0000000c0d0e7389 */ /* 0x0002a400000c000b */
[----:B01234-:R-:W-:Y:S01]  /*34080*/  ENDCOLLECTIVE ;  /* 0x000000000000791b */ /* 0x01ffe20003800000 */
.L_x_3078:
[----:B------:R-:W-:Y:S05]  /*34090*/  BSYNC B1 ;  /* 0x0000000000017941 */ /* 0x000fea0003800000 */
.L_x_3077:
        /* <DEDUP_REMOVED lines=8> */
.L_x_3079:
[----:B------:R-:W-:Y:S02]  /*34120*/  IMAD.MOV.U32 R13, RZ, RZ, R31 ;  /* 0x000000ffff0d7224 */ /* 0x000fe400078e001f */
[----:B------:R-:W-:-:S07]  /*34130*/  IMAD.MOV.U32 R6, RZ, RZ, R14 ;  /* 0x000000ffff067224 */ /* 0x000fce00078e000e */
[----:B------:R-:W-:Y:S05]  /*34140*/  WARPSYNC.COLLECTIVE R15, `(.L_x_3080) ;  /* 0x000000000f087348 */ /* 0x000fea0003c00000 */
[----:B------:R0:W1:Y:S02]  /*34150*/  SHFL.IDX P6, R14, R13, R12, R11 ;  /* 0x0000000c0d0e7389 */ /* 0x00006400000c000b */
[----:B01----:R-:W-:Y:S01]  /*34160*/  ENDCOLLECTIVE ;  /* 0x000000000000791b */ /* 0x003fe20003800000 */
.L_x_3080:
[----:B------:R-:W-:Y:S02]  /*34170*/  IMAD.MOV.U32 R13, RZ, RZ, R30 ;  /* 0x000000ffff0d7224 */ /* 0x000fe400078e001e */
[----:B------:R-:W-:-:S07]  /*34180*/  IMAD.MOV.U32 R9, RZ, RZ, R14 ;  /* 0x000000ffff097224 */ /* 0x000fce00078e000e */
[----:B------:R-:W-:Y:S05]  /*34190*/  WARPSYNC.COLLECTIVE R15, `(.L_x_3081) ;  /* 0x000000000f087348 */ /* 0x000fea0003c00000 */
[----:B------:R0:W1:Y:S02]  /*341a0*/  SHFL.IDX P6, R14, R13, R12, R11 ;  /* 0x0000000c0d0e7389 */ /* 0x00006400000c000b */
[----:B01----:R-:W-:Y:S01]  /*341b0*/  ENDCOLLECTIVE ;  /* 0x000000000000791b */ /* 0x003fe20003800000 */
.L_x_3081:
[----:B------:R-:W-:Y:S01]  /*341c0*/  IMAD.MOV.U32 R8, RZ, RZ, R14 ;  /* 0x000000ffff087224 */ /* 0x000fe200078e000e */
[----:B------:R-:W-:Y:S06]  /*341d0*/  BRA `(.L_x_3082) ;  /* 0xfffffd8c00007947 */ /* 0x000fec000383ffff */
.L_x_2761:
        /* <DEDUP_REMOVED lines=8> */
.L_x_3084:
[----:B------:R-:W-:Y:S05]  /*34260*/  BSYNC B1 ;  /* 0x0000000000017941 */ /* 0x000fea0003800000 */
.L_x_3083:
        /* <DEDUP_REMOVED lines=8> */
.L_x_3085:
[----:B------:R-:W-:Y:S02]  /*342f0*/  IMAD.MOV.U32 R13, RZ, RZ, R31 ;  /* 0x000000ffff0d7224 */ /* 0x000fe400078e001f */
[----:B------:R-:W-:-:S07]  /*34300*/  IMAD.MOV.U32 R6, RZ, RZ, R14 ;  /* 0x000000ffff067224 */ /* 0x000fce00078e000e */
[----:B------:R-:W-:Y:S05]  /*34310*/  WARPSYNC.COLLECTIVE R15, `(.L_x_3086) ;  /* 0x000000000f087348 */ /* 0x000fea0003c00000 */
[----:B------:R0:W1:Y:S02]  /*34320*/  SHFL.IDX P6, R14, R13, R12, R11 ;  /* 0x0000000c0d0e7389 */ /* 0x00006400000c000b */
[----:B01----:R-:W-:Y:S01]  /*34330*/  ENDCOLLECTIVE ;  /* 0x000000000000791b */ /* 0x003fe20003800000 */
.L_x_3086:
[----:B------:R-:W-:Y:S02]  /*34340*/  IMAD.MOV.U32 R13, RZ, RZ, R30 ;  /* 0x000000ffff0d7224 */ /* 0x000fe400078e001e */
[----:B------:R-:W-:-:S07]  /*34350*/  IMAD.MOV.U32 R9, RZ, RZ, R14 ;  /* 0x000000ffff097224 */ /* 0x000fce00078e000e */
[----:B------:R-:W-:Y:S05]  /*34360*/  WARPSYNC.COLLECTIVE R15, `(.L_x_3087) ;  /* 0x000000000f087348 */ /* 0x000fea0003c00000 */
[----:B------:R0:W1:Y:S02]  /*34370*/  SHFL.IDX P6, R14, R13, R12, R11 ;  /* 0x0000000c0d0e7389 */ /* 0x00006400000c000b */
[----:B01----:R-:W-:Y:S01]  /*34380*/  ENDCOLLECTIVE ;  /* 0x000000000000791b */ /* 0x003fe20003800000 */
.L_x_3087:
[----:B------:R-:W-:Y:S01]  /*34390*/  IMAD.MOV.U32 R8, RZ, RZ, R14 ;  /* 0x000000ffff087224 */ /* 0x000fe200078e000e */
[----:B------:R-:W-:Y:S06]  /*343a0*/  BRA `(.L_x_3088) ;  /* 0xfffffd8c00f87947 */ /* 0x000fec000383ffff */
.L_x_2764:
        /* <DEDUP_REMOVED lines=8> */
.L_x_3090:
[----:B------:R-:W-:Y:S05]  /*34430*/  BSYNC B1 ;  /* 0x0000000000017941 */ /* 0x000fea0003800000 */
.L_x_3089:
        /* <DEDUP_REMOVED lines=8> */
.L_x_3091:
[----:B------:R-:W-:Y:S02]  /*344c0*/  IMAD.MOV.U32 R13, RZ, RZ, R31 ;  /* 0x000000ffff0d7224 */ /* 0x000fe400078e001f */
[----:B------:R-:W-:-:S07]  /*344d0*/  IMAD.MOV.U32 R8, RZ, RZ, R14 ;  /* 0x000000ffff087224 */ /* 0x000fce00078e000e */
[----:B------:R-:W-:Y:S05]  /*344e0*/  WARPSYNC.COLLECTIVE R15, `(.L_x_3092) ;  /* 0x000000000f087348 */ /* 0x000fea0003c00000 */
[----:B------:R0:W1:Y:S02]  /*344f0*/  SHFL.IDX P6, R14, R13, R12, R11 ;  /* 0x0000000c0d0e7389 */ /* 0x00006400000c000b */
[----:B01----:R-:W-:Y:S01]  /*34500*/  ENDCOLLECTIVE ;  /* 0x000000000000791b */ /* 0x003fe20003800000 */
.L_x_3092:
[----:B------:R-:W-:Y:S02]  /*34510*/  IMAD.MOV.U32 R13, RZ, RZ, R30 ;  /* 0x000000ffff0d7224 */ /* 0x000fe400078e001e */
[----:B------:R-:W-:-:S07]  /*34520*/  IMAD.MOV.U32 R78, RZ, RZ, R14 ;  /* 0x000000ffff4e7224 */ /* 0x000fce00078e000e */
[----:B------:R-:W-:Y:S05]  /*34530*/  WARPSYNC.COLLECTIVE R15, `(.L_x_3093) ;  /* 0x000000000f087348 */ /* 0x000fea0003c00000 */
[----:B------:R0:W1:Y:S02]  /*34540*/  SHFL.IDX P6, R14, R13, R12, R11 ;  /* 0x0000000c0d0e7389 */ /* 0x00006400000c000b */
[----:B01----:R-:W-:Y:S01]  /*34550*/  ENDCOLLECTIVE ;  /* 0x000000000000791b */ /* 0x003fe20003800000 */
.L_x_3093:
[----:B------:R-:W-:Y:S01]  /*34560*/  IMAD.MOV.U32 R10, RZ, RZ, R14 ;  /* 0x000000ffff0a7224 */ /* 0x000fe200078e000e */
[----:B------:R-:W-:Y:S06]  /*34570*/  BRA `(.L_x_3094) ;  /* 0xfffffd9000f87947 */ /* 0x000fec000383ffff */
.L_x_2768:
[----:B0-----:R0:W1:Y:S02]  /*34580*/  SYNCS.PHASECHK.TRANS64.TRYWAIT P0, [R16+URZ+0x38800], R0 ;  /* 0x03880000100075a7 */ /* 0x001064000800017f */
[----:B-1----:R-:W-:Y:S05]  /*34590*/  @!P0 NANOSLEEP.SYNCS 0x989680 ;  /* 0x009896800000895d */ /* 0x002fea0003900000 */
[----:B------:R-:W1:Y:S02]  /*345a0*/  @!P0 SYNCS.PHASECHK.TRANS64 P0, [R16+URZ+0x38800], R0 ;  /* 0x03880000100085a7 */ /* 0x000e64000800007f */
[----:B-1----:R-:W-:Y:S05]  /*345b0*/  @!P0 BRA `(.L_x_2768) ;  /* 0xfffffffc00f08947 */ /* 0x002fea000383ffff */
[----:B------:R-:W-:Y:S05]  /*345c0*/  BRA `(.L_x_3095) ;  /* 0xfffffd9800287947 */ /* 0x000fea000383ffff */
.L_x_2800:
        /* <DEDUP_REMOVED lines=8> */
.L_x_3097:
[----:B------:R-:W-:Y:S05]  /*34650*/  BSYNC B1 ;  /* 0x0000000000017941 */ /* 0x000fea0003800000 */
.L_x_3096:
        /* <DEDUP_REMOVED lines=8> */
.L_x_3098:
[----:B------:R-:W-:Y:S02]  /*346e0*/  IMAD.MOV.U32 R13, RZ, RZ, R3 ;  /* 0x000000ffff0d7224 */ /* 0x000fe400078e0003 */
[----:B------:R-:W-:-:S07]  /*346f0*/  IMAD.MOV.U32 R8, RZ, RZ, R14 ;  /* 0x000000ffff087224 */ /* 0x000fce00078e000e */
[----:B------:R-:W-:Y:S05]  /*34700*/  WARPSYNC.COLLECTIVE R15, `(.L_x_3099) ;  /* 0x000000000f087348 */ /* 0x000fea0003c00000 */
[----:B------:R0:W1:Y:S02]  /*34710*/  SHFL.IDX P6, R14, R13, R12, R11 ;  /* 0x0000000c0d0e7389 */ /* 0x00006400000c000b */
[----:B01----:R-:W-:Y:S01]  /*34720*/  ENDCOLLECTIVE ;  /* 0x000000000000791b */ /* 0x003fe20003800000 */
.L_x_3099:
[----:B------:R-:W-:Y:S02]  /*34730*/  IMAD.MOV.U32 R13, RZ, RZ, R20 ;  /* 0x000000ffff0d7224 */ /* 0x000fe400078e0014 */
[----:B------:R-:W-:-:S07]  /*34740*/  IMAD.MOV.U32 R7, RZ, RZ, R14 ;  /* 0x000000ffff077224 */ /* 0x000fce00078e000e */
[----:B------:R-:W-:Y:S05]  /*34750*/  WARPSYNC.COLLECTIVE R15, `(.L_x_3100) ;  /* 0x000000000f087348 */ /* 0x000fea0003c00000 */
[----:B------:R0:W1:Y:S02]  /*34760*/  SHFL.IDX P6, R14, R13, R12, R11 ;  /* 0x0000000c0d0e7389 */ /* 0x00006400000c000b */
[----:B01----:R-:W-:Y:S01]  /*34770*/  ENDCOLLECTIVE ;  /* 0x000000000000791b */ /* 0x003fe20003800000 */
.L_x_3100:
[----:B------:R-:W-:Y:S05]  /*34780*/  BRA `(.L_x_3101) ;  /* 0xfffffdcc00287947 */ /* 0x000fea000383ffff */
.L_x_2803:
        /* <DEDUP_REMOVED lines=8> */
.L_x_3103:
[----:B------:R-:W-:Y:S05]  /*34810*/  BSYNC B1 ;  /* 0x0000000000017941 */ /* 0x000fea0003800000 */
.L_x_3102:
        /* <DEDUP_REMOVED lines=8> */
.L_x_3104:
[----:B------:R-:W-:Y:S02]  /*348a0*/  IMAD.MOV.U32 R13, RZ, RZ, R3 ;  /* 0x000000ffff0d7224 */ /* 0x000fe400078e0003 */
[----:B------:R-:W-:-:S07]  /*348b0*/  IMAD.MOV.U32 R8, RZ, RZ, R14 ;  /* 0x000000ffff087224 */ /* 0x000fce00078e000e */
[----:B------:R-:W-:Y:S05]  /*348c0*/  WARPSYNC.COLLECTIVE R15, `(.L_x_3105) ;  /* 0x000000000f087348 */ /* 0x000fea0003c00000 */
[----:B------:R0:W1:Y:S02]  /*348d0*/  SHFL.IDX P6, R14, R13, R12, R11 ;  /* 0x0000000c0d0e7389 */ /* 0x00006400000c000b */
[----:B01----:R-:W-:Y:S01]  /*348e0*/  ENDCOLLECTIVE ;  /* 0x000000000000791b */ /* 0x003fe20003800000 */
.L_x_3105:
[----:B------:R-:W-:Y:S02]  /*348f0*/  IMAD.MOV.U32 R13, RZ, RZ, R20 ;  /* 0x000000ffff0d7224 */ /* 0x000fe400078e0014 */
[----:B------:R-:W-:-:S07]  /*34900*/  IMAD.MOV.U32 R7, RZ, RZ, R14 ;  /* 0x000000ffff077224 */ /* 0x000fce00078e000e */
[----:B------:R-:W-:Y:S05]  /*34910*/  WARPSYNC.COLLECTIVE R15, `(.L_x_3106) ;  /* 0x000000000f087348 */ /* 0x000fea0003c00000 */
[----:B------:R0:W1:Y:S02]  /*34920*/  SHFL.IDX P6, R14, R13, R12, R11 ;  /* 0x0000000c0d0e7389 */ /* 0x00006400000c000b */
[----:B01----:R-:W-:Y:S01]  /*34930*/  ENDCOLLECTIVE ;  /* 0x000000000000791b */ /* 0x003fe20003800000 */
.L_x_3106:
[----:B------:R-:W-:Y:S05]  /*34940*/  BRA `(.L_x_3107) ;  /* 0xfffffdcc00f87947 */ /* 0x000fea000383ffff */
.L_x_2806:
        /* <DEDUP_REMOVED lines=8> */
.L_x_3109:
[----:B------:R-:W-:Y:S05]  /*349d0*/  BSYNC B1 ;  /* 0x0000000000017941 */ /* 0x000fea0003800000 */
.L_x_3108:
        /* <DEDUP_REMOVED lines=8> */
.L_x_3110:
[----:B------:R-:W-:Y:S02]  /*34a60*/  IMAD.MOV.U32 R13, RZ, RZ, R3 ;  /* 0x000000ffff0d7224 */ /* 0x000fe400078e0003 */
[----:B------:R-:W-:-:S07]  /*34a70*/  IMAD.MOV.U32 R4, RZ, RZ, R14 ;  /* 0x000000ffff047224 */ /* 0x000fce00078e000e */
[----:B------:R-:W-:Y:S05]  /*34a80*/  WARPSYNC.COLLECTIVE R15, `(.L_x_3111) ;  /* 0x000000000f087348 */ /* 0x000fea0003c00000 */
[----:B------:R0:W1:Y:S02]  /*34a90*/  SHFL.IDX P6, R14, R13, R12, R11 ;  /* 0x0000000c0d0e7389 */ /* 0x00006400000c000b */
[----:B01----:R-:W-:Y:S01]  /*34aa0*/  ENDCOLLECTIVE ;  /* 0x000000000000791b */ /* 0x003fe20003800000 */
.L_x_3111:
[----:B------:R-:W-:Y:S02]  /*34ab0*/  IMAD.MOV.U32 R13, RZ, RZ, R20 ;  /* 0x000000ffff0d7224 */ /* 0x000fe400078e0014 */
[----:B------:R-:W-:-:S07]  /*34ac0*/  IMAD.MOV.U32 R7, RZ, RZ, R14 ;  /* 0x000000ffff077224 */ /* 0x000fce00078e000e */
[----:B------:R-:W-:Y:S05]  /*34ad0*/  WARPSYNC.COLLECTIVE R15, `(.L_x_3112) ;  /* 0x000000000f087348 */ /* 0x000fea0003c00000 */
[----:B------:R0:W1:Y:S02]  /*34ae0*/  SHFL.IDX P6, R14, R13, R12, R11 ;  /* 0x0000000c0d0e7389 */ /* 0x00006400000c000b */
[----:B01----:R-:W-:Y:S01]  /*34af0*/  ENDCOLLECTIVE ;  /* 0x000000000000791b */ /* 0x003fe20003800000 */
.L_x_3112:
[----:B------:R-:W-:Y:S01]  /*34b00*/  IMAD.MOV.U32 R12, RZ, RZ, R14 ;  /* 0x000000ffff0c7224 */ /* 0x000fe200078e000e */
[----:B------:R-:W-:Y:S06]  /*34b10*/  BRA `(.L_x_3113) ;  /* 0xfffffdd000a07947 */ /* 0x000fec000383ffff */
.L_x_2809:
        /* <DEDUP_REMOVED lines=8> */
.L_x_3115:
[----:B------:R-:W-:Y:S05]  /*34ba0*/  BSYNC B1 ;  /* 0x0000000000017941 */ /* 0x000fea0003800000 */
.L_x_3114:
        /* <DEDUP_REMOVED lines=8> */
.L_x_3116:
[----:B------:R-:W-:Y:S02]  /*34c30*/  IMAD.MOV.U32 R13, RZ, RZ, R3 ;  /* 0x000000ffff0d7224 */ /* 0x000fe400078e0003 */
[----:B------:R-:W-:-:S07]  /*34c40*/  IMAD.MOV.U32 R21, RZ, RZ, R14 ;  /* 0x000000ffff157224 */ /* 0x000fce00078e000e */
[----:B------:R-:W-:Y:S05]  /*34c50*/  WARPSYNC.COLLECTIVE R15, `(.L_x_3117) ;  /* 0x000000000f087348 */ /* 0x000fea0003c00000 */
[----:B------:R0:W1:Y:S02]  /*34c60*/  SHFL.IDX P6, R14, R13, R12, R11 ;  /* 0x0000000c0d0e7389 */ /* 0x00006400000c000b */
[----:B01----:R-:W-:Y:S01]  /*34c70*/  ENDCOLLECTIVE ;  /* 0x000000000000791b */ /* 0x003fe20003800000 */
.L_x_3117:
[----:B------:R-:W-:Y:S02]  /*34c80*/  IMAD.MOV.U32 R13, RZ, RZ, R20 ;  /* 0x000000ffff0d7224 */ /* 0x000fe400078e0014 */
[----:B------:R-:W-:-:S07]  /*34c90*/  IMAD.MOV.U32 R3, RZ, RZ, R14 ;  /* 0x000000ffff037224 */ /* 0x000fce00078e000e */
[----:B------:R-:W-:Y:S05]  /*34ca0*/  WARPSYNC.COLLECTIVE R15, `(.L_x_3118) ;  /* 0x000000000f087348 */ /* 0x000fea0003c00000 */
[----:B------:R0:W1:Y:S02]  /*34cb0*/  SHFL.IDX P6, R14, R13, R12, R11 ;  /* 0x0000000c0d0e7389 */ /* 0x00006400000c000b */
[----:B01----:R-:W-:Y:S01]  /*34cc0*/  ENDCOLLECTIVE ;  /* 0x000000000000791b */ /* 0x003fe20003800000 */
.L_x_3118:
[----:B------:R-:W-:Y:S01]  /*34cd0*/  IMAD.MOV.U32 R79, RZ, RZ, R14 ;  /* 0x000000ffff4f7224 */ /* 0x000fe200078e000e */
[----:B------:R-:W-:Y:S06]  /*34ce0*/  BRA `(.L_x_3119) ;  /* 0xfffffdd400547947 */ /* 0x000fec000383ffff */
.L_x_2813:
[----:B0-----:R0:W1:Y:S02]  /*34cf0*/  SYNCS.PHASECHK.TRANS64.TRYWAIT P0, [R16+URZ+0x38800], R0 ;  /* 0x03880000100075a7 */ /* 0x001064000800017f */
[----:B-1----:R-:W-:Y:S05]  /*34d00*/  @!P0 NANOSLEEP.SYNCS 0x989680 ;  /* 0x009896800000895d */ /* 0x002fea0003900000 */
[----:B------:R-:W1:Y:S02]  /*34d10*/  @!P0 SYNCS.PHASECHK.TRANS64 P0, [R16+URZ+0x38800], R0 ;  /* 0x03880000100085a7 */ /* 0x000e64000800007f */
[----:B-1----:R-:W-:Y:S05]  /*34d20*/  @!P0 BRA `(.L_x_2813) ;  /* 0xfffffffc00f08947 */ /* 0x002fea000383ffff */
[----:B------:R-:W-:Y:S05]  /*34d30*/  BRA `(.L_x_3120) ;  /* 0xfffffdd800387947 */ /* 0x000fea000383ffff */
.L_x_2831:
[----:B-1----:R1:W4:Y:S02]  /*34d40*/  SYNCS.PHASECHK.TRANS64.TRYWAIT P2, [R0+URZ+0x38830], R3 ;  /* 0x03883003000075a7 */ /* 0x002324000804017f */
[----:B----4-:R-:W-:Y:S05]  /*34d50*/  @!P2 NANOSLEEP.SYNCS 0x989680 ;  /* 0x009896800000a95d */ /* 0x010fea0003900000 */
[----:B------:R-:W4:Y:S02]  /*34d60*/  @!P2 SYNCS.PHASECHK.TRANS64 P2, [R0+URZ+0x38830], R3 ;  /* 0x038830030000a5a7 */ /* 0x000f24000804007f */
[----:B----4-:R-:W-:Y:S05]  /*34d70*/  @!P2 BRA `(.L_x_2831) ;  /* 0xfffffffc00f0a947 */ /* 0x010fea000383ffff */
[----:B------:R-:W-:Y:S05]  /*34d80*/  BRA `(.L_x_2830) ;  /* 0xfffffe14001c7947 */ /* 0x000fea000383ffff */
.L_x_2838:
[----:B-1----:R1:W2:Y:S02]  /*34d90*/  SYNCS.PHASECHK.TRANS64.TRYWAIT P3, [R11+URZ+0x38830], R4 ;  /* 0x038830040b0075a7 */ /* 0x0022a4000806017f */
[----:B--2---:R-:W-:Y:S05]  /*34da0*/  @!P3 NANOSLEEP.SYNCS 0x989680 ;  /* 0x009896800000b95d */ /* 0x004fea0003900000 */
[----:B------:R-:W2:Y:S02]  /*34db0*/  @!P3 SYNCS.PHASECHK.TRANS64 P3, [R11+URZ+0x38830], R4 ;  /* 0x038830040b00b5a7 */ /* 0x000ea4000806007f */
[----:B--2---:R-:W-:Y:S05]  /*34dc0*/  @!P3 BRA `(.L_x_2838) ;  /* 0xfffffffc00f0b947 */ /* 0x004fea000383ffff */
[----:B------:R-:W-:Y:S05]  /*34dd0*/  BRA `(.L_x_2837) ;  /* 0xfffffe5c00487947 */ /* 0x000fea000383ffff */
.L_x_2843:
[----:B-1----:R1:W2:Y:S02]  /*34de0*/  SYNCS.PHASECHK.TRANS64.TRYWAIT P3, [R9+URZ+0x38850], R0 ;  /* 0x03885000090075a7 */ /* 0x0022a4000806017f */
[----:B--2---:R-:W-:Y:S05]  /*34df0*/  @!P3 NANOSLEEP.SYNCS 0x989680 ;  /* 0x009896800000b95d */ /* 0x004fea0003900000 */
[----:B------:R-:W2:Y:S02]  /*34e00*/  @!P3 SYNCS.PHASECHK.TRANS64 P3, [R9+URZ+0x38850], R0 ;  /* 0x038850000900b5a7 */ /* 0x000ea4000806007f */
[----:B--2---:R-:W-:Y:S05]  /*34e10*/  @!P3 BRA `(.L_x_2843) ;  /* 0xfffffffc00f0b947 */ /* 0x004fea000383ffff */
[----:B------:R-:W-:Y:S05]  /*34e20*/  BRA `(.L_x_2842) ;  /* 0xfffffe9400087947 */ /* 0x000fea000383ffff */
.L_x_2851:
[----:B-1----:R1:W2:Y:S02]  /*34e30*/  SYNCS.PHASECHK.TRANS64.TRYWAIT P2, [R4+URZ+0x38830], R5 ;  /* 0x03883005040075a7 */ /* 0x0022a4000804017f */
[----:B--2---:R-:W-:Y:S05]  /*34e40*/  @!P2 NANOSLEEP.SYNCS 0x989680 ;  /* 0x009896800000a95d */ /* 0x004fea0003900000 */
[----:B------:R-:W2:Y:S02]  /*34e50*/  @!P2 SYNCS.PHASECHK.TRANS64 P2, [R4+URZ+0x38830], R5 ;  /* 0x038830050400a5a7 */ /* 0x000ea4000804007f */
[----:B--2---:R-:W-:Y:S05]  /*34e60*/  @!P2 BRA `(.L_x_2851) ;  /* 0xfffffffc00f0a947 */ /* 0x004fea000383ffff */
[----:B------:R-:W-:Y:S05]  /*34e70*/  BRA `(.L_x_2850) ;  /* 0xfffffea800e07947 */ /* 0x000fea000383ffff */
.L_x_2856:
[----:B-1----:R1:W2:Y:S02]  /*34e80*/  SYNCS.PHASECHK.TRANS64.TRYWAIT P2, [R9+URZ+0x38850], R0 ;  /* 0x03885000090075a7 */ /* 0x0022a4000804017f */
[----:B--2---:R-:W-:Y:S05]  /*34e90*/  @!P2 NANOSLEEP.SYNCS 0x989680 ;  /* 0x009896800000a95d */ /* 0x004fea0003900000 */
[----:B------:R-:W2:Y:S02]  /*34ea0*/  @!P2 SYNCS.PHASECHK.TRANS64 P2, [R9+URZ+0x38850], R0 ;  /* 0x038850000900a5a7 */ /* 0x000ea4000804007f */
[----:B--2---:R-:W-:Y:S05]  /*34eb0*/  @!P2 BRA `(.L_x_2856) ;  /* 0xfffffffc00f0a947 */ /* 0x004fea000383ffff */
[----:B------:R-:W-:Y:S05]  /*34ec0*/  BRA `(.L_x_2855) ;  /* 0xfffffee000a07947 */ /* 0x000fea000383ffff */
.L_x_2862:
[----:B-1----:R1:W2:Y:S02]  /*34ed0*/  SYNCS.PHASECHK.TRANS64.TRYWAIT P0, [R10+URZ+0x38850], R0 ;  /* 0x038850000a0075a7 */ /* 0x0022a4000800017f */
[----:B--2---:R-:W-:Y:S05]  /*34ee0*/  @!P0 NANOSLEEP.SYNCS 0x989680 ;  /* 0x009896800000895d */ /* 0x004fea0003900000 */
[----:B------:R-:W2:Y:S02]  /*34ef0*/  @!P0 SYNCS.PHASECHK.TRANS64 P0, [R10+URZ+0x38850], R0 ;  /* 0x038850000a0085a7 */ /* 0x000ea4000800007f */
[----:B--2---:R-:W-:Y:S05]  /*34f00*/  @!P0 BRA `(.L_x_2862) ;  /* 0xfffffffc00f08947 */ /* 0x004fea000383ffff */
[----:B------:R-:W-:Y:S05]  /*34f10*/  BRA `(.L_x_2861) ;  /* 0xfffffef800b07947 */ /* 0x000fea000383ffff */
.L_x_2903:
        /* <DEDUP_REMOVED lines=8> */
[----:B------:R-:W-:Y:S05]  /*34fa0*/  WARPSYNC.COLLECTIVE R15, `(.L_x_3122) ;  /* 0x000000000f087348 */ /* 0x000fea0003c00000 */
[----:B------:R0:W1:Y:S02]  /*34fb0*/  SHFL.IDX P6, R14, R13, R12, R11 ;  /* 0x0000000c0d0e7389 */ /* 0x00006400000c000b */
[----:B01----:R-:W-:Y:S01]  /*34fc0*/  ENDCOLLECTIVE ;  /* 0x000000000000791b */ /* 0x003fe20003800000 */
.L_x_3122:
[----:B------:R-:W-:Y:S05]  /*34fd0*/  BSYNC B1 ;  /* 0x0000000000017941 */ /* 0x000fea0003800000 */
.L_x_3121:
[----:B------:R-:W-:Y:S05]  /*34fe0*/  BRA `(.L_x_3123) ;  /* 0xffffff6c009c7947 */ /* 0x000fea000383ffff */
.L_x_2905:
[----:B------:R-:W-:Y:S01]  /*34ff0*/  BSSY B1, `(.L_x_3124) ;  /* 0x0000006000017945 */ /* 0x000fe20003800000 */
[----:B------:R-:W-:-:S07]  /*35000*/  IMAD.MOV.U32 R15, RZ, RZ, -0x1 ;  /* 0xffffffffff0f7424 */ /* 0x000fce00078e00ff */
[----:B0-----:R-:W-:Y:S05]  /*35010*/  WARPSYNC.COLLECTIVE R15, `(.L_x_3125) ;  /* 0x000000000f0c7348 */ /* 0x001fea0003c00000 */
[----:B------:R-:W-:Y:S02]  /*35020*/  ELECT P6, UR62, PT ;  /* 0x00000000003e782f */ /* 0x000fe400038c0000 */
[----:B------:R-:W-:Y:S01]  /*35030*/  MOV R14, UR62 ;  /* 0x0000003e000e7c02 */ /* 0x000fe20008000f00 */
[----:B0-----:R-:W-:Y:S10]  /*35040*/  ENDCOLLECTIVE ;  /* 0x000000000000791b */ /* 0x001ff40003800000 */
.L_x_3125:
[----:B------:R-:W-:Y:S05]  /*35050*/  BSYNC B1 ;  /* 0x0000000000017941 */ /* 0x000fea0003800000 */
.L_x_3124:
[----:B------:R-:W-:Y:S05]  /*35060*/  BRA `(.L_x_2904) ;  /* 0xffffff6c00947947 */ /* 0x000fea000383ffff */
.L_x_2907:
[----:B0-----:R0:W1:Y:S02]  /*35070*/  SYNCS.PHASECHK.TRANS64.TRYWAIT P0, [R18+URZ+0x38820], R2 ;  /* 0x03882002120075a7 */ /* 0x001064000800017f */
[----:B-1----:R-:W-:Y:S05]  /*35080*/  @!P0 NANOSLEEP.SYNCS 0x989680 ;  /* 0x009896800000895d */ /* 0x002fea0003900000 */
[----:B------:R-:W1:Y:S02]  /*35090*/  @!P0 SYNCS.PHASECHK.TRANS64 P0, [R18+URZ+0x38820], R2 ;  /* 0x03882002120085a7 */ /* 0x000e64000800007f */
[----:B-1----:R-:W-:Y:S05]  /*350a0*/  @!P0 BRA `(.L_x_2907) ;  /* 0xfffffffc00f08947 */ /* 0x002fea000383ffff */
[----:B------:R-:W-:Y:S05]  /*350b0*/  BRA `(.L_x_3126) ;  /* 0xffffff6c00a47947 */ /* 0x000fea000383ffff */
.L_x_2911:
[----:B-1----:R1:W2:Y:S02]  /*350c0*/  SYNCS.PHASECHK.TRANS64.TRYWAIT P0, [R6+URZ+0x388a0], R8 ;  /* 0x0388a008060075a7 */ /* 0x0022a4000800017f */
[----:B--2---:R-:W-:Y:S05]  /*350d0*/  @!P0 NANOSLEEP.SYNCS 0x989680 ;  /* 0x009896800000895d */ /* 0x004fea0003900000 */
[----:B------:R-:W2:Y:S02]  /*350e0*/  @!P0 SYNCS.PHASECHK.TRANS64 P0, [R6+URZ+0x388a0], R8 ;  /* 0x0388a008060085a7 */ /* 0x000ea4000800007f */
[----:B--2---:R-:W-:Y:S05]  /*350f0*/  @!P0 BRA `(.L_x_2911) ;  /* 0xfffffffc00f08947 */ /* 0x004fea000383ffff */
[----:B------:R-:W-:Y:S05]  /*35100*/  BRA `(.L_x_3127) ;  /* 0xffffff6c00c47947 */ /* 0x000fea000383ffff */
.L_x_2919:
[----:B0-----:R0:W2:Y:S02]  /*35110*/  SYNCS.PHASECHK.TRANS64.TRYWAIT P0, [R6+URZ+0x388c0], R8 ;  /* 0x0388c008060075a7 */ /* 0x0010a4000800017f */
[----:B--2---:R-:W-:Y:S05]  /*35120*/  @!P0 NANOSLEEP.SYNCS 0x989680 ;  /* 0x009896800000895d */ /* 0x004fea0003900000 */
[----:B------:R-:W2:Y:S02]  /*35130*/  @!P0 SYNCS.PHASECHK.TRANS64 P0, [R6+URZ+0x388c0], R8 ;  /* 0x0388c008060085a7 */ /* 0x000ea4000800007f */
[----:B--2---:R-:W-:Y:S05]  /*35140*/  @!P0 BRA `(.L_x_2919) ;  /* 0xfffffffc00f08947 */ /* 0x004fea000383ffff */
[----:B------:R-:W-:Y:S05]  /*35150*/  BRA `(.L_x_3128) ;  /* 0xffffff7400047947 */ /* 0x000fea000383ffff */
.L_x_2929:
[----:B0-----:R0:W1:Y:S02]  /*35160*/  SYNCS.PHASECHK.TRANS64.TRYWAIT P1, [R6+URZ+0x388a0], R5 ;  /* 0x0388a005060075a7 */ /* 0x001064000802017f */
[----:B-1----:R-:W-:Y:S05]  /*35170*/  @!P1 NANOSLEEP.SYNCS 0x989680 ;  /* 0x009896800000995d */ /* 0x002fea0003900000 */
[----:B------:R-:W1:Y:S02]  /*35180*/  @!P1 SYNCS.PHASECHK.TRANS64 P1, [R6+URZ+0x388a0], R5 ;  /* 0x0388a005060095a7 */ /* 0x000e64000802007f */
[----:B-1----:R-:W-:Y:S05]  /*35190*/  @!P1 BRA `(.L_x_2929) ;  /* 0xfffffffc00f09947 */ /* 0x002fea000383ffff */
[----:B------:R-:W-:Y:S05]  /*351a0*/  BRA `(.L_x_3129) ;  /* 0xffffff7800907947 */ /* 0x000fea000383ffff */
.L_x_2937:
[----:B-1----:R1:W2:Y:S02]  /*351b0*/  SYNCS.PHASECHK.TRANS64.TRYWAIT P1, [R6+URZ+0x388c0], R5 ;  /* 0x0388c005060075a7 */ /* 0x0022a4000802017f */
[----:B--2---:R-:W-:Y:S05]  /*351c0*/  @!P1 NANOSLEEP.SYNCS 0x989680 ;  /* 0x009896800000995d */ /* 0x004fea0003900000 */
[----:B------:R-:W2:Y:S02]  /*351d0*/  @!P1 SYNCS.PHASECHK.TRANS64 P1, [R6+URZ+0x388c0], R5 ;  /* 0x0388c005060095a7 */ /* 0x000ea4000802007f */
[----:B--2---:R-:W-:Y:S05]  /*351e0*/  @!P1 BRA `(.L_x_2937) ;  /* 0xfffffffc00f09947 */ /* 0x004fea000383ffff */
[----:B------:R-:W-:Y:S05]  /*351f0*/  BRA `(.L_x_3130) ;  /* 0xffffff7c00cc7947 */ /* 0x000fea000383ffff */
.L_x_2955:
        /* <DEDUP_REMOVED lines=11> */
.L_x_3132:
[----:B------:R-:W-:Y:S05]  /*352b0*/  BSYNC B0 ;  /* 0x0000000000007941 */ /* 0x000fea0003800000 */
.L_x_3131:
[----:B------:R-:W-:Y:S05]  /*352c0*/  BRA `(.L_x_3133) ;  /* 0xffffff8c00887947 */ /* 0x000fea000383ffff */
.L_x_2957:
[----:B------:R-:W-:Y:S01]  /*352d0*/  BSSY B0, `(.L_x_3134) ;  /* 0x0000006000007945 */ /* 0x000fe20003800000 */
[----:B------:R-:W-:-:S07]  /*352e0*/  IMAD.MOV.U32 R15, RZ, RZ, -0x1 ;  /* 0xffffffffff0f7424 */ /* 0x000fce00078e00ff */
[----:B0-----:R-:W-:Y:S05]  /*352f0*/  WARPSYNC.COLLECTIVE R15, `(.L_x_3135) ;  /* 0x000000000f0c7348 */ /* 0x001fea0003c00000 */
[----:B------:R-:W-:Y:S02]  /*35300*/  ELECT P6, UR62, PT ;  /* 0x00000000003e782f */ /* 0x000fe400038c0000 */
[----:B------:R-:W-:Y:S01]  /*35310*/  MOV R14, UR62 ;  /* 0x0000003e000e7c02 */ /* 0x000fe20008000f00 */
[----:B0-----:R-:W-:Y:S10]  /*35320*/  ENDCOLLECTIVE ;  /* 0x000000000000791b */ /* 0x001ff40003800000 */
.L_x_3135:
[----:B------:R-:W-:Y:S05]  /*35330*/  BSYNC B0 ;  /* 0x0000000000007941 */ /* 0x000fea0003800000 */
.L_x_3134:
[----:B------:R-:W-:Y:S05]  /*35340*/  BRA `(.L_x_3136) ;  /* 0xffffff8c00947947 */ /* 0x000fea000383ffff */
.L_x_2959:
[----:B0-----:R0:W1:Y:S02]  /*35350*/  SYNCS.PHASECHK.TRANS64.TRYWAIT P0, [R0+URZ+0x38840], R2 ;  /* 0x03884002000075a7 */ /* 0x001064000800017f */
[----:B-1----:R-:W-:Y:S05]  /*35360*/  @!P0 NANOSLEEP.SYNCS 0x989680 ;  /* 0x009896800000895d */ /* 0x002fea0003900000 */
[----:B------:R-:W1:Y:S02]  /*35370*/  @!P0 SYNCS.PHASECHK.TRANS64 P0, [R0+URZ+0x38840], R2 ;  /* 0x03884002000085a7 */ /* 0x000e64000800007f */
[----:B-1----:R-:W-:Y:S05]  /*35380*/  @!P0 BRA `(.L_x_2959) ;  /* 0xfffffffc00f08947 */ /* 0x002fea000383ffff */
[----:B------:R-:W-:Y:S05]  /*35390*/  BRA `(.L_x_3137) ;  /* 0xffffff8c00f87947 */ /* 0x000fea000383ffff */
.L_x_2963:
        /* <DEDUP_REMOVED lines=15> */
.L_x_3138:
[----:B------:R-:W-:Y:S02]  /*35490*/  IMAD.MOV.U32 R13, RZ, RZ, R4 ;  /* 0x000000ffff0d7224 */ /* 0x000fe400078e0004 */
[----:B------:R-:W-:-:S07]  /*354a0*/  IMAD.MOV.U32 R6, RZ, RZ, R14 ;  /* 0x000000ffff067224 */ /* 0x000fce00078e000e */
[----:B------:R-:W-:Y:S05]  /*354b0*/  WARPSYNC.COLLECTIVE R15, `(.L_x_3139) ;  /* 0x000000000f087348 */ /* 0x000fea0003c00000 */
[----:B------:R0:W1:Y:S02]  /*354c0*/  SHFL.IDX P6, R14, R13, R12, R11 ;  /* 0x0000000c0d0e7389 */ /* 0x00006400000c000b */
[----:B01----:R-:W-:Y:S01]  /*354d0*/  ENDCOLLECTIVE ;  /* 0x000000000000791b */ /* 0x003fe20003800000 */
.L_x_3139:
        /* <DEDUP_REMOVED lines=20> */
.L_x_3140:
[----:B------:R-:W-:Y:S02]  /*35620*/  IMAD.MOV.U32 R13, RZ, RZ, R4 ;  /* 0x000000ffff0d7224 */ /* 0x000fe400078e0004 */
[----:B------:R-:W-:-:S07]  /*35630*/  IMAD.MOV.U32 R6, RZ, RZ, R14 ;  /* 0x000000ffff067224 */ /* 0x000fce00078e000e */
[----:B------:R-:W-:Y:S05]  /*35640*/  WARPSYNC.COLLECTIVE R15, `(.L_x_3141) ;  /* 0x000000000f087348 */ /* 0x000fea0003c00000 */
[----:B------:R0:W1:Y:S02]  /*35650*/  SHFL.IDX P6, R14, R13, R12, R11 ;  /* 0x0000000c0d0e7389 */ /* 0x00006400000c000b */
[----:B01----:R-:W-:Y:S01]  /*35660*/  ENDCOLLECTIVE ;  /* 0x000000000000791b */ /* 0x003fe20003800000 */
.L_x_3141:
        /* <DEDUP_REMOVED lines=20> */
.L_x_3142:
[----:B------:R-:W-:Y:S02]  /*357b0*/  IMAD.MOV.U32 R13, RZ, RZ, R4 ;  /* 0x000000ffff0d7224 */ /* 0x000fe400078e0004 */
[----:B------:R-:W-:-:S07]  /*357c0*/  IMAD.MOV.U32 R6, RZ, RZ, R14 ;  /* 0x000000ffff067224 */ /* 0x000fce00078e000e */
[----:B------:R-:W-:Y:S05]  /*357d0*/  WARPSYNC.COLLECTIVE R15, `(.L_x_3143) ;  /* 0x000000000f087348 */ /* 0x000fea0003c00000 */
[----:B------:R0:W1:Y:S02]  /*357e0*/  SHFL.IDX P6, R14, R13, R12, R11 ;  /* 0x0000000c0d0e7389 */ /* 0x00006400000c000b */
[----:B01----:R-:W-:Y:S01]  /*357f0*/  ENDCOLLECTIVE ;  /* 0x000000000000791b */ /* 0x003fe20003800000 */
.L_x_3143:
        /* <DEDUP_REMOVED lines=20> */
.L_x_3144:
[----:B------:R-:W-:Y:S02]  /*35940*/  IMAD.MOV.U32 R13, RZ, RZ, R4 ;  /* 0x000000ffff0d7224 */ /* 0x000fe400078e0004 */
[----:B------:R-:W-:-:S07]  /*35950*/  IMAD.MOV.U32 R6, RZ, RZ, R14 ;  /* 0x000000ffff067224 */ /* 0x000fce00078e000e */
[----:B------:R-:W-:Y:S05]  /*35960*/  WARPSYNC.COLLECTIVE R15, `(.L_x_3145) ;  /* 0x000000000f087348 */ /* 0x000fea0003c00000 */
[----:B------:R0:W1:Y:S02]  /*35970*/  SHFL.IDX P6, R14, R13, R12, R11 ;  /* 0x0000000c0d0e7389 */ /* 0x00006400000c000b */
[----:B01----:R-:W-:Y:S01]  /*35980*/  ENDCOLLECTIVE ;  /* 0x000000000000791b */ /* 0x003fe20003800000 */
.L_x_3145:
        /* <DEDUP_REMOVED lines=20> */
.L_x_3146:
[----:B------:R-:W-:Y:S02]  /*35ad0*/  IMAD.MOV.U32 R13, RZ, RZ, R4 ;  /* 0x000000ffff0d7224 */ /* 0x000fe400078e0004 */
[----:B------:R-:W-:-:S07]  /*35ae0*/  IMAD.MOV.U32 R6, RZ, RZ, R14 ;  /* 0x000000ffff067224 */ /* 0x000fce00078e000e */
[----:B------:R-:W-:Y:S05]  /*35af0*/  WARPSYNC.COLLECTIVE R15, `(.L_x_3147) ;  /* 0x000000000f087348 */ /* 0x000fea0003c00000 */
[----:B------:R0:W1:Y:S02]  /*35b00*/  SHFL.IDX P6, R14, R13, R12, R11 ;  /* 0x0000000c0d0e7389 */ /* 0x00006400000c000b */
[----:B01----:R-:W-:Y:S01]  /*35b10*/  ENDCOLLECTIVE ;  /* 0x000000000000791b */ /* 0x003fe20003800000 */
.L_x_3147:
        /* <DEDUP_REMOVED lines=20> */
.L_x_3148:
[----:B------:R-:W-:Y:S02]  /*35c60*/  IMAD.MOV.U32 R13, RZ, RZ, R4 ;  /* 0x000000ffff0d7224 */ /* 0x000fe400078e0004 */
[----:B------:R-:W-:-:S07]  /*35c70*/  IMAD.MOV.U32 R6, RZ, RZ, R14 ;  /* 0x000000ffff067224 */ /* 0x000fce00078e000e */
[----:B------:R-:W-:Y:S05]  /*35c80*/  WARPSYNC.COLLECTIVE R15, `(.L_x_3149) ;  /* 0x000000000f087348 */ /* 0x000fea0003c00000 */
[----:B------:R0:W1:Y:S02]  /*35c90*/  SHFL.IDX P6, R14, R13, R12, R11 ;  /* 0x0000000c0d0e7389 */ /* 0x00006400000c000b */
[----:B01----:R-:W-:Y:S01]  /*35ca0*/  ENDCOLLECTIVE ;  /* 0x000000000000791b */ /* 0x003fe20003800000 */
.L_x_3149:
        /* <DEDUP_REMOVED lines=18> */
.L_x_3150:
[----:B------:R-:W-:-:S05]  /*35dd0*/  VIADD R7, R0, 0x60 ;  /* 0x0000006000077836 */ /* 0x000fca0000000000 */
[----:B------:R-:W-:Y:S01]  /*35de0*/  ISETP.GE.AND P5, PT, R7, R2, PT ;  /* 0x000000020700720c */ /* 0x000fe20003fa6270 */
[----:B------:R-:W-:Y:S02]  /*35df0*/  IMAD.MOV.U32 R13, RZ, RZ, R4 ;  /* 0x000000ffff0d7224 */ /* 0x000fe400078e0004 */
[----:B------:R-:W-:-:S10]  /*35e00*/  IMAD.MOV.U32 R8, RZ, RZ, R14 ;  /* 0x000000ffff087224 */ /* 0x000fd400078e000e */
[----:B------:R-:W-:Y:S05]  /*35e10*/  WARPSYNC.COLLECTIVE R15, `(.L_x_3151) ;  /* 0x000000000f087348 */ /* 0x000fea0003c00000 */
[----:B------:R0:W1:Y:S02]  /*35e20*/  SHFL.IDX P6, R14, R13, R12, R11 ;  /* 0x0000000c0d0e7389 */ /* 0x00006400000c000b */
[----:B01----:R-:W-:Y:S01]  /*35e30*/  ENDCOLLECTIVE ;  /* 0x000000000000791b */ /* 0x003fe20003800000 */
.L_x_3151:
        /* <DEDUP_REMOVED lines=18> */
.L_x_3152:
[----:B------:R-:W-:Y:S02]  /*35f60*/  IMAD.MOV.U32 R13, RZ, RZ, R4 ;  /* 0x000000ffff0d7224 */ /* 0x000fe400078e0004 */
[----:B------:R-:W-:-:S07]  /*35f70*/  IMAD.MOV.U32 R5, RZ, RZ, R14 ;  /* 0x000000ffff057224 */ /* 0x000fce00078e000e */
[----:B------:R-:W-:Y:S05]  /*35f80*/  WARPSYNC.COLLECTIVE R15, `(.L_x_3153) ;  /* 0x000000000f087348 */ /* 0x000fea0003c00000 */
[----:B------:R0:W1:Y:S02]  /*35f90*/  SHFL.IDX P6, R14, R13, R12, R11 ;  /* 0x0000000c0d0e7389 */ /* 0x00006400000c000b */
[----:B01----:R-:W-:Y:S01]  /*35fa0*/  ENDCOLLECTIVE ;  /* 0x000000000000791b */ /* 0x003fe20003800000 */
.L_x_3153:
[----:B------:R-:W-:Y:S01]  /*35fb0*/  IMAD.MOV.U32 R3, RZ, RZ, R14 ;  /* 0x000000ffff037224 */ /* 0x000fe200078e000e */
[----:B------:R-:W-:Y:S06]  /*35fc0*/  BRA `(.L_x_3154) ;  /* 0xffffff9000cc7947 */ /* 0x000fec000383ffff */
.L_x_2968:
[----:B---3--:R3:W4:Y:S02]  /*35fd0*/  SYNCS.PHASECHK.TRANS64.TRYWAIT P0, [R18+URZ+0x38820], R0 ;  /* 0x03882000120075a7 */ /* 0x008724000800017f */
[----:B----4-:R-:W-:Y:S05]  /*35fe0*/  @!P0 NANOSLEEP.SYNCS 0x989680 ;  /* 0x009896800000895d */ /* 0x010fea0003900000 */
[----:B------:R-:W4:Y:S02]  /*35ff0*/  @!P0 SYNCS.PHASECHK.TRANS64 P0, [R18+URZ+0x38820], R0 ;  /* 0x03882000120085a7 */ /* 0x000f24000800007f */
[----:B----4-:R-:W-:Y:S05]  /*36000*/  @!P0 BRA `(.L_x_2968) ;  /* 0xfffffffc00f08947 */ /* 0x010fea000383ffff */
[----:B------:R-:W-:Y:S05]  /*36010*/  BRA `(.L_x_3155) ;  /* 0xffffff9400487947 */ /* 0x000fea000383ffff */
.L_x_2977:
[----:B-1----:R1:W2:Y:S02]  /*36020*/  SYNCS.PHASECHK.TRANS64.TRYWAIT P0, [R3+URZ+0x38840], R2 ;  /* 0x03884002030075a7 */ /* 0x0022a4000800017f */
[----:B--2---:R-:W-:Y:S05]  /*36030*/  @!P0 NANOSLEEP.SYNCS 0x989680 ;  /* 0x009896800000895d */ /* 0x004fea0003900000 */
[----:B------:R-:W2:Y:S02]  /*36040*/  @!P0 SYNCS.PHASECHK.TRANS64 P0, [R3+URZ+0x38840], R2 ;  /* 0x03884002030085a7 */ /* 0x000ea4000800007f */
[----:B--2---:R-:W-:Y:S05]  /*36050*/  @!P0 BRA `(.L_x_2977) ;  /* 0xfffffffc00f08947 */ /* 0x004fea000383ffff */
[----:B------:R-:W-:Y:S05]  /*36060*/  BRA `(.L_x_3156) ;  /* 0xffffff9800287947 */ /* 0x000fea000383ffff */
.L_x_2985:
[----:B0-----:R0:W1:Y:S02]  /*36070*/  SYNCS.PHASECHK.TRANS64.TRYWAIT P0, [R3+URZ+0x60], R2 ;  /* 0x00006002030075a7 */ /* 0x001064000800017f */
[----:B-1----:R-:W-:Y:S05]  /*36080*/  @!P0 NANOSLEEP.SYNCS 0x989680 ;  /* 0x009896800000895d */ /* 0x002fea0003900000 */
[----:B------:R-:W1:Y:S02]  /*36090*/  @!P0 SYNCS.PHASECHK.TRANS64 P0, [R3+URZ+0x60], R2 ;  /* 0x00006002030085a7 */ /* 0x000e64000800007f */
[----:B-1----:R-:W-:Y:S05]  /*360a0*/  @!P0 BRA `(.L_x_2985) ;  /* 0xfffffffc00f08947 */ /* 0x002fea000383ffff */
[----:B------:R-:W-:Y:S05]  /*360b0*/  BRA `(.L_x_3157) ;  /* 0xffffff9c007c7947 */ /* 0x000fea000383ffff */
.L_x_2996:
[----:B-1----:R1:W2:Y:S02]  /*360c0*/  SYNCS.PHASECHK.TRANS64.TRYWAIT P0, [R3+URZ+0x38840], R2 ;  /* 0x03884002030075a7 */ /* 0x0022a4000800017f */
[----:B--2---:R-:W-:Y:S05]  /*360d0*/  @!P0 NANOSLEEP.SYNCS 0x989680 ;  /* 0x009896800000895d */ /* 0x004fea0003900000 */
[----:B------:R-:W2:Y:S02]  /*360e0*/  @!P0 SYNCS.PHASECHK.TRANS64 P0, [R3+URZ+0x38840], R2 ;  /* 0x03884002030085a7 */ /* 0x000ea4000800007f */
[----:B--2---:R-:W-:Y:S05]  /*360f0*/  @!P0 BRA `(.L_x_2996) ;  /* 0xfffffffc00f08947 */ /* 0x004fea000383ffff */
[----:B------:R-:W-:Y:S05]  /*36100*/  BRA `(.L_x_3158) ;  /* 0xffffffa400887947 */ /* 0x000fea000383ffff */
.L_x_3004:
[----:B0-----:R0:W1:Y:S02]  /*36110*/  SYNCS.PHASECHK.TRANS64.TRYWAIT P0, [R2+URZ+0x60], R3 ;  /* 0x00006003020075a7 */ /* 0x001064000800017f */
[----:B-1----:R-:W-:Y:S05]  /*36120*/  @!P0 NANOSLEEP.SYNCS 0x989680 ;  /* 0x009896800000895d */ /* 0x002fea0003900000 */
[----:B------:R-:W1:Y:S02]  /*36130*/  @!P0 SYNCS.PHASECHK.TRANS64 P0, [R2+URZ+0x60], R3 ;  /* 0x00006003020085a7 */ /* 0x000e64000800007f */
[----:B-1----:R-:W-:Y:S05]  /*36140*/  @!P0 BRA `(.L_x_3004) ;  /* 0xfffffffc00f08947 */ /* 0x002fea000383ffff */
[----:B------:R-:W-:Y:S05]  /*36150*/  BRA `(.L_x_3159) ;  /* 0xffffffa800dc7947 */ /* 0x000fea000383ffff */
.L_x_3015:
[----:B--2---:R2:W3:Y:S02]  /*36160*/  SYNCS.PHASECHK.TRANS64.TRYWAIT P0, [R2+URZ+0x38840], R3 ;  /* 0x03884003020075a7 */ /* 0x0044e4000800017f */
[----:B---3--:R-:W-:Y:S05]  /*36170*/  @!P0 NANOSLEEP.SYNCS 0x989680 ;  /* 0x009896800000895d */ /* 0x008fea0003900000 */
[----:B------:R-:W3:Y:S02]  /*36180*/  @!P0 SYNCS.PHASECHK.TRANS64 P0, [R2+URZ+0x38840], R3 ;  /* 0x03884003020085a7 */ /* 0x000ee4000800007f */
[----:B---3--:R-:W-:Y:S05]  /*36190*/  @!P0 BRA `(.L_x_3015) ;  /* 0xfffffffc00f08947 */ /* 0x008fea000383ffff */
[----:B------:R-:W-:Y:S05]  /*361a0*/  BRA `(.L_x_3160) ;  /* 0xffffffb000b87947 */ /* 0x000fea000383ffff */
.L_x_3023:
[----:B0-----:R0:W1:Y:S02]  /*361b0*/  SYNCS.PHASECHK.TRANS64.TRYWAIT P0, [R2+URZ+0x60], R5 ;  /* 0x00006005020075a7 */ /* 0x001064000800017f */
[----:B-1----:R-:W-:Y:S05]  /*361c0*/  @!P0 NANOSLEEP.SYNCS 0x989680 ;  /* 0x009896800000895d */ /* 0x002fea0003900000 */
[----:B------:R-:W1:Y:S02]  /*361d0*/  @!P0 SYNCS.PHASECHK.TRANS64 P0, [R2+URZ+0x60], R5 ;  /* 0x00006005020085a7 */ /* 0x000e64000800007f */
[----:B-1----:R-:W-:Y:S05]  /*361e0*/  @!P0 BRA `(.L_x_3023) ;  /* 0xfffffffc00f08947 */ /* 0x002fea000383ffff */
[----:B------:R-:W-:Y:S05]  /*361f0*/  BRA `(.L_x_3161) ;  /* 0xffffffb8000c7947 */ /* 0x000fea000383ffff */
.L_x_3036:
[----:B--2---:R2:W3:Y:S02]  /*36200*/  SYNCS.PHASECHK.TRANS64.TRYWAIT P0, [R0+URZ+0x38860], R2 ;  /* 0x03886002000075a7 */ /* 0x0044e4000800017f */
[----:B---3--:R-:W-:Y:S05]  /*36210*/  @!P0 NANOSLEEP.SYNCS 0x989680 ;  /* 0x009896800000895d */ /* 0x008fea0003900000 */
[----:B------:R-:W3:Y:S02]  /*36220*/  @!P0 SYNCS.PHASECHK.TRANS64 P0, [R0+URZ+0x38860], R2 ;  /* 0x03886002000085a7 */ /* 0x000ee4000800007f */
[----:B---3--:R-:W-:Y:S05]  /*36230*/  @!P0 BRA `(.L_x_3036) ;  /* 0xfffffffc00f08947 */ /* 0x008fea000383ffff */
[----:B------:R-:W-:Y:S05]  /*36240*/  BRA `(.L_x_3162) ;  /* 0xffffffbc00d47947 */ /* 0x000fea000383ffff */
.L_x_3045:
[----:B------:R-:W3:Y:S01]  /*36250*/  LDL R0, [R1] ;  /* 0x0000000001007983 */ /* 0x000ee20000100800 */
[----:B------:R-:W-:Y:S01]  /*36260*/  BSSY B0, `(.L_x_3163) ;  /* 0x0000008000007945 */ /* 0x000fe20003800000 */
[----:B------:R-:W-:Y:S02]  /*36270*/  IMAD.MOV.U32 R12, RZ, RZ, RZ ;  /* 0x000000ffff0c7224 */ /* 0x000fe400078e00ff */
[----:B------:R-:W-:Y:S02]  /*36280*/  IMAD.MOV.U32 R11, RZ, RZ, 0x1f ;  /* 0x0000001fff0b7424 */ /* 0x000fe400078e00ff */
[----:B------:R-:W-:Y:S02]  /*36290*/  IMAD.MOV.U32 R15, RZ, RZ, -0x1 ;  /* 0xffffffffff0f7424 */ /* 0x000fe400078e00ff */
[----:B---3--:R-:W-:-:S07]  /*362a0*/  IMAD.MOV.U32 R13, RZ, RZ, R0 ;  /* 0x000000ffff0d7224 */ /* 0x008fce00078e0000 */
[----:B-12---:R-:W-:Y:S05]  /*362b0*/  WARPSYNC.COLLECTIVE R15, `(.L_x_3164) ;  /* 0x000000000f087348 */ /* 0x006fea0003c00000 */
[----:B------:R0:W3:Y:S02]  /*362c0*/  SHFL.IDX P6, R14, R13, R12, R11 ;  /* 0x0000000c0d0e7389 */ /* 0x0000e400000c000b */
[----:B0123--:R-:W-:Y:S01]  /*362d0*/  ENDCOLLECTIVE ;  /* 0x000000000000791b */ /* 0x00ffe20003800000 */
.L_x_3164:
[----:B------:R-:W-:Y:S05]  /*362e0*/  BSYNC B0 ;  /* 0x0000000000007941 */ /* 0x000fea0003800000 */
.L_x_3163:
        /* <DEDUP_REMOVED lines=9> */
.L_x_3165:
        /* <DEDUP_REMOVED lines=27> */
.L_x_3166:
        /* <DEDUP_REMOVED lines=8> */
.L_x_3167:
        /* <DEDUP_REMOVED lines=8> */
.L_x_3168:
        /* <DEDUP_REMOVED lines=8> */
.L_x_3169:
        /* <DEDUP_REMOVED lines=8> */
.L_x_3170:
        /* <DEDUP_REMOVED lines=9> */
.L_x_3171:
[----:B------:R-:W-:Y:S01]  /*367c0*/  IMAD.MOV.U32 R9, RZ, RZ, R14 ;  /* 0x000000ffff097224 */ /* 0x000fe200078e000e */
[----:B------:R-:W-:Y:S06]  /*367d0*/  BRA `(.L_x_3172) ;  /* 0xffffffc000c07947 */ /* 0x000fec000383ffff */
.L_x_3048:
        /* <DEDUP_REMOVED lines=8> */
.L_x_3174:
[----:B------:R-:W-:Y:S05]  /*36860*/  BSYNC B0 ;  /* 0x0000000000007941 */ /* 0x000fea0003800000 */
.L_x_3173:
        /* <DEDUP_REMOVED lines=10> */
.L_x_3175:
        /* <DEDUP_REMOVED lines=8> */
.L_x_3176:
        /* <DEDUP_REMOVED lines=8> */
.L_x_3177:
        /* <DEDUP_REMOVED lines=8> */
.L_x_3178:
        /* <DEDUP_REMOVED lines=9> */
.L_x_3179:
[----:B------:R-:W-:Y:S01]  /*36b20*/  IMAD.MOV.U32 R9, RZ, RZ, R14 ;  /* 0x000000ffff097224 */ /* 0x000fe200078e000e */
[----:B------:R-:W-:Y:S06]  /*36b30*/  BRA `(.L_x_3180) ;  /* 0xffffffc000987947 */ /* 0x000fec000383ffff */
.L_x_3050:
[----:B------:R-:W-:Y:S01]  /*36b40*/  BSSY B0, `(.L_x_3181) ;  /* 0x0000006000007945 */ /* 0x000fe20003800000 */
[----:B------:R-:W-:Y:S01]  /*36b50*/  PLOP3.LUT P6, PT, P6, PT, PT, 0x8, 0x0 ;  /* 0x000000000000781c */ /* 0x000fe200037ce170 */
[----:B------:R-:W-:-:S12]  /*36b60*/  IMAD.MOV.U32 R15, RZ, RZ, -0x1 ;  /* 0xffffffffff0f7424 */ /* 0x000fd800078e00ff */
[----:B0-----:R-:W-:Y:S05]  /*36b70*/  WARPSYNC.COLLECTIVE R15, `(.L_x_3182) ;  /* 0x000000000f087348 */ /* 0x001fea0003c00000 */
[----:B------:R-:W-:Y:S01]  /*36b80*/  VOTE.ANY R14, PT, P6 ;  /* 0x00000000000e7806 */ /* 0x000fe200030e0100 */
[----:B0-----:R-:W-:Y:S06]  /*36b90*/  ENDCOLLECTIVE ;  /* 0x000000000000791b */ /* 0x001fec0003800000 */
.L_x_3182:
[----:B------:R-:W-:Y:S05]  /*36ba0*/  BSYNC B0 ;  /* 0x0000000000007941 */ /* 0x000fea0003800000 */
.L_x_3181:
        /* <DEDUP_REMOVED lines=10> */
.L_x_3183:
[----:B------:R-:W-:Y:S02]  /*36c50*/  IMAD.MOV.U32 R13, RZ, RZ, R6 ;  /* 0x000000ffff0d7224 */ /* 0x000fe400078e0006 */
[----:B------:R-:W-:-:S07]  /*36c60*/  IMAD.MOV.U32 R4, RZ, RZ, R14 ;  /* 0x000000ffff047224 */ /* 0x000fce00078e000e */
[----:B------:R-:W-:Y:S05]  /*36c70*/  WARPSYNC.COLLECTIVE R15, `(.L_x_3184) ;  /* 0x000000000f087348 */ /* 0x000fea0003c00000 */
[----:B------:R0:W1:Y:S02]  /*36c80*/  SHFL.IDX P6, R14, R13, R12, R11 ;  /* 0x0000000c0d0e7389 */ /* 0x00006400000c000b */
[----:B01----:R-:W-:Y:S01]  /*36c90*/  ENDCOLLECTIVE ;  /* 0x000000000000791b */ /* 0x003fe20003800000 */
.L_x_3184:
[----:B------:R-:W-:Y:S02]  /*36ca0*/  IMAD.MOV.U32 R6, RZ, RZ, R14 ;  /* 0x000000ffff067224 */ /* 0x000fe400078e000e */
[----:B------:R-:W-:-:S05]  /*36cb0*/  IMAD.IADD R10, R3, 0x1, R10 ;  /* 0x00000001030a7824 */ /* 0x000fca00078e020a */
[----:B------:R2:W-:Y:S01]  /*36cc0*/  STL [R1+0xc], R10 ;  /* 0x00000c0a01007387 */ /* 0x0005e20000100800 */
[----:B------:R-:W-:Y:S05]  /*36cd0*/  BRA `(.L_x_3185) ;  /* 0xffffffc000787947 */ /* 0x000fea000383ffff */
.L_x_3052:
        /* <DEDUP_REMOVED lines=8> */
.L_x_3187:
[----:B------:R-:W-:Y:S05]  /*36d60*/  BSYNC B0 ;  /* 0x0000000000007941 */ /* 0x000fea0003800000 */
.L_x_3186:
[----:B------:R-:W-:Y:S01]  /*36d70*/  IMAD.MOV.U32 R3, RZ, RZ, R14 ;  /* 0x000000ffff037224 */ /* 0x000fe200078e000e */
[----:B------:R-:W-:Y:S06]  /*36d80*/  BRA `(.L_x_3188) ;  /* 0xffffffc000647947 */ /* 0x000fec000383ffff */
.L_x_3058:
[----:B0-----:R0:W1:Y:S02]  /*36d90*/  SYNCS.PHASECHK.TRANS64.TRYWAIT P0, [R0+URZ+0x38820], R3 ;  /* 0x03882003000075a7 */ /* 0x001064000800017f */
[----:B-1----:R-:W-:Y:S05]  /*36da0*/  @!P0 NANOSLEEP.SYNCS 0x989680 ;  /* 0x009896800000895d */ /* 0x002fea0003900000 */
[----:B------:R-:W1:Y:S02]  /*36db0*/  @!P0 SYNCS.PHASECHK.TRANS64 P0, [R0+URZ+0x38820], R3 ;  /* 0x03882003000085a7 */ /* 0x000e64000800007f */
[----:B-1----:R-:W-:Y:S05]  /*36dc0*/  @!P0 BRA `(.L_x_3058) ;  /* 0xfffffffc00f08947 */ /* 0x002fea000383ffff */
[----:B------:R-:W-:Y:S05]  /*36dd0*/  BRA `(.L_x_3189) ;  /* 0xffffffcc00087947 */ /* 0x000fea000383ffff */
.L_x_3059:
        /* <DEDUP_REMOVED lines=11> */
.L_x_3191:
[----:B------:R-:W-:Y:S05]  /*36e90*/  BSYNC B0 ;  /* 0x0000000000007941 */ /* 0x000fea0003800000 */
.L_x_3190:
[----:B------:R-:W-:Y:S05]  /*36ea0*/  BRA `(.L_x_3192) ;  /* 0xffffffc800f07947 */ /* 0x000fea000383ffff */
.L_x_3060:
[----:B------:R-:W-:Y:S01]  /*36eb0*/  BSSY B0, `(.L_x_3193) ;  /* 0x0000006000007945 */ /* 0x000fe20003800000 */
[----:B------:R-:W-:-:S07]  /*36ec0*/  IMAD.MOV.U32 R15, RZ, RZ, -0x1 ;  /* 0xffffffffff0f7424 */ /* 0x000fce00078e00ff */
[----:B01----:R-:W-:Y:S05]  /*36ed0*/  WARPSYNC.COLLECTIVE R15, `(.L_x_3194) ;  /* 0x000000000f0c7348 */ /* 0x003fea0003c00000 */
[----:B------:R-:W-:Y:S02]  /*36ee0*/  ELECT P6, UR62, PT ;  /* 0x00000000003e782f */ /* 0x000fe400038c0000 */
[----:B------:R-:W-:Y:S01]  /*36ef0*/  MOV R14, UR62 ;  /* 0x0000003e000e7c02 */ /* 0x000fe20008000f00 */
[----:B01----:R-:W-:Y:S10]  /*36f00*/  ENDCOLLECTIVE ;  /* 0x000000000000791b */ /* 0x003ff40003800000 */
.L_x_3194:
[----:B------:R-:W-:Y:S05]  /*36f10*/  BSYNC B0 ;  /* 0x0000000000007941 */ /* 0x000fea0003800000 */
.L_x_3193:
[----:B------:R-:W-:Y:S05]  /*36f20*/  BRA `(.L_x_3195) ;  /* 0xffffffc800e47947 */ /* 0x000fea000383ffff */
.L_x_3062:
[----:B0-----:R0:W1:Y:S02]  /*36f30*/  SYNCS.PHASECHK.TRANS64.TRYWAIT P0, [R6+URZ], R5 ;  /* 0x00000005060075a7 */ /* 0x001064000800017f */
[----:B-1----:R-:W-:Y:S05]  /*36f40*/  @!P0 NANOSLEEP.SYNCS 0x989680 ;  /* 0x009896800000895d */ /* 0x002fea0003900000 */
[----:B------:R-:W1:Y:S02]  /*36f50*/  @!P0 SYNCS.PHASECHK.TRANS64 P0, [R6+URZ], R5 ;  /* 0x00000005060085a7 */ /* 0x000e64000800007f */
[----:B-1----:R-:W-:Y:S05]  /*36f60*/  @!P0 BRA `(.L_x_3062) ;  /* 0xfffffffc00f08947 */ /* 0x002fea000383ffff */
[----:B------:R-:W-:Y:S05]  /*36f70*/  BRA `(.L_x_3196) ;  /* 0xffffffcc00247947 */ /* 0x000fea000383ffff */
.L_x_3063:
[----:B-1----:R1:W2:Y:S02]  /*36f80*/  SYNCS.PHASECHK.TRANS64.TRYWAIT P0, [R7+URZ], R2 ;  /* 0x00000002070075a7 */ /* 0x0022a4000800017f */
[----:B--2---:R-:W-:Y:S05]  /*36f90*/  @!P0 NANOSLEEP.SYNCS 0x989680 ;  /* 0x009896800000895d */ /* 0x004fea0003900000 */
[----:B------:R-:W2:Y:S02]  /*36fa0*/  @!P0 SYNCS.PHASECHK.TRANS64 P0, [R7+URZ], R2 ;  /* 0x00000002070085a7 */ /* 0x000ea4000800007f */
[----:B--2---:R-:W-:Y:S05]  /*36fb0*/  @!P0 BRA `(.L_x_3063) ;  /* 0xfffffffc00f08947 */ /* 0x004fea000383ffff */
[----:B------:R-:W-:Y:S05]  /*36fc0*/  BRA `(.L_x_3197) ;  /* 0xffffffcc00187947 */ /* 0x000fea000383ffff */
.L_x_3065:
[----:B--2---:R2:W3:Y:S02]  /*36fd0*/  SYNCS.PHASECHK.TRANS64.TRYWAIT P0, [R4+URZ], R5 ;  /* 0x00000005040075a7 */ /* 0x0044e4000800017f */
[----:B---3--:R-:W-:Y:S05]  /*36fe0*/  @!P0 NANOSLEEP.SYNCS 0x989680 ;  /* 0x009896800000895d */ /* 0x008fea0003900000 */
[----:B------:R-:W3:Y:S02]  /*36ff0*/  @!P0 SYNCS.PHASECHK.TRANS64 P0, [R4+URZ], R5 ;  /* 0x00000005040085a7 */ /* 0x000ee4000800007f */
[----:B---3--:R-:W-:Y:S05]  /*37000*/  @!P0 BRA `(.L_x_3065) ;  /* 0xfffffffc00f08947 */ /* 0x008fea000383ffff */
[----:B------:R-:W-:Y:S05]  /*37010*/  BRA `(.L_x_3198) ;  /* 0xffffffcc001c7947 */ /* 0x000fea000383ffff */
.L_x_3199:
        /* <DEDUP_REMOVED lines=14> */
.L_x_3208:


//--------------------- .nv.global.init           --------------------------
	.section	.nv.global.init,"aw",@progbits
.nv.global.init:
	.type		$str$20,@object
	.size		$str$20,($str$21 - $str$20)
$str$20:
        /*0000*/ 	.byte	0x28, 0x61, 0x64, 0x64, 0x72, 0x65, 0x73, 0x73, 0x20, 0x26, 0x20, 0x6d, 0x61, 0x73, 0x6b, 0x29
        /*0010*/ 	.byte	0x20, 0x3d, 0x3d, 0x20, 0x30, 0x00
	.type		$str$21,@object
	.size		$str$21,(__unnamed_9 - $str$21)
$str$21:
        /*0016*/ 	.byte	0x2f, 0x74, 0x6d, 0x70, 0x2f, 0x6f, 0x73, 0x73, 0x5f, 0x6b, 0x65, 0x72, 0x6e, 0x65, 0x6c, 0x73
        /*0026*/ 	.byte	0x5f, 0x73, 0x72, 0x63, 0x2f, 0x66, 0x6c, 0x61, 0x73, 0x68, 0x5f, 0x61, 0x74, 0x74, 0x65, 0x6e
        /*0036*/ 	.byte	0x74, 0x69, 0x6f, 0x6e, 0x2f, 0x63, 0x73, 0x72, 0x63, 0x2f, 0x63, 0x75, 0x74, 0x6c, 0x61, 0x73
        /*0046*/ 	.byte	0x73, 0x2f, 0x69, 0x6e, 0x63, 0x6c, 0x75, 0x64, 0x65, 0x2f, 0x63, 0x75, 0x74, 0x65, 0x2f, 0x70
        /*0056*/ 	.byte	0x6f, 0x69, 0x6e, 0x74, 0x65, 0x72, 0x5f, 0x66, 0x6c, 0x61, 0x67, 0x67, 0x65, 0x64, 0x2e, 0x68
        /*0066*/ 	.byte	0x70, 0x70, 0x00
	.type		__unnamed_9,@object
	.size		__unnamed_9,(__unnamed_5 - __unnamed_9)
__unnamed_9:
        /* <DEDUP_REMOVED lines=24> */
        /*01e9*/ 	.byte	0x00
	.type		__unnamed_5,@object
	.size		__unnamed_5,(__unnamed_4 - __unnamed_5)
__unnamed_5:
        /* <DEDUP_REMOVED lines=25> */
	.type		__unnamed_4,@object
	.size		__unnamed_4,(__unnamed_7 - __unnamed_4)
__unnamed_4:
        /* <DEDUP_REMOVED lines=25> */
	.type		__unnamed_7,@object
	.size		__unnamed_7,(__unnamed_8 - __unnamed_7)
__unnamed_7:
        /* <DEDUP_REMOVED lines=28> */
        /*06b2*/ 	.byte	0x3a, 0x43, 0x3c, 0x31, 0x36, 0x33, 0x38, 0x34, 0x3e, 0x3e, 0x3e, 0x3e, 0x3e, 0x5d, 0x00
	.type		__unnamed_8,@object
	.size		__unnamed_8,(__unnamed_3 - __unnamed_8)
__unnamed_8:
        /* <DEDUP_REMOVED lines=29> */
	.type		__unnamed_3,@object
	.size		__unnamed_3,(__unnamed_2 - __unnamed_3)
__unnamed_3:
        /* <DEDUP_REMOVED lines=29> */
	.type		__unnamed_2,@object
	.size		__unnamed_2,(__unnamed_6 - __unnamed_2)
__unnamed_2:
        /* <DEDUP_REMOVED lines=29> */
	.type		__unnamed_6,@object
	.size		__unnamed_6,(__unnamed_1 - __unnamed_6)
__unnamed_6:
        /* <DEDUP_REMOVED lines=30> */
	.type		__unnamed_1,@object
	.size		__unnamed_1,(.L_0 - __unnamed_1)
__unnamed_1:
        /* <DEDUP_REMOVED lines=29> */
        /*0fd1*/ 	.byte	0x5d, 0x00
.L_0:


//--------------------- .nv.shared._ZN7cutlass13device_kernelIN5flash11enable_sm90INS1_16FlashAttnFwdSm90INS1_25CollectiveMainloopFwdSm90ILi2EN4cute5tupleIJNS5_1CILi1EEES8_S8_EEENS6_IJNS7_ILi128EEENS7_ILi80EEENS7_ILi256EEEEEELi256ENS_10bfloat16_tEfNS_4arch4Sm90ELb0ELb0ELb0ELb0ELb0ELb0ELb0ELb1ELb1ELb1ELb1ELb0EEENS1_21CollectiveEpilogueFwdINS6_IJSA_SC_SB_EEES9_SE_SG_Li256ELb0ELb1ELb1ELb0EEENS1_19SingleTileSchedulerILb0ELb1ELb1ELi128EEEEEEEEEvNT_6ParamsE --------------------------
	.section	.nv.shared._ZN7cutlass13device_kernelIN5flash11enable_sm90INS1_16FlashAttnFwdSm90INS1_25CollectiveMainloopFwdSm90ILi2EN4cute5tupleIJNS5_1CILi1EEES8_S8_EEENS6_IJNS7_ILi128EEENS7_ILi80EEENS7_ILi256EEEEEELi256ENS_10bfloat16_tEfNS_4arch4Sm90ELb0ELb0ELb0ELb0ELb0ELb0ELb0ELb1ELb1ELb1ELb1ELb0EEENS1_21CollectiveEpilogueFwdINS6_IJSA_SC_SB_EEES9_SE_SG_Li256ELb0ELb1ELb1ELb0EEENS1_19SingleTileSchedulerILb0ELb1ELb1ELi128EEEEEEEEEvNT_6ParamsE,"aw",@nobits
	.sectionflags	@""
	.align	16
	.zero		1024


//--------------------- .nv.shared.reserved.0     --------------------------
	.section	.nv.shared.reserved.0,"aw",@nobits
	.weak		__nv_reservedSMEM_offset_0_alias
	.size		__nv_reservedSMEM_offset_0_alias, 0, 0
	.other		__nv_reservedSMEM_offset_0_alias,@"STO_CUDA_RESERVED_SHARED STV_DEFAULT"
__nv_reservedSMEM_offset_0_alias:
	.zero		0


//--------------------- .nv.global                --------------------------
	.section	.nv.global,"aw",@nobits
.nv.global:
	.type		_ZN72_INTERNAL_782a7624_36_flash_fwd_hdim256_bf16_split_sm90_cu_526fb41a_32054cute1_E,@object
	.size		_ZN72_INTERNAL_782a7624_36_flash_fwd_hdim256_bf16_split_sm90_cu_526fb41a_32054cute1_E,(_ZN72_INTERNAL_782a7624_36_flash_fwd_hdim256_bf16_split_sm90_cu_526fb41a_32054cuda3std3__45__cpo6cbeginE - _ZN72_INTERNAL_782a7624_36_flash_fwd_hdim256_bf16_split_sm90_cu_526fb41a_32054cute1_E)
_ZN72_INTERNAL_782a7624_36_flash_fwd_hdim256_bf16_split_sm90_cu_526fb41a_32054cute1_E:
	.zero		1
	.type		_ZN72_INTERNAL_782a7624_36_flash_fwd_hdim256_bf16_split_sm90_cu_526fb41a_32054cuda3std3__45__cpo6cbeginE,@object
	.size		_ZN72_INTERNAL_782a7624_36_flash_fwd_hdim256_bf16_split_sm90_cu_526fb41a_32054cuda3std3__45__cpo6cbeginE,(_ZN72_INTERNAL_782a7624_36_flash_fwd_hdim256_bf16_split_sm90_cu_526fb41a_32054cuda3std3__48in_placeE - _ZN72_INTERNAL_782a7624_36_flash_fwd_hdim256_bf16_split_sm90_cu_526fb41a_32054cuda3std3__45__cpo6cbeginE)
_ZN72_INTERNAL_782a7624_36_flash_fwd_hdim256_bf16_split_sm90_cu_526fb41a_32054cuda3std3__45__cpo6cbeginE:
	.zero		1
	.type		_ZN72_INTERNAL_782a7624_36_flash_fwd_hdim256_bf16_split_sm90_cu_526fb41a_32054cuda3std3__48in_placeE,@object
	.size		_ZN72_INTERNAL_782a7624_36_flash_fwd_hdim256_bf16_split_sm90_cu_526fb41a_32054cuda3std3__48in_placeE,(_ZN72_INTERNAL_782a7624_36_flash_fwd_hdim256_bf16_split_sm90_cu_526fb41a_32054cuda3std6ranges3__45__cpo9iter_moveE - _ZN72_INTERNAL_782a7624_36_flash_fwd_hdim256_bf16_split_sm90_cu_526fb41a_32054cuda3std3__48in_placeE)
_ZN72_INTERNAL_782a7624_36_flash_fwd_hdim256_bf16_split_sm90_cu_526fb41a_32054cuda3std3__48in_placeE:
	.zero		1
	.type		_ZN72_INTERNAL_782a7624_36_flash_fwd_hdim256_bf16_split_sm90_cu_526fb41a_32054cuda3std6ranges3__45__cpo9iter_moveE,@object
	.size		_ZN72_INTERNAL_782a7624_36_flash_fwd_hdim256_bf16_split_sm90_cu_526fb41a_32054cuda3std6ranges3__45__cpo9iter_moveE,(_ZN72_INTERNAL_782a7624_36_flash_fwd_hdim256_bf16_split_sm90_cu_526fb41a_32054cuda3std3__45__cpo5beginE - _ZN72_INTERNAL_782a7624_36_flash_fwd_hdim256_bf16_split_sm90_cu_526fb41a_32054cuda3std6ranges3__45__cpo9iter_moveE)
_ZN72_INTERNAL_782a7624_36_flash_fwd_hdim256_bf16_split_sm90_cu_526fb41a_32054cuda3std6ranges3__45__cpo9iter_moveE:
	.zero		1
	.type		_ZN72_INTERNAL_782a7624_36_flash_fwd_hdim256_bf16_split_sm90_cu_526fb41a_32054cuda3std3__45__cpo5beginE,@object
	.size		_ZN72_INTERNAL_782a7624_36_flash_fwd_hdim256_bf16_split_sm90_cu_526fb41a_32054cuda3std3__45__cpo5beginE,(_ZN72_INTERNAL_782a7624_36_flash_fwd_hdim256_bf16_split_sm90_cu_526fb41a_32054cuda3std3__474_GLOBAL__N__782a7624_36_flash_fwd_hdim256_bf16_split_sm90_cu_526fb41a_32056ignoreE - _ZN72_INTERNAL_782a7624_36_flash_fwd_hdim256_bf16_split_sm90_cu_526fb41a_32054cuda3std3__45__cpo5beginE)
_ZN72_INTERNAL_782a7624_36_flash_fwd_hdim256_bf16_split_sm90_cu_526fb41a_32054cuda3std3__45__cpo5beginE:
	.zero		1
	.type		_ZN72_INTERNAL_782a7624_36_flash_fwd_hdim256_bf16_split_sm90_cu_526fb41a_32054cuda3std3__474_GLOBAL__N__782a7624_36_flash_fwd_hdim256_bf16_split_sm90_cu_526fb41a_32056ignoreE,@object
	.size		_ZN72_INTERNAL_782a7624_36_flash_fwd_hdim256_bf16_split_sm90_cu_526fb41a_32054cuda3std3__474_GLOBAL__N__782a7624_36_flash_fwd_hdim256_bf16_split_sm90_cu_526fb41a_32056ignoreE,(_ZN72_INTERNAL_782a7624_36_flash_fwd_hdim256_bf16_split_sm90_cu_526fb41a_32054cute7productE - _ZN72_INTERNAL_782a7624_36_flash_fwd_hdim256_bf16_split_sm90_cu_526fb41a_32054cuda3std3__474_GLOBAL__N__782a7624_36_flash_fwd_hdim256_bf16_split_sm90_cu_526fb41a_32056ignoreE)
_ZN72_INTERNAL_782a7624_36_flash_fwd_hdim256_bf16_split_sm90_cu_526fb41a_32054cuda3std3__474_GLOBAL__N__782a7624_36_flash_fwd_hdim256_bf16_split_sm90_cu_526fb41a_32056ignoreE:
	.zero		1
	.type		_ZN72_INTERNAL_782a7624_36_flash_fwd_hdim256_bf16_split_sm90_cu_526fb41a_32054cute7productE,@object
	.size		_ZN72_INTERNAL_782a7624_36_flash_fwd_hdim256_bf16_split_sm90_cu_526fb41a_32054cute7productE,(_ZN72_INTERNAL_782a7624_36_flash_fwd_hdim256_bf16_split_sm90_cu_526fb41a_32054cuda3std3__45__cpo3endE - _ZN72_INTERNAL_782a7624_36_flash_fwd_hdim256_bf16_split_sm90_cu_526fb41a_32054cute7productE)
_ZN72_INTERNAL_782a7624_36_flash_fwd_hdim256_bf16_split_sm90_cu_526fb41a_32054cute7productE:
	.zero		1
	.type		_ZN72_INTERNAL_782a7624_36_flash_fwd_hdim256_bf16_split_sm90_cu_526fb41a_32054cuda3std3__45__cpo3endE,@object
	.size		_ZN72_INTERNAL_782a7624_36_flash_fwd_hdim256_bf16_split_sm90_cu_526fb41a_32054cuda3std3__45__cpo3endE,(_ZN72_INTERNAL_782a7624_36_flash_fwd_hdim256_bf16_split_sm90_cu_526fb41a_32054cuda3std3__419piecewise_constructE - _ZN72_INTERNAL_782a7624_36_flash_fwd_hdim256_bf16_split_sm90_cu_526fb41a_32054cuda3std3__45__cpo3endE)
_ZN72_INTERNAL_782a7624_36_flash_fwd_hdim256_bf16_split_sm90_cu_526fb41a_32054cuda3std3__45__cpo3endE:
	.zero		1
	.type		_ZN72_INTERNAL_782a7624_36_flash_fwd_hdim256_bf16_split_sm90_cu_526fb41a_32054cuda3std3__419piecewise_constructE,@object
	.size		_ZN72_INTERNAL_782a7624_36_flash_fwd_hdim256_bf16_split_sm90_cu_526fb41a_32054cuda3std3__419piecewise_constructE,(_ZN72_INTERNAL_782a7624_36_flash_fwd_hdim256_bf16_split_sm90_cu_526fb41a_32054cuda3std3__45__cpo4cendE - _ZN72_INTERNAL_782a7624_36_flash_fwd_hdim256_bf16_split_sm90_cu_526fb41a_32054cuda3std3__419piecewise_constructE)
_ZN72_INTERNAL_782a7624_36_flash_fwd_hdim256_bf16_split_sm90_cu_526fb41a_32054cuda3std3__419piecewise_constructE:
	.zero		1
	.type		_ZN72_INTERNAL_782a7624_36_flash_fwd_hdim256_bf16_split_sm90_cu_526fb41a_32054cuda3std3__45__cpo4cendE,@object
	.size		_ZN72_INTERNAL_782a7624_36_flash_fwd_hdim256_bf16_split_sm90_cu_526fb41a_32054cuda3std3__45__cpo4cendE,(_ZN72_INTERNAL_782a7624_36_flash_fwd_hdim256_bf16_split_sm90_cu_526fb41a_32054cuda3std6ranges3__45__cpo4swapE - _ZN72_INTERNAL_782a7624_36_flash_fwd_hdim256_bf16_split_sm90_cu_526fb41a_32054cuda3std3__45__cpo4cendE)
_ZN72_INTERNAL_782a7624_36_flash_fwd_hdim256_bf16_split_sm90_cu_526fb41a_32054cuda3std3__45__cpo4cendE:
	.zero		1
	.type		_ZN72_INTERNAL_782a7624_36_flash_fwd_hdim256_bf16_split_sm90_cu_526fb41a_32054cuda3std6ranges3__45__cpo4swapE,@object
	.size		_ZN72_INTERNAL_782a7624_36_flash_fwd_hdim256_bf16_split_sm90_cu_526fb41a_32054cuda3std6ranges3__45__cpo4swapE,(.L_16 - _ZN72_INTERNAL_782a7624_36_flash_fwd_hdim256_bf16_split_sm90_cu_526fb41a_32054cuda3std6ranges3__45__cpo4swapE)
_ZN72_INTERNAL_782a7624_36_flash_fwd_hdim256_bf16_split_sm90_cu_526fb41a_32054cuda3std6ranges3__45__cpo4swapE:
	.zero		1
.L_16:


//--------------------- .nv.shared._ZN7cutlass13device_kernelIN5flash11enable_sm90INS1_16FlashAttnFwdSm90INS1_25CollectiveMainloopFwdSm90ILi2EN4cute5tupleIJNS5_1CILi1EEES8_S8_EEENS6_IJNS7_ILi128EEENS7_ILi80EEENS7_ILi256EEEEEELi256ENS_10bfloat16_tEfNS_4arch4Sm90ELb0ELb0ELb0ELb1ELb0ELb0ELb0ELb1ELb1ELb1ELb1ELb0EEENS1_21CollectiveEpilogueFwdINS6_IJSA_SC_SB_EEES9_SE_SG_Li256ELb1ELb1ELb1ELb0EEENS1_36VarlenDynamicPersistentTileSchedulerILi128ELi80ELi256ELi128ELb1ELb1ELb1ELb0ELb1ELb1EEEEEEEEEvNT_6ParamsE --------------------------
	.section	.nv.shared._ZN7cutlass13device_kernelIN5flash11enable_sm90INS1_16FlashAttnFwdSm90INS1_25CollectiveMainloopFwdSm90ILi2EN4cute5tupleIJNS5_1CILi1EEES8_S8_EEENS6_IJNS7_ILi128EEENS7_ILi80EEENS7_ILi256EEEEEELi256ENS_10bfloat16_tEfNS_4arch4Sm90ELb0ELb0ELb0ELb1ELb0ELb0ELb0ELb1ELb1ELb1ELb1ELb0EEENS1_21CollectiveEpilogueFwdINS6_IJSA_SC_SB_EEES9_SE_SG_Li256ELb1ELb1ELb1ELb0EEENS1_36VarlenDynamicPersistentTileSchedulerILi128ELi80ELi256ELi128ELb1ELb1ELb1ELb0ELb1ELb1EEEEEEEEEvNT_6ParamsE,"aw",@nobits
	.sectionflags	@""
	.align	16
	.zero		1024


//--------------------- .nv.shared._ZN7cutlass13device_kernelIN5flash11enable_sm90INS1_16FlashAttnFwdSm90INS1_25CollectiveMainloopFwdSm90ILi2EN4cute5tupleIJNS5_1CILi1EEES8_S8_EEENS6_IJNS7_ILi128EEENS7_ILi80EEENS7_ILi256EEEEEELi256ENS_10bfloat16_tEfNS_4arch4Sm90ELb0ELb0ELb0ELb1ELb0ELb1ELb0ELb1ELb1ELb1ELb1ELb0EEENS1_21CollectiveEpilogueFwdINS6_IJSA_SC_SB_EEES9_SE_SG_Li256ELb1ELb1ELb1ELb0EEENS1_36VarlenDynamicPersistentTileSchedulerILi128ELi80ELi256ELi128ELb1ELb1ELb1ELb0ELb1ELb1EEEEEEEEEvNT_6ParamsE --------------------------
	.section	.nv.shared._ZN7cutlass13device_kernelIN5flash11enable_sm90INS1_16FlashAttnFwdSm90INS1_25CollectiveMainloopFwdSm90ILi2EN4cute5tupleIJNS5_1CILi1EEES8_S8_EEENS6_IJNS7_ILi128EEENS7_ILi80EEENS7_ILi256EEEEEELi256ENS_10bfloat16_tEfNS_4arch4Sm90ELb0ELb0ELb0ELb1ELb0ELb1ELb0ELb1ELb1ELb1ELb1ELb0EEENS1_21CollectiveEpilogueFwdINS6_IJSA_SC_SB_EEES9_SE_SG_Li256ELb1ELb1ELb1ELb0EEENS1_36VarlenDynamicPersistentTileSchedulerILi128ELi80ELi256ELi128ELb1ELb1ELb1ELb0ELb1ELb1EEEEEEEEEvNT_6ParamsE,"aw",@nobits
	.sectionflags	@""
	.align	16
	.zero		1024


//--------------------- .nv.shared._ZN7cutlass13device_kernelIN5flash11enable_sm90INS1_16FlashAttnFwdSm90INS1_25CollectiveMainloopFwdSm90ILi2EN4cute5tupleIJNS5_1CILi1EEES8_S8_EEENS6_IJNS7_ILi128EEENS7_ILi64EEENS7_ILi256EEEEEELi256ENS_10bfloat16_tEfNS_4arch4Sm90ELb0ELb1ELb0ELb0ELb0ELb0ELb0ELb1ELb1ELb1ELb1ELb0EEENS1_21CollectiveEpilogueFwdINS6_IJSA_SC_SB_EEES9_SE_SG_Li256ELb0ELb1ELb1ELb0EEENS1_19SingleTileSchedulerILb0ELb1ELb1ELi128EEEEEEEEEvNT_6ParamsE --------------------------
	.section	.nv.shared._ZN7cutlass13device_kernelIN5flash11enable_sm90INS1_16FlashAttnFwdSm90INS1_25CollectiveMainloopFwdSm90ILi2EN4cute5tupleIJNS5_1CILi1EEES8_S8_EEENS6_IJNS7_ILi128EEENS7_ILi64EEENS7_ILi256EEEEEELi256ENS_10bfloat16_tEfNS_4arch4Sm90ELb0ELb1ELb0ELb0ELb0ELb0ELb0ELb1ELb1ELb1ELb1ELb0EEENS1_21CollectiveEpilogueFwdINS6_IJSA_SC_SB_EEES9_SE_SG_Li256ELb0ELb1ELb1ELb0EEENS1_19SingleTileSchedulerILb0ELb1ELb1ELi128EEEEEEEEEvNT_6ParamsE,"aw",@nobits
	.sectionflags	@""
	.align	16
	.zero		1024


//--------------------- .nv.shared._ZN7cutlass13device_kernelIN5flash11enable_sm90INS1_16FlashAttnFwdSm90INS1_25CollectiveMainloopFwdSm90ILi2EN4cute5tupleIJNS5_1CILi1EEES8_S8_EEENS6_IJNS7_ILi128EEENS7_ILi64EEENS7_ILi256EEEEEELi256ENS_10bfloat16_tEfNS_4arch4Sm90ELb0ELb1ELb0ELb1ELb0ELb0ELb0ELb1ELb1ELb1ELb1ELb0EEENS1_21CollectiveEpilogueFwdINS6_IJSA_SC_SB_EEES9_SE_SG_Li256ELb1ELb1ELb1ELb0EEENS1_36VarlenDynamicPersistentTileSchedulerILi128ELi64ELi256ELi128ELb1ELb1ELb1ELb1ELb0ELb1EEEEEEEEEvNT_6ParamsE --------------------------
	.section	.nv.shared._ZN7cutlass13device_kernelIN5flash11enable_sm90INS1_16FlashAttnFwdSm90INS1_25CollectiveMainloopFwdSm90ILi2EN4cute5tupleIJNS5_1CILi1EEES8_S8_EEENS6_IJNS7_ILi128EEENS7_ILi64EEENS7_ILi256EEEEEELi256ENS_10bfloat16_tEfNS_4arch4Sm90ELb0ELb1ELb0ELb1ELb0ELb0ELb0ELb1ELb1ELb1ELb1ELb0EEENS1_21CollectiveEpilogueFwdINS6_IJSA_SC_SB_EEES9_SE_SG_Li256ELb1ELb1ELb1ELb0EEENS1_36VarlenDynamicPersistentTileSchedulerILi128ELi64ELi256ELi128ELb1ELb1ELb1ELb1ELb0ELb1EEEEEEEEEvNT_6ParamsE,"aw",@nobits
	.sectionflags	@""
	.align	16
	.zero		1024


//--------------------- .nv.shared._ZN7cutlass13device_kernelIN5flash11enable_sm90INS1_16FlashAttnFwdSm90INS1_25CollectiveMainloopFwdSm90ILi2EN4cute5tupleIJNS5_1CILi1EEES8_S8_EEENS6_IJNS7_ILi128EEENS7_ILi64EEENS7_ILi256EEEEEELi256ENS_10bfloat16_tEfNS_4arch4Sm90ELb0ELb1ELb0ELb1ELb0ELb1ELb0ELb1ELb1ELb1ELb1ELb0EEENS1_21CollectiveEpilogueFwdINS6_IJSA_SC_SB_EEES9_SE_SG_Li256ELb1ELb1ELb1ELb0EEENS1_36VarlenDynamicPersistentTileSchedulerILi128ELi64ELi256ELi128ELb1ELb1ELb1ELb1ELb0ELb1EEEEEEEEEvNT_6ParamsE --------------------------
	.section	.nv.shared._ZN7cutlass13device_kernelIN5flash11enable_sm90INS1_16FlashAttnFwdSm90INS1_25CollectiveMainloopFwdSm90ILi2EN4cute5tupleIJNS5_1CILi1EEES8_S8_EEENS6_IJNS7_ILi128EEENS7_ILi64EEENS7_ILi256EEEEEELi256ENS_10bfloat16_tEfNS_4arch4Sm90ELb0ELb1ELb0ELb1ELb0ELb1ELb0ELb1ELb1ELb1ELb1ELb0EEENS1_21CollectiveEpilogueFwdINS6_IJSA_SC_SB_EEES9_SE_SG_Li256ELb1ELb1ELb1ELb0EEENS1_36VarlenDynamicPersistentTileSchedulerILi128ELi64ELi256ELi128ELb1ELb1ELb1ELb1ELb0ELb1EEEEEEEEEvNT_6ParamsE,"aw",@nobits
	.sectionflags	@""
	.align	16
	.zero		1024


//--------------------- .nv.shared._ZN7cutlass13device_kernelIN5flash11enable_sm90INS1_16FlashAttnFwdSm90INS1_25CollectiveMainloopFwdSm90ILi2EN4cute5tupleIJNS5_1CILi1EEES8_S8_EEENS6_IJNS7_ILi128EEENS7_ILi80EEENS7_ILi256EEEEEELi256ENS_10bfloat16_tEfNS_4arch4Sm90ELb1ELb0ELb0ELb0ELb0ELb0ELb0ELb1ELb1ELb1ELb1ELb0EEENS1_21CollectiveEpilogueFwdINS6_IJSA_SC_SB_EEES9_SE_SG_Li256ELb0ELb1ELb1ELb0EEENS1_19SingleTileSchedulerILb0ELb1ELb1ELi128EEEEEEEEEvNT_6ParamsE --------------------------
	.section	.nv.shared._ZN7cutlass13device_kernelIN5flash11enable_sm90INS1_16FlashAttnFwdSm90INS1_25CollectiveMainloopFwdSm90ILi2EN4cute5tupleIJNS5_1CILi1EEES8_S8_EEENS6_IJNS7_ILi128EEENS7_ILi80EEENS7_ILi256EEEEEELi256ENS_10bfloat16_tEfNS_4arch4Sm90ELb1ELb0ELb0ELb0ELb0ELb0ELb0ELb1ELb1ELb1ELb1ELb0EEENS1_21CollectiveEpilogueFwdINS6_IJSA_SC_SB_EEES9_SE_SG_Li256ELb0ELb1ELb1ELb0EEENS1_19SingleTileSchedulerILb0ELb1ELb1ELi128EEEEEEEEEvNT_6ParamsE,"aw",@nobits
	.sectionflags	@""
	.align	16
	.zero		1024


//--------------------- .nv.shared._ZN7cutlass13device_kernelIN5flash11enable_sm90INS1_16FlashAttnFwdSm90INS1_25CollectiveMainloopFwdSm90ILi2EN4cute5tupleIJNS5_1CILi1EEES8_S8_EEENS6_IJNS7_ILi128EEENS7_ILi80EEENS7_ILi256EEEEEELi256ENS_10bfloat16_tEfNS_4arch4Sm90ELb1ELb0ELb0ELb1ELb0ELb0ELb0ELb1ELb1ELb1ELb1ELb0EEENS1_21CollectiveEpilogueFwdINS6_IJSA_SC_SB_EEES9_SE_SG_Li256ELb1ELb1ELb1ELb0EEENS1_36VarlenDynamicPersistentTileSchedulerILi128ELi80ELi256ELi128ELb1ELb1ELb1ELb1ELb1ELb1EEEEEEEEEvNT_6ParamsE --------------------------
	.section	.nv.shared._ZN7cutlass13device_kernelIN5flash11enable_sm90INS1_16FlashAttnFwdSm90INS1_25CollectiveMainloopFwdSm90ILi2EN4cute5tupleIJNS5_1CILi1EEES8_S8_EEENS6_IJNS7_ILi128EEENS7_ILi80EEENS7_ILi256EEEEEELi256ENS_10bfloat16_tEfNS_4arch4Sm90ELb1ELb0ELb0ELb1ELb0ELb0ELb0ELb1ELb1ELb1ELb1ELb0EEENS1_21CollectiveEpilogueFwdINS6_IJSA_SC_SB_EEES9_SE_SG_Li256ELb1ELb1ELb1ELb0EEENS1_36VarlenDynamicPersistentTileSchedulerILi128ELi80ELi256ELi128ELb1ELb1ELb1ELb1ELb1ELb1EEEEEEEEEvNT_6ParamsE,"aw",@nobits
	.sectionflags	@""
	.align	16
	.zero		1024


//--------------------- .nv.shared._ZN7cutlass13device_kernelIN5flash11enable_sm90INS1_16FlashAttnFwdSm90INS1_25CollectiveMainloopFwdSm90ILi2EN4cute5tupleIJNS5_1CILi1EEES8_S8_EEENS6_IJNS7_ILi128EEENS7_ILi80EEENS7_ILi256EEEEEELi256ENS_10bfloat16_tEfNS_4arch4Sm90ELb1ELb0ELb0ELb1ELb0ELb1ELb0ELb1ELb1ELb1ELb1ELb0EEENS1_21CollectiveEpilogueFwdINS6_IJSA_SC_SB_EEES9_SE_SG_Li256ELb1ELb1ELb1ELb0EEENS1_36VarlenDynamicPersistentTileSchedulerILi128ELi80ELi256ELi128ELb1ELb1ELb1ELb1ELb1ELb1EEEEEEEEEvNT_6ParamsE --------------------------
	.section	.nv.shared._ZN7cutlass13device_kernelIN5flash11enable_sm90INS1_16FlashAttnFwdSm90INS1_25CollectiveMainloopFwdSm90ILi2EN4cute5tupleIJNS5_1CILi1EEES8_S8_EEENS6_IJNS7_ILi128EEENS7_ILi80EEENS7_ILi256EEEEEELi256ENS_10bfloat16_tEfNS_4arch4Sm90ELb1ELb0ELb0ELb1ELb0ELb1ELb0ELb1ELb1ELb1ELb1ELb0EEENS1_21CollectiveEpilogueFwdINS6_IJSA_SC_SB_EEES9_SE_SG_Li256ELb1ELb1ELb1ELb0EEENS1_36VarlenDynamicPersistentTileSchedulerILi128ELi80ELi256ELi128ELb1ELb1ELb1ELb1ELb1ELb1EEEEEEEEEvNT_6ParamsE,"aw",@nobits
	.sectionflags	@""
	.align	16
	.zero		1024


//--------------------- .nv.constant0._ZN7cutlass13device_kernelIN5flash11enable_sm90INS1_16FlashAttnFwdSm90INS1_25CollectiveMainloopFwdSm90ILi2EN4cute5tupleIJNS5_1CILi1EEES8_S8_EEENS6_IJNS7_ILi128EEENS7_ILi80EEENS7_ILi256EEEEEELi256ENS_10bfloat16_tEfNS_4arch4Sm90ELb0ELb0ELb0ELb0ELb0ELb0ELb0ELb1ELb1ELb1ELb1ELb0EEENS1_21CollectiveEpilogueFwdINS6_IJSA_SC_SB_EEES9_SE_SG_Li256ELb0ELb1ELb1ELb0EEENS1_19SingleTileSchedulerILb0ELb1ELb1ELi128EEEEEEEEEvNT_6ParamsE --------------------------
	.section	.nv.constant0._ZN7cutlass13device_kernelIN5flash11enable_sm90INS1_16FlashAttnFwdSm90INS1_25CollectiveMainloopFwdSm90ILi2EN4cute5tupleIJNS5_1CILi1EEES8_S8_EEENS6_IJNS7_ILi128EEENS7_ILi80EEENS7_ILi256EEEEEELi256ENS_10bfloat16_tEfNS_4arch4Sm90ELb0ELb0ELb0ELb0ELb0ELb0ELb0ELb1ELb1ELb1ELb1ELb0EEENS1_21CollectiveEpilogueFwdINS6_IJSA_SC_SB_EEES9_SE_SG_Li256ELb0ELb1ELb1ELb0EEENS1_19SingleTileSchedulerILb0ELb1ELb1ELi128EEEEEEEEEvNT_6ParamsE,"a",@progbits
	.sectionflags	@""
	.align	4
.nv.constant0._ZN7cutlass13device_kernelIN5flash11enable_sm90INS1_16FlashAttnFwdSm90INS1_25CollectiveMainloopFwdSm90ILi2EN4cute5tupleIJNS5_1CILi1EEES8_S8_EEENS6_IJNS7_ILi128EEENS7_ILi80EEENS7_ILi256EEEEEELi256ENS_10bfloat16_tEfNS_4arch4Sm90ELb0ELb0ELb0ELb0ELb0ELb0ELb0ELb1ELb1ELb1ELb1ELb0EEENS1_21CollectiveEpilogueFwdINS6_IJSA_SC_SB_EEES9_SE_SG_Li256ELb0ELb1ELb1ELb0EEENS1_19SingleTileSchedulerILb0ELb1ELb1ELi128EEEEEEEEEvNT_6ParamsE:
	.zero		3200


//--------------------- .nv.constant0._ZN7cutlass13device_kernelIN5flash11enable_sm90INS1_16FlashAttnFwdSm90INS1_25CollectiveMainloopFwdSm90ILi2EN4cute5tupleIJNS5_1CILi1EEES8_S8_EEENS6_IJNS7_ILi128EEENS7_ILi80EEENS7_ILi256EEEEEELi256ENS_10bfloat16_tEfNS_4arch4Sm90ELb0ELb0ELb0ELb1ELb0ELb0ELb0ELb1ELb1ELb1ELb1ELb0EEENS1_21CollectiveEpilogueFwdINS6_IJSA_SC_SB_EEES9_SE_SG_Li256ELb1ELb1ELb1ELb0EEENS1_36VarlenDynamicPersistentTileSchedulerILi128ELi80ELi256ELi128ELb1ELb1ELb1ELb0ELb1ELb1EEEEEEEEEvNT_6ParamsE --------------------------
	.section	.nv.constant0._ZN7cutlass13device_kernelIN5flash11enable_sm90INS1_16FlashAttnFwdSm90INS1_25CollectiveMainloopFwdSm90ILi2EN4cute5tupleIJNS5_1CILi1EEES8_S8_EEENS6_IJNS7_ILi128EEENS7_ILi80EEENS7_ILi256EEEEEELi256ENS_10bfloat16_tEfNS_4arch4Sm90ELb0ELb0ELb0ELb1ELb0ELb0ELb0ELb1ELb1ELb1ELb1ELb0EEENS1_21CollectiveEpilogueFwdINS6_IJSA_SC_SB_EEES9_SE_SG_Li256ELb1ELb1ELb1ELb0EEENS1_36VarlenDynamicPersistentTileSchedulerILi128ELi80ELi256ELi128ELb1ELb1ELb1ELb0ELb1ELb1EEEEEEEEEvNT_6ParamsE,"a",@progbits
	.sectionflags	@""
	.align	4
.nv.constant0._ZN7cutlass13device_kernelIN5flash11enable_sm90INS1_16FlashAttnFwdSm90INS1_25CollectiveMainloopFwdSm90ILi2EN4cute5tupleIJNS5_1CILi1EEES8_S8_EEENS6_IJNS7_ILi128EEENS7_ILi80EEENS7_ILi256EEEEEELi256ENS_10bfloat16_tEfNS_4arch4Sm90ELb0ELb0ELb0ELb1ELb0ELb0ELb0ELb1ELb1ELb1ELb1ELb0EEENS1_21CollectiveEpilogueFwdINS6_IJSA_SC_SB_EEES9_SE_SG_Li256ELb1ELb1ELb1ELb0EEENS1_36VarlenDynamicPersistentTileSchedulerILi128ELi80ELi256ELi128ELb1ELb1ELb1ELb0ELb1ELb1EEEEEEEEEvNT_6ParamsE:
	.zero		3328


//--------------------- .nv.constant0._ZN7cutlass13device_kernelIN5flash11enable_sm90INS1_16FlashAttnFwdSm90INS1_25CollectiveMainloopFwdSm90ILi2EN4cute5tupleIJNS5_1CILi1EEES8_S8_EEENS6_IJNS7_ILi128EEENS7_ILi80EEENS7_ILi256EEEEEELi256ENS_10bfloat16_tEfNS_4arch4Sm90ELb0ELb0ELb0ELb1ELb0ELb1ELb0ELb1ELb1ELb1ELb1ELb0EEENS1_21CollectiveEpilogueFwdINS6_IJSA_SC_SB_EEES9_SE_SG_Li256ELb1ELb1ELb1ELb0EEENS1_36VarlenDynamicPersistentTileSchedulerILi128ELi80ELi256ELi128ELb1ELb1ELb1ELb0ELb1ELb1EEEEEEEEEvNT_6ParamsE --------------------------
	.section	.nv.constant0._ZN7cutlass13device_kernelIN5flash11enable_sm90INS1_16FlashAttnFwdSm90INS1_25CollectiveMainloopFwdSm90ILi2EN4cute5tupleIJNS5_1CILi1EEES8_S8_EEENS6_IJNS7_ILi128EEENS7_ILi80EEENS7_ILi256EEEEEELi256ENS_10bfloat16_tEfNS_4arch4Sm90ELb0ELb0ELb0ELb1ELb0ELb1ELb0ELb1ELb1ELb1ELb1ELb0EEENS1_21CollectiveEpilogueFwdINS6_IJSA_SC_SB_EEES9_SE_SG_Li256ELb1ELb1ELb1ELb0EEENS1_36VarlenDynamicPersistentTileSchedulerILi128ELi80ELi256ELi128ELb1ELb1ELb1ELb0ELb1ELb1EEEEEEEEEvNT_6ParamsE,"a",@progbits
	.sectionflags	@""
	.align	4
.nv.constant0._ZN7cutlass13device_kernelIN5flash11enable_sm90INS1_16FlashAttnFwdSm90INS1_25CollectiveMainloopFwdSm90ILi2EN4cute5tupleIJNS5_1CILi1EEES8_S8_EEENS6_IJNS7_ILi128EEENS7_ILi80EEENS7_ILi256EEEEEELi256ENS_10bfloat16_tEfNS_4arch4Sm90ELb0ELb0ELb0ELb1ELb0ELb1ELb0ELb1ELb1ELb1ELb1ELb0EEENS1_21CollectiveEpilogueFwdINS6_IJSA_SC_SB_EEES9_SE_SG_Li256ELb1ELb1ELb1ELb0EEENS1_36VarlenDynamicPersistentTileSchedulerILi128ELi80ELi256ELi128ELb1ELb1ELb1ELb0ELb1ELb1EEEEEEEEEvNT_6ParamsE:
	.zero		3328


//--------------------- .nv.constant0._ZN7cutlass13device_kernelIN5flash11enable_sm90INS1_16FlashAttnFwdSm90INS1_25CollectiveMainloopFwdSm90ILi2EN4cute5tupleIJNS5_1CILi1EEES8_S8_EEENS6_IJNS7_ILi128EEENS7_ILi64EEENS7_ILi256EEEEEELi256ENS_10bfloat16_tEfNS_4arch4Sm90ELb0ELb1ELb0ELb0ELb0ELb0ELb0ELb1ELb1ELb1ELb1ELb0EEENS1_21CollectiveEpilogueFwdINS6_IJSA_SC_SB_EEES9_SE_SG_Li256ELb0ELb1ELb1ELb0EEENS1_19SingleTileSchedulerILb0ELb1ELb1ELi128EEEEEEEEEvNT_6ParamsE --------------------------
	.section	.nv.constant0._ZN7cutlass13device_kernelIN5flash11enable_sm90INS1_16FlashAttnFwdSm90INS1_25CollectiveMainloopFwdSm90ILi2EN4cute5tupleIJNS5_1CILi1EEES8_S8_EEENS6_IJNS7_ILi128EEENS7_ILi64EEENS7_ILi256EEEEEELi256ENS_10bfloat16_tEfNS_4arch4Sm90ELb0ELb1ELb0ELb0ELb0ELb0ELb0ELb1ELb1ELb1ELb1ELb0EEENS1_21CollectiveEpilogueFwdINS6_IJSA_SC_SB_EEES9_SE_SG_Li256ELb0ELb1ELb1ELb0EEENS1_19SingleTileSchedulerILb0ELb1ELb1ELi128EEEEEEEEEvNT_6ParamsE,"a",@progbits
	.sectionflags	@""
	.align	4
.nv.constant0._ZN7cutlass13device_kernelIN5flash11enable_sm90INS1_16FlashAttnFwdSm90INS1_25CollectiveMainloopFwdSm90ILi2EN4cute5tupleIJNS5_1CILi1EEES8_S8_EEENS6_IJNS7_ILi128EEENS7_ILi64EEENS7_ILi256EEEEEELi256ENS_10bfloat16_tEfNS_4arch4Sm90ELb0ELb1ELb0ELb0ELb0ELb0ELb0ELb1ELb1ELb1ELb1ELb0EEENS1_21CollectiveEpilogueFwdINS6_IJSA_SC_SB_EEES9_SE_SG_Li256ELb0ELb1ELb1ELb0EEENS1_19SingleTileSchedulerILb0ELb1ELb1ELi128EEEEEEEEEvNT_6ParamsE:
	.zero		3200


//--------------------- .nv.constant0._ZN7cutlass13device_kernelIN5flash11enable_sm90INS1_16FlashAttnFwdSm90INS1_25CollectiveMainloopFwdSm90ILi2EN4cute5tupleIJNS5_1CILi1EEES8_S8_EEENS6_IJNS7_ILi128EEENS7_ILi64EEENS7_ILi256EEEEEELi256ENS_10bfloat16_tEfNS_4arch4Sm90ELb0ELb1ELb0ELb1ELb0ELb0ELb0ELb1ELb1ELb1ELb1ELb0EEENS1_21CollectiveEpilogueFwdINS6_IJSA_SC_SB_EEES9_SE_SG_Li256ELb1ELb1ELb1ELb0EEENS1_36VarlenDynamicPersistentTileSchedulerILi128ELi64ELi256ELi128ELb1ELb1ELb1ELb1ELb0ELb1EEEEEEEEEvNT_6ParamsE --------------------------
	.section	.nv.constant0._ZN7cutlass13device_kernelIN5flash11enable_sm90INS1_16FlashAttnFwdSm90INS1_25CollectiveMainloopFwdSm90ILi2EN4cute5tupleIJNS5_1CILi1EEES8_S8_EEENS6_IJNS7_ILi128EEENS7_ILi64EEENS7_ILi256EEEEEELi256ENS_10bfloat16_tEfNS_4arch4Sm90ELb0ELb1ELb0ELb1ELb0ELb0ELb0ELb1ELb1ELb1ELb1ELb0EEENS1_21CollectiveEpilogueFwdINS6_IJSA_SC_SB_EEES9_SE_SG_Li256ELb1ELb1ELb1ELb0EEENS1_36VarlenDynamicPersistentTileSchedulerILi128ELi64ELi256ELi128ELb1ELb1ELb1ELb1ELb0ELb1EEEEEEEEEvNT_6ParamsE,"a",@progbits
	.sectionflags	@""
	.align	4
.nv.constant0._ZN7cutlass13device_kernelIN5flash11enable_sm90INS1_16FlashAttnFwdSm90INS1_25CollectiveMainloopFwdSm90ILi2EN4cute5tupleIJNS5_1CILi1EEES8_S8_EEENS6_IJNS7_ILi128EEENS7_ILi64EEENS7_ILi256EEEEEELi256ENS_10bfloat16_tEfNS_4arch4Sm90ELb0ELb1ELb0ELb1ELb0ELb0ELb0ELb1ELb1ELb1ELb1ELb0EEENS1_21CollectiveEpilogueFwdINS6_IJSA_SC_SB_EEES9_SE_SG_Li256ELb1ELb1ELb1ELb0EEENS1_36VarlenDynamicPersistentTileSchedulerILi128ELi64ELi256ELi128ELb1ELb1ELb1ELb1ELb0ELb1EEEEEEEEEvNT_6ParamsE:
	.zero		3328


//--------------------- .nv.constant0._ZN7cutlass13device_kernelIN5flash11enable_sm90INS1_16FlashAttnFwdSm90INS1_25CollectiveMainloopFwdSm90ILi2EN4cute5tupleIJNS5_1CILi1EEES8_S8_EEENS6_IJNS7_ILi128EEENS7_ILi64EEENS7_ILi256EEEEEELi256ENS_10bfloat16_tEfNS_4arch4Sm90ELb0ELb1ELb0ELb1ELb0ELb1ELb0ELb1ELb1ELb1ELb1ELb0EEENS1_21CollectiveEpilogueFwdINS6_IJSA_SC_SB_EEES9_SE_SG_Li256ELb1ELb1ELb1ELb0EEENS1_36VarlenDynamicPersistentTileSchedulerILi128ELi64ELi256ELi128ELb1ELb1ELb1ELb1ELb0ELb1EEEEEEEEEvNT_6ParamsE --------------------------
	.section	.nv.constant0._ZN7cutlass13device_kernelIN5flash11enable_sm90INS1_16FlashAttnFwdSm90INS1_25CollectiveMainloopFwdSm90ILi2EN4cute5tupleIJNS5_1CILi1EEES8_S8_EEENS6_IJNS7_ILi128EEENS7_ILi64EEENS7_ILi256EEEEEELi256ENS_10bfloat16_tEfNS_4arch4Sm90ELb0ELb1ELb0ELb1ELb0ELb1ELb0ELb1ELb1ELb1ELb1ELb0EEENS1_21CollectiveEpilogueFwdINS6_IJSA_SC_SB_EEES9_SE_SG_Li256ELb1ELb1ELb1ELb0EEENS1_36VarlenDynamicPersistentTileSchedulerILi128ELi64ELi256ELi128ELb1ELb1ELb1ELb1ELb0ELb1EEEEEEEEEvNT_6ParamsE,"a",@progbits
	.sectionflags	@""
	.align	4
.nv.constant0._ZN7cutlass13device_kernelIN5flash11enable_sm90INS1_16FlashAttnFwdSm90INS1_25CollectiveMainloopFwdSm90ILi2EN4cute5tupleIJNS5_1CILi1EEES8_S8_EEENS6_IJNS7_ILi128EEENS7_ILi64EEENS7_ILi256EEEEEELi256ENS_10bfloat16_tEfNS_4arch4Sm90ELb0ELb1ELb0ELb1ELb0ELb1ELb0ELb1ELb1ELb1ELb1ELb0EEENS1_21CollectiveEpilogueFwdINS6_IJSA_SC_SB_EEES9_SE_SG_Li256ELb1ELb1ELb1ELb0EEENS1_36VarlenDynamicPersistentTileSchedulerILi128ELi64ELi256ELi128ELb1ELb1ELb1ELb1ELb0ELb1EEEEEEEEEvNT_6ParamsE:
	.zero		3328


//--------------------- .nv.constant0._ZN7cutlass13device_kernelIN5flash11enable_sm90INS1_16FlashAttnFwdSm90INS1_25CollectiveMainloopFwdSm90ILi2EN4cute5tupleIJNS5_1CILi1EEES8_S8_EEENS6_IJNS7_ILi128EEENS7_ILi80EEENS7_ILi256EEEEEELi256ENS_10bfloat16_tEfNS_4arch4Sm90ELb1ELb0ELb0ELb0ELb0ELb0ELb0ELb1ELb1ELb1ELb1ELb0EEENS1_21CollectiveEpilogueFwdINS6_IJSA_SC_SB_EEES9_SE_SG_Li256ELb0ELb1ELb1ELb0EEENS1_19SingleTileSchedulerILb0ELb1ELb1ELi128EEEEEEEEEvNT_6ParamsE --------------------------
	.section	.nv.constant0._ZN7cutlass13device_kernelIN5flash11enable_sm90INS1_16FlashAttnFwdSm90INS1_25CollectiveMainloopFwdSm90ILi2EN4cute5tupleIJNS5_1CILi1EEES8_S8_EEENS6_IJNS7_ILi128EEENS7_ILi80EEENS7_ILi256EEEEEELi256ENS_10bfloat16_tEfNS_4arch4Sm90ELb1ELb0ELb0ELb0ELb0ELb0ELb0ELb1ELb1ELb1ELb1ELb0EEENS1_21CollectiveEpilogueFwdINS6_IJSA_SC_SB_EEES9_SE_SG_Li256ELb0ELb1ELb1ELb0EEENS1_19SingleTileSchedulerILb0ELb1ELb1ELi128EEEEEEEEEvNT_6ParamsE,"a",@progbits
	.sectionflags	@""
	.align	4
.nv.constant0._ZN7cutlass13device_kernelIN5flash11enable_sm90INS1_16FlashAttnFwdSm90INS1_25CollectiveMainloopFwdSm90ILi2EN4cute5tupleIJNS5_1CILi1EEES8_S8_EEENS6_IJNS7_ILi128EEENS7_ILi80EEENS7_ILi256EEEEEELi256ENS_10bfloat16_tEfNS_4arch4Sm90ELb1ELb0ELb0ELb0ELb0ELb0ELb0ELb1ELb1ELb1ELb1ELb0EEENS1_21CollectiveEpilogueFwdINS6_IJSA_SC_SB_EEES9_SE_SG_Li256ELb0ELb1ELb1ELb0EEENS1_19SingleTileSchedulerILb0ELb1ELb1ELi128EEEEEEEEEvNT_6ParamsE:
	.zero		3200


//--------------------- .nv.constant0._ZN7cutlass13device_kernelIN5flash11enable_sm90INS1_16FlashAttnFwdSm90INS1_25CollectiveMainloopFwdSm90ILi2EN4cute5tupleIJNS5_1CILi1EEES8_S8_EEENS6_IJNS7_ILi128EEENS7_ILi80EEENS7_ILi256EEEEEELi256ENS_10bfloat16_tEfNS_4arch4Sm90ELb1ELb0ELb0ELb1ELb0ELb0ELb0ELb1ELb1ELb1ELb1ELb0EEENS1_21CollectiveEpilogueFwdINS6_IJSA_SC_SB_EEES9_SE_SG_Li256ELb1ELb1ELb1ELb0EEENS1_36VarlenDynamicPersistentTileSchedulerILi128ELi80ELi256ELi128ELb1ELb1ELb1ELb1ELb1ELb1EEEEEEEEEvNT_6ParamsE --------------------------
	.section	.nv.constant0._ZN7cutlass13device_kernelIN5flash11enable_sm90INS1_16FlashAttnFwdSm90INS1_25CollectiveMainloopFwdSm90ILi2EN4cute5tupleIJNS5_1CILi1EEES8_S8_EEENS6_IJNS7_ILi128EEENS7_ILi80EEENS7_ILi256EEEEEELi256ENS_10bfloat16_tEfNS_4arch4Sm90ELb1ELb0ELb0ELb1ELb0ELb0ELb0ELb1ELb1ELb1ELb1ELb0EEENS1_21CollectiveEpilogueFwdINS6_IJSA_SC_SB_EEES9_SE_SG_Li256ELb1ELb1ELb1ELb0EEENS1_36VarlenDynamicPersistentTileSchedulerILi128ELi80ELi256ELi128ELb1ELb1ELb1ELb1ELb1ELb1EEEEEEEEEvNT_6ParamsE,"a",@progbits
	.sectionflags	@""
	.align	4
.nv.constant0._ZN7cutlass13device_kernelIN5flash11enable_sm90INS1_16FlashAttnFwdSm90INS1_25CollectiveMainloopFwdSm90ILi2EN4cute5tupleIJNS5_1CILi1EEES8_S8_EEENS6_IJNS7_ILi128EEENS7_ILi80EEENS7_ILi256EEEEEELi256ENS_10bfloat16_tEfNS_4arch4Sm90ELb1ELb0ELb0ELb1ELb0ELb0ELb0ELb1ELb1ELb1ELb1ELb0EEENS1_21CollectiveEpilogueFwdINS6_IJSA_SC_SB_EEES9_SE_SG_Li256ELb1ELb1ELb1ELb0EEENS1_36VarlenDynamicPersistentTileSchedulerILi128ELi80ELi256ELi128ELb1ELb1ELb1ELb1ELb1ELb1EEEEEEEEEvNT_6ParamsE:
	.zero		3328


//--------------------- .nv.constant0._ZN7cutlass13device_kernelIN5flash11enable_sm90INS1_16FlashAttnFwdSm90INS1_25CollectiveMainloopFwdSm90ILi2EN4cute5tupleIJNS5_1CILi1EEES8_S8_EEENS6_IJNS7_ILi128EEENS7_ILi80EEENS7_ILi256EEEEEELi256ENS_10bfloat16_tEfNS_4arch4Sm90ELb1ELb0ELb0ELb1ELb0ELb1ELb0ELb1ELb1ELb1ELb1ELb0EEENS1_21CollectiveEpilogueFwdINS6_IJSA_SC_SB_EEES9_SE_SG_Li256ELb1ELb1ELb1ELb0EEENS1_36VarlenDynamicPersistentTileSchedulerILi128ELi80ELi256ELi128ELb1ELb1ELb1ELb1ELb1ELb1EEEEEEEEEvNT_6ParamsE --------------------------
	.section	.nv.constant0._ZN7cutlass13device_kernelIN5flash11enable_sm90INS1_16FlashAttnFwdSm90INS1_25CollectiveMainloopFwdSm90ILi2EN4cute5tupleIJNS5_1CILi1EEES8_S8_EEENS6_IJNS7_ILi128EEENS7_ILi80EEENS7_ILi256EEEEEELi256ENS_10bfloat16_tEfNS_4arch4Sm90ELb1ELb0ELb0ELb1ELb0ELb1ELb0ELb1ELb1ELb1ELb1ELb0EEENS1_21CollectiveEpilogueFwdINS6_IJSA_SC_SB_EEES9_SE_SG_Li256ELb1ELb1ELb1ELb0EEENS1_36VarlenDynamicPersistentTileSchedulerILi128ELi80ELi256ELi128ELb1ELb1ELb1ELb1ELb1ELb1EEEEEEEEEvNT_6ParamsE,"a",@progbits
	.sectionflags	@""
	.align	4
.nv.constant0._ZN7cutlass13device_kernelIN5flash11enable_sm90INS1_16FlashAttnFwdSm90INS1_25CollectiveMainloopFwdSm90ILi2EN4cute5tupleIJNS5_1CILi1EEES8_S8_EEENS6_IJNS7_ILi128EEENS7_ILi80EEENS7_ILi256EEEEEELi256ENS_10bfloat16_tEfNS_4arch4Sm90ELb1ELb0ELb0ELb1ELb0ELb1ELb0ELb1ELb1ELb1ELb1ELb0EEENS1_21CollectiveEpilogueFwdINS6_IJSA_SC_SB_EEES9_SE_SG_Li256ELb1ELb1ELb1ELb0EEENS1_36VarlenDynamicPersistentTileSchedulerILi128ELi80ELi256ELi128ELb1ELb1ELb1ELb1ELb1ELb1EEEEEEEEEvNT_6ParamsE:
	.zero		3328


//--------------------- SYMBOLS --------------------------

	.type		.nv.reservedSmem.offset0,@object
	.size		.nv.reservedSmem.offset0,0x4
	.type		__assertfail,@function
